// Copyright (c) 2024, Jay Shah, Ganesh Bikshandi, Ying Zhang, Vijay Thakkar, Pradeep Ramani, Tri Dao.
// Splitting the different template instantiations to different files to speed up compilation.
// This file is auto-generated. See "generate_kernels.py"

#include "flash_fwd_hdim192_128_e4m3_paged_sm90.cu"

// ===== COMPILED SASS (sm_90a) =====

	.target	sm_90a

	.elftype	@"ET_EXEC"


//--------------------- .note.nv.tkinfo           --------------------------
	.section	.note.nv.tkinfo,"",@"SHT_NOTE"
	.sectionflags	@"SHF_NOTE_NV_TKINFO"
	.tkinfo
        /*0018*/ 	.word	0x00000002
        /*0030*/ 	.string	""
        /*0030*/ 	.string	"ptxas"
        /*0030*/ 	.string	"Cuda compilation tools, release 13.0, V13.0.88"
        /*0030*/ 	.string	"Build cuda_13.0.r13.0/compiler.36424714_0"
        /*0030*/ 	.string	"-arch sm_90a -m 64 "



//--------------------- .note.nv.cuinfo           --------------------------
	.section	.note.nv.cuinfo,"",@"SHT_NOTE"
	.sectionflags	@"SHF_NOTE_NV_CUINFO"
        /*0018*/ 	.short	0x0002
        /*001a*/ 	.short	0x005a
        /*001c*/ 	.short	0x0082
	.zero		2


//--------------------- .nv.info                  --------------------------
	.section	.nv.info,"",@"SHT_CUDA_INFO"
	.align	4


	//----- nvinfo : EIATTR_REGCOUNT
	.align		4
        /*0000*/ 	.byte	0x04, 0x2f
        /*0002*/ 	.short	(.L_27 - .L_26)
	.align		4
.L_26:
        /*0004*/ 	.word	index@(_ZN7cutlass13device_kernelIN5flash11enable_sm90INS1_16FlashAttnFwdSm90INS1_25CollectiveMainloopFwdSm90ILi2EN4cute5tupleIJNS5_1CILi1EEES8_S8_EEENS6_IJNS7_ILi128EEENS7_ILi160EEENS7_ILi192EEEEEELi128ENS_12float_e4m3_tEfNS_4arch4Sm90ELb1ELb0ELb0ELb1ELb1ELb1ELb0ELb1ELb1ELb1ELb0ELb0EEENS1_21CollectiveEpilogueFwdINS6_IJSA_SA_SB_EEES9_NS_10bfloat16_tESG_Li256ELb1ELb1ELb0ELb1EEENS1_36VarlenDynamicPersistentTileSchedulerILi128ELi160ELi256ELi128ELb0ELb1ELb1ELb1ELb1ELb1EEEEEEEEEvNT_6ParamsE)
        /*0008*/ 	.word	0x000000a8


	//----- nvinfo : EIATTR_FRAME_SIZE
	.align		4
.L_27:
        /*000c*/ 	.byte	0x04, 0x11
        /*000e*/ 	.short	(.L_29 - .L_28)
	.align		4
.L_28:
        /*0010*/ 	.word	index@(_ZN7cutlass13device_kernelIN5flash11enable_sm90INS1_16FlashAttnFwdSm90INS1_25CollectiveMainloopFwdSm90ILi2EN4cute5tupleIJNS5_1CILi1EEES8_S8_EEENS6_IJNS7_ILi128EEENS7_ILi160EEENS7_ILi192EEEEEELi128ENS_12float_e4m3_tEfNS_4arch4Sm90ELb1ELb0ELb0ELb1ELb1ELb1ELb0ELb1ELb1ELb1ELb0ELb0EEENS1_21CollectiveEpilogueFwdINS6_IJSA_SA_SB_EEES9_NS_10bfloat16_tESG_Li256ELb1ELb1ELb0ELb1EEENS1_36VarlenDynamicPersistentTileSchedulerILi128ELi160ELi256ELi128ELb0ELb1ELb1ELb1ELb1ELb1EEEEEEEEEvNT_6ParamsE)
        /*0014*/ 	.word	0x00000040


	//----- nvinfo : EIATTR_REGCOUNT
	.align		4
.L_29:
        /*0018*/ 	.byte	0x04, 0x2f
        /*001a*/ 	.short	(.L_31 - .L_30)
	.align		4
.L_30:
        /*001c*/ 	.word	index@(_ZN7cutlass13device_kernelIN5flash11enable_sm90INS1_16FlashAttnFwdSm90INS1_25CollectiveMainloopFwdSm90ILi2EN4cute5tupleIJNS5_1CILi1EEES8_S8_EEENS6_IJNS7_ILi128EEENS7_ILi160EEENS7_ILi192EEEEEELi128ENS_12float_e4m3_tEfNS_4arch4Sm90ELb1ELb0ELb0ELb1ELb1ELb0ELb0ELb1ELb1ELb1ELb0ELb0EEENS1_21CollectiveEpilogueFwdINS6_IJSA_SA_SB_EEES9_NS_10bfloat16_tESG_Li256ELb1ELb1ELb0ELb1EEENS1_36VarlenDynamicPersistentTileSchedulerILi128ELi160ELi256ELi128ELb0ELb1ELb1ELb1ELb1ELb1EEEEEEEEEvNT_6ParamsE)
        /*0020*/ 	.word	0x000000a8


	//----- nvinfo : EIATTR_FRAME_SIZE
	.align		4
.L_31:
        /*0024*/ 	.byte	0x04, 0x11
        /*0026*/ 	.short	(.L_33 - .L_32)
	.align		4
.L_32:
        /*0028*/ 	.word	index@(_ZN7cutlass13device_kernelIN5flash11enable_sm90INS1_16FlashAttnFwdSm90INS1_25CollectiveMainloopFwdSm90ILi2EN4cute5tupleIJNS5_1CILi1EEES8_S8_EEENS6_IJNS7_ILi128EEENS7_ILi160EEENS7_ILi192EEEEEELi128ENS_12float_e4m3_tEfNS_4arch4Sm90ELb1ELb0ELb0ELb1ELb1ELb0ELb0ELb1ELb1ELb1ELb0ELb0EEENS1_21CollectiveEpilogueFwdINS6_IJSA_SA_SB_EEES9_NS_10bfloat16_tESG_Li256ELb1ELb1ELb0ELb1EEENS1_36VarlenDynamicPersistentTileSchedulerILi128ELi160ELi256ELi128ELb0ELb1ELb1ELb1ELb1ELb1EEEEEEEEEvNT_6ParamsE)
        /*002c*/ 	.word	0x00000020


	//----- nvinfo : EIATTR_REGCOUNT
	.align		4
.L_33:
        /*0030*/ 	.byte	0x04, 0x2f
        /*0032*/ 	.short	(.L_35 - .L_34)
	.align		4
.L_34:
        /*0034*/ 	.word	index@(_ZN7cutlass13device_kernelIN5flash11enable_sm90INS1_16FlashAttnFwdSm90INS1_25CollectiveMainloopFwdSm90ILi2EN4cute5tupleIJNS5_1CILi1EEES8_S8_EEENS6_IJNS7_ILi128EEENS7_ILi160EEENS7_ILi192EEEEEELi128ENS_12float_e4m3_tEfNS_4arch4Sm90ELb1ELb0ELb0ELb0ELb1ELb0ELb0ELb1ELb1ELb1ELb0ELb0EEENS1_21CollectiveEpilogueFwdINS6_IJSA_SA_SB_EEES9_NS_10bfloat16_tESG_Li256ELb0ELb1ELb0ELb1EEENS1_30DynamicPersistentTileSchedulerILi256ELi128ELb0ELb1ELb1EEEEEEEEEvNT_6ParamsE)
        /*0038*/ 	.word	0x000000a8


	//----- nvinfo : EIATTR_FRAME_SIZE
	.align		4
.L_35:
        /*003c*/ 	.byte	0x04, 0x11
        /*003e*/ 	.short	(.L_37 - .L_36)
	.align		4
.L_36:
        /*0040*/ 	.word	index@(_ZN7cutlass13device_kernelIN5flash11enable_sm90INS1_16FlashAttnFwdSm90INS1_25CollectiveMainloopFwdSm90ILi2EN4cute5tupleIJNS5_1CILi1EEES8_S8_EEENS6_IJNS7_ILi128EEENS7_ILi160EEENS7_ILi192EEEEEELi128ENS_12float_e4m3_tEfNS_4arch4Sm90ELb1ELb0ELb0ELb0ELb1ELb0ELb0ELb1ELb1ELb1ELb0ELb0EEENS1_21CollectiveEpilogueFwdINS6_IJSA_SA_SB_EEES9_NS_10bfloat16_tESG_Li256ELb0ELb1ELb0ELb1EEENS1_30DynamicPersistentTileSchedulerILi256ELi128ELb0ELb1ELb1EEEEEEEEEvNT_6ParamsE)
        /*0044*/ 	.word	0x00000020


	//----- nvinfo : EIATTR_REGCOUNT
	.align		4
.L_37:
        /*0048*/ 	.byte	0x04, 0x2f
        /*004a*/ 	.short	(.L_39 - .L_38)
	.align		4
.L_38:
        /*004c*/ 	.word	index@(_ZN7cutlass13device_kernelIN5flash11enable_sm90INS1_16FlashAttnFwdSm90INS1_25CollectiveMainloopFwdSm90ILi2EN4cute5tupleIJNS5_1CILi1EEES8_S8_EEENS6_IJNS7_ILi128EEESA_NS7_ILi192EEEEEELi128ENS_12float_e4m3_tEfNS_4arch4Sm90ELb0ELb1ELb0ELb1ELb1ELb1ELb0ELb1ELb1ELb1ELb0ELb0EEENS1_21CollectiveEpilogueFwdINS6_IJSA_SA_SA_EEES9_NS_10bfloat16_tESF_Li256ELb1ELb1ELb0ELb1EEENS1_36VarlenDynamicPersistentTileSchedulerILi128ELi128ELi256ELi128ELb0ELb1ELb1ELb1ELb0ELb1EEEEEEEEEvNT_6ParamsE)
        /*0050*/ 	.word	0x000000a8


	//----- nvinfo : EIATTR_FRAME_SIZE
	.align		4
.L_39:
        /*0054*/ 	.byte	0x04, 0x11
        /*0056*/ 	.short	(.L_41 - .L_40)
	.align		4
.L_40:
        /*0058*/ 	.word	index@(_ZN7cutlass13device_kernelIN5flash11enable_sm90INS1_16FlashAttnFwdSm90INS1_25CollectiveMainloopFwdSm90ILi2EN4cute5tupleIJNS5_1CILi1EEES8_S8_EEENS6_IJNS7_ILi128EEESA_NS7_ILi192EEEEEELi128ENS_12float_e4m3_tEfNS_4arch4Sm90ELb0ELb1ELb0ELb1ELb1ELb1ELb0ELb1ELb1ELb1ELb0ELb0EEENS1_21CollectiveEpilogueFwdINS6_IJSA_SA_SA_EEES9_NS_10bfloat16_tESF_Li256ELb1ELb1ELb0ELb1EEENS1_36VarlenDynamicPersistentTileSchedulerILi128ELi128ELi256ELi128ELb0ELb1ELb1ELb1ELb0ELb1EEEEEEEEEvNT_6ParamsE)
        /*005c*/ 	.word	0x00000038


	//----- nvinfo : EIATTR_REGCOUNT
	.align		4
.L_41:
        /*0060*/ 	.byte	0x04, 0x2f
        /*0062*/ 	.short	(.L_43 - .L_42)
	.align		4
.L_42:
        /*0064*/ 	.word	index@(_ZN7cutlass13device_kernelIN5flash11enable_sm90INS1_16FlashAttnFwdSm90INS1_25CollectiveMainloopFwdSm90ILi2EN4cute5tupleIJNS5_1CILi1EEES8_S8_EEENS6_IJNS7_ILi128EEESA_NS7_ILi192EEEEEELi128ENS_12float_e4m3_tEfNS_4arch4Sm90ELb0ELb1ELb0ELb1ELb1ELb0ELb0ELb1ELb1ELb1ELb0ELb0EEENS1_21CollectiveEpilogueFwdINS6_IJSA_SA_SA_EEES9_NS_10bfloat16_tESF_Li256ELb1ELb1ELb0ELb1EEENS1_36VarlenDynamicPersistentTileSchedulerILi128ELi128ELi256ELi128ELb0ELb1ELb1ELb1ELb0ELb1EEEEEEEEEvNT_6ParamsE)
        /*0068*/ 	.word	0x000000a8


	//----- nvinfo : EIATTR_FRAME_SIZE
	.align		4
.L_43:
        /*006c*/ 	.byte	0x04, 0x11
        /*006e*/ 	.short	(.L_45 - .L_44)
	.align		4
.L_44:
        /*0070*/ 	.word	index@(_ZN7cutlass13device_kernelIN5flash11enable_sm90INS1_16FlashAttnFwdSm90INS1_25CollectiveMainloopFwdSm90ILi2EN4cute5tupleIJNS5_1CILi1EEES8_S8_EEENS6_IJNS7_ILi128EEESA_NS7_ILi192EEEEEELi128ENS_12float_e4m3_tEfNS_4arch4Sm90ELb0ELb1ELb0ELb1ELb1ELb0ELb0ELb1ELb1ELb1ELb0ELb0EEENS1_21CollectiveEpilogueFwdINS6_IJSA_SA_SA_EEES9_NS_10bfloat16_tESF_Li256ELb1ELb1ELb0ELb1EEENS1_36VarlenDynamicPersistentTileSchedulerILi128ELi128ELi256ELi128ELb0ELb1ELb1ELb1ELb0ELb1EEEEEEEEEvNT_6ParamsE)
        /*0074*/ 	.word	0x00000020


	//----- nvinfo : EIATTR_REGCOUNT
	.align		4
.L_45:
        /*0078*/ 	.byte	0x04, 0x2f
        /*007a*/ 	.short	(.L_47 - .L_46)
	.align		4
.L_46:
        /*007c*/ 	.word	index@(_ZN7cutlass13device_kernelIN5flash11enable_sm90INS1_16FlashAttnFwdSm90INS1_25CollectiveMainloopFwdSm90ILi2EN4cute5tupleIJNS5_1CILi1EEES8_S8_EEENS6_IJNS7_ILi128EEESA_NS7_ILi192EEEEEELi128ENS_12float_e4m3_tEfNS_4arch4Sm90ELb0ELb1ELb0ELb0ELb1ELb0ELb0ELb1ELb1ELb1ELb0ELb0EEENS1_21CollectiveEpilogueFwdINS6_IJSA_SA_SA_EEES9_NS_10bfloat16_tESF_Li256ELb0ELb1ELb0ELb1EEENS1_30DynamicPersistentTileSchedulerILi256ELi128ELb0ELb1ELb1EEEEEEEEEvNT_6ParamsE)
        /*0080*/ 	.word	0x000000a8


	//----- nvinfo : EIATTR_FRAME_SIZE
	.align		4
.L_47:
        /*0084*/ 	.byte	0x04, 0x11
        /*0086*/ 	.short	(.L_49 - .L_48)
	.align		4
.L_48:
        /*0088*/ 	.word	index@(_ZN7cutlass13device_kernelIN5flash11enable_sm90INS1_16FlashAttnFwdSm90INS1_25CollectiveMainloopFwdSm90ILi2EN4cute5tupleIJNS5_1CILi1EEES8_S8_EEENS6_IJNS7_ILi128EEESA_NS7_ILi192EEEEEELi128ENS_12float_e4m3_tEfNS_4arch4Sm90ELb0ELb1ELb0ELb0ELb1ELb0ELb0ELb1ELb1ELb1ELb0ELb0EEENS1_21CollectiveEpilogueFwdINS6_IJSA_SA_SA_EEES9_NS_10bfloat16_tESF_Li256ELb0ELb1ELb0ELb1EEENS1_30DynamicPersistentTileSchedulerILi256ELi128ELb0ELb1ELb1EEEEEEEEEvNT_6ParamsE)
        /*008c*/ 	.word	0x00000018


	//----- nvinfo : EIATTR_REGCOUNT
	.align		4
.L_49:
        /*0090*/ 	.byte	0x04, 0x2f
        /*0092*/ 	.short	(.L_51 - .L_50)
	.align		4
.L_50:
        /*0094*/ 	.word	index@(_ZN7cutlass13device_kernelIN5flash11enable_sm90INS1_16FlashAttnFwdSm90INS1_25CollectiveMainloopFwdSm90ILi2EN4cute5tupleIJNS5_1CILi1EEES8_S8_EEENS6_IJNS7_ILi128EEENS7_ILi160EEENS7_ILi192EEEEEELi128ENS_12float_e4m3_tEfNS_4arch4Sm90ELb0ELb0ELb0ELb1ELb1ELb1ELb0ELb1ELb1ELb1ELb0ELb0EEENS1_21CollectiveEpilogueFwdINS6_IJSA_SA_SB_EEES9_NS_10bfloat16_tESG_Li256ELb1ELb1ELb0ELb1EEENS1_36VarlenDynamicPersistentTileSchedulerILi128ELi160ELi256ELi128ELb0ELb1ELb1ELb0ELb1ELb1EEEEEEEEEvNT_6ParamsE)
        /*0098*/ 	.word	0x000000a8


	//----- nvinfo : EIATTR_FRAME_SIZE
	.align		4
.L_51:
        /*009c*/ 	.byte	0x04, 0x11
        /*009e*/ 	.short	(.L_53 - .L_52)
	.align		4
.L_52:
        /*00a0*/ 	.word	index@(_ZN7cutlass13device_kernelIN5flash11enable_sm90INS1_16FlashAttnFwdSm90INS1_25CollectiveMainloopFwdSm90ILi2EN4cute5tupleIJNS5_1CILi1EEES8_S8_EEENS6_IJNS7_ILi128EEENS7_ILi160EEENS7_ILi192EEEEEELi128ENS_12float_e4m3_tEfNS_4arch4Sm90ELb0ELb0ELb0ELb1ELb1ELb1ELb0ELb1ELb1ELb1ELb0ELb0EEENS1_21CollectiveEpilogueFwdINS6_IJSA_SA_SB_EEES9_NS_10bfloat16_tESG_Li256ELb1ELb1ELb0ELb1EEENS1_36VarlenDynamicPersistentTileSchedulerILi128ELi160ELi256ELi128ELb0ELb1ELb1ELb0ELb1ELb1EEEEEEEEEvNT_6ParamsE)
        /*00a4*/ 	.word	0x00000050


	//----- nvinfo : EIATTR_REGCOUNT
	.align		4
.L_53:
        /*00a8*/ 	.byte	0x04, 0x2f
        /*00aa*/ 	.short	(.L_55 - .L_54)
	.align		4
.L_54:
        /*00ac*/ 	.word	index@(_ZN7cutlass13device_kernelIN5flash11enable_sm90INS1_16FlashAttnFwdSm90INS1_25CollectiveMainloopFwdSm90ILi2EN4cute5tupleIJNS5_1CILi1EEES8_S8_EEENS6_IJNS7_ILi128EEENS7_ILi160EEENS7_ILi192EEEEEELi128ENS_12float_e4m3_tEfNS_4arch4Sm90ELb0ELb0ELb0ELb1ELb1ELb0ELb0ELb1ELb1ELb1ELb0ELb0EEENS1_21CollectiveEpilogueFwdINS6_IJSA_SA_SB_EEES9_NS_10bfloat16_tESG_Li256ELb1ELb1ELb0ELb1EEENS1_36VarlenDynamicPersistentTileSchedulerILi128ELi160ELi256ELi128ELb0ELb1ELb1ELb0ELb1ELb1EEEEEEEEEvNT_6ParamsE)
        /*00b0*/ 	.word	0x000000a8


	//----- nvinfo : EIATTR_FRAME_SIZE
	.align		4
.L_55:
        /*00b4*/ 	.byte	0x04, 0x11
        /*00b6*/ 	.short	(.L_57 - .L_56)
	.align		4
.L_56:
        /*00b8*/ 	.word	index@(_ZN7cutlass13device_kernelIN5flash11enable_sm90INS1_16FlashAttnFwdSm90INS1_25CollectiveMainloopFwdSm90ILi2EN4cute5tupleIJNS5_1CILi1EEES8_S8_EEENS6_IJNS7_ILi128EEENS7_ILi160EEENS7_ILi192EEEEEELi128ENS_12float_e4m3_tEfNS_4arch4Sm90ELb0ELb0ELb0ELb1ELb1ELb0ELb0ELb1ELb1ELb1ELb0ELb0EEENS1_21CollectiveEpilogueFwdINS6_IJSA_SA_SB_EEES9_NS_10bfloat16_tESG_Li256ELb1ELb1ELb0ELb1EEENS1_36VarlenDynamicPersistentTileSchedulerILi128ELi160ELi256ELi128ELb0ELb1ELb1ELb0ELb1ELb1EEEEEEEEEvNT_6ParamsE)
        /*00bc*/ 	.word	0x00000020


	//----- nvinfo : EIATTR_REGCOUNT
	.align		4
.L_57:
        /*00c0*/ 	.byte	0x04, 0x2f
        /*00c2*/ 	.short	(.L_59 - .L_58)
	.align		4
.L_58:
        /*00c4*/ 	.word	index@(_ZN7cutlass13device_kernelIN5flash11enable_sm90INS1_16FlashAttnFwdSm90INS1_25CollectiveMainloopFwdSm90ILi2EN4cute5tupleIJNS5_1CILi1EEES8_S8_EEENS6_IJNS7_ILi128EEENS7_ILi160EEENS7_ILi192EEEEEELi128ENS_12float_e4m3_tEfNS_4arch4Sm90ELb0ELb0ELb0ELb0ELb1ELb0ELb0ELb1ELb1ELb1ELb0ELb0EEENS1_21CollectiveEpilogueFwdINS6_IJSA_SA_SB_EEES9_NS_10bfloat16_tESG_Li256ELb0ELb1ELb0ELb1EEENS1_29StaticPersistentTileSchedulerILb0EEEEEEEEEvNT_6ParamsE)
        /*00c8*/ 	.word	0x000000a8


	//----- nvinfo : EIATTR_FRAME_SIZE
	.align		4
.L_59:
        /*00cc*/ 	.byte	0x04, 0x11
        /*00ce*/ 	.short	(.L_61 - .L_60)
	.align		4
.L_60:
        /*00d0*/ 	.word	index@(_ZN7cutlass13device_kernelIN5flash11enable_sm90INS1_16FlashAttnFwdSm90INS1_25CollectiveMainloopFwdSm90ILi2EN4cute5tupleIJNS5_1CILi1EEES8_S8_EEENS6_IJNS7_ILi128EEENS7_ILi160EEENS7_ILi192EEEEEELi128ENS_12float_e4m3_tEfNS_4arch4Sm90ELb0ELb0ELb0ELb0ELb1ELb0ELb0ELb1ELb1ELb1ELb0ELb0EEENS1_21CollectiveEpilogueFwdINS6_IJSA_SA_SB_EEES9_NS_10bfloat16_tESG_Li256ELb0ELb1ELb0ELb1EEENS1_29StaticPersistentTileSchedulerILb0EEEEEEEEEvNT_6ParamsE)
        /*00d4*/ 	.word	0x00000028


	//----- nvinfo : EIATTR_MIN_STACK_SIZE
	.align		4
.L_61:
        /*00d8*/ 	.byte	0x04, 0x12
        /*00da*/ 	.short	(.L_63 - .L_62)
	.align		4
.L_62:
        /*00dc*/ 	.word	index@(_ZN7cutlass13device_kernelIN5flash11enable_sm90INS1_16FlashAttnFwdSm90INS1_25CollectiveMainloopFwdSm90ILi2EN4cute5tupleIJNS5_1CILi1EEES8_S8_EEENS6_IJNS7_ILi128EEENS7_ILi160EEENS7_ILi192EEEEEELi128ENS_12float_e4m3_tEfNS_4arch4Sm90ELb0ELb0ELb0ELb0ELb1ELb0ELb0ELb1ELb1ELb1ELb0ELb0EEENS1_21CollectiveEpilogueFwdINS6_IJSA_SA_SB_EEES9_NS_10bfloat16_tESG_Li256ELb0ELb1ELb0ELb1EEENS1_29StaticPersistentTileSchedulerILb0EEEEEEEEEvNT_6ParamsE)
        /*00e0*/ 	.word	0x00000028


	//----- nvinfo : EIATTR_MIN_STACK_SIZE
	.align		4
.L_63:
        /*00e4*/ 	.byte	0x04, 0x12
        /*00e6*/ 	.short	(.L_65 - .L_64)
	.align		4
.L_64:
        /*00e8*/ 	.word	index@(_ZN7cutlass13device_kernelIN5flash11enable_sm90INS1_16FlashAttnFwdSm90INS1_25CollectiveMainloopFwdSm90ILi2EN4cute5tupleIJNS5_1CILi1EEES8_S8_EEENS6_IJNS7_ILi128EEENS7_ILi160EEENS7_ILi192EEEEEELi128ENS_12float_e4m3_tEfNS_4arch4Sm90ELb0ELb0ELb0ELb1ELb1ELb0ELb0ELb1ELb1ELb1ELb0ELb0EEENS1_21CollectiveEpilogueFwdINS6_IJSA_SA_SB_EEES9_NS_10bfloat16_tESG_Li256ELb1ELb1ELb0ELb1EEENS1_36VarlenDynamicPersistentTileSchedulerILi128ELi160ELi256ELi128ELb0ELb1ELb1ELb0ELb1ELb1EEEEEEEEEvNT_6ParamsE)
        /*00ec*/ 	.word	0x00000020


	//----- nvinfo : EIATTR_MIN_STACK_SIZE
	.align		4
.L_65:
        /*00f0*/ 	.byte	0x04, 0x12
        /*00f2*/ 	.short	(.L_67 - .L_66)
	.align		4
.L_66:
        /*00f4*/ 	.word	index@(_ZN7cutlass13device_kernelIN5flash11enable_sm90INS1_16FlashAttnFwdSm90INS1_25CollectiveMainloopFwdSm90ILi2EN4cute5tupleIJNS5_1CILi1EEES8_S8_EEENS6_IJNS7_ILi128EEENS7_ILi160EEENS7_ILi192EEEEEELi128ENS_12float_e4m3_tEfNS_4arch4Sm90ELb0ELb0ELb0ELb1ELb1ELb1ELb0ELb1ELb1ELb1ELb0ELb0EEENS1_21CollectiveEpilogueFwdINS6_IJSA_SA_SB_EEES9_NS_10bfloat16_tESG_Li256ELb1ELb1ELb0ELb1EEENS1_36VarlenDynamicPersistentTileSchedulerILi128ELi160ELi256ELi128ELb0ELb1ELb1ELb0ELb1ELb1EEEEEEEEEvNT_6ParamsE)
        /*00f8*/ 	.word	0x00000050


	//----- nvinfo : EIATTR_MIN_STACK_SIZE
	.align		4
.L_67:
        /*00fc*/ 	.byte	0x04, 0x12
        /*00fe*/ 	.short	(.L_69 - .L_68)
	.align		4
.L_68:
        /*0100*/ 	.word	index@(_ZN7cutlass13device_kernelIN5flash11enable_sm90INS1_16FlashAttnFwdSm90INS1_25CollectiveMainloopFwdSm90ILi2EN4cute5tupleIJNS5_1CILi1EEES8_S8_EEENS6_IJNS7_ILi128EEESA_NS7_ILi192EEEEEELi128ENS_12float_e4m3_tEfNS_4arch4Sm90ELb0ELb1ELb0ELb0ELb1ELb0ELb0ELb1ELb1ELb1ELb0ELb0EEENS1_21CollectiveEpilogueFwdINS6_IJSA_SA_SA_EEES9_NS_10bfloat16_tESF_Li256ELb0ELb1ELb0ELb1EEENS1_30DynamicPersistentTileSchedulerILi256ELi128ELb0ELb1ELb1EEEEEEEEEvNT_6ParamsE)
        /*0104*/ 	.word	0x00000018


	//----- nvinfo : EIATTR_MIN_STACK_SIZE
	.align		4
.L_69:
        /*0108*/ 	.byte	0x04, 0x12
        /*010a*/ 	.short	(.L_71 - .L_70)
	.align		4
.L_70:
        /*010c*/ 	.word	index@(_ZN7cutlass13device_kernelIN5flash11enable_sm90INS1_16FlashAttnFwdSm90INS1_25CollectiveMainloopFwdSm90ILi2EN4cute5tupleIJNS5_1CILi1EEES8_S8_EEENS6_IJNS7_ILi128EEESA_NS7_ILi192EEEEEELi128ENS_12float_e4m3_tEfNS_4arch4Sm90ELb0ELb1ELb0ELb1ELb1ELb0ELb0ELb1ELb1ELb1ELb0ELb0EEENS1_21CollectiveEpilogueFwdINS6_IJSA_SA_SA_EEES9_NS_10bfloat16_tESF_Li256ELb1ELb1ELb0ELb1EEENS1_36VarlenDynamicPersistentTileSchedulerILi128ELi128ELi256ELi128ELb0ELb1ELb1ELb1ELb0ELb1EEEEEEEEEvNT_6ParamsE)
        /*0110*/ 	.word	0x00000020


	//----- nvinfo : EIATTR_MIN_STACK_SIZE
	.align		4
.L_71:
        /*0114*/ 	.byte	0x04, 0x12
        /*0116*/ 	.short	(.L_73 - .L_72)
	.align		4
.L_72:
        /*0118*/ 	.word	index@(_ZN7cutlass13device_kernelIN5flash11enable_sm90INS1_16FlashAttnFwdSm90INS1_25CollectiveMainloopFwdSm90ILi2EN4cute5tupleIJNS5_1CILi1EEES8_S8_EEENS6_IJNS7_ILi128EEESA_NS7_ILi192EEEEEELi128ENS_12float_e4m3_tEfNS_4arch4Sm90ELb0ELb1ELb0ELb1ELb1ELb1ELb0ELb1ELb1ELb1ELb0ELb0EEENS1_21CollectiveEpilogueFwdINS6_IJSA_SA_SA_EEES9_NS_10bfloat16_tESF_Li256ELb1ELb1ELb0ELb1EEENS1_36VarlenDynamicPersistentTileSchedulerILi128ELi128ELi256ELi128ELb0ELb1ELb1ELb1ELb0ELb1EEEEEEEEEvNT_6ParamsE)
        /*011c*/ 	.word	0x00000038


	//----- nvinfo : EIATTR_MIN_STACK_SIZE
	.align		4
.L_73:
        /*0120*/ 	.byte	0x04, 0x12
        /*0122*/ 	.short	(.L_75 - .L_74)
	.align		4
.L_74:
        /*0124*/ 	.word	index@(_ZN7cutlass13device_kernelIN5flash11enable_sm90INS1_16FlashAttnFwdSm90INS1_25CollectiveMainloopFwdSm90ILi2EN4cute5tupleIJNS5_1CILi1EEES8_S8_EEENS6_IJNS7_ILi128EEENS7_ILi160EEENS7_ILi192EEEEEELi128ENS_12float_e4m3_tEfNS_4arch4Sm90ELb1ELb0ELb0ELb0ELb1ELb0ELb0ELb1ELb1ELb1ELb0ELb0EEENS1_21CollectiveEpilogueFwdINS6_IJSA_SA_SB_EEES9_NS_10bfloat16_tESG_Li256ELb0ELb1ELb0ELb1EEENS1_30DynamicPersistentTileSchedulerILi256ELi128ELb0ELb1ELb1EEEEEEEEEvNT_6ParamsE)
        /*0128*/ 	.word	0x00000020


	//----- nvinfo : EIATTR_MIN_STACK_SIZE
	.align		4
.L_75:
        /*012c*/ 	.byte	0x04, 0x12
        /*012e*/ 	.short	(.L_77 - .L_76)
	.align		4
.L_76:
        /*0130*/ 	.word	index@(_ZN7cutlass13device_kernelIN5flash11enable_sm90INS1_16FlashAttnFwdSm90INS1_25CollectiveMainloopFwdSm90ILi2EN4cute5tupleIJNS5_1CILi1EEES8_S8_EEENS6_IJNS7_ILi128EEENS7_ILi160EEENS7_ILi192EEEEEELi128ENS_12float_e4m3_tEfNS_4arch4Sm90ELb1ELb0ELb0ELb1ELb1ELb0ELb0ELb1ELb1ELb1ELb0ELb0EEENS1_21CollectiveEpilogueFwdINS6_IJSA_SA_SB_EEES9_NS_10bfloat16_tESG_Li256ELb1ELb1ELb0ELb1EEENS1_36VarlenDynamicPersistentTileSchedulerILi128ELi160ELi256ELi128ELb0ELb1ELb1ELb1ELb1ELb1EEEEEEEEEvNT_6ParamsE)
        /*0134*/ 	.word	0x00000020


	//----- nvinfo : EIATTR_MIN_STACK_SIZE
	.align		4
.L_77:
        /*0138*/ 	.byte	0x04, 0x12
        /*013a*/ 	.short	(.L_79 - .L_78)
	.align		4
.L_78:
        /*013c*/ 	.word	index@(_ZN7cutlass13device_kernelIN5flash11enable_sm90INS1_16FlashAttnFwdSm90INS1_25CollectiveMainloopFwdSm90ILi2EN4cute5tupleIJNS5_1CILi1EEES8_S8_EEENS6_IJNS7_ILi128EEENS7_ILi160EEENS7_ILi192EEEEEELi128ENS_12float_e4m3_tEfNS_4arch4Sm90ELb1ELb0ELb0ELb1ELb1ELb1ELb0ELb1ELb1ELb1ELb0ELb0EEENS1_21CollectiveEpilogueFwdINS6_IJSA_SA_SB_EEES9_NS_10bfloat16_tESG_Li256ELb1ELb1ELb0ELb1EEENS1_36VarlenDynamicPersistentTileSchedulerILi128ELi160ELi256ELi128ELb0ELb1ELb1ELb1ELb1ELb1EEEEEEEEEvNT_6ParamsE)
        /*0140*/ 	.word	0x00000040
.L_79:


//--------------------- .nv.compat                --------------------------
	.section	.nv.compat,"",@"SHT_CUDA_COMPAT_INFO"
	.align	4
        /*0000*/ 	.byte	0x02, 0x09, 0x01, 0x00, 0x02, 0x02, 0x04, 0x00, 0x02, 0x05, 0x05, 0x00, 0x03, 0x07, 0x01, 0x01
        /*0010*/ 	.byte	0x02, 0x03, 0x01, 0x00, 0x02, 0x06, 0x01, 0x00, 0x04, 0x0b, 0x08, 0x00, 0x00, 0x00, 0x00, 0x00
        /*0020*/ 	.byte	0x00, 0x00, 0x00, 0x00


//--------------------- .nv.info._ZN7cutlass13device_kernelIN5flash11enable_sm90INS1_16FlashAttnFwdSm90INS1_25CollectiveMainloopFwdSm90ILi2EN4cute5tupleIJNS5_1CILi1EEES8_S8_EEENS6_IJNS7_ILi128EEENS7_ILi160EEENS7_ILi192EEEEEELi128ENS_12float_e4m3_tEfNS_4arch4Sm90ELb0ELb0ELb0ELb0ELb1ELb0ELb0ELb1ELb1ELb1ELb0ELb0EEENS1_21CollectiveEpilogueFwdINS6_IJSA_SA_SB_EEES9_NS_10bfloat16_tESG_Li256ELb0ELb1ELb0ELb1EEENS1_29StaticPersistentTileSchedulerILb0EEEEEEEEEvNT_6ParamsE --------------------------
	.section	.nv.info._ZN7cutlass13device_kernelIN5flash11enable_sm90INS1_16FlashAttnFwdSm90INS1_25CollectiveMainloopFwdSm90ILi2EN4cute5tupleIJNS5_1CILi1EEES8_S8_EEENS6_IJNS7_ILi128EEENS7_ILi160EEENS7_ILi192EEEEEELi128ENS_12float_e4m3_tEfNS_4arch4Sm90ELb0ELb0ELb0ELb0ELb1ELb0ELb0ELb1ELb1ELb1ELb0ELb0EEENS1_21CollectiveEpilogueFwdINS6_IJSA_SA_SB_EEES9_NS_10bfloat16_tESG_Li256ELb0ELb1ELb0ELb1EEENS1_29StaticPersistentTileSchedulerILb0EEEEEEEEEvNT_6ParamsE,"",@"SHT_CUDA_INFO"
	.sectionflags	@""
	.align	4


	//----- nvinfo : EIATTR_CUDA_API_VERSION
	.align		4
        /*0000*/ 	.byte	0x04, 0x37
        /*0002*/ 	.short	(.L_81 - .L_80)
.L_80:
        /*0004*/ 	.word	0x00000082


	//----- nvinfo : EIATTR_KPARAM_INFO
	.align		4
.L_81:
        /*0008*/ 	.byte	0x04, 0x17
        /*000a*/ 	.short	(.L_83 - .L_82)
.L_82:
        /*000c*/ 	.word	0x00000000
        /*0010*/ 	.short	0x0000
        /*0012*/ 	.short	0x0070
        /*0014*/ 	.byte	0x00, 0xf0, 0x01, 0x28


	//----- nvinfo : EIATTR_SPARSE_MMA_MASK
	.align		4
.L_83:
        /*0018*/ 	.byte	0x03, 0x50
        /*001a*/ 	.short	0x0000


	//----- nvinfo : EIATTR_MAXREG_COUNT
	.align		4
        /*001c*/ 	.byte	0x03, 0x1b
        /*001e*/ 	.short	0x00a8


	//----- nvinfo : EIATTR_NUM_BARRIERS
	.align		4
        /*0020*/ 	.byte	0x02, 0x4c
        /*0022*/ 	.byte	0x10
	.zero		1


	//----- nvinfo : EIATTR_EXTERNS
	.align		4
        /*0024*/ 	.byte	0x04, 0x0f
        /*0026*/ 	.short	(.L_85 - .L_84)


	//   ....[0]....
	.align		4
.L_84:
        /*0028*/ 	.word	index@(__assertfail)


	//----- nvinfo : EIATTR_ANNOTATIONS
	.align		4
.L_85:
        /*002c*/ 	.byte	0x04, 0x55
        /*002e*/ 	.short	(.L_87 - .L_86)


	//   ....[0]....
.L_86:
        /*0030*/ 	.word	0x00000001
        /*0034*/ 	.byte	0x60, 0x9d, 0x00, 0x00, 0x01, 0x00, 0x00, 0x00, 0xa0, 0x9d, 0x00, 0x00, 0x01, 0x00, 0x00, 0x00
        /* <DEDUP_REMOVED lines=10> */
        /*00e4*/ 	.byte	0xc0, 0xdc, 0x00, 0x00, 0x01, 0x00, 0x00, 0x00, 0xd0, 0xdc, 0x00, 0x00


	//----- nvinfo : EIATTR_MERCURY_ISA_VERSION
	.align		4
.L_87:
        /*00f0*/ 	.byte	0x03, 0x5f
        /*00f2*/ 	.short	0x0101


	//----- nvinfo : EIATTR_INT_WARP_WIDE_INSTR_OFFSETS
	.align		4
        /*00f4*/ 	.byte	0x04, 0x31
        /*00f6*/ 	.short	(.L_89 - .L_88)


	//   ....[0]....
.L_88:
        /*00f8*/ 	.word	0x000000c0


	//   ....[1]....
        /*00fc*/ 	.word	0x000000d0


	//   ....[2]....
        /*0100*/ 	.word	0x00000170


	//----- nvinfo : EIATTR_COOP_GROUP_MASK_REGIDS
	.align		4
.L_89:
        /*0104*/ 	.byte	0x04, 0x29
        /*0106*/ 	.short	(.L_91 - .L_90)


	//   ....[0]....
.L_90:
        /*0108*/ 	.word	0xffffffff


	//   ....[1]....
        /*010c*/ 	.word	0xffffffff


	//   ....[2]....
        /*0110*/ 	.word	0xffffffff


	//   ....[3]....
        /*0114*/ 	.word	0xffffffff


	//   ....[4]....
        /*0118*/ 	.word	0xffffffff


	//   ....[5]....
        /*011c*/ 	.word	0xffffffff


	//   ....[6]....
        /*0120*/ 	.word	0xffffffff


	//   ....[7]....
        /*0124*/ 	.word	0xffffffff


	//   ....[8]....
        /*0128*/ 	.word	0xffffffff


	//   ....[9]....
        /*012c*/ 	.word	0xffffffff


	//   ....[10]....
        /*0130*/ 	.word	0xffffffff


	//   ....[11]....
        /*0134*/ 	.word	0xffffffff


	//   ....[12]....
        /*0138*/ 	.word	0xffffffff


	//   ....[13]....
        /*013c*/ 	.word	0xffffffff


	//   ....[14]....
        /*0140*/ 	.word	0xffffffff


	//   ....[15]....
        /*0144*/ 	.word	0xffffffff


	//   ....[16]....
        /*0148*/ 	.word	0xffffffff


	//   ....[17]....
        /*014c*/ 	.word	0xffffffff


	//   ....[18]....
        /*0150*/ 	.word	0xffffffff


	//   ....[19]....
        /*0154*/ 	.word	0xffffffff


	//   ....[20]....
        /*0158*/ 	.word	0xffffffff


	//   ....[21]....
        /*015c*/ 	.word	0xffffffff


	//   ....[22]....
        /*0160*/ 	.word	0xffffffff


	//   ....[23]....
        /*0164*/ 	.word	0xffffffff


	//   ....[24]....
        /*0168*/ 	.word	0xffffffff


	//   ....[25]....
        /*016c*/ 	.word	0xffffffff


	//   ....[26]....
        /*0170*/ 	.word	0xffffffff


	//   ....[27]....
        /*0174*/ 	.word	0xffffffff


	//   ....[28]....
        /*0178*/ 	.word	0xffffffff


	//   ....[29]....
        /*017c*/ 	.word	0xffffffff


	//   ....[30]....
        /*0180*/ 	.word	0xffffffff


	//   ....[31]....
        /*0184*/ 	.word	0xffffffff


	//   ....[32]....
        /*0188*/ 	.word	0xffffffff


	//   ....[33]....
        /*018c*/ 	.word	0xffffffff


	//   ....[34]....
        /*0190*/ 	.word	0xffffffff


	//   ....[35]....
        /*0194*/ 	.word	0xffffffff


	//   ....[36]....
        /*0198*/ 	.word	0xffffffff


	//   ....[37]....
        /*019c*/ 	.word	0xffffffff


	//   ....[38]....
        /*01a0*/ 	.word	0xffffffff


	//   ....[39]....
        /*01a4*/ 	.word	0xffffffff


	//   ....[40]....
        /*01a8*/ 	.word	0xffffffff


	//   ....[41]....
        /*01ac*/ 	.word	0xffffffff


	//   ....[42]....
        /*01b0*/ 	.word	0xffffffff


	//   ....[43]....
        /*01b4*/ 	.word	0xffffffff


	//   ....[44]....
        /*01b8*/ 	.word	0xffffffff


	//   ....[45]....
        /*01bc*/ 	.word	0xffffffff


	//   ....[46]....
        /*01c0*/ 	.word	0xffffffff


	//   ....[47]....
        /*01c4*/ 	.word	0xffffffff


	//   ....[48]....
        /*01c8*/ 	.word	0xffffffff


	//   ....[49]....
        /*01cc*/ 	.word	0xffffffff


	//   ....[50]....
        /*01d0*/ 	.word	0xffffffff


	//   ....[51]....
        /*01d4*/ 	.word	0xffffffff


	//   ....[52]....
        /*01d8*/ 	.word	0xffffffff


	//   ....[53]....
        /*01dc*/ 	.word	0xffffffff


	//   ....[54]....
        /*01e0*/ 	.word	0xffffffff


	//   ....[55]....
        /*01e4*/ 	.word	0xffffffff


	//   ....[56]....
        /*01e8*/ 	.word	0xffffffff


	//   ....[57]....
        /*01ec*/ 	.word	0xffffffff


	//   ....[58]....
        /*01f0*/ 	.word	0xffffffff


	//   ....[59]....
        /*01f4*/ 	.word	0xffffffff


	//   ....[60]....
        /*01f8*/ 	.word	0xffffffff


	//   ....[61]....
        /*01fc*/ 	.word	0xffffffff


	//   ....[62]....
        /*0200*/ 	.word	0xffffffff


	//   ....[63]....
        /*0204*/ 	.word	0xffffffff


	//   ....[64]....
        /*0208*/ 	.word	0xffffffff


	//   ....[65]....
        /*020c*/ 	.word	0xffffffff


	//   ....[66]....
        /*0210*/ 	.word	0xffffffff


	//   ....[67]....
        /*0214*/ 	.word	0xffffffff


	//   ....[68]....
        /*0218*/ 	.word	0xffffffff


	//   ....[69]....
        /*021c*/ 	.word	0xffffffff


	//   ....[70]....
        /*0220*/ 	.word	0xffffffff


	//   ....[71]....
        /*0224*/ 	.word	0xffffffff


	//   ....[72]....
        /*0228*/ 	.word	0xffffffff


	//   ....[73]....
        /*022c*/ 	.word	0xffffffff


	//   ....[74]....
        /*0230*/ 	.word	0xffffffff


	//   ....[75]....
        /*0234*/ 	.word	0xffffffff


	//   ....[76]....
        /*0238*/ 	.word	0xffffffff


	//   ....[77]....
        /*023c*/ 	.word	0xffffffff


	//   ....[78]....
        /*0240*/ 	.word	0xffffffff


	//   ....[79]....
        /*0244*/ 	.word	0xffffffff


	//   ....[80]....
        /*0248*/ 	.word	0xffffffff


	//   ....[81]....
        /*024c*/ 	.word	0xffffffff


	//   ....[82]....
        /*0250*/ 	.word	0xffffffff


	//   ....[83]....
        /*0254*/ 	.word	0xffffffff


	//   ....[84]....
        /*0258*/ 	.word	0xffffffff


	//   ....[85]....
        /*025c*/ 	.word	0xffffffff


	//   ....[86]....
        /*0260*/ 	.word	0xffffffff


	//   ....[87]....
        /*0264*/ 	.word	0xffffffff


	//   ....[88]....
        /*0268*/ 	.word	0xffffffff


	//   ....[89]....
        /*026c*/ 	.word	0xffffffff


	//   ....[90]....
        /*0270*/ 	.word	0xffffffff


	//   ....[91]....
        /*0274*/ 	.word	0xffffffff


	//   ....[92]....
        /*0278*/ 	.word	0xffffffff


	//   ....[93]....
        /*027c*/ 	.word	0xffffffff


	//   ....[94]....
        /*0280*/ 	.word	0xffffffff


	//   ....[95]....
        /*0284*/ 	.word	0xffffffff


	//   ....[96]....
        /*0288*/ 	.word	0xffffffff


	//   ....[97]....
        /*028c*/ 	.word	0xffffffff


	//   ....[98]....
        /*0290*/ 	.word	0xffffffff


	//   ....[99]....
        /*0294*/ 	.word	0xffffffff


	//   ....[100]....
        /*0298*/ 	.word	0xffffffff


	//   ....[101]....
        /*029c*/ 	.word	0xffffffff


	//   ....[102]....
        /*02a0*/ 	.word	0xffffffff


	//   ....[103]....
        /*02a4*/ 	.word	0xffffffff


	//   ....[104]....
        /*02a8*/ 	.word	0xffffffff


	//   ....[105]....
        /*02ac*/ 	.word	0xffffffff


	//   ....[106]....
        /*02b0*/ 	.word	0xffffffff


	//   ....[107]....
        /*02b4*/ 	.word	0xffffffff


	//   ....[108]....
        /*02b8*/ 	.word	0xffffffff


	//   ....[109]....
        /*02bc*/ 	.word	0xffffffff


	//   ....[110]....
        /*02c0*/ 	.word	0xffffffff


	//   ....[111]....
        /*02c4*/ 	.word	0xffffffff


	//   ....[112]....
        /*02c8*/ 	.word	0x0500000f


	//   ....[113]....
        /*02cc*/ 	.word	0x0500000f


	//   ....[114]....
        /*02d0*/ 	.word	0x0500000f


	//   ....[115]....
        /*02d4*/ 	.word	0x0500000f


	//   ....[116]....
        /*02d8*/ 	.word	0x0500000f


	//   ....[117]....
        /*02dc*/ 	.word	0x0500000f


	//   ....[118]....
        /*02e0*/ 	.word	0x0500000f


	//   ....[119]....
        /*02e4*/ 	.word	0x0500000f


	//   ....[120]....
        /*02e8*/ 	.word	0x0500000f


	//   ....[121]....
        /*02ec*/ 	.word	0x0500000f


	//   ....[122]....
        /*02f0*/ 	.word	0x0500000f


	//   ....[123]....
        /*02f4*/ 	.word	0x0500000f


	//   ....[124]....
        /*02f8*/ 	.word	0x0500000f


	//   ....[125]....
        /*02fc*/ 	.word	0x0500000f


	//   ....[126]....
        /*0300*/ 	.word	0x0500000f


	//   ....[127]....
        /*0304*/ 	.word	0x0500000f


	//   ....[128]....
        /*0308*/ 	.word	0x0500000f


	//   ....[129]....
        /*030c*/ 	.word	0x0500000f


	//   ....[130]....
        /*0310*/ 	.word	0x0500000f


	//   ....[131]....
        /*0314*/ 	.word	0x0500000f


	//   ....[132]....
        /*0318*/ 	.word	0x0500000f


	//   ....[133]....
        /*031c*/ 	.word	0x0500000f


	//   ....[134]....
        /*0320*/ 	.word	0x0500000f


	//   ....[135]....
        /*0324*/ 	.word	0x0500000f


	//   ....[136]....
        /*0328*/ 	.word	0x0500000f


	//   ....[137]....
        /*032c*/ 	.word	0x0500000f


	//   ....[138]....
        /*0330*/ 	.word	0x0500000f


	//   ....[139]....
        /*0334*/ 	.word	0x0500000f


	//   ....[140]....
        /*0338*/ 	.word	0x0500000f


	//   ....[141]....
        /*033c*/ 	.word	0x0500000f


	//   ....[142]....
        /*0340*/ 	.word	0x0500000f


	//   ....[143]....
        /*0344*/ 	.word	0x0500000f


	//   ....[144]....
        /*0348*/ 	.word	0x0500000f


	//   ....[145]....
        /*034c*/ 	.word	0x0500000f


	//   ....[146]....
        /*0350*/ 	.word	0x0500000f


	//   ....[147]....
        /*0354*/ 	.word	0x0500000f


	//   ....[148]....
        /*0358*/ 	.word	0x0500000f


	//   ....[149]....
        /*035c*/ 	.word	0x0500000f


	//   ....[150]....
        /*0360*/ 	.word	0x0500000f


	//   ....[151]....
        /*0364*/ 	.word	0x0500000f


	//   ....[152]....
        /*0368*/ 	.word	0x0500000f


	//   ....[153]....
        /*036c*/ 	.word	0x0500000f


	//   ....[154]....
        /*0370*/ 	.word	0x0500000f


	//   ....[155]....
        /*0374*/ 	.word	0x0500000f


	//   ....[156]....
        /*0378*/ 	.word	0x0500000f


	//   ....[157]....
        /*037c*/ 	.word	0x0500000f


	//   ....[158]....
        /*0380*/ 	.word	0x0500000f


	//   ....[159]....
        /*0384*/ 	.word	0x0500000f


	//   ....[160]....
        /*0388*/ 	.word	0x0500000f


	//----- nvinfo : EIATTR_COOP_GROUP_INSTR_OFFSETS
	.align		4
.L_91:
        /*038c*/ 	.byte	0x04, 0x28
        /*038e*/ 	.short	(.L_93 - .L_92)


	//   ....[0]....
.L_92:
        /*0390*/ 	.word	0x00000080


	//   ....[1]....
        /*0394*/ 	.word	0x00000090


	//   ....[2]....
        /*0398*/ 	.word	0x000002d0


	//   ....[3]....
        /*039c*/ 	.word	0x00000430


	//   ....[4]....
        /*03a0*/ 	.word	0x00000550


	//   ....[5]....
        /*03a4*/ 	.word	0x000006b0


	//   ....[6]....
        /*03a8*/ 	.word	0x00000e60


	//   ....[7]....
        /*03ac*/ 	.word	0x00002bb0


	//   ....[8]....
        /*03b0*/ 	.word	0x00002cb0


	//   ....[9]....
        /*03b4*/ 	.word	0x00003320


	//   ....[10]....
        /*03b8*/ 	.word	0x000033a0


	//   ....[11]....
        /*03bc*/ 	.word	0x00005d00


	//   ....[12]....
        /*03c0*/ 	.word	0x00005d10


	//   ....[13]....
        /*03c4*/ 	.word	0x00005d40


	//   ....[14]....
        /*03c8*/ 	.word	0x00005d50


	//   ....[15]....
        /*03cc*/ 	.word	0x00007810


	//   ....[16]....
        /*03d0*/ 	.word	0x00007820


	//   ....[17]....
        /*03d4*/ 	.word	0x000078a0


	//   ....[18]....
        /*03d8*/ 	.word	0x000078b0


	//   ....[19]....
        /*03dc*/ 	.word	0x00008ae0


	//   ....[20]....
        /*03e0*/ 	.word	0x00008b20


	//   ....[21]....
        /*03e4*/ 	.word	0x00008b50


	//   ....[22]....
        /*03e8*/ 	.word	0x00008b80


	//   ....[23]....
        /*03ec*/ 	.word	0x00008bb0


	//   ....[24]....
        /*03f0*/ 	.word	0x00008be0


	//   ....[25]....
        /*03f4*/ 	.word	0x00008c20


	//   ....[26]....
        /*03f8*/ 	.word	0x00008c40


	//   ....[27]....
        /*03fc*/ 	.word	0x00008c50


	//   ....[28]....
        /*0400*/ 	.word	0x00008c80


	//   ....[29]....
        /*0404*/ 	.word	0x00008ce0


	//   ....[30]....
        /*0408*/ 	.word	0x00008d10


	//   ....[31]....
        /*040c*/ 	.word	0x00008d30


	//   ....[32]....
        /*0410*/ 	.word	0x00008d40


	//   ....[33]....
        /*0414*/ 	.word	0x00008d50


	//   ....[34]....
        /*0418*/ 	.word	0x00008d60


	//   ....[35]....
        /*041c*/ 	.word	0x00008d70


	//   ....[36]....
        /*0420*/ 	.word	0x00008da0


	//   ....[37]....
        /*0424*/ 	.word	0x00008dd0


	//   ....[38]....
        /*0428*/ 	.word	0x00008de0


	//   ....[39]....
        /*042c*/ 	.word	0x00008df0


	//   ....[40]....
        /*0430*/ 	.word	0x00008e00


	//   ....[41]....
        /*0434*/ 	.word	0x00008e10


	//   ....[42]....
        /*0438*/ 	.word	0x00008e30


	//   ....[43]....
        /*043c*/ 	.word	0x00008e40


	//   ....[44]....
        /*0440*/ 	.word	0x00008e50


	//   ....[45]....
        /*0444*/ 	.word	0x00008e60


	//   ....[46]....
        /*0448*/ 	.word	0x00008e70


	//   ....[47]....
        /*044c*/ 	.word	0x00008e80


	//   ....[48]....
        /*0450*/ 	.word	0x00008e90


	//   ....[49]....
        /*0454*/ 	.word	0x00008ea0


	//   ....[50]....
        /*0458*/ 	.word	0x00008eb0


	//   ....[51]....
        /*045c*/ 	.word	0x00009000


	//   ....[52]....
        /*0460*/ 	.word	0x00009030


	//   ....[53]....
        /*0464*/ 	.word	0x00009110


	//   ....[54]....
        /*0468*/ 	.word	0x00009140


	//   ....[55]....
        /*046c*/ 	.word	0x00009540


	//   ....[56]....
        /*0470*/ 	.word	0x00009580


	//   ....[57]....
        /*0474*/ 	.word	0x00009650


	//   ....[58]....
        /*0478*/ 	.word	0x00009670


	//   ....[59]....
        /*047c*/ 	.word	0x00009720


	//   ....[60]....
        /*0480*/ 	.word	0x00009740


	//   ....[61]....
        /*0484*/ 	.word	0x00009800


	//   ....[62]....
        /*0488*/ 	.word	0x00009840


	//   ....[63]....
        /*048c*/ 	.word	0x0000b130


	//   ....[64]....
        /*0490*/ 	.word	0x0000b160


	//   ....[65]....
        /*0494*/ 	.word	0x0000b180


	//   ....[66]....
        /*0498*/ 	.word	0x0000b270


	//   ....[67]....
        /*049c*/ 	.word	0x0000b280


	//   ....[68]....
        /*04a0*/ 	.word	0x0000b2d0


	//   ....[69]....
        /*04a4*/ 	.word	0x0000b2e0


	//   ....[70]....
        /*04a8*/ 	.word	0x0000b2f0


	//   ....[71]....
        /*04ac*/ 	.word	0x0000b340


	//   ....[72]....
        /*04b0*/ 	.word	0x0000b390


	//   ....[73]....
        /*04b4*/ 	.word	0x0000b780


	//   ....[74]....
        /*04b8*/ 	.word	0x0000b7b0


	//   ....[75]....
        /*04bc*/ 	.word	0x0000b7e0


	//   ....[76]....
        /*04c0*/ 	.word	0x0000b810


	//   ....[77]....
        /*04c4*/ 	.word	0x0000b850


	//   ....[78]....
        /*04c8*/ 	.word	0x0000b8d0


	//   ....[79]....
        /*04cc*/ 	.word	0x0000b910


	//   ....[80]....
        /*04d0*/ 	.word	0x0000b940


	//   ....[81]....
        /*04d4*/ 	.word	0x0000b970


	//   ....[82]....
        /*04d8*/ 	.word	0x0000b9f0


	//   ....[83]....
        /*04dc*/ 	.word	0x0000c170


	//   ....[84]....
        /*04e0*/ 	.word	0x0000c190


	//   ....[85]....
        /*04e4*/ 	.word	0x0000c1c0


	//   ....[86]....
        /*04e8*/ 	.word	0x0000c200


	//   ....[87]....
        /*04ec*/ 	.word	0x0000c280


	//   ....[88]....
        /*04f0*/ 	.word	0x0000c2b0


	//   ....[89]....
        /*04f4*/ 	.word	0x0000c330


	//   ....[90]....
        /*04f8*/ 	.word	0x0000c350


	//   ....[91]....
        /*04fc*/ 	.word	0x0000cbc0


	//   ....[92]....
        /*0500*/ 	.word	0x0000cbe0


	//   ....[93]....
        /*0504*/ 	.word	0x0000cc00


	//   ....[94]....
        /*0508*/ 	.word	0x0000cc50


	//   ....[95]....
        /*050c*/ 	.word	0x0000cc60


	//   ....[96]....
        /*0510*/ 	.word	0x0000ccb0


	//   ....[97]....
        /*0514*/ 	.word	0x0000ccc0


	//   ....[98]....
        /*0518*/ 	.word	0x0000ccd0


	//   ....[99]....
        /*051c*/ 	.word	0x0000cd20


	//   ....[100]....
        /*0520*/ 	.word	0x0000cd70


	//   ....[101]....
        /*0524*/ 	.word	0x0000d160


	//   ....[102]....
        /*0528*/ 	.word	0x0000d180


	//   ....[103]....
        /*052c*/ 	.word	0x0000d190


	//   ....[104]....
        /*0530*/ 	.word	0x0000d1a0


	//   ....[105]....
        /*0534*/ 	.word	0x0000d1c0


	//   ....[106]....
        /*0538*/ 	.word	0x0000d210


	//   ....[107]....
        /*053c*/ 	.word	0x0000d230


	//   ....[108]....
        /*0540*/ 	.word	0x0000d240


	//   ....[109]....
        /*0544*/ 	.word	0x0000d2d0


	//   ....[110]....
        /*0548*/ 	.word	0x0000d2f0


	//   ....[111]....
        /*054c*/ 	.word	0x0000e370


	//   ....[112]....
        /*0550*/ 	.word	0x0000e8a0


	//   ....[113]....
        /*0554*/ 	.word	0x0000e980


	//   ....[114]....
        /*0558*/ 	.word	0x0000ea70


	//   ....[115]....
        /*055c*/ 	.word	0x0000ead0


	//   ....[116]....
        /*0560*/ 	.word	0x0000ebb0


	//   ....[117]....
        /*0564*/ 	.word	0x0000ec10


	//   ....[118]....
        /*0568*/ 	.word	0x0000ecf0


	//   ....[119]....
        /*056c*/ 	.word	0x0000ed50


	//   ....[120]....
        /*0570*/ 	.word	0x0000ee10


	//   ....[121]....
        /*0574*/ 	.word	0x0000ee70


	//   ....[122]....
        /*0578*/ 	.word	0x0000ef30


	//   ....[123]....
        /*057c*/ 	.word	0x0000f020


	//   ....[124]....
        /*0580*/ 	.word	0x0000f0f0


	//   ....[125]....
        /*0584*/ 	.word	0x0000f160


	//   ....[126]....
        /*0588*/ 	.word	0x0000f240


	//   ....[127]....
        /*058c*/ 	.word	0x0000f300


	//   ....[128]....
        /*0590*/ 	.word	0x0000f3f0


	//   ....[129]....
        /*0594*/ 	.word	0x0000f4e0


	//   ....[130]....
        /*0598*/ 	.word	0x0000f5a0


	//   ....[131]....
        /*059c*/ 	.word	0x0000f600


	//   ....[132]....
        /*05a0*/ 	.word	0x0000f6e0


	//   ....[133]....
        /*05a4*/ 	.word	0x0000f770


	//   ....[134]....
        /*05a8*/ 	.word	0x0000f7e0


	//   ....[135]....
        /*05ac*/ 	.word	0x0000f860


	//   ....[136]....
        /*05b0*/ 	.word	0x0000f920


	//   ....[137]....
        /*05b4*/ 	.word	0x0000f990


	//   ....[138]....
        /*05b8*/ 	.word	0x0000fa80


	//   ....[139]....
        /*05bc*/ 	.word	0x0000faf0


	//   ....[140]....
        /*05c0*/ 	.word	0x0000fbc0


	//   ....[141]....
        /*05c4*/ 	.word	0x0000fd00


	//   ....[142]....
        /*05c8*/ 	.word	0x0000fdb0


	//   ....[143]....
        /*05cc*/ 	.word	0x0000fe10


	//   ....[144]....
        /*05d0*/ 	.word	0x0000fed0


	//   ....[145]....
        /*05d4*/ 	.word	0x0000ff30


	//   ....[146]....
        /*05d8*/ 	.word	0x0000fff0


	//   ....[147]....
        /*05dc*/ 	.word	0x00010050


	//   ....[148]....
        /*05e0*/ 	.word	0x00010110


	//   ....[149]....
        /*05e4*/ 	.word	0x00010170


	//   ....[150]....
        /*05e8*/ 	.word	0x00010230


	//   ....[151]....
        /*05ec*/ 	.word	0x00010320


	//   ....[152]....
        /*05f0*/ 	.word	0x000103c0


	//   ....[153]....
        /*05f4*/ 	.word	0x00010420


	//   ....[154]....
        /*05f8*/ 	.word	0x000104e0


	//   ....[155]....
        /*05fc*/ 	.word	0x00010540


	//   ....[156]....
        /*0600*/ 	.word	0x00010600


	//   ....[157]....
        /*0604*/ 	.word	0x00010660


	//   ....[158]....
        /*0608*/ 	.word	0x00010720


	//   ....[159]....
        /*060c*/ 	.word	0x00010780


	//   ....[160]....
        /*0610*/ 	.word	0x00010850


	//----- nvinfo : EIATTR_REG_RECONFIG
	.align		4
.L_93:
        /*0614*/ 	.byte	0x01, 0x54
	.zero		2


	//----- nvinfo : EIATTR_SYSCALL_OFFSETS
	.align		4
        /*0618*/ 	.byte	0x04, 0x46
        /*061a*/ 	.short	(.L_95 - .L_94)


	//   ....[0]....
.L_94:
        /*061c*/ 	.word	0x00001380


	//   ....[1]....
        /*0620*/ 	.word	0x0000a600


	//   ....[2]....
        /*0624*/ 	.word	0x0000a760


	//   ....[3]....
        /*0628*/ 	.word	0x0000a8a0


	//   ....[4]....
        /*062c*/ 	.word	0x0000a9c0


	//   ....[5]....
        /*0630*/ 	.word	0x0000bdd0


	//----- nvinfo : EIATTR_MBARRIER_INSTR_OFFSETS
	.align		4
.L_95:
        /*0634*/ 	.byte	0x04, 0x39
        /*0636*/ 	.short	(.L_97 - .L_96)


	//   ....[0]....
.L_96:
        /*0638*/ 	.word	0x00000180
        /*063c*/ 	.word	0x000000ff
        /*0640*/ 	.word	0x00029800
        /*0644*/ 	.short	0x0100
        /*0646*/ 	.byte	0x08
	.zero		1


	//   ....[1]....
        /*0648*/ 	.word	0x00000190
        /*064c*/ 	.word	0x000000ff
        /*0650*/ 	.word	0x00029820
        /*0654*/ 	.short	0x0100
        /*0656*/ 	.byte	0x08
	.zero		1


	//   ....[2]....
        /*0658*/ 	.word	0x00000280
        /*065c*/ 	.word	0x000000ff
        /*0660*/ 	.word	0x00029830
        /*0664*/ 	.short	0x0100
        /*0666*/ 	.byte	0x08
	.zero		1


	//   ....[3]....
        /*0668*/ 	.word	0x00000290
        /*066c*/ 	.word	0x000000ff
        /*0670*/ 	.word	0x00029840
        /*0674*/ 	.short	0x0100
        /*0676*/ 	.byte	0x08
	.zero		1


	//   ....[4]....
        /*0678*/ 	.word	0x000002a0
        /*067c*/ 	.word	0x000000ff
        /*0680*/ 	.word	0x00029838
        /*0684*/ 	.short	0x0100
        /*0686*/ 	.byte	0x08
	.zero		1


	//   ....[5]....
        /*0688*/ 	.word	0x000002b0
        /*068c*/ 	.word	0x000000ff
        /*0690*/ 	.word	0x00029848
        /*0694*/ 	.short	0x0100
        /*0696*/ 	.byte	0x08
	.zero		1


	//   ....[6]....
        /*0698*/ 	.word	0x000003e0
        /*069c*/ 	.word	0x000000ff
        /*06a0*/ 	.word	0x00029850
        /*06a4*/ 	.short	0x0100
        /*06a6*/ 	.byte	0x08
	.zero		1


	//   ....[7]....
        /*06a8*/ 	.word	0x000003f0
        /*06ac*/ 	.word	0x000000ff
        /*06b0*/ 	.word	0x00029860
        /*06b4*/ 	.short	0x0100
        /*06b6*/ 	.byte	0x08
	.zero		1


	//   ....[8]....
        /*06b8*/ 	.word	0x00000400
        /*06bc*/ 	.word	0x000000ff
        /*06c0*/ 	.word	0x00029858
        /*06c4*/ 	.short	0x0100
        /*06c6*/ 	.byte	0x08
	.zero		1


	//   ....[9]....
        /*06c8*/ 	.word	0x00000410
        /*06cc*/ 	.word	0x000000ff
        /*06d0*/ 	.word	0x00029868
        /*06d4*/ 	.short	0x0100
        /*06d6*/ 	.byte	0x08
	.zero		1


	//   ....[10]....
        /*06d8*/ 	.word	0x00000500
        /*06dc*/ 	.word	0x000000ff
        /*06e0*/ 	.word	0x00029870
        /*06e4*/ 	.short	0x0100
        /*06e6*/ 	.byte	0x06
	.zero		1


	//   ....[11]....
        /*06e8*/ 	.word	0x00000510
        /*06ec*/ 	.word	0x000000ff
        /*06f0*/ 	.word	0x00029880
        /*06f4*/ 	.short	0x0100
        /*06f6*/ 	.byte	0x06
	.zero		1


	//   ....[12]....
        /*06f8*/ 	.word	0x00000520
        /*06fc*/ 	.word	0x000000ff
        /*0700*/ 	.word	0x00029878
        /*0704*/ 	.short	0x0100
        /*0706*/ 	.byte	0x06
	.zero		1


	//   ....[13]....
        /*0708*/ 	.word	0x00000530
        /*070c*/ 	.word	0x000000ff
        /*0710*/ 	.word	0x00029888
        /*0714*/ 	.short	0x0100
        /*0716*/ 	.byte	0x06
	.zero		1


	//   ....[14]....
        /*0718*/ 	.word	0x00000660
        /*071c*/ 	.word	0x000000ff
        /*0720*/ 	.word	0x00029890
        /*0724*/ 	.short	0x0100
        /*0726*/ 	.byte	0x08
	.zero		1


	//   ....[15]....
        /*0728*/ 	.word	0x00000670
        /*072c*/ 	.word	0x000000ff
        /*0730*/ 	.word	0x000298a0
        /*0734*/ 	.short	0x0100
        /*0736*/ 	.byte	0x08
	.zero		1


	//   ....[16]....
        /*0738*/ 	.word	0x00000680
        /*073c*/ 	.word	0x000000ff
        /*0740*/ 	.word	0x00029898
        /*0744*/ 	.short	0x0100
        /*0746*/ 	.byte	0x08
	.zero		1


	//   ....[17]....
        /*0748*/ 	.word	0x00000690
        /*074c*/ 	.word	0x000000ff
        /*0750*/ 	.word	0x000298a8
        /*0754*/ 	.short	0x0100
        /*0756*/ 	.byte	0x08
	.zero		1


	//   ....[18]....
        /*0758*/ 	.word	0x000007e0
        /*075c*/ 	.word	0x000000ff
        /*0760*/ 	.word	0x000298b0
        /*0764*/ 	.short	0x0100
        /*0766*/ 	.byte	0x08
	.zero		1


	//   ....[19]....
        /*0768*/ 	.word	0x000007f0
        /*076c*/ 	.word	0x000000ff
        /*0770*/ 	.word	0x000298c0
        /*0774*/ 	.short	0x0100
        /*0776*/ 	.byte	0x08
	.zero		1


	//   ....[20]....
        /*0778*/ 	.word	0x00000800
        /*077c*/ 	.word	0x000000ff
        /*0780*/ 	.word	0x000298b8
        /*0784*/ 	.short	0x0100
        /*0786*/ 	.byte	0x08
	.zero		1


	//   ....[21]....
        /*0788*/ 	.word	0x00000810
        /*078c*/ 	.word	0x000000ff
        /*0790*/ 	.word	0x000298c8
        /*0794*/ 	.short	0x0100
        /*0796*/ 	.byte	0x08
	.zero		1


	//   ....[22]....
        /*0798*/ 	.word	0x000013e0
        /*079c*/ 	.word	0x000000ff
        /*07a0*/ 	.word	0x00029800
        /*07a4*/ 	.short	0x010a
        /*07a6*/ 	.byte	0x27
	.zero		1


	//   ....[23]....
        /*07a8*/ 	.word	0x00001460
        /*07ac*/ 	.word	0x00000004
        /*07b0*/ 	.word	0x00029830
        /*07b4*/ 	.short	0x010a
        /*07b6*/ 	.byte	0x3f
	.zero		1


	//   ....[24]....
        /*07b8*/ 	.word	0x000014b0
        /*07bc*/ 	.word	0x00000004
        /*07c0*/ 	.word	0x00029830
        /*07c4*/ 	.short	0x010a
        /*07c6*/ 	.byte	0x3f
	.zero		1


	//   ....[25]....
        /*07c8*/ 	.word	0x000022b0
        /*07cc*/ 	.word	0x000000ff
        /*07d0*/ 	.word	0x00000000
        /*07d4*/ 	.short	0x0101
        /*07d6*/ 	.byte	0x06
	.zero		1


	//   ....[26]....
        /*07d8*/ 	.word	0x000048d0
        /*07dc*/ 	.word	0x000000ff
        /*07e0*/ 	.word	0x00029830
        /*07e4*/ 	.short	0x010a
        /*07e6*/ 	.byte	0x06
	.zero		1


	//   ....[27]....
        /*07e8*/ 	.word	0x00004910
        /*07ec*/ 	.word	0x000000ff
        /*07f0*/ 	.word	0x00029830
        /*07f4*/ 	.short	0x010a
        /*07f6*/ 	.byte	0x06
	.zero		1


	//   ....[28]....
        /*07f8*/ 	.word	0x00005530
        /*07fc*/ 	.word	0x000000ff
        /*0800*/ 	.word	0x00029850
        /*0804*/ 	.short	0x010a
        /*0806*/ 	.byte	0x06
	.zero		1


	//   ....[29]....
        /*0808*/ 	.word	0x00005570
        /*080c*/ 	.word	0x000000ff
        /*0810*/ 	.word	0x00029850
        /*0814*/ 	.short	0x010a
        /*0816*/ 	.byte	0x06
	.zero		1


	//   ....[30]....
        /*0818*/ 	.word	0x000058a0
        /*081c*/ 	.word	0x000000ff
        /*0820*/ 	.word	0x00000000
        /*0824*/ 	.short	0x0101
        /*0826*/ 	.byte	0x06
	.zero		1


	//   ....[31]....
        /*0828*/ 	.word	0x00006e50
        /*082c*/ 	.word	0x000000ff
        /*0830*/ 	.word	0x00000000
        /*0834*/ 	.short	0x0101
        /*0836*/ 	.byte	0x06
	.zero		1


	//   ....[32]....
        /*0838*/ 	.word	0x000074d0
        /*083c*/ 	.word	0x000000ff
        /*0840*/ 	.word	0x00029850
        /*0844*/ 	.short	0x010a
        /*0846*/ 	.byte	0x04
	.zero		1


	//   ....[33]....
        /*0848*/ 	.word	0x00007510
        /*084c*/ 	.word	0x000000ff
        /*0850*/ 	.word	0x00029850
        /*0854*/ 	.short	0x010a
        /*0856*/ 	.byte	0x04
	.zero		1


	//   ....[34]....
        /*0858*/ 	.word	0x000082c0
        /*085c*/ 	.word	0x000000ff
        /*0860*/ 	.word	0x00000000
        /*0864*/ 	.short	0x0101
        /*0866*/ 	.byte	0x04
	.zero		1


	//   ....[35]....
        /*0868*/ 	.word	0x00009560
        /*086c*/ 	.word	0x000000ff
        /*0870*/ 	.word	0x00000000
        /*0874*/ 	.short	0x0101
        /*0876*/ 	.byte	0x27
	.zero		1


	//   ....[36]....
        /*0878*/ 	.word	0x0000aea0
        /*087c*/ 	.word	0x00000000
        /*0880*/ 	.word	0x00029880
        /*0884*/ 	.short	0x010a
        /*0886*/ 	.byte	0x3f
	.zero		1


	//   ....[37]....
        /*0888*/ 	.word	0x0000b440
        /*088c*/ 	.word	0x00000000
        /*0890*/ 	.word	0x00029870
        /*0894*/ 	.short	0x0107
        /*0896*/ 	.byte	0x3f
	.zero		1


	//   ....[38]....
        /*0898*/ 	.word	0x0000b500
        /*089c*/ 	.word	0x00000000
        /*08a0*/ 	.word	0x00029870
        /*08a4*/ 	.short	0x0101
        /*08a6*/ 	.byte	0x3f
	.zero		1


	//   ....[39]....
        /*08a8*/ 	.word	0x0000b530
        /*08ac*/ 	.word	0x00000000
        /*08b0*/ 	.word	0x00029840
        /*08b4*/ 	.short	0x010a
        /*08b6*/ 	.byte	0x3f
	.zero		1


	//   ....[40]....
        /*08b8*/ 	.word	0x0000bba0
        /*08bc*/ 	.word	0x00000000
        /*08c0*/ 	.word	0x00029830
        /*08c4*/ 	.short	0x0107
        /*08c6*/ 	.byte	0x3f
	.zero		1


	//   ....[41]....
        /*08c8*/ 	.word	0x0000bc70
        /*08cc*/ 	.word	0x00000000
        /*08d0*/ 	.word	0x00029830
        /*08d4*/ 	.short	0x0101
        /*08d6*/ 	.byte	0x3f
	.zero		1


	//   ....[42]....
        /*08d8*/ 	.word	0x0000c430
        /*08dc*/ 	.word	0x000000ff
        /*08e0*/ 	.word	0x00029800
        /*08e4*/ 	.short	0x0107
        /*08e6*/ 	.byte	0x29
	.zero		1


	//   ....[43]....
        /*08e8*/ 	.word	0x0000c480
        /*08ec*/ 	.word	0x000000ff
        /*08f0*/ 	.word	0x00029800
        /*08f4*/ 	.short	0x0101
        /*08f6*/ 	.byte	0x29
	.zero		1


	//   ....[44]....
        /*08f8*/ 	.word	0x0000c4b0
        /*08fc*/ 	.word	0x000000ff
        /*0900*/ 	.word	0x00029820
        /*0904*/ 	.short	0x010a
        /*0906*/ 	.byte	0x29
	.zero		1


	//   ....[45]....
        /*0908*/ 	.word	0x0000c920
        /*090c*/ 	.word	0x00000000
        /*0910*/ 	.word	0x00029880
        /*0914*/ 	.short	0x010a
        /*0916*/ 	.byte	0x3f
	.zero		1


	//   ....[46]....
        /*0918*/ 	.word	0x0000ce00
        /*091c*/ 	.word	0x00000000
        /*0920*/ 	.word	0x00029870
        /*0924*/ 	.short	0x0107
        /*0926*/ 	.byte	0x3f
	.zero		1


	//   ....[47]....
        /*0928*/ 	.word	0x0000cec0
        /*092c*/ 	.word	0x00000000
        /*0930*/ 	.word	0x00029870
        /*0934*/ 	.short	0x0101
        /*0936*/ 	.byte	0x3f
	.zero		1


	//   ....[48]....
        /*0938*/ 	.word	0x0000cef0
        /*093c*/ 	.word	0x00000000
        /*0940*/ 	.word	0x00029840
        /*0944*/ 	.short	0x010a
        /*0946*/ 	.byte	0x3f
	.zero		1


	//   ....[49]....
        /*0948*/ 	.word	0x0000d3e0
        /*094c*/ 	.word	0x00000000
        /*0950*/ 	.word	0x00029830
        /*0954*/ 	.short	0x0107
        /*0956*/ 	.byte	0x3f
	.zero		1


	//   ....[50]....
        /*0958*/ 	.word	0x0000d4a0
        /*095c*/ 	.word	0x00000000
        /*0960*/ 	.word	0x00029830
        /*0964*/ 	.short	0x0101
        /*0966*/ 	.byte	0x3f
	.zero		1


	//   ....[51]....
        /*0968*/ 	.word	0x0000d530
        /*096c*/ 	.word	0x00000000
        /*0970*/ 	.word	0x00029870
        /*0974*/ 	.short	0x010a
        /*0976*/ 	.byte	0x3f
	.zero		1


	//   ....[52]....
        /*0978*/ 	.word	0x0000d5c0
        /*097c*/ 	.word	0x00000000
        /*0980*/ 	.word	0x00029860
        /*0984*/ 	.short	0x010a
        /*0986*/ 	.byte	0x3f
	.zero		1


	//   ....[53]....
        /*0988*/ 	.word	0x0000dad0
        /*098c*/ 	.word	0x00000000
        /*0990*/ 	.word	0x00029850
        /*0994*/ 	.short	0x0101
        /*0996*/ 	.byte	0x3f
	.zero		1


	//   ....[54]....
        /*0998*/ 	.word	0x0000db60
        /*099c*/ 	.word	0x00000000
        /*09a0*/ 	.word	0x00000000
        /*09a4*/ 	.short	0x0101
        /*09a6*/ 	.byte	0x3f
	.zero		1


	//   ....[55]....
        /*09a8*/ 	.word	0x0000dc00
        /*09ac*/ 	.word	0x00000003
        /*09b0*/ 	.word	0x00029870
        /*09b4*/ 	.short	0x010a
        /*09b6*/ 	.byte	0x3f
	.zero		1


	//   ....[56]....
        /*09b8*/ 	.word	0x0000dc90
        /*09bc*/ 	.word	0x00000003
        /*09c0*/ 	.word	0x00029860
        /*09c4*/ 	.short	0x010a
        /*09c6*/ 	.byte	0x3f
	.zero		1


	//   ....[57]....
        /*09c8*/ 	.word	0x0000e1a0
        /*09cc*/ 	.word	0x00000003
        /*09d0*/ 	.word	0x00029850
        /*09d4*/ 	.short	0x0101
        /*09d6*/ 	.byte	0x3f
	.zero		1


	//   ....[58]....
        /*09d8*/ 	.word	0x0000e290
        /*09dc*/ 	.word	0x00000003
        /*09e0*/ 	.word	0x00000000
        /*09e4*/ 	.short	0x0101
        /*09e6*/ 	.byte	0x3f
	.zero		1


	//   ....[59]....
        /*09e8*/ 	.word	0x0000e320
        /*09ec*/ 	.word	0x00000004
        /*09f0*/ 	.word	0x00029820
        /*09f4*/ 	.short	0x010a
        /*09f6*/ 	.byte	0x3f
	.zero		1


	//   ....[60]....
        /*09f8*/ 	.word	0x0000e450
        /*09fc*/ 	.word	0x00000003
        /*0a00*/ 	.word	0x00029840
        /*0a04*/ 	.short	0x010a
        /*0a06*/ 	.byte	0x3f
	.zero		1


	//   ....[61]....
        /*0a08*/ 	.word	0x0000e4f0
        /*0a0c*/ 	.word	0x00000013
        /*0a10*/ 	.word	0x00029840
        /*0a14*/ 	.short	0x010a
        /*0a16*/ 	.byte	0x3f
	.zero		1


	//   ....[62]....
        /*0a18*/ 	.word	0x0000e530
        /*0a1c*/ 	.word	0x00000003
        /*0a20*/ 	.word	0x00029860
        /*0a24*/ 	.short	0x010a
        /*0a26*/ 	.byte	0x3f
	.zero		1


	//   ....[63]....
        /*0a28*/ 	.word	0x0000e570
        /*0a2c*/ 	.word	0x00000013
        /*0a30*/ 	.word	0x00029860
        /*0a34*/ 	.short	0x010a
        /*0a36*/ 	.byte	0x3f
	.zero		1


	//   ....[64]....
        /*0a38*/ 	.word	0x0000e5b0
        /*0a3c*/ 	.word	0x00000003
        /*0a40*/ 	.word	0x00029880
        /*0a44*/ 	.short	0x010a
        /*0a46*/ 	.byte	0x3f
	.zero		1


	//   ....[65]....
        /*0a48*/ 	.word	0x0000e5f0
        /*0a4c*/ 	.word	0x00000013
        /*0a50*/ 	.word	0x00029880
        /*0a54*/ 	.short	0x010a
        /*0a56*/ 	.byte	0x3f
	.zero		1


	//   ....[66]....
        /*0a58*/ 	.word	0x0000e660
        /*0a5c*/ 	.word	0x00000003
        /*0a60*/ 	.word	0x00029800
        /*0a64*/ 	.short	0x010a
        /*0a66*/ 	.byte	0x3f
	.zero		1


	//   ....[67]....
        /*0a68*/ 	.word	0x0000e6b0
        /*0a6c*/ 	.word	0x00000004
        /*0a70*/ 	.word	0x00029830
        /*0a74*/ 	.short	0x010a
        /*0a76*/ 	.byte	0x3f
	.zero		1


	//   ....[68]....
        /*0a78*/ 	.word	0x0000e710
        /*0a7c*/ 	.word	0x00000003
        /*0a80*/ 	.word	0x00029830
        /*0a84*/ 	.short	0x010a
        /*0a86*/ 	.byte	0x3f
	.zero		1


	//   ....[69]....
        /*0a88*/ 	.word	0x0000e770
        /*0a8c*/ 	.word	0x00000003
        /*0a90*/ 	.word	0x00029850
        /*0a94*/ 	.short	0x010a
        /*0a96*/ 	.byte	0x3f
	.zero		1


	//   ....[70]....
        /*0a98*/ 	.word	0x0000e7d0
        /*0a9c*/ 	.word	0x00000007
        /*0aa0*/ 	.word	0x00029850
        /*0aa4*/ 	.short	0x010a
        /*0aa6*/ 	.byte	0x3f
	.zero		1


	//   ....[71]....
        /*0aa8*/ 	.word	0x0000e8d0
        /*0aac*/ 	.word	0x00000000
        /*0ab0*/ 	.word	0x00029880
        /*0ab4*/ 	.short	0x010a
        /*0ab6*/ 	.byte	0x3f
	.zero		1


	//   ....[72]....
        /*0ab8*/ 	.word	0x0000ef70
        /*0abc*/ 	.word	0x00000000
        /*0ac0*/ 	.word	0x00029840
        /*0ac4*/ 	.short	0x010a
        /*0ac6*/ 	.byte	0x3f
	.zero		1


	//   ....[73]....
        /*0ac8*/ 	.word	0x0000fc00
        /*0acc*/ 	.word	0x00000003
        /*0ad0*/ 	.word	0x00029820
        /*0ad4*/ 	.short	0x010a
        /*0ad6*/ 	.byte	0x3f
	.zero		1


	//   ....[74]....
        /*0ad8*/ 	.word	0x0000fc50
        /*0adc*/ 	.word	0x00000000
        /*0ae0*/ 	.word	0x00029880
        /*0ae4*/ 	.short	0x010a
        /*0ae6*/ 	.byte	0x3f
	.zero		1


	//   ....[75]....
        /*0ae8*/ 	.word	0x00010270
        /*0aec*/ 	.word	0x00000000
        /*0af0*/ 	.word	0x00029840
        /*0af4*/ 	.short	0x010a
        /*0af6*/ 	.byte	0x3f
	.zero		1


	//   ....[76]....
        /*0af8*/ 	.word	0x00010880
        /*0afc*/ 	.word	0x00000000
        /*0b00*/ 	.word	0x00029870
        /*0b04*/ 	.short	0x010a
        /*0b06*/ 	.byte	0x3f
	.zero		1


	//   ....[77]....
        /*0b08*/ 	.word	0x000108d0
        /*0b0c*/ 	.word	0x00000000
        /*0b10*/ 	.word	0x00029860
        /*0b14*/ 	.short	0x010a
        /*0b16*/ 	.byte	0x3f
	.zero		1


	//   ....[78]....
        /*0b18*/ 	.word	0x00010920
        /*0b1c*/ 	.word	0x00000003
        /*0b20*/ 	.word	0x00029870
        /*0b24*/ 	.short	0x010a
        /*0b26*/ 	.byte	0x3f
	.zero		1


	//   ....[79]....
        /*0b28*/ 	.word	0x00010970
        /*0b2c*/ 	.word	0x00000003
        /*0b30*/ 	.word	0x00029860
        /*0b34*/ 	.short	0x010a
        /*0b36*/ 	.byte	0x3f
	.zero		1


	//   ....[80]....
        /*0b38*/ 	.word	0x000109c0
        /*0b3c*/ 	.word	0x00000004
        /*0b40*/ 	.word	0x00029820
        /*0b44*/ 	.short	0x010a
        /*0b46*/ 	.byte	0x3f
	.zero		1


	//   ....[81]....
        /*0b48*/ 	.word	0x00010a10
        /*0b4c*/ 	.word	0x00000003
        /*0b50*/ 	.word	0x00029840
        /*0b54*/ 	.short	0x010a
        /*0b56*/ 	.byte	0x3f
	.zero		1


	//   ....[82]....
        /*0b58*/ 	.word	0x00010a60
        /*0b5c*/ 	.word	0x00000013
        /*0b60*/ 	.word	0x00029840
        /*0b64*/ 	.short	0x010a
        /*0b66*/ 	.byte	0x3f
	.zero		1


	//   ....[83]....
        /*0b68*/ 	.word	0x00010ab0
        /*0b6c*/ 	.word	0x00000003
        /*0b70*/ 	.word	0x00029860
        /*0b74*/ 	.short	0x010a
        /*0b76*/ 	.byte	0x3f
	.zero		1


	//   ....[84]....
        /*0b78*/ 	.word	0x00010b00
        /*0b7c*/ 	.word	0x00000013
        /*0b80*/ 	.word	0x00029860
        /*0b84*/ 	.short	0x010a
        /*0b86*/ 	.byte	0x3f
	.zero		1


	//   ....[85]....
        /*0b88*/ 	.word	0x00010b50
        /*0b8c*/ 	.word	0x00000003
        /*0b90*/ 	.word	0x00029880
        /*0b94*/ 	.short	0x010a
        /*0b96*/ 	.byte	0x3f
	.zero		1


	//----- nvinfo : EIATTR_NUM_MBARRIERS
	.align		4
.L_97:
        /*0b98*/ 	.byte	0x03, 0x38
        /*0b9a*/ 	.short	0x0016


	//----- nvinfo : EIATTR_EXIT_INSTR_OFFSETS
	.align		4
        /*0b9c*/ 	.byte	0x04, 0x1c
        /*0b9e*/ 	.short	(.L_99 - .L_98)


	//   ....[0]....
.L_98:
        /*0ba0*/ 	.word	0x00000970


	//   ....[1]....
        /*0ba4*/ 	.word	0x00009920


	//   ....[2]....
        /*0ba8*/ 	.word	0x0000e390


	//   ....[3]....
        /*0bac*/ 	.word	0x0000e640


	//----- nvinfo : EIATTR_MAX_THREADS
	.align		4
.L_99:
        /*0bb0*/ 	.byte	0x04, 0x05
        /*0bb2*/ 	.short	(.L_101 - .L_100)
.L_100:
        /*0bb4*/ 	.word	0x00000180
        /*0bb8*/ 	.word	0x00000001
        /*0bbc*/ 	.word	0x00000001


	//----- nvinfo : EIATTR_CRS_STACK_SIZE
	.align		4
.L_101:
        /*0bc0*/ 	.byte	0x04, 0x1e
        /*0bc2*/ 	.short	(.L_103 - .L_102)
.L_102:
        /*0bc4*/ 	.word	0x00000000


	//----- nvinfo : EIATTR_CBANK_PARAM_SIZE
	.align		4
.L_103:
        /*0bc8*/ 	.byte	0x03, 0x19
        /*0bca*/ 	.short	0x0a70


	//----- nvinfo : EIATTR_PARAM_CBANK
	.align		4
        /*0bcc*/ 	.byte	0x04, 0x0a
        /*0bce*/ 	.short	(.L_105 - .L_104)
	.align		4
.L_104:
        /*0bd0*/ 	.word	index@(.nv.constant0._ZN7cutlass13device_kernelIN5flash11enable_sm90INS1_16FlashAttnFwdSm90INS1_25CollectiveMainloopFwdSm90ILi2EN4cute5tupleIJNS5_1CILi1EEES8_S8_EEENS6_IJNS7_ILi128EEENS7_ILi160EEENS7_ILi192EEEEEELi128ENS_12float_e4m3_tEfNS_4arch4Sm90ELb0ELb0ELb0ELb0ELb1ELb0ELb0ELb1ELb1ELb1ELb0ELb0EEENS1_21CollectiveEpilogueFwdINS6_IJSA_SA_SB_EEES9_NS_10bfloat16_tESG_Li256ELb0ELb1ELb0ELb1EEENS1_29StaticPersistentTileSchedulerILb0EEEEEEEEEvNT_6ParamsE)
        /*0bd4*/ 	.short	0x0210
        /*0bd6*/ 	.short	0x0a70


	//----- nvinfo : EIATTR_SW_WAR
	.align		4
.L_105:
        /*0bd8*/ 	.byte	0x04, 0x36
        /*0bda*/ 	.short	(.L_107 - .L_106)
.L_106:
        /*0bdc*/ 	.word	0x00000008
.L_107:


//--------------------- .nv.info._ZN7cutlass13device_kernelIN5flash11enable_sm90INS1_16FlashAttnFwdSm90INS1_25CollectiveMainloopFwdSm90ILi2EN4cute5tupleIJNS5_1CILi1EEES8_S8_EEENS6_IJNS7_ILi128EEENS7_ILi160EEENS7_ILi192EEEEEELi128ENS_12float_e4m3_tEfNS_4arch4Sm90ELb0ELb0ELb0ELb1ELb1ELb0ELb0ELb1ELb1ELb1ELb0ELb0EEENS1_21CollectiveEpilogueFwdINS6_IJSA_SA_SB_EEES9_NS_10bfloat16_tESG_Li256ELb1ELb1ELb0ELb1EEENS1_36VarlenDynamicPersistentTileSchedulerILi128ELi160ELi256ELi128ELb0ELb1ELb1ELb0ELb1ELb1EEEEEEEEEvNT_6ParamsE --------------------------
	.section	.nv.info._ZN7cutlass13device_kernelIN5flash11enable_sm90INS1_16FlashAttnFwdSm90INS1_25CollectiveMainloopFwdSm90ILi2EN4cute5tupleIJNS5_1CILi1EEES8_S8_EEENS6_IJNS7_ILi128EEENS7_ILi160EEENS7_ILi192EEEEEELi128ENS_12float_e4m3_tEfNS_4arch4Sm90ELb0ELb0ELb0ELb1ELb1ELb0ELb0ELb1ELb1ELb1ELb0ELb0EEENS1_21CollectiveEpilogueFwdINS6_IJSA_SA_SB_EEES9_NS_10bfloat16_tESG_Li256ELb1ELb1ELb0ELb1EEENS1_36VarlenDynamicPersistentTileSchedulerILi128ELi160ELi256ELi128ELb0ELb1ELb1ELb0ELb1ELb1EEEEEEEEEvNT_6ParamsE,"",@"SHT_CUDA_INFO"
	.sectionflags	@""
	.align	4


	//----- nvinfo : EIATTR_CUDA_API_VERSION
	.align		4
        /*0000*/ 	.byte	0x04, 0x37
        /*0002*/ 	.short	(.L_109 - .L_108)
.L_108:
        /*0004*/ 	.word	0x00000082


	//----- nvinfo : EIATTR_KPARAM_INFO
	.align		4
.L_109:
        /*0008*/ 	.byte	0x04, 0x17
        /*000a*/ 	.short	(.L_111 - .L_110)
.L_110:
        /*000c*/ 	.word	0x00000000
        /*0010*/ 	.short	0x0000
        /*0012*/ 	.short	0x0070
        /*0014*/ 	.byte	0x00, 0xf0, 0x01, 0x2a


	//----- nvinfo : EIATTR_SPARSE_MMA_MASK
	.align		4
.L_111:
        /*0018*/ 	.byte	0x03, 0x50
        /*001a*/ 	.short	0x0000


	//----- nvinfo : EIATTR_MAXREG_COUNT
	.align		4
        /*001c*/ 	.byte	0x03, 0x1b
        /*001e*/ 	.short	0x00a8


	//----- nvinfo : EIATTR_NUM_BARRIERS
	.align		4
        /*0020*/ 	.byte	0x02, 0x4c
        /*0022*/ 	.byte	0x10
	.zero		1


	//----- nvinfo : EIATTR_EXTERNS
	.align		4
        /*0024*/ 	.byte	0x04, 0x0f
        /*0026*/ 	.short	(.L_113 - .L_112)


	//   ....[0]....
	.align		4
.L_112:
        /*0028*/ 	.word	index@(__assertfail)


	//----- nvinfo : EIATTR_ANNOTATIONS
	.align		4
.L_113:
        /*002c*/ 	.byte	0x04, 0x55
        /*002e*/ 	.short	(.L_115 - .L_114)


	//   ....[0]....
.L_114:
        /* <DEDUP_REMOVED lines=14> */
        /*0104*/ 	.byte	0x00, 0x0e, 0x01, 0x00


	//----- nvinfo : EIATTR_MERCURY_ISA_VERSION
	.align		4
.L_115:
        /*0108*/ 	.byte	0x03, 0x5f
        /*010a*/ 	.short	0x0101


	//----- nvinfo : EIATTR_UNUSED_LOAD_BYTE_OFFSET
	.align		4
        /*010c*/ 	.byte	0x04, 0x44
        /*010e*/ 	.short	(.L_117 - .L_116)


	//   ....[0]....
.L_116:
        /*0110*/ 	.word	0x00000980
        /*0114*/ 	.word	0x0000fff0


	//   ....[1]....
        /*0118*/ 	.word	0x00008510
        /*011c*/ 	.word	0x0000fff0


	//----- nvinfo : EIATTR_INT_WARP_WIDE_INSTR_OFFSETS
	.align		4
.L_117:
        /*0120*/ 	.byte	0x04, 0x31
        /*0122*/ 	.short	(.L_119 - .L_118)


	//   ....[0]....
.L_118:
        /*0124*/ 	.word	0x000000c0


	//   ....[1]....
        /*0128*/ 	.word	0x000000d0


	//   ....[2]....
        /*012c*/ 	.word	0x00000170


	//   ....[3]....
        /*0130*/ 	.word	0x0000bfc0


	//   ....[4]....
        /*0134*/ 	.word	0x0000c050


	//   ....[5]....
        /*0138*/ 	.word	0x0000fce0


	//   ....[6]....
        /*013c*/ 	.word	0x0000fd70


	//----- nvinfo : EIATTR_COOP_GROUP_MASK_REGIDS
	.align		4
.L_119:
        /*0140*/ 	.byte	0x04, 0x29
        /*0142*/ 	.short	(.L_121 - .L_120)


	//   ....[0]....
.L_120:
        /*0144*/ 	.word	0xffffffff


	//   ....[1]....
        /*0148*/ 	.word	0xffffffff


	//   ....[2]....
        /*014c*/ 	.word	0xffffffff


	//   ....[3]....
        /*0150*/ 	.word	0xffffffff


	//   ....[4]....
        /*0154*/ 	.word	0xffffffff


	//   ....[5]....
        /*0158*/ 	.word	0xffffffff


	//   ....[6]....
        /*015c*/ 	.word	0xffffffff


	//   ....[7]....
        /*0160*/ 	.word	0xffffffff


	//   ....[8]....
        /*0164*/ 	.word	0xffffffff


	//   ....[9]....
        /*0168*/ 	.word	0xffffffff


	//   ....[10]....
        /*016c*/ 	.word	0xffffffff


	//   ....[11]....
        /*0170*/ 	.word	0xffffffff


	//   ....[12]....
        /*0174*/ 	.word	0xffffffff


	//   ....[13]....
        /*0178*/ 	.word	0xffffffff


	//   ....[14]....
        /*017c*/ 	.word	0xffffffff


	//   ....[15]....
        /*0180*/ 	.word	0xffffffff


	//   ....[16]....
        /*0184*/ 	.word	0xffffffff


	//   ....[17]....
        /*0188*/ 	.word	0xffffffff


	//   ....[18]....
        /*018c*/ 	.word	0xffffffff


	//   ....[19]....
        /*0190*/ 	.word	0xffffffff


	//   ....[20]....
        /*0194*/ 	.word	0xffffffff


	//   ....[21]....
        /*0198*/ 	.word	0xffffffff


	//   ....[22]....
        /*019c*/ 	.word	0xffffffff


	//   ....[23]....
        /*01a0*/ 	.word	0xffffffff


	//   ....[24]....
        /*01a4*/ 	.word	0xffffffff


	//   ....[25]....
        /*01a8*/ 	.word	0xffffffff


	//   ....[26]....
        /*01ac*/ 	.word	0xffffffff


	//   ....[27]....
        /*01b0*/ 	.word	0xffffffff


	//   ....[28]....
        /*01b4*/ 	.word	0xffffffff


	//   ....[29]....
        /*01b8*/ 	.word	0xffffffff


	//   ....[30]....
        /*01bc*/ 	.word	0xffffffff


	//   ....[31]....
        /*01c0*/ 	.word	0xffffffff


	//   ....[32]....
        /*01c4*/ 	.word	0xffffffff


	//   ....[33]....
        /*01c8*/ 	.word	0xffffffff


	//   ....[34]....
        /*01cc*/ 	.word	0xffffffff


	//   ....[35]....
        /*01d0*/ 	.word	0xffffffff


	//   ....[36]....
        /*01d4*/ 	.word	0xffffffff


	//   ....[37]....
        /*01d8*/ 	.word	0xffffffff


	//   ....[38]....
        /*01dc*/ 	.word	0xffffffff


	//   ....[39]....
        /*01e0*/ 	.word	0xffffffff


	//   ....[40]....
        /*01e4*/ 	.word	0xffffffff


	//   ....[41]....
        /*01e8*/ 	.word	0xffffffff


	//   ....[42]....
        /*01ec*/ 	.word	0xffffffff


	//   ....[43]....
        /*01f0*/ 	.word	0xffffffff


	//   ....[44]....
        /*01f4*/ 	.word	0xffffffff


	//   ....[45]....
        /*01f8*/ 	.word	0xffffffff


	//   ....[46]....
        /*01fc*/ 	.word	0xffffffff


	//   ....[47]....
        /*0200*/ 	.word	0xffffffff


	//   ....[48]....
        /*0204*/ 	.word	0xffffffff


	//   ....[49]....
        /*0208*/ 	.word	0xffffffff


	//   ....[50]....
        /*020c*/ 	.word	0xffffffff


	//   ....[51]....
        /*0210*/ 	.word	0xffffffff


	//   ....[52]....
        /*0214*/ 	.word	0xffffffff


	//   ....[53]....
        /*0218*/ 	.word	0xffffffff


	//   ....[54]....
        /*021c*/ 	.word	0xffffffff


	//   ....[55]....
        /*0220*/ 	.word	0xffffffff


	//   ....[56]....
        /*0224*/ 	.word	0xffffffff


	//   ....[57]....
        /*0228*/ 	.word	0xffffffff


	//   ....[58]....
        /*022c*/ 	.word	0xffffffff


	//   ....[59]....
        /*0230*/ 	.word	0xffffffff


	//   ....[60]....
        /*0234*/ 	.word	0xffffffff


	//   ....[61]....
        /*0238*/ 	.word	0xffffffff


	//   ....[62]....
        /*023c*/ 	.word	0xffffffff


	//   ....[63]....
        /*0240*/ 	.word	0xffffffff


	//   ....[64]....
        /*0244*/ 	.word	0xffffffff


	//   ....[65]....
        /*0248*/ 	.word	0xffffffff


	//   ....[66]....
        /*024c*/ 	.word	0xffffffff


	//   ....[67]....
        /*0250*/ 	.word	0xffffffff


	//   ....[68]....
        /*0254*/ 	.word	0xffffffff


	//   ....[69]....
        /*0258*/ 	.word	0xffffffff


	//   ....[70]....
        /*025c*/ 	.word	0xffffffff


	//   ....[71]....
        /*0260*/ 	.word	0xffffffff


	//   ....[72]....
        /*0264*/ 	.word	0xffffffff


	//   ....[73]....
        /*0268*/ 	.word	0xffffffff


	//   ....[74]....
        /*026c*/ 	.word	0xffffffff


	//   ....[75]....
        /*0270*/ 	.word	0xffffffff


	//   ....[76]....
        /*0274*/ 	.word	0xffffffff


	//   ....[77]....
        /*0278*/ 	.word	0xffffffff


	//   ....[78]....
        /*027c*/ 	.word	0xffffffff


	//   ....[79]....
        /*0280*/ 	.word	0xffffffff


	//   ....[80]....
        /*0284*/ 	.word	0xffffffff


	//   ....[81]....
        /*0288*/ 	.word	0xffffffff


	//   ....[82]....
        /*028c*/ 	.word	0xffffffff


	//   ....[83]....
        /*0290*/ 	.word	0xffffffff


	//   ....[84]....
        /*0294*/ 	.word	0xffffffff


	//   ....[85]....
        /*0298*/ 	.word	0xffffffff


	//   ....[86]....
        /*029c*/ 	.word	0xffffffff


	//   ....[87]....
        /*02a0*/ 	.word	0xffffffff


	//   ....[88]....
        /*02a4*/ 	.word	0xffffffff


	//   ....[89]....
        /*02a8*/ 	.word	0xffffffff


	//   ....[90]....
        /*02ac*/ 	.word	0xffffffff


	//   ....[91]....
        /*02b0*/ 	.word	0xffffffff


	//   ....[92]....
        /*02b4*/ 	.word	0xffffffff


	//   ....[93]....
        /*02b8*/ 	.word	0xffffffff


	//   ....[94]....
        /*02bc*/ 	.word	0xffffffff


	//   ....[95]....
        /*02c0*/ 	.word	0xffffffff


	//   ....[96]....
        /*02c4*/ 	.word	0xffffffff


	//   ....[97]....
        /*02c8*/ 	.word	0xffffffff


	//   ....[98]....
        /*02cc*/ 	.word	0xffffffff


	//   ....[99]....
        /*02d0*/ 	.word	0xffffffff


	//   ....[100]....
        /*02d4*/ 	.word	0xffffffff


	//   ....[101]....
        /*02d8*/ 	.word	0xffffffff


	//   ....[102]....
        /*02dc*/ 	.word	0xffffffff


	//   ....[103]....
        /*02e0*/ 	.word	0xffffffff


	//   ....[104]....
        /*02e4*/ 	.word	0xffffffff


	//   ....[105]....
        /*02e8*/ 	.word	0xffffffff


	//   ....[106]....
        /*02ec*/ 	.word	0xffffffff


	//   ....[107]....
        /*02f0*/ 	.word	0xffffffff


	//   ....[108]....
        /*02f4*/ 	.word	0xffffffff


	//   ....[109]....
        /*02f8*/ 	.word	0xffffffff


	//   ....[110]....
        /*02fc*/ 	.word	0xffffffff


	//   ....[111]....
        /*0300*/ 	.word	0xffffffff


	//   ....[112]....
        /*0304*/ 	.word	0xffffffff


	//   ....[113]....
        /*0308*/ 	.word	0xffffffff


	//   ....[114]....
        /*030c*/ 	.word	0xffffffff


	//   ....[115]....
        /*0310*/ 	.word	0xffffffff


	//   ....[116]....
        /*0314*/ 	.word	0xffffffff


	//   ....[117]....
        /*0318*/ 	.word	0xffffffff


	//   ....[118]....
        /*031c*/ 	.word	0xffffffff


	//   ....[119]....
        /*0320*/ 	.word	0xffffffff


	//   ....[120]....
        /*0324*/ 	.word	0xffffffff


	//   ....[121]....
        /*0328*/ 	.word	0xffffffff


	//   ....[122]....
        /*032c*/ 	.word	0xffffffff


	//   ....[123]....
        /*0330*/ 	.word	0xffffffff


	//   ....[124]....
        /*0334*/ 	.word	0xffffffff


	//   ....[125]....
        /*0338*/ 	.word	0xffffffff


	//   ....[126]....
        /*033c*/ 	.word	0xffffffff


	//   ....[127]....
        /*0340*/ 	.word	0xffffffff


	//   ....[128]....
        /*0344*/ 	.word	0xffffffff


	//   ....[129]....
        /*0348*/ 	.word	0xffffffff


	//   ....[130]....
        /*034c*/ 	.word	0xffffffff


	//   ....[131]....
        /*0350*/ 	.word	0xffffffff


	//   ....[132]....
        /*0354*/ 	.word	0xffffffff


	//   ....[133]....
        /*0358*/ 	.word	0xffffffff


	//   ....[134]....
        /*035c*/ 	.word	0xffffffff


	//   ....[135]....
        /*0360*/ 	.word	0xffffffff


	//   ....[136]....
        /*0364*/ 	.word	0xffffffff


	//   ....[137]....
        /*0368*/ 	.word	0xffffffff


	//   ....[138]....
        /*036c*/ 	.word	0xffffffff


	//   ....[139]....
        /*0370*/ 	.word	0xffffffff


	//   ....[140]....
        /*0374*/ 	.word	0xffffffff


	//   ....[141]....
        /*0378*/ 	.word	0xffffffff


	//   ....[142]....
        /*037c*/ 	.word	0xffffffff


	//   ....[143]....
        /*0380*/ 	.word	0xffffffff


	//   ....[144]....
        /*0384*/ 	.word	0xffffffff


	//   ....[145]....
        /*0388*/ 	.word	0xffffffff


	//   ....[146]....
        /*038c*/ 	.word	0xffffffff


	//   ....[147]....
        /*0390*/ 	.word	0xffffffff


	//   ....[148]....
        /*0394*/ 	.word	0xffffffff


	//   ....[149]....
        /*0398*/ 	.word	0xffffffff


	//   ....[150]....
        /*039c*/ 	.word	0xffffffff


	//   ....[151]....
        /*03a0*/ 	.word	0xffffffff


	//   ....[152]....
        /*03a4*/ 	.word	0xffffffff


	//   ....[153]....
        /*03a8*/ 	.word	0x0500000f


	//   ....[154]....
        /*03ac*/ 	.word	0x0500000f


	//   ....[155]....
        /*03b0*/ 	.word	0x0500000f


	//   ....[156]....
        /*03b4*/ 	.word	0x0500000f


	//   ....[157]....
        /*03b8*/ 	.word	0x0500000f


	//   ....[158]....
        /*03bc*/ 	.word	0x0500000f


	//   ....[159]....
        /*03c0*/ 	.word	0x0500000f


	//   ....[160]....
        /*03c4*/ 	.word	0x0500000f


	//   ....[161]....
        /*03c8*/ 	.word	0x0500000f


	//   ....[162]....
        /*03cc*/ 	.word	0x0500000f


	//   ....[163]....
        /*03d0*/ 	.word	0x0500000f


	//   ....[164]....
        /*03d4*/ 	.word	0x0500000f


	//   ....[165]....
        /*03d8*/ 	.word	0x0500000f


	//   ....[166]....
        /*03dc*/ 	.word	0x0500000f


	//   ....[167]....
        /*03e0*/ 	.word	0x0500000f


	//   ....[168]....
        /*03e4*/ 	.word	0x0500000f


	//   ....[169]....
        /*03e8*/ 	.word	0x0500000f


	//   ....[170]....
        /*03ec*/ 	.word	0x0500000f


	//   ....[171]....
        /*03f0*/ 	.word	0x0500000f


	//   ....[172]....
        /*03f4*/ 	.word	0x0500000f


	//   ....[173]....
        /*03f8*/ 	.word	0x0500000f


	//   ....[174]....
        /*03fc*/ 	.word	0x0500000f


	//   ....[175]....
        /*0400*/ 	.word	0x0500000f


	//   ....[176]....
        /*0404*/ 	.word	0x0500000f


	//   ....[177]....
        /*0408*/ 	.word	0x0500000f


	//   ....[178]....
        /*040c*/ 	.word	0x0500000f


	//   ....[179]....
        /*0410*/ 	.word	0x0500000f


	//   ....[180]....
        /*0414*/ 	.word	0x0500000f


	//   ....[181]....
        /*0418*/ 	.word	0x0500000f


	//   ....[182]....
        /*041c*/ 	.word	0x0500000f


	//   ....[183]....
        /*0420*/ 	.word	0x0500000f


	//   ....[184]....
        /*0424*/ 	.word	0x0500000f


	//   ....[185]....
        /*0428*/ 	.word	0x0500000f


	//   ....[186]....
        /*042c*/ 	.word	0x0500000f


	//   ....[187]....
        /*0430*/ 	.word	0x0500000f


	//   ....[188]....
        /*0434*/ 	.word	0x0500000f


	//   ....[189]....
        /*0438*/ 	.word	0x0500000f


	//   ....[190]....
        /*043c*/ 	.word	0x0500000f


	//   ....[191]....
        /*0440*/ 	.word	0x0500000f


	//   ....[192]....
        /*0444*/ 	.word	0x0500000f


	//   ....[193]....
        /*0448*/ 	.word	0x0500000f


	//   ....[194]....
        /*044c*/ 	.word	0x0500000f


	//   ....[195]....
        /*0450*/ 	.word	0x0500000f


	//   ....[196]....
        /*0454*/ 	.word	0x0500000f


	//   ....[197]....
        /*0458*/ 	.word	0x0500000f


	//   ....[198]....
        /*045c*/ 	.word	0x0500000f


	//   ....[199]....
        /*0460*/ 	.word	0x0500000f


	//   ....[200]....
        /*0464*/ 	.word	0x0500000f


	//   ....[201]....
        /*0468*/ 	.word	0x0500000f


	//   ....[202]....
        /*046c*/ 	.word	0x0500000f


	//----- nvinfo : EIATTR_COOP_GROUP_INSTR_OFFSETS
	.align		4
.L_121:
        /*0470*/ 	.byte	0x04, 0x28
        /*0472*/ 	.short	(.L_123 - .L_122)


	//   ....[0]....
.L_122:
        /*0474*/ 	.word	0x00000080


	//   ....[1]....
        /*0478*/ 	.word	0x00000090


	//   ....[2]....
        /*047c*/ 	.word	0x000002d0


	//   ....[3]....
        /*0480*/ 	.word	0x00000430


	//   ....[4]....
        /*0484*/ 	.word	0x00000550


	//   ....[5]....
        /*0488*/ 	.word	0x000006b0


	//   ....[6]....
        /*048c*/ 	.word	0x00001620


	//   ....[7]....
        /*0490*/ 	.word	0x00003050


	//   ....[8]....
        /*0494*/ 	.word	0x00003150


	//   ....[9]....
        /*0498*/ 	.word	0x000037b0


	//   ....[10]....
        /*049c*/ 	.word	0x00003830


	//   ....[11]....
        /*04a0*/ 	.word	0x00006230


	//   ....[12]....
        /*04a4*/ 	.word	0x00006240


	//   ....[13]....
        /*04a8*/ 	.word	0x00006270


	//   ....[14]....
        /*04ac*/ 	.word	0x00006280


	//   ....[15]....
        /*04b0*/ 	.word	0x00007d70


	//   ....[16]....
        /*04b4*/ 	.word	0x00007d80


	//   ....[17]....
        /*04b8*/ 	.word	0x00007e00


	//   ....[18]....
        /*04bc*/ 	.word	0x00007e10


	//   ....[19]....
        /*04c0*/ 	.word	0x00008da0


	//   ....[20]....
        /*04c4*/ 	.word	0x00008db0


	//   ....[21]....
        /*04c8*/ 	.word	0x00008dc0


	//   ....[22]....
        /*04cc*/ 	.word	0x00008dd0


	//   ....[23]....
        /*04d0*/ 	.word	0x00008de0


	//   ....[24]....
        /*04d4*/ 	.word	0x00008df0


	//   ....[25]....
        /*04d8*/ 	.word	0x00008e00


	//   ....[26]....
        /*04dc*/ 	.word	0x00008e10


	//   ....[27]....
        /*04e0*/ 	.word	0x00008e40


	//   ....[28]....
        /*04e4*/ 	.word	0x00008e50


	//   ....[29]....
        /*04e8*/ 	.word	0x00008e80


	//   ....[30]....
        /*04ec*/ 	.word	0x00008e90


	//   ....[31]....
        /*04f0*/ 	.word	0x00008ea0


	//   ....[32]....
        /*04f4*/ 	.word	0x00008eb0


	//   ....[33]....
        /*04f8*/ 	.word	0x00008ee0


	//   ....[34]....
        /*04fc*/ 	.word	0x00008f10


	//   ....[35]....
        /*0500*/ 	.word	0x00008f20


	//   ....[36]....
        /*0504*/ 	.word	0x00008f30


	//   ....[37]....
        /*0508*/ 	.word	0x00008f50


	//   ....[38]....
        /*050c*/ 	.word	0x00008f60


	//   ....[39]....
        /*0510*/ 	.word	0x00008f90


	//   ....[40]....
        /*0514*/ 	.word	0x00008fc0


	//   ....[41]....
        /*0518*/ 	.word	0x00008fd0


	//   ....[42]....
        /*051c*/ 	.word	0x00008fe0


	//   ....[43]....
        /*0520*/ 	.word	0x00008ff0


	//   ....[44]....
        /*0524*/ 	.word	0x00009000


	//   ....[45]....
        /*0528*/ 	.word	0x00009010


	//   ....[46]....
        /*052c*/ 	.word	0x00009020


	//   ....[47]....
        /*0530*/ 	.word	0x00009030


	//   ....[48]....
        /*0534*/ 	.word	0x00009080


	//   ....[49]....
        /*0538*/ 	.word	0x000090b0


	//   ....[50]....
        /*053c*/ 	.word	0x000090e0


	//   ....[51]....
        /*0540*/ 	.word	0x00009730


	//   ....[52]....
        /*0544*/ 	.word	0x00009760


	//   ....[53]....
        /*0548*/ 	.word	0x00009790


	//   ....[54]....
        /*054c*/ 	.word	0x000097c0


	//   ....[55]....
        /*0550*/ 	.word	0x00009d60


	//   ....[56]....
        /*0554*/ 	.word	0x00009d90


	//   ....[57]....
        /*0558*/ 	.word	0x00009e50


	//   ....[58]....
        /*055c*/ 	.word	0x00009e70


	//   ....[59]....
        /*0560*/ 	.word	0x00009f30


	//   ....[60]....
        /*0564*/ 	.word	0x00009f50


	//   ....[61]....
        /*0568*/ 	.word	0x0000a020


	//   ....[62]....
        /*056c*/ 	.word	0x0000a040


	//   ....[63]....
        /*0570*/ 	.word	0x0000a910


	//   ....[64]....
        /*0574*/ 	.word	0x0000a940


	//   ....[65]....
        /*0578*/ 	.word	0x0000aa10


	//   ....[66]....
        /*057c*/ 	.word	0x0000aa30


	//   ....[67]....
        /*0580*/ 	.word	0x0000aaf0


	//   ....[68]....
        /*0584*/ 	.word	0x0000ab10


	//   ....[69]....
        /*0588*/ 	.word	0x0000abe0


	//   ....[70]....
        /*058c*/ 	.word	0x0000ac00


	//   ....[71]....
        /*0590*/ 	.word	0x0000ad40


	//   ....[72]....
        /*0594*/ 	.word	0x0000aef0


	//   ....[73]....
        /*0598*/ 	.word	0x0000af20


	//   ....[74]....
        /*059c*/ 	.word	0x0000af50


	//   ....[75]....
        /*05a0*/ 	.word	0x0000af80


	//   ....[76]....
        /*05a4*/ 	.word	0x0000afb0


	//   ....[77]....
        /*05a8*/ 	.word	0x0000aff0


	//   ....[78]....
        /*05ac*/ 	.word	0x0000b140


	//   ....[79]....
        /*05b0*/ 	.word	0x0000b170


	//   ....[80]....
        /*05b4*/ 	.word	0x0000b1a0


	//   ....[81]....
        /*05b8*/ 	.word	0x0000b1d0


	//   ....[82]....
        /*05bc*/ 	.word	0x0000b200


	//   ....[83]....
        /*05c0*/ 	.word	0x0000b240


	//   ....[84]....
        /*05c4*/ 	.word	0x0000b2c0


	//   ....[85]....
        /*05c8*/ 	.word	0x0000b300


	//   ....[86]....
        /*05cc*/ 	.word	0x0000b390


	//   ....[87]....
        /*05d0*/ 	.word	0x0000cf80


	//   ....[88]....
        /*05d4*/ 	.word	0x0000cfb0


	//   ....[89]....
        /*05d8*/ 	.word	0x0000cff0


	//   ....[90]....
        /*05dc*/ 	.word	0x0000d080


	//   ....[91]....
        /*05e0*/ 	.word	0x0000d090


	//   ....[92]....
        /*05e4*/ 	.word	0x0000d100


	//   ....[93]....
        /*05e8*/ 	.word	0x0000d110


	//   ....[94]....
        /*05ec*/ 	.word	0x0000d120


	//   ....[95]....
        /*05f0*/ 	.word	0x0000d190


	//   ....[96]....
        /*05f4*/ 	.word	0x0000d210


	//   ....[97]....
        /*05f8*/ 	.word	0x0000d620


	//   ....[98]....
        /*05fc*/ 	.word	0x0000d660


	//   ....[99]....
        /*0600*/ 	.word	0x0000d680


	//   ....[100]....
        /*0604*/ 	.word	0x0000d690


	//   ....[101]....
        /*0608*/ 	.word	0x0000d740


	//   ....[102]....
        /*060c*/ 	.word	0x0000d760


	//   ....[103]....
        /*0610*/ 	.word	0x0000d7f0


	//   ....[104]....
        /*0614*/ 	.word	0x0000d810


	//   ....[105]....
        /*0618*/ 	.word	0x0000d820


	//   ....[106]....
        /*061c*/ 	.word	0x0000d8b0


	//   ....[107]....
        /*0620*/ 	.word	0x0000e0b0


	//   ....[108]....
        /*0624*/ 	.word	0x0000e0e0


	//   ....[109]....
        /*0628*/ 	.word	0x0000e110


	//   ....[110]....
        /*062c*/ 	.word	0x0000e1a0


	//   ....[111]....
        /*0630*/ 	.word	0x0000e1f0


	//   ....[112]....
        /*0634*/ 	.word	0x0000e240


	//   ....[113]....
        /*0638*/ 	.word	0x0000e260


	//   ....[114]....
        /*063c*/ 	.word	0x0000e2a0


	//   ....[115]....
        /*0640*/ 	.word	0x0000ec90


	//   ....[116]....
        /*0644*/ 	.word	0x0000ecb0


	//   ....[117]....
        /*0648*/ 	.word	0x0000ecd0


	//   ....[118]....
        /*064c*/ 	.word	0x0000ed20


	//   ....[119]....
        /*0650*/ 	.word	0x0000ed30


	//   ....[120]....
        /*0654*/ 	.word	0x0000ed80


	//   ....[121]....
        /*0658*/ 	.word	0x0000ed90


	//   ....[122]....
        /*065c*/ 	.word	0x0000eda0


	//   ....[123]....
        /*0660*/ 	.word	0x0000edf0


	//   ....[124]....
        /*0664*/ 	.word	0x0000ee40


	//   ....[125]....
        /*0668*/ 	.word	0x0000f240


	//   ....[126]....
        /*066c*/ 	.word	0x0000f260


	//   ....[127]....
        /*0670*/ 	.word	0x0000f270


	//   ....[128]....
        /*0674*/ 	.word	0x0000f280


	//   ....[129]....
        /*0678*/ 	.word	0x0000f290


	//   ....[130]....
        /*067c*/ 	.word	0x0000f2f0


	//   ....[131]....
        /*0680*/ 	.word	0x0000f300


	//   ....[132]....
        /*0684*/ 	.word	0x0000f360


	//   ....[133]....
        /*0688*/ 	.word	0x0000f390


	//   ....[134]....
        /*068c*/ 	.word	0x0000f3d0


	//   ....[135]....
        /*0690*/ 	.word	0x00010640


	//   ....[136]....
        /*0694*/ 	.word	0x00010670


	//   ....[137]....
        /*0698*/ 	.word	0x000106a0


	//   ....[138]....
        /*069c*/ 	.word	0x000106b0


	//   ....[139]....
        /*06a0*/ 	.word	0x000106e0


	//   ....[140]....
        /*06a4*/ 	.word	0x000106f0


	//   ....[141]....
        /*06a8*/ 	.word	0x00010720


	//   ....[142]....
        /*06ac*/ 	.word	0x00010760


	//   ....[143]....
        /*06b0*/ 	.word	0x000108a0


	//   ....[144]....
        /*06b4*/ 	.word	0x000108d0


	//   ....[145]....
        /*06b8*/ 	.word	0x00010900


	//   ....[146]....
        /*06bc*/ 	.word	0x00010930


	//   ....[147]....
        /*06c0*/ 	.word	0x00010960


	//   ....[148]....
        /*06c4*/ 	.word	0x000109a0


	//   ....[149]....
        /*06c8*/ 	.word	0x00010a30


	//   ....[150]....
        /*06cc*/ 	.word	0x00010a70


	//   ....[151]....
        /*06d0*/ 	.word	0x00010b00


	//   ....[152]....
        /*06d4*/ 	.word	0x00010f20


	//   ....[153]....
        /*06d8*/ 	.word	0x00011470


	//   ....[154]....
        /*06dc*/ 	.word	0x00011550


	//   ....[155]....
        /*06e0*/ 	.word	0x00011640


	//   ....[156]....
        /*06e4*/ 	.word	0x000116a0


	//   ....[157]....
        /*06e8*/ 	.word	0x00011780


	//   ....[158]....
        /*06ec*/ 	.word	0x000117e0


	//   ....[159]....
        /*06f0*/ 	.word	0x000118c0


	//   ....[160]....
        /*06f4*/ 	.word	0x00011920


	//   ....[161]....
        /*06f8*/ 	.word	0x000119f0


	//   ....[162]....
        /*06fc*/ 	.word	0x00011a90


	//   ....[163]....
        /*0700*/ 	.word	0x00011b70


	//   ....[164]....
        /*0704*/ 	.word	0x00011cc0


	//   ....[165]....
        /*0708*/ 	.word	0x00011d70


	//   ....[166]....
        /*070c*/ 	.word	0x00011ea0


	//   ....[167]....
        /*0710*/ 	.word	0x00011f50


	//   ....[168]....
        /*0714*/ 	.word	0x00012050


	//   ....[169]....
        /*0718*/ 	.word	0x00012110


	//   ....[170]....
        /*071c*/ 	.word	0x00012170


	//   ....[171]....
        /*0720*/ 	.word	0x00012210


	//   ....[172]....
        /*0724*/ 	.word	0x000122d0


	//   ....[173]....
        /*0728*/ 	.word	0x000123a0


	//   ....[174]....
        /*072c*/ 	.word	0x00012440


	//   ....[175]....
        /*0730*/ 	.word	0x000124b0


	//   ....[176]....
        /*0734*/ 	.word	0x00012510


	//   ....[177]....
        /*0738*/ 	.word	0x00012610


	//   ....[178]....
        /*073c*/ 	.word	0x00012690


	//   ....[179]....
        /*0740*/ 	.word	0x00012760


	//   ....[180]....
        /*0744*/ 	.word	0x000127e0


	//   ....[181]....
        /*0748*/ 	.word	0x000128a0


	//   ....[182]....
        /*074c*/ 	.word	0x000129d0


	//   ....[183]....
        /*0750*/ 	.word	0x00012a80


	//   ....[184]....
        /*0754*/ 	.word	0x00012ae0


	//   ....[185]....
        /*0758*/ 	.word	0x00012ba0


	//   ....[186]....
        /*075c*/ 	.word	0x00012c00


	//   ....[187]....
        /*0760*/ 	.word	0x00012cc0


	//   ....[188]....
        /*0764*/ 	.word	0x00012d20


	//   ....[189]....
        /*0768*/ 	.word	0x00012de0


	//   ....[190]....
        /*076c*/ 	.word	0x00012e40


	//   ....[191]....
        /*0770*/ 	.word	0x00012f00


	//   ....[192]....
        /*0774*/ 	.word	0x00012ff0


	//   ....[193]....
        /*0778*/ 	.word	0x00013090


	//   ....[194]....
        /*077c*/ 	.word	0x000130f0


	//   ....[195]....
        /*0780*/ 	.word	0x000131c0


	//   ....[196]....
        /*0784*/ 	.word	0x00013220


	//   ....[197]....
        /*0788*/ 	.word	0x000132f0


	//   ....[198]....
        /*078c*/ 	.word	0x00013350


	//   ....[199]....
        /*0790*/ 	.word	0x00013420


	//   ....[200]....
        /*0794*/ 	.word	0x00013480


	//   ....[201]....
        /*0798*/ 	.word	0x00013550


	//   ....[202]....
        /*079c*/ 	.word	0x000137a0


	//----- nvinfo : EIATTR_REG_RECONFIG
	.align		4
.L_123:
        /*07a0*/ 	.byte	0x01, 0x54
	.zero		2


	//----- nvinfo : EIATTR_SYSCALL_OFFSETS
	.align		4
        /*07a4*/ 	.byte	0x04, 0x46
        /*07a6*/ 	.short	(.L_125 - .L_124)


	//   ....[0]....
.L_124:
        /*07a8*/ 	.word	0x00001800


	//   ....[1]....
        /*07ac*/ 	.word	0x0000c1b0


	//   ....[2]....
        /*07b0*/ 	.word	0x0000c320


	//   ....[3]....
        /*07b4*/ 	.word	0x0000c470


	//   ....[4]....
        /*07b8*/ 	.word	0x0000c5b0


	//   ....[5]....
        /*07bc*/ 	.word	0x0000dcf0


	//----- nvinfo : EIATTR_MBARRIER_INSTR_OFFSETS
	.align		4
.L_125:
        /*07c0*/ 	.byte	0x04, 0x39
        /*07c2*/ 	.short	(.L_127 - .L_126)


	//   ....[0]....
.L_126:
        /*07c4*/ 	.word	0x00000180
        /*07c8*/ 	.word	0x000000ff
        /*07cc*/ 	.word	0x00029800
        /*07d0*/ 	.short	0x0100
        /*07d2*/ 	.byte	0x08
	.zero		1


	//   ....[1]....
        /*07d4*/ 	.word	0x00000190
        /*07d8*/ 	.word	0x000000ff
        /*07dc*/ 	.word	0x00029820
        /*07e0*/ 	.short	0x0100
        /*07e2*/ 	.byte	0x08
	.zero		1


	//   ....[2]....
        /*07e4*/ 	.word	0x00000280
        /*07e8*/ 	.word	0x000000ff
        /*07ec*/ 	.word	0x00029830
        /*07f0*/ 	.short	0x0100
        /*07f2*/ 	.byte	0x08
	.zero		1


	//   ....[3]....
        /*07f4*/ 	.word	0x00000290
        /*07f8*/ 	.word	0x000000ff
        /*07fc*/ 	.word	0x00029840
        /*0800*/ 	.short	0x0100
        /*0802*/ 	.byte	0x08
	.zero		1


	//   ....[4]....
        /*0804*/ 	.word	0x000002a0
        /*0808*/ 	.word	0x000000ff
        /*080c*/ 	.word	0x00029838
        /*0810*/ 	.short	0x0100
        /*0812*/ 	.byte	0x08
	.zero		1


	//   ....[5]....
        /*0814*/ 	.word	0x000002b0
        /*0818*/ 	.word	0x000000ff
        /*081c*/ 	.word	0x00029848
        /*0820*/ 	.short	0x0100
        /*0822*/ 	.byte	0x08
	.zero		1


	//   ....[6]....
        /*0824*/ 	.word	0x000003e0
        /*0828*/ 	.word	0x000000ff
        /*082c*/ 	.word	0x00029850
        /*0830*/ 	.short	0x0100
        /*0832*/ 	.byte	0x08
	.zero		1


	//   ....[7]....
        /*0834*/ 	.word	0x000003f0
        /*0838*/ 	.word	0x000000ff
        /*083c*/ 	.word	0x00029860
        /*0840*/ 	.short	0x0100
        /*0842*/ 	.byte	0x08
	.zero		1


	//   ....[8]....
        /*0844*/ 	.word	0x00000400
        /*0848*/ 	.word	0x000000ff
        /*084c*/ 	.word	0x00029858
        /*0850*/ 	.short	0x0100
        /*0852*/ 	.byte	0x08
	.zero		1


	//   ....[9]....
        /*0854*/ 	.word	0x00000410
        /*0858*/ 	.word	0x000000ff
        /*085c*/ 	.word	0x00029868
        /*0860*/ 	.short	0x0100
        /*0862*/ 	.byte	0x08
	.zero		1


	//   ....[10]....
        /*0864*/ 	.word	0x00000500
        /*0868*/ 	.word	0x000000ff
        /*086c*/ 	.word	0x00029870
        /*0870*/ 	.short	0x0100
        /*0872*/ 	.byte	0x06
	.zero		1


	//   ....[11]....
        /*0874*/ 	.word	0x00000510
        /*0878*/ 	.word	0x000000ff
        /*087c*/ 	.word	0x00029880
        /*0880*/ 	.short	0x0100
        /*0882*/ 	.byte	0x06
	.zero		1


	//   ....[12]....
        /*0884*/ 	.word	0x00000520
        /*0888*/ 	.word	0x000000ff
        /*088c*/ 	.word	0x00029878
        /*0890*/ 	.short	0x0100
        /*0892*/ 	.byte	0x06
	.zero		1


	//   ....[13]....
        /*0894*/ 	.word	0x00000530
        /*0898*/ 	.word	0x000000ff
        /*089c*/ 	.word	0x00029888
        /*08a0*/ 	.short	0x0100
        /*08a2*/ 	.byte	0x06
	.zero		1


	//   ....[14]....
        /*08a4*/ 	.word	0x00000660
        /*08a8*/ 	.word	0x000000ff
        /*08ac*/ 	.word	0x00029890
        /*08b0*/ 	.short	0x0100
        /*08b2*/ 	.byte	0x08
	.zero		1


	//   ....[15]....
        /*08b4*/ 	.word	0x00000670
        /*08b8*/ 	.word	0x000000ff
        /*08bc*/ 	.word	0x000298a0
        /*08c0*/ 	.short	0x0100
        /*08c2*/ 	.byte	0x08
	.zero		1


	//   ....[16]....
        /*08c4*/ 	.word	0x00000680
        /*08c8*/ 	.word	0x000000ff
        /*08cc*/ 	.word	0x00029898
        /*08d0*/ 	.short	0x0100
        /*08d2*/ 	.byte	0x08
	.zero		1


	//   ....[17]....
        /*08d4*/ 	.word	0x00000690
        /*08d8*/ 	.word	0x000000ff
        /*08dc*/ 	.word	0x000298a8
        /*08e0*/ 	.short	0x0100
        /*08e2*/ 	.byte	0x08
	.zero		1


	//   ....[18]....
        /*08e4*/ 	.word	0x000007e0
        /*08e8*/ 	.word	0x000000ff
        /*08ec*/ 	.word	0x000298b0
        /*08f0*/ 	.short	0x0100
        /*08f2*/ 	.byte	0x08
	.zero		1


	//   ....[19]....
        /*08f4*/ 	.word	0x000007f0
        /*08f8*/ 	.word	0x000000ff
        /*08fc*/ 	.word	0x000298c0
        /*0900*/ 	.short	0x0100
        /*0902*/ 	.byte	0x08
	.zero		1


	//   ....[20]....
        /*0904*/ 	.word	0x00000800
        /*0908*/ 	.word	0x000000ff
        /*090c*/ 	.word	0x000298b8
        /*0910*/ 	.short	0x0100
        /*0912*/ 	.byte	0x08
	.zero		1


	//   ....[21]....
        /*0914*/ 	.word	0x00000810
        /*0918*/ 	.word	0x000000ff
        /*091c*/ 	.word	0x000298c8
        /*0920*/ 	.short	0x0100
        /*0922*/ 	.byte	0x08
	.zero		1


	//   ....[22]....
        /*0924*/ 	.word	0x00001880
        /*0928*/ 	.word	0x000000ff
        /*092c*/ 	.word	0x00029800
        /*0930*/ 	.short	0x010a
        /*0932*/ 	.byte	0x30
	.zero		1


	//   ....[23]....
        /*0934*/ 	.word	0x00001900
        /*0938*/ 	.word	0x00000004
        /*093c*/ 	.word	0x00029830
        /*0940*/ 	.short	0x010a
        /*0942*/ 	.byte	0x3f
	.zero		1


	//   ....[24]....
        /*0944*/ 	.word	0x00001950
        /*0948*/ 	.word	0x00000004
        /*094c*/ 	.word	0x00029830
        /*0950*/ 	.short	0x010a
        /*0952*/ 	.byte	0x3f
	.zero		1


	//   ....[25]....
        /*0954*/ 	.word	0x00002750
        /*0958*/ 	.word	0x000000ff
        /*095c*/ 	.word	0x00000000
        /*0960*/ 	.short	0x0101
        /*0962*/ 	.byte	0x06
	.zero		1


	//   ....[26]....
        /*0964*/ 	.word	0x00004da0
        /*0968*/ 	.word	0x000000ff
        /*096c*/ 	.word	0x00029830
        /*0970*/ 	.short	0x010a
        /*0972*/ 	.byte	0x06
	.zero		1


	//   ....[27]....
        /*0974*/ 	.word	0x00004de0
        /*0978*/ 	.word	0x000000ff
        /*097c*/ 	.word	0x00029830
        /*0980*/ 	.short	0x010a
        /*0982*/ 	.byte	0x06
	.zero		1


	//   ....[28]....
        /*0984*/ 	.word	0x00005a30
        /*0988*/ 	.word	0x000000ff
        /*098c*/ 	.word	0x00029850
        /*0990*/ 	.short	0x010a
        /*0992*/ 	.byte	0x06
	.zero		1


	//   ....[29]....
        /*0994*/ 	.word	0x00005a70
        /*0998*/ 	.word	0x000000ff
        /*099c*/ 	.word	0x00029850
        /*09a0*/ 	.short	0x010a
        /*09a2*/ 	.byte	0x06
	.zero		1


	//   ....[30]....
        /*09a4*/ 	.word	0x00005dd0
        /*09a8*/ 	.word	0x000000ff
        /*09ac*/ 	.word	0x00000000
        /*09b0*/ 	.short	0x0101
        /*09b2*/ 	.byte	0x06
	.zero		1


	//   ....[31]....
        /*09b4*/ 	.word	0x00007380
        /*09b8*/ 	.word	0x000000ff
        /*09bc*/ 	.word	0x00000000
        /*09c0*/ 	.short	0x0101
        /*09c2*/ 	.byte	0x06
	.zero		1


	//   ....[32]....
        /*09c4*/ 	.word	0x00007a30
        /*09c8*/ 	.word	0x000000ff
        /*09cc*/ 	.word	0x00029850
        /*09d0*/ 	.short	0x010a
        /*09d2*/ 	.byte	0x09
	.zero		1


	//   ....[33]....
        /*09d4*/ 	.word	0x00007a70
        /*09d8*/ 	.word	0x000000ff
        /*09dc*/ 	.word	0x00029850
        /*09e0*/ 	.short	0x010a
        /*09e2*/ 	.byte	0x09
	.zero		1


	//   ....[34]....
        /*09e4*/ 	.word	0x000081e0
        /*09e8*/ 	.word	0x000000ff
        /*09ec*/ 	.word	0x00000000
        /*09f0*/ 	.short	0x0101
        /*09f2*/ 	.byte	0x04
	.zero		1


	//   ....[35]....
        /*09f4*/ 	.word	0x00009d80
        /*09f8*/ 	.word	0x00000000
        /*09fc*/ 	.word	0x00000000
        /*0a00*/ 	.short	0x0101
        /*0a02*/ 	.byte	0x3f
	.zero		1


	//   ....[36]....
        /*0a04*/ 	.word	0x0000cc90
        /*0a08*/ 	.word	0x00000000
        /*0a0c*/ 	.word	0x00029880
        /*0a10*/ 	.short	0x010a
        /*0a12*/ 	.byte	0x3f
	.zero		1


	//   ....[37]....
        /*0a14*/ 	.word	0x0000d2e0
        /*0a18*/ 	.word	0x00000000
        /*0a1c*/ 	.word	0x00029870
        /*0a20*/ 	.short	0x0107
        /*0a22*/ 	.byte	0x3f
	.zero		1


	//   ....[38]....
        /*0a24*/ 	.word	0x0000d3a0
        /*0a28*/ 	.word	0x00000000
        /*0a2c*/ 	.word	0x00029870
        /*0a30*/ 	.short	0x0101
        /*0a32*/ 	.byte	0x3f
	.zero		1


	//   ....[39]....
        /*0a34*/ 	.word	0x0000d3d0
        /*0a38*/ 	.word	0x00000000
        /*0a3c*/ 	.word	0x00029840
        /*0a40*/ 	.short	0x010a
        /*0a42*/ 	.byte	0x3f
	.zero		1


	//   ....[40]....
        /*0a44*/ 	.word	0x0000da10
        /*0a48*/ 	.word	0x00000000
        /*0a4c*/ 	.word	0x00029830
        /*0a50*/ 	.short	0x0107
        /*0a52*/ 	.byte	0x3f
	.zero		1


	//   ....[41]....
        /*0a54*/ 	.word	0x0000dae0
        /*0a58*/ 	.word	0x00000000
        /*0a5c*/ 	.word	0x00029830
        /*0a60*/ 	.short	0x0101
        /*0a62*/ 	.byte	0x3f
	.zero		1


	//   ....[42]....
        /*0a64*/ 	.word	0x0000e3b0
        /*0a68*/ 	.word	0x00000016
        /*0a6c*/ 	.word	0x00029800
        /*0a70*/ 	.short	0x0107
        /*0a72*/ 	.byte	0x3f
	.zero		1


	//   ....[43]....
        /*0a74*/ 	.word	0x0000e4b0
        /*0a78*/ 	.word	0x00000016
        /*0a7c*/ 	.word	0x00029800
        /*0a80*/ 	.short	0x0101
        /*0a82*/ 	.byte	0x3f
	.zero		1


	//   ....[44]....
        /*0a84*/ 	.word	0x0000e4d0
        /*0a88*/ 	.word	0x00000016
        /*0a8c*/ 	.word	0x00029820
        /*0a90*/ 	.short	0x010a
        /*0a92*/ 	.byte	0x3f
	.zero		1


	//   ....[45]....
        /*0a94*/ 	.word	0x0000e9f0
        /*0a98*/ 	.word	0x00000000
        /*0a9c*/ 	.word	0x00029880
        /*0aa0*/ 	.short	0x010a
        /*0aa2*/ 	.byte	0x3f
	.zero		1


	//   ....[46]....
        /*0aa4*/ 	.word	0x0000eed0
        /*0aa8*/ 	.word	0x00000000
        /*0aac*/ 	.word	0x00029870
        /*0ab0*/ 	.short	0x0107
        /*0ab2*/ 	.byte	0x3f
	.zero		1


	//   ....[47]....
        /*0ab4*/ 	.word	0x0000ef90
        /*0ab8*/ 	.word	0x00000000
        /*0abc*/ 	.word	0x00029870
        /*0ac0*/ 	.short	0x0101
        /*0ac2*/ 	.byte	0x3f
	.zero		1


	//   ....[48]....
        /*0ac4*/ 	.word	0x0000efc0
        /*0ac8*/ 	.word	0x00000000
        /*0acc*/ 	.word	0x00029840
        /*0ad0*/ 	.short	0x010a
        /*0ad2*/ 	.byte	0x3f
	.zero		1


	//   ....[49]....
        /*0ad4*/ 	.word	0x0000f4c0
        /*0ad8*/ 	.word	0x00000000
        /*0adc*/ 	.word	0x00029830
        /*0ae0*/ 	.short	0x0107
        /*0ae2*/ 	.byte	0x3f
	.zero		1


	//   ....[50]....
        /*0ae4*/ 	.word	0x0000f580
        /*0ae8*/ 	.word	0x00000000
        /*0aec*/ 	.word	0x00029830
        /*0af0*/ 	.short	0x0101
        /*0af2*/ 	.byte	0x3f
	.zero		1


	//   ....[51]....
        /*0af4*/ 	.word	0x0000f610
        /*0af8*/ 	.word	0x00000003
        /*0afc*/ 	.word	0x00029870
        /*0b00*/ 	.short	0x010a
        /*0b02*/ 	.byte	0x3f
	.zero		1


	//   ....[52]....
        /*0b04*/ 	.word	0x0000f6a0
        /*0b08*/ 	.word	0x00000003
        /*0b0c*/ 	.word	0x00029860
        /*0b10*/ 	.short	0x010a
        /*0b12*/ 	.byte	0x3f
	.zero		1


	//   ....[53]....
        /*0b14*/ 	.word	0x0000fbb0
        /*0b18*/ 	.word	0x00000003
        /*0b1c*/ 	.word	0x00029850
        /*0b20*/ 	.short	0x0101
        /*0b22*/ 	.byte	0x3f
	.zero		1


	//   ....[54]....
        /*0b24*/ 	.word	0x0000fc40
        /*0b28*/ 	.word	0x00000003
        /*0b2c*/ 	.word	0x00000000
        /*0b30*/ 	.short	0x0101
        /*0b32*/ 	.byte	0x3f
	.zero		1


	//   ....[55]....
        /*0b34*/ 	.word	0x0000fe00
        /*0b38*/ 	.word	0x00000011
        /*0b3c*/ 	.word	0x00029870
        /*0b40*/ 	.short	0x010a
        /*0b42*/ 	.byte	0x3f
	.zero		1


	//   ....[56]....
        /*0b44*/ 	.word	0x0000fe80
        /*0b48*/ 	.word	0x00000011
        /*0b4c*/ 	.word	0x00029860
        /*0b50*/ 	.short	0x010a
        /*0b52*/ 	.byte	0x3f
	.zero		1


	//   ....[57]....
        /*0b54*/ 	.word	0x000103a0
        /*0b58*/ 	.word	0x00000011
        /*0b5c*/ 	.word	0x00029850
        /*0b60*/ 	.short	0x0101
        /*0b62*/ 	.byte	0x3f
	.zero		1


	//   ....[58]....
        /*0b64*/ 	.word	0x00010450
        /*0b68*/ 	.word	0x00000011
        /*0b6c*/ 	.word	0x00000000
        /*0b70*/ 	.short	0x0101
        /*0b72*/ 	.byte	0x3f
	.zero		1


	//   ....[59]....
        /*0b74*/ 	.word	0x00010ea0
        /*0b78*/ 	.word	0x00000005
        /*0b7c*/ 	.word	0x00029820
        /*0b80*/ 	.short	0x010a
        /*0b82*/ 	.byte	0x3f
	.zero		1


	//   ....[60]....
        /*0b84*/ 	.word	0x00011020
        /*0b88*/ 	.word	0x00000003
        /*0b8c*/ 	.word	0x00029840
        /*0b90*/ 	.short	0x010a
        /*0b92*/ 	.byte	0x3f
	.zero		1


	//   ....[61]....
        /*0b94*/ 	.word	0x000110c0
        /*0b98*/ 	.word	0x00000005
        /*0b9c*/ 	.word	0x00029840
        /*0ba0*/ 	.short	0x010a
        /*0ba2*/ 	.byte	0x3f
	.zero		1


	//   ....[62]....
        /*0ba4*/ 	.word	0x00011100
        /*0ba8*/ 	.word	0x00000003
        /*0bac*/ 	.word	0x00029860
        /*0bb0*/ 	.short	0x010a
        /*0bb2*/ 	.byte	0x3f
	.zero		1


	//   ....[63]....
        /*0bb4*/ 	.word	0x00011140
        /*0bb8*/ 	.word	0x00000005
        /*0bbc*/ 	.word	0x00029860
        /*0bc0*/ 	.short	0x010a
        /*0bc2*/ 	.byte	0x3f
	.zero		1


	//   ....[64]....
        /*0bc4*/ 	.word	0x00011180
        /*0bc8*/ 	.word	0x00000003
        /*0bcc*/ 	.word	0x00029880
        /*0bd0*/ 	.short	0x010a
        /*0bd2*/ 	.byte	0x3f
	.zero		1


	//   ....[65]....
        /*0bd4*/ 	.word	0x000111c0
        /*0bd8*/ 	.word	0x00000005
        /*0bdc*/ 	.word	0x00029880
        /*0be0*/ 	.short	0x010a
        /*0be2*/ 	.byte	0x3f
	.zero		1


	//   ....[66]....
        /*0be4*/ 	.word	0x00011230
        /*0be8*/ 	.word	0x00000003
        /*0bec*/ 	.word	0x00029800
        /*0bf0*/ 	.short	0x010a
        /*0bf2*/ 	.byte	0x3f
	.zero		1


	//   ....[67]....
        /*0bf4*/ 	.word	0x00011280
        /*0bf8*/ 	.word	0x00000004
        /*0bfc*/ 	.word	0x00029830
        /*0c00*/ 	.short	0x010a
        /*0c02*/ 	.byte	0x3f
	.zero		1


	//   ....[68]....
        /*0c04*/ 	.word	0x000112e0
        /*0c08*/ 	.word	0x00000003
        /*0c0c*/ 	.word	0x00029830
        /*0c10*/ 	.short	0x010a
        /*0c12*/ 	.byte	0x3f
	.zero		1


	//   ....[69]....
        /*0c14*/ 	.word	0x00011340
        /*0c18*/ 	.word	0x00000003
        /*0c1c*/ 	.word	0x00029850
        /*0c20*/ 	.short	0x010a
        /*0c22*/ 	.byte	0x3f
	.zero		1


	//   ....[70]....
        /*0c24*/ 	.word	0x000113a0
        /*0c28*/ 	.word	0x00000007
        /*0c2c*/ 	.word	0x00029850
        /*0c30*/ 	.short	0x010a
        /*0c32*/ 	.byte	0x3f
	.zero		1


	//   ....[71]....
        /*0c34*/ 	.word	0x000114a0
        /*0c38*/ 	.word	0x00000000
        /*0c3c*/ 	.word	0x00029880
        /*0c40*/ 	.short	0x010a
        /*0c42*/ 	.byte	0x3f
	.zero		1


	//   ....[72]....
        /*0c44*/ 	.word	0x00011c10
        /*0c48*/ 	.word	0x00000000
        /*0c4c*/ 	.word	0x00029840
        /*0c50*/ 	.short	0x010a
        /*0c52*/ 	.byte	0x3f
	.zero		1


	//   ....[73]....
        /*0c54*/ 	.word	0x000128d0
        /*0c58*/ 	.word	0x00000016
        /*0c5c*/ 	.word	0x00029820
        /*0c60*/ 	.short	0x010a
        /*0c62*/ 	.byte	0x3f
	.zero		1


	//   ....[74]....
        /*0c64*/ 	.word	0x00012920
        /*0c68*/ 	.word	0x00000000
        /*0c6c*/ 	.word	0x00029880
        /*0c70*/ 	.short	0x010a
        /*0c72*/ 	.byte	0x3f
	.zero		1


	//   ....[75]....
        /*0c74*/ 	.word	0x00012f40
        /*0c78*/ 	.word	0x00000000
        /*0c7c*/ 	.word	0x00029840
        /*0c80*/ 	.short	0x010a
        /*0c82*/ 	.byte	0x3f
	.zero		1


	//   ....[76]....
        /*0c84*/ 	.word	0x00013580
        /*0c88*/ 	.word	0x00000003
        /*0c8c*/ 	.word	0x00029870
        /*0c90*/ 	.short	0x010a
        /*0c92*/ 	.byte	0x3f
	.zero		1


	//   ....[77]....
        /*0c94*/ 	.word	0x000135d0
        /*0c98*/ 	.word	0x00000003
        /*0c9c*/ 	.word	0x00029860
        /*0ca0*/ 	.short	0x010a
        /*0ca2*/ 	.byte	0x3f
	.zero		1


	//   ....[78]....
        /*0ca4*/ 	.word	0x00013620
        /*0ca8*/ 	.word	0x00000011
        /*0cac*/ 	.word	0x00029870
        /*0cb0*/ 	.short	0x010a
        /*0cb2*/ 	.byte	0x3f
	.zero		1


	//   ....[79]....
        /*0cb4*/ 	.word	0x00013670
        /*0cb8*/ 	.word	0x00000011
        /*0cbc*/ 	.word	0x00029860
        /*0cc0*/ 	.short	0x010a
        /*0cc2*/ 	.byte	0x3f
	.zero		1


	//   ....[80]....
        /*0cc4*/ 	.word	0x000136c0
        /*0cc8*/ 	.word	0x00000005
        /*0ccc*/ 	.word	0x00029820
        /*0cd0*/ 	.short	0x010a
        /*0cd2*/ 	.byte	0x3f
	.zero		1


	//   ....[81]....
        /*0cd4*/ 	.word	0x00013860
        /*0cd8*/ 	.word	0x00000003
        /*0cdc*/ 	.word	0x00029840
        /*0ce0*/ 	.short	0x010a
        /*0ce2*/ 	.byte	0x3f
	.zero		1


	//   ....[82]....
        /*0ce4*/ 	.word	0x000138b0
        /*0ce8*/ 	.word	0x00000005
        /*0cec*/ 	.word	0x00029840
        /*0cf0*/ 	.short	0x010a
        /*0cf2*/ 	.byte	0x3f
	.zero		1


	//   ....[83]....
        /*0cf4*/ 	.word	0x00013900
        /*0cf8*/ 	.word	0x00000003
        /*0cfc*/ 	.word	0x00029860
        /*0d00*/ 	.short	0x010a
        /*0d02*/ 	.byte	0x3f
	.zero		1


	//   ....[84]....
        /*0d04*/ 	.word	0x00013950
        /*0d08*/ 	.word	0x00000005
        /*0d0c*/ 	.word	0x00029860
        /*0d10*/ 	.short	0x010a
        /*0d12*/ 	.byte	0x3f
	.zero		1


	//   ....[85]....
        /*0d14*/ 	.word	0x000139a0
        /*0d18*/ 	.word	0x00000003
        /*0d1c*/ 	.word	0x00029880
        /*0d20*/ 	.short	0x010a
        /*0d22*/ 	.byte	0x3f
	.zero		1


	//----- nvinfo : EIATTR_NUM_MBARRIERS
	.align		4
.L_127:
        /*0d24*/ 	.byte	0x03, 0x38
        /*0d26*/ 	.short	0x0016


	//----- nvinfo : EIATTR_EXIT_INSTR_OFFSETS
	.align		4
        /*0d28*/ 	.byte	0x04, 0x1c
        /*0d2a*/ 	.short	(.L_129 - .L_128)


	//   ....[0]....
.L_128:
        /*0d2c*/ 	.word	0x000009c0


	//   ....[1]....
        /*0d30*/ 	.word	0x0000acf0


	//   ....[2]....
        /*0d34*/ 	.word	0x00011210


	//----- nvinfo : EIATTR_MAX_THREADS
	.align		4
.L_129:
        /*0d38*/ 	.byte	0x04, 0x05
        /*0d3a*/ 	.short	(.L_131 - .L_130)
.L_130:
        /*0d3c*/ 	.word	0x00000180
        /*0d40*/ 	.word	0x00000001
        /*0d44*/ 	.word	0x00000001


	//----- nvinfo : EIATTR_CRS_STACK_SIZE
	.align		4
.L_131:
        /*0d48*/ 	.byte	0x04, 0x1e
        /*0d4a*/ 	.short	(.L_133 - .L_132)
.L_132:
        /*0d4c*/ 	.word	0x00000000


	//----- nvinfo : EIATTR_CBANK_PARAM_SIZE
	.align		4
.L_133:
        /*0d50*/ 	.byte	0x03, 0x19
        /*0d52*/ 	.short	0x0af0


	//----- nvinfo : EIATTR_PARAM_CBANK
	.align		4
        /*0d54*/ 	.byte	0x04, 0x0a
        /*0d56*/ 	.short	(.L_135 - .L_134)
	.align		4
.L_134:
        /*0d58*/ 	.word	index@(.nv.constant0._ZN7cutlass13device_kernelIN5flash11enable_sm90INS1_16FlashAttnFwdSm90INS1_25CollectiveMainloopFwdSm90ILi2EN4cute5tupleIJNS5_1CILi1EEES8_S8_EEENS6_IJNS7_ILi128EEENS7_ILi160EEENS7_ILi192EEEEEELi128ENS_12float_e4m3_tEfNS_4arch4Sm90ELb0ELb0ELb0ELb1ELb1ELb0ELb0ELb1ELb1ELb1ELb0ELb0EEENS1_21CollectiveEpilogueFwdINS6_IJSA_SA_SB_EEES9_NS_10bfloat16_tESG_Li256ELb1ELb1ELb0ELb1EEENS1_36VarlenDynamicPersistentTileSchedulerILi128ELi160ELi256ELi128ELb0ELb1ELb1ELb0ELb1ELb1EEEEEEEEEvNT_6ParamsE)
        /*0d5c*/ 	.short	0x0210
        /*0d5e*/ 	.short	0x0af0


	//----- nvinfo : EIATTR_SW_WAR
	.align		4
.L_135:
        /*0d60*/ 	.byte	0x04, 0x36
        /*0d62*/ 	.short	(.L_137 - .L_136)
.L_136:
        /*0d64*/ 	.word	0x00000008
.L_137:


//--------------------- .nv.info._ZN7cutlass13device_kernelIN5flash11enable_sm90INS1_16FlashAttnFwdSm90INS1_25CollectiveMainloopFwdSm90ILi2EN4cute5tupleIJNS5_1CILi1EEES8_S8_EEENS6_IJNS7_ILi128EEENS7_ILi160EEENS7_ILi192EEEEEELi128ENS_12float_e4m3_tEfNS_4arch4Sm90ELb0ELb0ELb0ELb1ELb1ELb1ELb0ELb1ELb1ELb1ELb0ELb0EEENS1_21CollectiveEpilogueFwdINS6_IJSA_SA_SB_EEES9_NS_10bfloat16_tESG_Li256ELb1ELb1ELb0ELb1EEENS1_36VarlenDynamicPersistentTileSchedulerILi128ELi160ELi256ELi128ELb0ELb1ELb1ELb0ELb1ELb1EEEEEEEEEvNT_6ParamsE --------------------------
	.section	.nv.info._ZN7cutlass13device_kernelIN5flash11enable_sm90INS1_16FlashAttnFwdSm90INS1_25CollectiveMainloopFwdSm90ILi2EN4cute5tupleIJNS5_1CILi1EEES8_S8_EEENS6_IJNS7_ILi128EEENS7_ILi160EEENS7_ILi192EEEEEELi128ENS_12float_e4m3_tEfNS_4arch4Sm90ELb0ELb0ELb0ELb1ELb1ELb1ELb0ELb1ELb1ELb1ELb0ELb0EEENS1_21CollectiveEpilogueFwdINS6_IJSA_SA_SB_EEES9_NS_10bfloat16_tESG_Li256ELb1ELb1ELb0ELb1EEENS1_36VarlenDynamicPersistentTileSchedulerILi128ELi160ELi256ELi128ELb0ELb1ELb1ELb0ELb1ELb1EEEEEEEEEvNT_6ParamsE,"",@"SHT_CUDA_INFO"
	.sectionflags	@""
	.align	4


	//----- nvinfo : EIATTR_CUDA_API_VERSION
	.align		4
        /*0000*/ 	.byte	0x04, 0x37
        /*0002*/ 	.short	(.L_139 - .L_138)
.L_138:
        /*0004*/ 	.word	0x00000082


	//----- nvinfo : EIATTR_KPARAM_INFO
	.align		4
.L_139:
        /*0008*/ 	.byte	0x04, 0x17
        /*000a*/ 	.short	(.L_141 - .L_140)
.L_140:
        /*000c*/ 	.word	0x00000000
        /*0010*/ 	.short	0x0000
        /*0012*/ 	.short	0x0070
        /*0014*/ 	.byte	0x00, 0xf0, 0x01, 0x2a


	//----- nvinfo : EIATTR_SPARSE_MMA_MASK
	.align		4
.L_141:
        /*0018*/ 	.byte	0x03, 0x50
        /*001a*/ 	.short	0x0000


	//----- nvinfo : EIATTR_MAXREG_COUNT
	.align		4
        /*001c*/ 	.byte	0x03, 0x1b
        /*001e*/ 	.short	0x00a8


	//----- nvinfo : EIATTR_NUM_BARRIERS
	.align		4
        /*0020*/ 	.byte	0x02, 0x4c
        /*0022*/ 	.byte	0x10
	.zero		1


	//----- nvinfo : EIATTR_EXTERNS
	.align		4
        /*0024*/ 	.byte	0x04, 0x0f
        /*0026*/ 	.short	(.L_143 - .L_142)


	//   ....[0]....
	.align		4
.L_142:
        /*0028*/ 	.word	index@(__assertfail)


	//----- nvinfo : EIATTR_ANNOTATIONS
	.align		4
.L_143:
        /*002c*/ 	.byte	0x04, 0x55
        /*002e*/ 	.short	(.L_145 - .L_144)


	//   ....[0]....
.L_144:
        /* <DEDUP_REMOVED lines=52> */


	//----- nvinfo : EIATTR_MERCURY_ISA_VERSION
	.align		4
.L_145:
        /*0358*/ 	.byte	0x03, 0x5f
        /*035a*/ 	.short	0x0101


	//----- nvinfo : EIATTR_UNUSED_LOAD_BYTE_OFFSET
	.align		4
        /*035c*/ 	.byte	0x04, 0x44
        /*035e*/ 	.short	(.L_147 - .L_146)


	//   ....[0]....
.L_146:
        /*0360*/ 	.word	0x00000a90
        /*0364*/ 	.word	0x0000fff0


	//   ....[1]....
        /*0368*/ 	.word	0x0001ead0
        /*036c*/ 	.word	0x0000fff0


	//----- nvinfo : EIATTR_INT_WARP_WIDE_INSTR_OFFSETS
	.align		4
.L_147:
        /*0370*/ 	.byte	0x04, 0x31
        /*0372*/ 	.short	(.L_149 - .L_148)


	//   ....[0]....
.L_148:
        /*0374*/ 	.word	0x00000130


	//   ....[1]....
        /*0378*/ 	.word	0x00000170


	//   ....[2]....
        /*037c*/ 	.word	0x000001e0


	//   ....[3]....
        /*0380*/ 	.word	0x00023640


	//   ....[4]....
        /*0384*/ 	.word	0x000236d0


	//   ....[5]....
        /*0388*/ 	.word	0x00027650


	//   ....[6]....
        /*038c*/ 	.word	0x000276e0


	//----- nvinfo : EIATTR_COOP_GROUP_MASK_REGIDS
	.align		4
.L_149:
        /*0390*/ 	.byte	0x04, 0x29
        /*0392*/ 	.short	(.L_151 - .L_150)


	//   ....[0]....
.L_150:
        /*0394*/ 	.word	0xffffffff


	//   ....[1]....
        /*0398*/ 	.word	0xffffffff


	//   ....[2]....
        /*039c*/ 	.word	0xffffffff


	//   ....[3]....
        /*03a0*/ 	.word	0xffffffff


	//   ....[4]....
        /*03a4*/ 	.word	0xffffffff


	//   ....[5]....
        /*03a8*/ 	.word	0xffffffff


	//   ....[6]....
        /*03ac*/ 	.word	0xffffffff


	//   ....[7]....
        /*03b0*/ 	.word	0xffffffff


	//   ....[8]....
        /*03b4*/ 	.word	0xffffffff


	//   ....[9]....
        /*03b8*/ 	.word	0xffffffff


	//   ....[10]....
        /*03bc*/ 	.word	0xffffffff


	//   ....[11]....
        /*03c0*/ 	.word	0xffffffff


	//   ....[12]....
        /*03c4*/ 	.word	0xffffffff


	//   ....[13]....
        /*03c8*/ 	.word	0xffffffff


	//   ....[14]....
        /*03cc*/ 	.word	0xffffffff


	//   ....[15]....
        /*03d0*/ 	.word	0xffffffff


	//   ....[16]....
        /*03d4*/ 	.word	0xffffffff


	//   ....[17]....
        /*03d8*/ 	.word	0xffffffff


	//   ....[18]....
        /*03dc*/ 	.word	0xffffffff


	//   ....[19]....
        /*03e0*/ 	.word	0xffffffff


	//   ....[20]....
        /*03e4*/ 	.word	0xffffffff


	//   ....[21]....
        /*03e8*/ 	.word	0xffffffff


	//   ....[22]....
        /*03ec*/ 	.word	0xffffffff


	//   ....[23]....
        /*03f0*/ 	.word	0xffffffff


	//   ....[24]....
        /*03f4*/ 	.word	0xffffffff


	//   ....[25]....
        /*03f8*/ 	.word	0xffffffff


	//   ....[26]....
        /*03fc*/ 	.word	0xffffffff


	//   ....[27]....
        /*0400*/ 	.word	0xffffffff


	//   ....[28]....
        /*0404*/ 	.word	0xffffffff


	//   ....[29]....
        /*0408*/ 	.word	0xffffffff


	//   ....[30]....
        /*040c*/ 	.word	0xffffffff


	//   ....[31]....
        /*0410*/ 	.word	0xffffffff


	//   ....[32]....
        /*0414*/ 	.word	0xffffffff


	//   ....[33]....
        /*0418*/ 	.word	0xffffffff


	//   ....[34]....
        /*041c*/ 	.word	0xffffffff


	//   ....[35]....
        /*0420*/ 	.word	0xffffffff


	//   ....[36]....
        /*0424*/ 	.word	0xffffffff


	//   ....[37]....
        /*0428*/ 	.word	0xffffffff


	//   ....[38]....
        /*042c*/ 	.word	0xffffffff


	//   ....[39]....
        /*0430*/ 	.word	0xffffffff


	//   ....[40]....
        /*0434*/ 	.word	0xffffffff


	//   ....[41]....
        /*0438*/ 	.word	0xffffffff


	//   ....[42]....
        /*043c*/ 	.word	0xffffffff


	//   ....[43]....
        /*0440*/ 	.word	0xffffffff


	//   ....[44]....
        /*0444*/ 	.word	0xffffffff


	//   ....[45]....
        /*0448*/ 	.word	0xffffffff


	//   ....[46]....
        /*044c*/ 	.word	0xffffffff


	//   ....[47]....
        /*0450*/ 	.word	0xffffffff


	//   ....[48]....
        /*0454*/ 	.word	0xffffffff


	//   ....[49]....
        /*0458*/ 	.word	0xffffffff


	//   ....[50]....
        /*045c*/ 	.word	0xffffffff


	//   ....[51]....
        /*0460*/ 	.word	0xffffffff


	//   ....[52]....
        /*0464*/ 	.word	0xffffffff


	//   ....[53]....
        /*0468*/ 	.word	0xffffffff


	//   ....[54]....
        /*046c*/ 	.word	0xffffffff


	//   ....[55]....
        /*0470*/ 	.word	0xffffffff


	//   ....[56]....
        /*0474*/ 	.word	0xffffffff


	//   ....[57]....
        /*0478*/ 	.word	0xffffffff


	//   ....[58]....
        /*047c*/ 	.word	0xffffffff


	//   ....[59]....
        /*0480*/ 	.word	0xffffffff


	//   ....[60]....
        /*0484*/ 	.word	0xffffffff


	//   ....[61]....
        /*0488*/ 	.word	0xffffffff


	//   ....[62]....
        /*048c*/ 	.word	0xffffffff


	//   ....[63]....
        /*0490*/ 	.word	0xffffffff


	//   ....[64]....
        /*0494*/ 	.word	0xffffffff


	//   ....[65]....
        /*0498*/ 	.word	0xffffffff


	//   ....[66]....
        /*049c*/ 	.word	0xffffffff


	//   ....[67]....
        /*04a0*/ 	.word	0xffffffff


	//   ....[68]....
        /*04a4*/ 	.word	0xffffffff


	//   ....[69]....
        /*04a8*/ 	.word	0xffffffff


	//   ....[70]....
        /*04ac*/ 	.word	0xffffffff


	//   ....[71]....
        /*04b0*/ 	.word	0xffffffff


	//   ....[72]....
        /*04b4*/ 	.word	0xffffffff


	//   ....[73]....
        /*04b8*/ 	.word	0xffffffff


	//   ....[74]....
        /*04bc*/ 	.word	0xffffffff


	//   ....[75]....
        /*04c0*/ 	.word	0xffffffff


	//   ....[76]....
        /*04c4*/ 	.word	0xffffffff


	//   ....[77]....
        /*04c8*/ 	.word	0xffffffff


	//   ....[78]....
        /*04cc*/ 	.word	0xffffffff


	//   ....[79]....
        /*04d0*/ 	.word	0xffffffff


	//   ....[80]....
        /*04d4*/ 	.word	0xffffffff


	//   ....[81]....
        /*04d8*/ 	.word	0xffffffff


	//   ....[82]....
        /*04dc*/ 	.word	0xffffffff


	//   ....[83]....
        /*04e0*/ 	.word	0xffffffff


	//   ....[84]....
        /*04e4*/ 	.word	0xffffffff


	//   ....[85]....
        /*04e8*/ 	.word	0xffffffff


	//   ....[86]....
        /*04ec*/ 	.word	0xffffffff


	//   ....[87]....
        /*04f0*/ 	.word	0xffffffff


	//   ....[88]....
        /*04f4*/ 	.word	0xffffffff


	//   ....[89]....
        /*04f8*/ 	.word	0xffffffff


	//   ....[90]....
        /*04fc*/ 	.word	0xffffffff


	//   ....[91]....
        /*0500*/ 	.word	0xffffffff


	//   ....[92]....
        /*0504*/ 	.word	0xffffffff


	//   ....[93]....
        /*0508*/ 	.word	0xffffffff


	//   ....[94]....
        /*050c*/ 	.word	0xffffffff


	//   ....[95]....
        /*0510*/ 	.word	0xffffffff


	//   ....[96]....
        /*0514*/ 	.word	0xffffffff


	//   ....[97]....
        /*0518*/ 	.word	0xffffffff


	//   ....[98]....
        /*051c*/ 	.word	0xffffffff


	//   ....[99]....
        /*0520*/ 	.word	0xffffffff


	//   ....[100]....
        /*0524*/ 	.word	0xffffffff


	//   ....[101]....
        /*0528*/ 	.word	0xffffffff


	//   ....[102]....
        /*052c*/ 	.word	0xffffffff


	//   ....[103]....
        /*0530*/ 	.word	0xffffffff


	//   ....[104]....
        /*0534*/ 	.word	0xffffffff


	//   ....[105]....
        /*0538*/ 	.word	0xffffffff


	//   ....[106]....
        /*053c*/ 	.word	0xffffffff


	//   ....[107]....
        /*0540*/ 	.word	0xffffffff


	//   ....[108]....
        /*0544*/ 	.word	0xffffffff


	//   ....[109]....
        /*0548*/ 	.word	0xffffffff


	//   ....[110]....
        /*054c*/ 	.word	0xffffffff


	//   ....[111]....
        /*0550*/ 	.word	0xffffffff


	//   ....[112]....
        /*0554*/ 	.word	0xffffffff


	//   ....[113]....
        /*0558*/ 	.word	0xffffffff


	//   ....[114]....
        /*055c*/ 	.word	0xffffffff


	//   ....[115]....
        /*0560*/ 	.word	0xffffffff


	//   ....[116]....
        /*0564*/ 	.word	0xffffffff


	//   ....[117]....
        /*0568*/ 	.word	0xffffffff


	//   ....[118]....
        /*056c*/ 	.word	0xffffffff


	//   ....[119]....
        /*0570*/ 	.word	0xffffffff


	//   ....[120]....
        /*0574*/ 	.word	0xffffffff


	//   ....[121]....
        /*0578*/ 	.word	0xffffffff


	//   ....[122]....
        /*057c*/ 	.word	0xffffffff


	//   ....[123]....
        /*0580*/ 	.word	0xffffffff


	//   ....[124]....
        /*0584*/ 	.word	0xffffffff


	//   ....[125]....
        /*0588*/ 	.word	0xffffffff


	//   ....[126]....
        /*058c*/ 	.word	0xffffffff


	//   ....[127]....
        /*0590*/ 	.word	0xffffffff


	//   ....[128]....
        /*0594*/ 	.word	0xffffffff


	//   ....[129]....
        /*0598*/ 	.word	0xffffffff


	//   ....[130]....
        /*059c*/ 	.word	0xffffffff


	//   ....[131]....
        /*05a0*/ 	.word	0xffffffff


	//   ....[132]....
        /*05a4*/ 	.word	0xffffffff


	//   ....[133]....
        /*05a8*/ 	.word	0xffffffff


	//   ....[134]....
        /*05ac*/ 	.word	0xffffffff


	//   ....[135]....
        /*05b0*/ 	.word	0xffffffff


	//   ....[136]....
        /*05b4*/ 	.word	0xffffffff


	//   ....[137]....
        /*05b8*/ 	.word	0xffffffff


	//   ....[138]....
        /*05bc*/ 	.word	0xffffffff


	//   ....[139]....
        /*05c0*/ 	.word	0xffffffff


	//   ....[140]....
        /*05c4*/ 	.word	0xffffffff


	//   ....[141]....
        /*05c8*/ 	.word	0xffffffff


	//   ....[142]....
        /*05cc*/ 	.word	0xffffffff


	//   ....[143]....
        /*05d0*/ 	.word	0xffffffff


	//   ....[144]....
        /*05d4*/ 	.word	0xffffffff


	//   ....[145]....
        /*05d8*/ 	.word	0xffffffff


	//   ....[146]....
        /*05dc*/ 	.word	0xffffffff


	//   ....[147]....
        /*05e0*/ 	.word	0xffffffff


	//   ....[148]....
        /*05e4*/ 	.word	0xffffffff


	//   ....[149]....
        /*05e8*/ 	.word	0xffffffff


	//   ....[150]....
        /*05ec*/ 	.word	0xffffffff


	//   ....[151]....
        /*05f0*/ 	.word	0xffffffff


	//   ....[152]....
        /*05f4*/ 	.word	0xffffffff


	//   ....[153]....
        /*05f8*/ 	.word	0xffffffff


	//   ....[154]....
        /*05fc*/ 	.word	0xffffffff


	//   ....[155]....
        /*0600*/ 	.word	0xffffffff


	//   ....[156]....
        /*0604*/ 	.word	0xffffffff


	//   ....[157]....
        /*0608*/ 	.word	0xffffffff


	//   ....[158]....
        /*060c*/ 	.word	0xffffffff


	//   ....[159]....
        /*0610*/ 	.word	0xffffffff


	//   ....[160]....
        /*0614*/ 	.word	0xffffffff


	//   ....[161]....
        /*0618*/ 	.word	0xffffffff


	//   ....[162]....
        /*061c*/ 	.word	0xffffffff


	//   ....[163]....
        /*0620*/ 	.word	0xffffffff


	//   ....[164]....
        /*0624*/ 	.word	0xffffffff


	//   ....[165]....
        /*0628*/ 	.word	0xffffffff


	//   ....[166]....
        /*062c*/ 	.word	0xffffffff


	//   ....[167]....
        /*0630*/ 	.word	0xffffffff


	//   ....[168]....
        /*0634*/ 	.word	0xffffffff


	//   ....[169]....
        /*0638*/ 	.word	0xffffffff


	//   ....[170]....
        /*063c*/ 	.word	0xffffffff


	//   ....[171]....
        /*0640*/ 	.word	0xffffffff


	//   ....[172]....
        /*0644*/ 	.word	0xffffffff


	//   ....[173]....
        /*0648*/ 	.word	0xffffffff


	//   ....[174]....
        /*064c*/ 	.word	0xffffffff


	//   ....[175]....
        /*0650*/ 	.word	0xffffffff


	//   ....[176]....
        /*0654*/ 	.word	0xffffffff


	//   ....[177]....
        /*0658*/ 	.word	0xffffffff


	//   ....[178]....
        /*065c*/ 	.word	0xffffffff


	//   ....[179]....
        /*0660*/ 	.word	0x0500000f


	//   ....[180]....
        /*0664*/ 	.word	0x0500000f


	//   ....[181]....
        /*0668*/ 	.word	0x0500000f


	//   ....[182]....
        /*066c*/ 	.word	0x0500000f


	//   ....[183]....
        /*0670*/ 	.word	0x0500000f


	//   ....[184]....
        /*0674*/ 	.word	0x0500000f


	//   ....[185]....
        /*0678*/ 	.word	0x0500000f


	//   ....[186]....
        /*067c*/ 	.word	0x0500000f


	//   ....[187]....
        /*0680*/ 	.word	0x0500000f


	//   ....[188]....
        /*0684*/ 	.word	0x0500000f


	//   ....[189]....
        /*0688*/ 	.word	0x0500000f


	//   ....[190]....
        /*068c*/ 	.word	0x0500000f


	//   ....[191]....
        /*0690*/ 	.word	0x0500000f


	//   ....[192]....
        /*0694*/ 	.word	0x0500000f


	//   ....[193]....
        /*0698*/ 	.word	0x0500000f


	//   ....[194]....
        /*069c*/ 	.word	0x0500000f


	//   ....[195]....
        /*06a0*/ 	.word	0x0500000f


	//   ....[196]....
        /*06a4*/ 	.word	0x0500000f


	//   ....[197]....
        /*06a8*/ 	.word	0x0500000f


	//   ....[198]....
        /*06ac*/ 	.word	0x0500000f


	//   ....[199]....
        /*06b0*/ 	.word	0x0500000f


	//   ....[200]....
        /*06b4*/ 	.word	0x0500000f


	//   ....[201]....
        /*06b8*/ 	.word	0x0500000f


	//   ....[202]....
        /*06bc*/ 	.word	0x0500000f


	//   ....[203]....
        /*06c0*/ 	.word	0x0500000f


	//   ....[204]....
        /*06c4*/ 	.word	0x0500000f


	//   ....[205]....
        /*06c8*/ 	.word	0x0500000f


	//   ....[206]....
        /*06cc*/ 	.word	0x0500000f


	//   ....[207]....
        /*06d0*/ 	.word	0x0500000f


	//   ....[208]....
        /*06d4*/ 	.word	0x0500000f


	//   ....[209]....
        /*06d8*/ 	.word	0x0500000f


	//   ....[210]....
        /*06dc*/ 	.word	0x0500000f


	//   ....[211]....
        /*06e0*/ 	.word	0x0500000f


	//   ....[212]....
        /*06e4*/ 	.word	0x0500000f


	//   ....[213]....
        /*06e8*/ 	.word	0x0500000f


	//   ....[214]....
        /*06ec*/ 	.word	0x0500000f


	//   ....[215]....
        /*06f0*/ 	.word	0x0500000f


	//   ....[216]....
        /*06f4*/ 	.word	0x0500000f


	//   ....[217]....
        /*06f8*/ 	.word	0x0500000f


	//   ....[218]....
        /*06fc*/ 	.word	0x0500000f


	//   ....[219]....
        /*0700*/ 	.word	0x0500000f


	//   ....[220]....
        /*0704*/ 	.word	0x0500000f


	//   ....[221]....
        /*0708*/ 	.word	0x0500000f


	//   ....[222]....
        /*070c*/ 	.word	0x0500000f


	//   ....[223]....
        /*0710*/ 	.word	0x0500000f


	//   ....[224]....
        /*0714*/ 	.word	0x0500000f


	//   ....[225]....
        /*0718*/ 	.word	0x0500000f


	//   ....[226]....
        /*071c*/ 	.word	0x0500000f


	//   ....[227]....
        /*0720*/ 	.word	0x0500000f


	//   ....[228]....
        /*0724*/ 	.word	0x0500000f


	//   ....[229]....
        /*0728*/ 	.word	0x0500000f


	//   ....[230]....
        /*072c*/ 	.word	0x0500000f


	//   ....[231]....
        /*0730*/ 	.word	0x0500000f


	//   ....[232]....
        /*0734*/ 	.word	0x0500000f


	//   ....[233]....
        /*0738*/ 	.word	0x0500000f


	//   ....[234]....
        /*073c*/ 	.word	0x0500000f


	//   ....[235]....
        /*0740*/ 	.word	0x0500000f


	//   ....[236]....
        /*0744*/ 	.word	0x0500000f


	//   ....[237]....
        /*0748*/ 	.word	0x0500000f


	//   ....[238]....
        /*074c*/ 	.word	0x0500000f


	//   ....[239]....
        /*0750*/ 	.word	0x0500000f


	//   ....[240]....
        /*0754*/ 	.word	0x0500000f


	//   ....[241]....
        /*0758*/ 	.word	0x0500000f


	//   ....[242]....
        /*075c*/ 	.word	0x0500000f


	//   ....[243]....
        /*0760*/ 	.word	0x0500000f


	//   ....[244]....
        /*0764*/ 	.word	0x0500000f


	//   ....[245]....
        /*0768*/ 	.word	0x0500000f


	//   ....[246]....
        /*076c*/ 	.word	0x0500000f


	//   ....[247]....
        /*0770*/ 	.word	0x0500000f


	//   ....[248]....
        /*0774*/ 	.word	0x0500000f


	//   ....[249]....
        /*0778*/ 	.word	0x0500000f


	//   ....[250]....
        /*077c*/ 	.word	0x0500000f


	//   ....[251]....
        /*0780*/ 	.word	0x0500000f


	//   ....[252]....
        /*0784*/ 	.word	0x0500000f


	//   ....[253]....
        /*0788*/ 	.word	0x0500000f


	//   ....[254]....
        /*078c*/ 	.word	0x0500000f


	//   ....[255]....
        /*0790*/ 	.word	0x0500000f


	//   ....[0]....
        /*0794*/ 	.word	0x0500000f


	//   ....[1]....
        /*0798*/ 	.word	0x0500000f


	//   ....[2]....
        /*079c*/ 	.word	0x0500000f


	//   ....[3]....
        /*07a0*/ 	.word	0x0500000f


	//   ....[4]....
        /*07a4*/ 	.word	0x0500000f


	//   ....[5]....
        /*07a8*/ 	.word	0x0500000f


	//   ....[6]....
        /*07ac*/ 	.word	0x0500000f


	//   ....[7]....
        /*07b0*/ 	.word	0x0500000f


	//   ....[8]....
        /*07b4*/ 	.word	0x0500000f


	//   ....[9]....
        /*07b8*/ 	.word	0x0500000f


	//   ....[10]....
        /*07bc*/ 	.word	0x0500000f


	//   ....[11]....
        /*07c0*/ 	.word	0x0500000f


	//   ....[12]....
        /*07c4*/ 	.word	0x0500000f


	//   ....[13]....
        /*07c8*/ 	.word	0x0500000f


	//   ....[14]....
        /*07cc*/ 	.word	0x0500000f


	//   ....[15]....
        /*07d0*/ 	.word	0x0500000f


	//   ....[16]....
        /*07d4*/ 	.word	0x0500000f


	//   ....[17]....
        /*07d8*/ 	.word	0x0500000f


	//   ....[18]....
        /*07dc*/ 	.word	0x0500000f


	//   ....[19]....
        /*07e0*/ 	.word	0x0500000f


	//   ....[20]....
        /*07e4*/ 	.word	0x0500000f


	//   ....[21]....
        /*07e8*/ 	.word	0x0500000f


	//   ....[22]....
        /*07ec*/ 	.word	0x0500000f


	//   ....[23]....
        /*07f0*/ 	.word	0x0500000f


	//   ....[24]....
        /*07f4*/ 	.word	0x0500000f


	//   ....[25]....
        /*07f8*/ 	.word	0x0500000f


	//   ....[26]....
        /*07fc*/ 	.word	0x0500000f


	//   ....[27]....
        /*0800*/ 	.word	0x0500000f


	//   ....[28]....
        /*0804*/ 	.word	0x0500000f


	//   ....[29]....
        /*0808*/ 	.word	0x0500000f


	//   ....[30]....
        /*080c*/ 	.word	0x0500000f


	//   ....[31]....
        /*0810*/ 	.word	0x0500000f


	//   ....[32]....
        /*0814*/ 	.word	0x0500000f


	//   ....[33]....
        /*0818*/ 	.word	0x0500000f


	//   ....[34]....
        /*081c*/ 	.word	0x0500000f


	//   ....[35]....
        /*0820*/ 	.word	0x0500000f


	//   ....[36]....
        /*0824*/ 	.word	0x0500000f


	//   ....[37]....
        /*0828*/ 	.word	0x0500000f


	//   ....[38]....
        /*082c*/ 	.word	0x0500000f


	//   ....[39]....
        /*0830*/ 	.word	0x0500000f


	//   ....[40]....
        /*0834*/ 	.word	0x0500000f


	//   ....[41]....
        /*0838*/ 	.word	0x0500000f


	//   ....[42]....
        /*083c*/ 	.word	0x0500000f


	//   ....[43]....
        /*0840*/ 	.word	0x0500000f


	//   ....[44]....
        /*0844*/ 	.word	0x0500000f


	//   ....[45]....
        /*0848*/ 	.word	0x0500000f


	//   ....[46]....
        /*084c*/ 	.word	0x0500000f


	//   ....[47]....
        /*0850*/ 	.word	0x0500000f


	//   ....[48]....
        /*0854*/ 	.word	0x0500000f


	//   ....[49]....
        /*0858*/ 	.word	0x0500000f


	//   ....[50]....
        /*085c*/ 	.word	0x0500000f


	//   ....[51]....
        /*0860*/ 	.word	0x0500000f


	//----- nvinfo : EIATTR_COOP_GROUP_INSTR_OFFSETS
	.align		4
.L_151:
        /*0864*/ 	.byte	0x04, 0x28
        /*0866*/ 	.short	(.L_153 - .L_152)


	//   ....[0]....
.L_152:
        /*0868*/ 	.word	0x00000070


	//   ....[1]....
        /*086c*/ 	.word	0x00000140


	//   ....[2]....
        /*0870*/ 	.word	0x00000190


	//   ....[3]....
        /*0874*/ 	.word	0x000003c0


	//   ....[4]....
        /*0878*/ 	.word	0x00000520


	//   ....[5]....
        /*087c*/ 	.word	0x00000640


	//   ....[6]....
        /*0880*/ 	.word	0x000007a0


	//   ....[7]....
        /*0884*/ 	.word	0x00003610


	//   ....[8]....
        /*0888*/ 	.word	0x00003620


	//   ....[9]....
        /*088c*/ 	.word	0x00006270


	//   ....[10]....
        /*0890*/ 	.word	0x00006280


	//   ....[11]....
        /*0894*/ 	.word	0x00009620


	//   ....[12]....
        /*0898*/ 	.word	0x00009630


	//   ....[13]....
        /*089c*/ 	.word	0x0000c410


	//   ....[14]....
        /*08a0*/ 	.word	0x0000c420


	//   ....[15]....
        /*08a4*/ 	.word	0x0000f440


	//   ....[16]....
        /*08a8*/ 	.word	0x0000f450


	//   ....[17]....
        /*08ac*/ 	.word	0x0000f6c0


	//   ....[18]....
        /*08b0*/ 	.word	0x0000f6d0


	//   ....[19]....
        /*08b4*/ 	.word	0x0000fbc0


	//   ....[20]....
        /*08b8*/ 	.word	0x0000fc10


	//   ....[21]....
        /*08bc*/ 	.word	0x0000fdb0


	//   ....[22]....
        /*08c0*/ 	.word	0x0000fdd0


	//   ....[23]....
        /*08c4*/ 	.word	0x00010650


	//   ....[24]....
        /*08c8*/ 	.word	0x00010b90


	//   ....[25]....
        /*08cc*/ 	.word	0x00010ba0


	//   ....[26]....
        /*08d0*/ 	.word	0x00010bb0


	//   ....[27]....
        /*08d4*/ 	.word	0x00010bc0


	//   ....[28]....
        /*08d8*/ 	.word	0x00014040


	//   ....[29]....
        /*08dc*/ 	.word	0x00014050


	//   ....[30]....
        /*08e0*/ 	.word	0x00014060


	//   ....[31]....
        /*08e4*/ 	.word	0x00014070


	//   ....[32]....
        /*08e8*/ 	.word	0x00019120


	//   ....[33]....
        /*08ec*/ 	.word	0x000191a0


	//   ....[34]....
        /*08f0*/ 	.word	0x00019890


	//   ....[35]....
        /*08f4*/ 	.word	0x00019940


	//   ....[36]....
        /*08f8*/ 	.word	0x0001c7a0


	//   ....[37]....
        /*08fc*/ 	.word	0x0001c7b0


	//   ....[38]....
        /*0900*/ 	.word	0x0001c7e0


	//   ....[39]....
        /*0904*/ 	.word	0x0001c7f0


	//   ....[40]....
        /*0908*/ 	.word	0x0001e320


	//   ....[41]....
        /*090c*/ 	.word	0x0001e330


	//   ....[42]....
        /*0910*/ 	.word	0x0001e3b0


	//   ....[43]....
        /*0914*/ 	.word	0x0001e3c0


	//   ....[44]....
        /*0918*/ 	.word	0x0001f120


	//   ....[45]....
        /*091c*/ 	.word	0x0001f150


	//   ....[46]....
        /*0920*/ 	.word	0x0001f190


	//   ....[47]....
        /*0924*/ 	.word	0x0001f1c0


	//   ....[48]....
        /*0928*/ 	.word	0x0001f1f0


	//   ....[49]....
        /*092c*/ 	.word	0x0001f220


	//   ....[50]....
        /*0930*/ 	.word	0x0001f250


	//   ....[51]....
        /*0934*/ 	.word	0x0001f280


	//   ....[52]....
        /*0938*/ 	.word	0x0001f2b0


	//   ....[53]....
        /*093c*/ 	.word	0x0001f2e0


	//   ....[54]....
        /*0940*/ 	.word	0x0001f310


	//   ....[55]....
        /*0944*/ 	.word	0x0001f340


	//   ....[56]....
        /*0948*/ 	.word	0x0001f370


	//   ....[57]....
        /*094c*/ 	.word	0x0001f3a0


	//   ....[58]....
        /*0950*/ 	.word	0x0001f3d0


	//   ....[59]....
        /*0954*/ 	.word	0x0001f400


	//   ....[60]....
        /*0958*/ 	.word	0x0001f430


	//   ....[61]....
        /*095c*/ 	.word	0x0001f460


	//   ....[62]....
        /*0960*/ 	.word	0x0001f490


	//   ....[63]....
        /*0964*/ 	.word	0x0001f4c0


	//   ....[64]....
        /*0968*/ 	.word	0x0001f4f0


	//   ....[65]....
        /*096c*/ 	.word	0x0001f520


	//   ....[66]....
        /*0970*/ 	.word	0x0001f550


	//   ....[67]....
        /*0974*/ 	.word	0x0001f560


	//   ....[68]....
        /*0978*/ 	.word	0x0001f570


	//   ....[69]....
        /*097c*/ 	.word	0x0001f580


	//   ....[70]....
        /*0980*/ 	.word	0x0001f590


	//   ....[71]....
        /*0984*/ 	.word	0x0001f5a0


	//   ....[72]....
        /*0988*/ 	.word	0x0001f5b0


	//   ....[73]....
        /*098c*/ 	.word	0x0001f5c0


	//   ....[74]....
        /*0990*/ 	.word	0x0001f5f0


	//   ....[75]....
        /*0994*/ 	.word	0x0001f620


	//   ....[76]....
        /*0998*/ 	.word	0x0001fbd0


	//   ....[77]....
        /*099c*/ 	.word	0x0001fc10


	//   ....[78]....
        /*09a0*/ 	.word	0x0001fc40


	//   ....[79]....
        /*09a4*/ 	.word	0x0001fc70


	//   ....[80]....
        /*09a8*/ 	.word	0x00020260


	//   ....[81]....
        /*09ac*/ 	.word	0x00020290


	//   ....[82]....
        /*09b0*/ 	.word	0x00020350


	//   ....[83]....
        /*09b4*/ 	.word	0x00020370


	//   ....[84]....
        /*09b8*/ 	.word	0x00020430


	//   ....[85]....
        /*09bc*/ 	.word	0x00020450


	//   ....[86]....
        /*09c0*/ 	.word	0x00020520


	//   ....[87]....
        /*09c4*/ 	.word	0x00020540


	//   ....[88]....
        /*09c8*/ 	.word	0x00020d20


	//   ....[89]....
        /*09cc*/ 	.word	0x00020d30


	//   ....[90]....
        /*09d0*/ 	.word	0x00020e70


	//   ....[91]....
        /*09d4*/ 	.word	0x00020e80


	//   ....[92]....
        /*09d8*/ 	.word	0x00020fb0


	//   ....[93]....
        /*09dc*/ 	.word	0x00020fc0


	//   ....[94]....
        /*09e0*/ 	.word	0x000210f0


	//   ....[95]....
        /*09e4*/ 	.word	0x00021100


	//   ....[96]....
        /*09e8*/ 	.word	0x00021280


	//   ....[97]....
        /*09ec*/ 	.word	0x00021450


	//   ....[98]....
        /*09f0*/ 	.word	0x00021480


	//   ....[99]....
        /*09f4*/ 	.word	0x000214b0


	//   ....[100]....
        /*09f8*/ 	.word	0x000214e0


	//   ....[101]....
        /*09fc*/ 	.word	0x00021510


	//   ....[102]....
        /*0a00*/ 	.word	0x00021540


	//   ....[103]....
        /*0a04*/ 	.word	0x000216b0


	//   ....[104]....
        /*0a08*/ 	.word	0x000216e0


	//   ....[105]....
        /*0a0c*/ 	.word	0x00021710


	//   ....[106]....
        /*0a10*/ 	.word	0x00021740


	//   ....[107]....
        /*0a14*/ 	.word	0x00021770


	//   ....[108]....
        /*0a18*/ 	.word	0x000217a0


	//   ....[109]....
        /*0a1c*/ 	.word	0x00021830


	//   ....[110]....
        /*0a20*/ 	.word	0x00021860


	//   ....[111]....
        /*0a24*/ 	.word	0x000218e0


	//   ....[112]....
        /*0a28*/ 	.word	0x000225e0


	//   ....[113]....
        /*0a2c*/ 	.word	0x000246e0


	//   ....[114]....
        /*0a30*/ 	.word	0x00024700


	//   ....[115]....
        /*0a34*/ 	.word	0x00024750


	//   ....[116]....
        /*0a38*/ 	.word	0x000247f0


	//   ....[117]....
        /*0a3c*/ 	.word	0x00024850


	//   ....[118]....
        /*0a40*/ 	.word	0x00024870


	//   ....[119]....
        /*0a44*/ 	.word	0x00024880


	//   ....[120]....
        /*0a48*/ 	.word	0x00024890


	//   ....[121]....
        /*0a4c*/ 	.word	0x00024990


	//   ....[122]....
        /*0a50*/ 	.word	0x000249a0


	//   ....[123]....
        /*0a54*/ 	.word	0x00024e70


	//   ....[124]....
        /*0a58*/ 	.word	0x00024e80


	//   ....[125]....
        /*0a5c*/ 	.word	0x00024f70


	//   ....[126]....
        /*0a60*/ 	.word	0x00024f90


	//   ....[127]....
        /*0a64*/ 	.word	0x00025020


	//   ....[128]....
        /*0a68*/ 	.word	0x00025040


	//   ....[129]....
        /*0a6c*/ 	.word	0x00025050


	//   ....[130]....
        /*0a70*/ 	.word	0x000250e0


	//   ....[131]....
        /*0a74*/ 	.word	0x00025140


	//   ....[132]....
        /*0a78*/ 	.word	0x00025150


	//   ....[133]....
        /*0a7c*/ 	.word	0x00025950


	//   ....[134]....
        /*0a80*/ 	.word	0x00025980


	//   ....[135]....
        /*0a84*/ 	.word	0x00025a40


	//   ....[136]....
        /*0a88*/ 	.word	0x00025a60


	//   ....[137]....
        /*0a8c*/ 	.word	0x00025b00


	//   ....[138]....
        /*0a90*/ 	.word	0x00025b20


	//   ....[139]....
        /*0a94*/ 	.word	0x00025b30


	//   ....[140]....
        /*0a98*/ 	.word	0x00025bc0


	//   ....[141]....
        /*0a9c*/ 	.word	0x00026560


	//   ....[142]....
        /*0aa0*/ 	.word	0x00026590


	//   ....[143]....
        /*0aa4*/ 	.word	0x000265f0


	//   ....[144]....
        /*0aa8*/ 	.word	0x00026620


	//   ....[145]....
        /*0aac*/ 	.word	0x00026630


	//   ....[146]....
        /*0ab0*/ 	.word	0x00026680


	//   ....[147]....
        /*0ab4*/ 	.word	0x00026690


	//   ....[148]....
        /*0ab8*/ 	.word	0x000266a0


	//   ....[149]....
        /*0abc*/ 	.word	0x000266f0


	//   ....[150]....
        /*0ac0*/ 	.word	0x00026740


	//   ....[151]....
        /*0ac4*/ 	.word	0x00026bb0


	//   ....[152]....
        /*0ac8*/ 	.word	0x00026bd0


	//   ....[153]....
        /*0acc*/ 	.word	0x00026be0


	//   ....[154]....
        /*0ad0*/ 	.word	0x00026bf0


	//   ....[155]....
        /*0ad4*/ 	.word	0x00026c50


	//   ....[156]....
        /*0ad8*/ 	.word	0x00026c60


	//   ....[157]....
        /*0adc*/ 	.word	0x00026cc0


	//   ....[158]....
        /*0ae0*/ 	.word	0x00026cf0


	//   ....[159]....
        /*0ae4*/ 	.word	0x00026d30


	//   ....[160]....
        /*0ae8*/ 	.word	0x00026d90


	//   ....[161]....
        /*0aec*/ 	.word	0x00027f80


	//   ....[162]....
        /*0af0*/ 	.word	0x00027fb0


	//   ....[163]....
        /*0af4*/ 	.word	0x00027ff0


	//   ....[164]....
        /*0af8*/ 	.word	0x00028020


	//   ....[165]....
        /*0afc*/ 	.word	0x00028050


	//   ....[166]....
        /*0b00*/ 	.word	0x00028080


	//   ....[167]....
        /*0b04*/ 	.word	0x000280b0


	//   ....[168]....
        /*0b08*/ 	.word	0x000280e0


	//   ....[169]....
        /*0b0c*/ 	.word	0x00028260


	//   ....[170]....
        /*0b10*/ 	.word	0x00028290


	//   ....[171]....
        /*0b14*/ 	.word	0x000282c0


	//   ....[172]....
        /*0b18*/ 	.word	0x000282f0


	//   ....[173]....
        /*0b1c*/ 	.word	0x00028320


	//   ....[174]....
        /*0b20*/ 	.word	0x00028350


	//   ....[175]....
        /*0b24*/ 	.word	0x00028410


	//   ....[176]....
        /*0b28*/ 	.word	0x00028430


	//   ....[177]....
        /*0b2c*/ 	.word	0x000284a0


	//   ....[178]....
        /*0b30*/ 	.word	0x00028930


	//   ....[179]....
        /*0b34*/ 	.word	0x00028cd0


	//   ....[180]....
        /*0b38*/ 	.word	0x00028d60


	//   ....[181]....
        /*0b3c*/ 	.word	0x00028e00


	//   ....[182]....
        /*0b40*/ 	.word	0x00028e90


	//   ....[183]....
        /*0b44*/ 	.word	0x00028f80


	//   ....[184]....
        /*0b48*/ 	.word	0x00029010


	//   ....[185]....
        /*0b4c*/ 	.word	0x000290b0


	//   ....[186]....
        /*0b50*/ 	.word	0x00029140


	//   ....[187]....
        /*0b54*/ 	.word	0x00029230


	//   ....[188]....
        /*0b58*/ 	.word	0x000292c0


	//   ....[189]....
        /*0b5c*/ 	.word	0x00029360


	//   ....[190]....
        /*0b60*/ 	.word	0x000293f0


	//   ....[191]....
        /*0b64*/ 	.word	0x00029530


	//   ....[192]....
        /*0b68*/ 	.word	0x000295e0


	//   ....[193]....
        /*0b6c*/ 	.word	0x00029670


	//   ....[194]....
        /*0b70*/ 	.word	0x000296c0


	//   ....[195]....
        /*0b74*/ 	.word	0x00029710


	//   ....[196]....
        /*0b78*/ 	.word	0x000297f0


	//   ....[197]....
        /*0b7c*/ 	.word	0x00029880


	//   ....[198]....
        /*0b80*/ 	.word	0x000298d0


	//   ....[199]....
        /*0b84*/ 	.word	0x00029920


	//   ....[200]....
        /*0b88*/ 	.word	0x00029b60


	//   ....[201]....
        /*0b8c*/ 	.word	0x00029c80


	//   ....[202]....
        /*0b90*/ 	.word	0x00029da0


	//   ....[203]....
        /*0b94*/ 	.word	0x00029e50


	//   ....[204]....
        /*0b98*/ 	.word	0x00029eb0


	//   ....[205]....
        /*0b9c*/ 	.word	0x00029f30


	//   ....[206]....
        /*0ba0*/ 	.word	0x00029f90


	//   ....[207]....
        /*0ba4*/ 	.word	0x00029ff0


	//   ....[208]....
        /*0ba8*/ 	.word	0x0002a050


	//   ....[209]....
        /*0bac*/ 	.word	0x0002a0d0


	//   ....[210]....
        /*0bb0*/ 	.word	0x0002a130


	//   ....[211]....
        /*0bb4*/ 	.word	0x0002a1b0


	//   ....[212]....
        /*0bb8*/ 	.word	0x0002a210


	//   ....[213]....
        /*0bbc*/ 	.word	0x0002a290


	//   ....[214]....
        /*0bc0*/ 	.word	0x0002a2f0


	//   ....[215]....
        /*0bc4*/ 	.word	0x0002a370


	//   ....[216]....
        /*0bc8*/ 	.word	0x0002a3d0


	//   ....[217]....
        /*0bcc*/ 	.word	0x0002a450


	//   ....[218]....
        /*0bd0*/ 	.word	0x0002a4b0


	//   ....[219]....
        /*0bd4*/ 	.word	0x0002a530


	//   ....[220]....
        /*0bd8*/ 	.word	0x0002a590


	//   ....[221]....
        /*0bdc*/ 	.word	0x0002a5f0


	//   ....[222]....
        /*0be0*/ 	.word	0x0002a650


	//   ....[223]....
        /*0be4*/ 	.word	0x0002a6b0


	//   ....[224]....
        /*0be8*/ 	.word	0x0002a710


	//   ....[225]....
        /*0bec*/ 	.word	0x0002a790


	//   ....[226]....
        /*0bf0*/ 	.word	0x0002a7f0


	//   ....[227]....
        /*0bf4*/ 	.word	0x0002a870


	//   ....[228]....
        /*0bf8*/ 	.word	0x0002a8d0


	//   ....[229]....
        /*0bfc*/ 	.word	0x0002a950


	//   ....[230]....
        /*0c00*/ 	.word	0x0002a9b0


	//   ....[231]....
        /*0c04*/ 	.word	0x0002aa40


	//   ....[232]....
        /*0c08*/ 	.word	0x0002ab30


	//   ....[233]....
        /*0c0c*/ 	.word	0x0002ab80


	//   ....[234]....
        /*0c10*/ 	.word	0x0002ac10


	//   ....[235]....
        /*0c14*/ 	.word	0x0002aca0


	//   ....[236]....
        /*0c18*/ 	.word	0x0002ad30


	//   ....[237]....
        /*0c1c*/ 	.word	0x0002adc0


	//   ....[238]....
        /*0c20*/ 	.word	0x0002ae50


	//   ....[239]....
        /*0c24*/ 	.word	0x0002aee0


	//   ....[240]....
        /*0c28*/ 	.word	0x0002afa0


	//   ....[241]....
        /*0c2c*/ 	.word	0x0002b270


	//   ....[242]....
        /*0c30*/ 	.word	0x0002b370


	//   ....[243]....
        /*0c34*/ 	.word	0x0002b420


	//   ....[244]....
        /*0c38*/ 	.word	0x0002b570


	//   ....[245]....
        /*0c3c*/ 	.word	0x0002b5d0


	//   ....[246]....
        /*0c40*/ 	.word	0x0002b680


	//   ....[247]....
        /*0c44*/ 	.word	0x0002b740


	//   ....[248]....
        /*0c48*/ 	.word	0x0002b860


	//   ....[249]....
        /*0c4c*/ 	.word	0x0002b8c0


	//   ....[250]....
        /*0c50*/ 	.word	0x0002b970


	//   ....[251]....
        /*0c54*/ 	.word	0x0002ba30


	//   ....[252]....
        /*0c58*/ 	.word	0x0002bb90


	//   ....[253]....
        /*0c5c*/ 	.word	0x0002bc50


	//   ....[254]....
        /*0c60*/ 	.word	0x0002bda0


	//   ....[255]....
        /*0c64*/ 	.word	0x0002be50


	//   ....[0]....
        /*0c68*/ 	.word	0x0002bf50


	//   ....[1]....
        /*0c6c*/ 	.word	0x0002c010


	//   ....[2]....
        /*0c70*/ 	.word	0x0002c070


	//   ....[3]....
        /*0c74*/ 	.word	0x0002c150


	//   ....[4]....
        /*0c78*/ 	.word	0x0002c200


	//   ....[5]....
        /*0c7c*/ 	.word	0x0002c2d0


	//   ....[6]....
        /*0c80*/ 	.word	0x0002c380


	//   ....[7]....
        /*0c84*/ 	.word	0x0002c3f0


	//   ....[8]....
        /*0c88*/ 	.word	0x0002c450


	//   ....[9]....
        /*0c8c*/ 	.word	0x0002c560


	//   ....[10]....
        /*0c90*/ 	.word	0x0002c5c0


	//   ....[11]....
        /*0c94*/ 	.word	0x0002c6e0


	//   ....[12]....
        /*0c98*/ 	.word	0x0002c740


	//   ....[13]....
        /*0c9c*/ 	.word	0x0002c820


	//   ....[14]....
        /*0ca0*/ 	.word	0x0002c9b0


	//   ....[15]....
        /*0ca4*/ 	.word	0x0002ca70


	//   ....[16]....
        /*0ca8*/ 	.word	0x0002cb20


	//   ....[17]....
        /*0cac*/ 	.word	0x0002cbe0


	//   ....[18]....
        /*0cb0*/ 	.word	0x0002cc90


	//   ....[19]....
        /*0cb4*/ 	.word	0x0002cd40


	//   ....[20]....
        /*0cb8*/ 	.word	0x0002cdf0


	//   ....[21]....
        /*0cbc*/ 	.word	0x0002cea0


	//   ....[22]....
        /*0cc0*/ 	.word	0x0002cf00


	//   ....[23]....
        /*0cc4*/ 	.word	0x0002cfe0


	//   ....[24]....
        /*0cc8*/ 	.word	0x0002d0d0


	//   ....[25]....
        /*0ccc*/ 	.word	0x0002d170


	//   ....[26]....
        /*0cd0*/ 	.word	0x0002d1d0


	//   ....[27]....
        /*0cd4*/ 	.word	0x0002d2a0


	//   ....[28]....
        /*0cd8*/ 	.word	0x0002d300


	//   ....[29]....
        /*0cdc*/ 	.word	0x0002d3d0


	//   ....[30]....
        /*0ce0*/ 	.word	0x0002d430


	//   ....[31]....
        /*0ce4*/ 	.word	0x0002d500


	//   ....[32]....
        /*0ce8*/ 	.word	0x0002d560


	//   ....[33]....
        /*0cec*/ 	.word	0x0002d630


	//   ....[34]....
        /*0cf0*/ 	.word	0x0002d810


	//   ....[35]....
        /*0cf4*/ 	.word	0x0002d8b0


	//   ....[36]....
        /*0cf8*/ 	.word	0x0002d9d0


	//   ....[37]....
        /*0cfc*/ 	.word	0x0002da40


	//   ....[38]....
        /*0d00*/ 	.word	0x0002dab0


	//   ....[39]....
        /*0d04*/ 	.word	0x0002db20


	//   ....[40]....
        /*0d08*/ 	.word	0x0002db90


	//   ....[41]....
        /*0d0c*/ 	.word	0x0002dc10


	//   ....[42]....
        /*0d10*/ 	.word	0x0002dca0


	//   ....[43]....
        /*0d14*/ 	.word	0x0002dd30


	//   ....[44]....
        /*0d18*/ 	.word	0x0002dda0


	//   ....[45]....
        /*0d1c*/ 	.word	0x0002de10


	//   ....[46]....
        /*0d20*/ 	.word	0x0002de80


	//   ....[47]....
        /*0d24*/ 	.word	0x0002df00


	//   ....[48]....
        /*0d28*/ 	.word	0x0002df70


	//   ....[49]....
        /*0d2c*/ 	.word	0x0002e010


	//   ....[50]....
        /*0d30*/ 	.word	0x0002e0a0


	//   ....[51]....
        /*0d34*/ 	.word	0x0002e1c0


	//----- nvinfo : EIATTR_REG_RECONFIG
	.align		4
.L_153:
        /*0d38*/ 	.byte	0x01, 0x54
	.zero		2


	//----- nvinfo : EIATTR_SYSCALL_OFFSETS
	.align		4
        /*0d3c*/ 	.byte	0x04, 0x46
        /*0d3e*/ 	.short	(.L_155 - .L_154)


	//   ....[0]....
.L_154:
        /*0d40*/ 	.word	0x00001cb0


	//   ....[1]....
        /*0d44*/ 	.word	0x00001e00


	//   ....[2]....
        /*0d48*/ 	.word	0x000107e0


	//   ....[3]....
        /*0d4c*/ 	.word	0x00010b10


	//   ....[4]....
        /*0d50*/ 	.word	0x00023830


	//   ....[5]....
        /*0d54*/ 	.word	0x000239c0


	//   ....[6]....
        /*0d58*/ 	.word	0x00023b10


	//   ....[7]....
        /*0d5c*/ 	.word	0x00023c50


	//   ....[8]....
        /*0d60*/ 	.word	0x00025580


	//----- nvinfo : EIATTR_MBARRIER_INSTR_OFFSETS
	.align		4
.L_155:
        /*0d64*/ 	.byte	0x04, 0x39
        /*0d66*/ 	.short	(.L_157 - .L_156)


	//   ....[0]....
.L_156:
        /*0d68*/ 	.word	0x00000270
        /*0d6c*/ 	.word	0x000000ff
        /*0d70*/ 	.word	0x00029800
        /*0d74*/ 	.short	0x0100
        /*0d76*/ 	.byte	0x08
	.zero		1


	//   ....[1]....
        /*0d78*/ 	.word	0x00000280
        /*0d7c*/ 	.word	0x000000ff
        /*0d80*/ 	.word	0x00029820
        /*0d84*/ 	.short	0x0100
        /*0d86*/ 	.byte	0x08
	.zero		1


	//   ....[2]....
        /*0d88*/ 	.word	0x00000370
        /*0d8c*/ 	.word	0x000000ff
        /*0d90*/ 	.word	0x00029830
        /*0d94*/ 	.short	0x0100
        /*0d96*/ 	.byte	0x08
	.zero		1


	//   ....[3]....
        /*0d98*/ 	.word	0x00000380
        /*0d9c*/ 	.word	0x000000ff
        /*0da0*/ 	.word	0x00029840
        /*0da4*/ 	.short	0x0100
        /*0da6*/ 	.byte	0x08
	.zero		1


	//   ....[4]....
        /*0da8*/ 	.word	0x00000390
        /*0dac*/ 	.word	0x000000ff
        /*0db0*/ 	.word	0x00029838
        /*0db4*/ 	.short	0x0100
        /*0db6*/ 	.byte	0x08
	.zero		1


	//   ....[5]....
        /*0db8*/ 	.word	0x000003a0
        /*0dbc*/ 	.word	0x000000ff
        /*0dc0*/ 	.word	0x00029848
        /*0dc4*/ 	.short	0x0100
        /*0dc6*/ 	.byte	0x08
	.zero		1


	//   ....[6]....
        /*0dc8*/ 	.word	0x000004d0
        /*0dcc*/ 	.word	0x000000ff
        /*0dd0*/ 	.word	0x00029850
        /*0dd4*/ 	.short	0x0100
        /*0dd6*/ 	.byte	0x08
	.zero		1


	//   ....[7]....
        /*0dd8*/ 	.word	0x000004e0
        /*0ddc*/ 	.word	0x000000ff
        /*0de0*/ 	.word	0x00029860
        /*0de4*/ 	.short	0x0100
        /*0de6*/ 	.byte	0x08
	.zero		1


	//   ....[8]....
        /*0de8*/ 	.word	0x000004f0
        /*0dec*/ 	.word	0x000000ff
        /*0df0*/ 	.word	0x00029858
        /*0df4*/ 	.short	0x0100
        /*0df6*/ 	.byte	0x08
	.zero		1


	//   ....[9]....
        /*0df8*/ 	.word	0x00000500
        /*0dfc*/ 	.word	0x000000ff
        /*0e00*/ 	.word	0x00029868
        /*0e04*/ 	.short	0x0100
        /*0e06*/ 	.byte	0x08
	.zero		1


	//   ....[10]....
        /*0e08*/ 	.word	0x000005f0
        /*0e0c*/ 	.word	0x000000ff
        /*0e10*/ 	.word	0x00029870
        /*0e14*/ 	.short	0x0100
        /*0e16*/ 	.byte	0x06
	.zero		1


	//   ....[11]....
        /*0e18*/ 	.word	0x00000600
        /*0e1c*/ 	.word	0x000000ff
        /*0e20*/ 	.word	0x00029880
        /*0e24*/ 	.short	0x0100
        /*0e26*/ 	.byte	0x06
	.zero		1


	//   ....[12]....
        /*0e28*/ 	.word	0x00000610
        /*0e2c*/ 	.word	0x000000ff
        /*0e30*/ 	.word	0x00029878
        /*0e34*/ 	.short	0x0100
        /*0e36*/ 	.byte	0x06
	.zero		1


	//   ....[13]....
        /*0e38*/ 	.word	0x00000620
        /*0e3c*/ 	.word	0x000000ff
        /*0e40*/ 	.word	0x00029888
        /*0e44*/ 	.short	0x0100
        /*0e46*/ 	.byte	0x06
	.zero		1


	//   ....[14]....
        /*0e48*/ 	.word	0x00000750
        /*0e4c*/ 	.word	0x000000ff
        /*0e50*/ 	.word	0x00029890
        /*0e54*/ 	.short	0x0100
        /*0e56*/ 	.byte	0x08
	.zero		1


	//   ....[15]....
        /*0e58*/ 	.word	0x00000760
        /*0e5c*/ 	.word	0x000000ff
        /*0e60*/ 	.word	0x000298a0
        /*0e64*/ 	.short	0x0100
        /*0e66*/ 	.byte	0x08
	.zero		1


	//   ....[16]....
        /*0e68*/ 	.word	0x00000770
        /*0e6c*/ 	.word	0x000000ff
        /*0e70*/ 	.word	0x00029898
        /*0e74*/ 	.short	0x0100
        /*0e76*/ 	.byte	0x08
	.zero		1


	//   ....[17]....
        /*0e78*/ 	.word	0x00000780
        /*0e7c*/ 	.word	0x000000ff
        /*0e80*/ 	.word	0x000298a8
        /*0e84*/ 	.short	0x0100
        /*0e86*/ 	.byte	0x08
	.zero		1


	//   ....[18]....
        /*0e88*/ 	.word	0x000008c0
        /*0e8c*/ 	.word	0x000000ff
        /*0e90*/ 	.word	0x000298b0
        /*0e94*/ 	.short	0x0100
        /*0e96*/ 	.byte	0x08
	.zero		1


	//   ....[19]....
        /*0e98*/ 	.word	0x000008d0
        /*0e9c*/ 	.word	0x000000ff
        /*0ea0*/ 	.word	0x000298c0
        /*0ea4*/ 	.short	0x0100
        /*0ea6*/ 	.byte	0x08
	.zero		1


	//   ....[20]....
        /*0ea8*/ 	.word	0x000008e0
        /*0eac*/ 	.word	0x000000ff
        /*0eb0*/ 	.word	0x000298b8
        /*0eb4*/ 	.short	0x0100
        /*0eb6*/ 	.byte	0x08
	.zero		1


	//   ....[21]....
        /*0eb8*/ 	.word	0x000008f0
        /*0ebc*/ 	.word	0x000000ff
        /*0ec0*/ 	.word	0x000298c8
        /*0ec4*/ 	.short	0x0100
        /*0ec6*/ 	.byte	0x08
	.zero		1


	//   ....[22]....
        /*0ec8*/ 	.word	0x000035c0
        /*0ecc*/ 	.word	0x0000005b
        /*0ed0*/ 	.word	0x00029890
        /*0ed4*/ 	.short	0x010a
        /*0ed6*/ 	.byte	0x3f
	.zero		1


	//   ....[23]....
        /*0ed8*/ 	.word	0x000095c0
        /*0edc*/ 	.word	0x0000005b
        /*0ee0*/ 	.word	0x00029890
        /*0ee4*/ 	.short	0x010a
        /*0ee6*/ 	.byte	0x3f
	.zero		1


	//   ....[24]....
        /*0ee8*/ 	.word	0x0000f290
        /*0eec*/ 	.word	0x0000005b
        /*0ef0*/ 	.word	0x00029890
        /*0ef4*/ 	.short	0x010a
        /*0ef6*/ 	.byte	0x3f
	.zero		1


	//   ....[25]....
        /*0ef8*/ 	.word	0x0000f9f0
        /*0efc*/ 	.word	0x0000000b
        /*0f00*/ 	.word	0x00000000
        /*0f04*/ 	.short	0x0101
        /*0f06*/ 	.byte	0x3f
	.zero		1


	//   ....[26]....
        /*0f08*/ 	.word	0x0000fa30
        /*0f0c*/ 	.word	0x0000005b
        /*0f10*/ 	.word	0x000298b0
        /*0f14*/ 	.short	0x010a
        /*0f16*/ 	.byte	0x3f
	.zero		1


	//   ....[27]....
        /*0f18*/ 	.word	0x00010050
        /*0f1c*/ 	.word	0x0000005b
        /*0f20*/ 	.word	0x00000000
        /*0f24*/ 	.short	0x0101
        /*0f26*/ 	.byte	0x3f
	.zero		1


	//   ....[28]....
        /*0f28*/ 	.word	0x00010870
        /*0f2c*/ 	.word	0x00000012
        /*0f30*/ 	.word	0x00029800
        /*0f34*/ 	.short	0x010a
        /*0f36*/ 	.byte	0x3f
	.zero		1


	//   ....[29]....
        /*0f38*/ 	.word	0x000108c0
        /*0f3c*/ 	.word	0x00000012
        /*0f40*/ 	.word	0x00029800
        /*0f44*/ 	.short	0x010a
        /*0f46*/ 	.byte	0x3f
	.zero		1


	//   ....[30]....
        /*0f48*/ 	.word	0x00011150
        /*0f4c*/ 	.word	0x00000012
        /*0f50*/ 	.word	0x00029800
        /*0f54*/ 	.short	0x010a
        /*0f56*/ 	.byte	0x3f
	.zero		1


	//   ....[31]....
        /*0f58*/ 	.word	0x000144b0
        /*0f5c*/ 	.word	0x00000012
        /*0f60*/ 	.word	0x00029800
        /*0f64*/ 	.short	0x010a
        /*0f66*/ 	.byte	0x3f
	.zero		1


	//   ....[32]....
        /*0f68*/ 	.word	0x00017580
        /*0f6c*/ 	.word	0x00000000
        /*0f70*/ 	.word	0x00029830
        /*0f74*/ 	.short	0x010a
        /*0f76*/ 	.byte	0x3f
	.zero		1


	//   ....[33]....
        /*0f78*/ 	.word	0x000175d0
        /*0f7c*/ 	.word	0x00000000
        /*0f80*/ 	.word	0x00029830
        /*0f84*/ 	.short	0x010a
        /*0f86*/ 	.byte	0x3f
	.zero		1


	//   ....[34]....
        /*0f88*/ 	.word	0x00019bd0
        /*0f8c*/ 	.word	0x0000003f
        /*0f90*/ 	.word	0x00000000
        /*0f94*/ 	.short	0x0101
        /*0f96*/ 	.byte	0x3f
	.zero		1


	//   ....[35]....
        /*0f98*/ 	.word	0x0001ae10
        /*0f9c*/ 	.word	0x0000000b
        /*0fa0*/ 	.word	0x00029830
        /*0fa4*/ 	.short	0x010a
        /*0fa6*/ 	.byte	0x3f
	.zero		1


	//   ....[36]....
        /*0fa8*/ 	.word	0x0001ae60
        /*0fac*/ 	.word	0x0000000b
        /*0fb0*/ 	.word	0x00029830
        /*0fb4*/ 	.short	0x010a
        /*0fb6*/ 	.byte	0x3f
	.zero		1


	//   ....[37]....
        /*0fb8*/ 	.word	0x0001bf60
        /*0fbc*/ 	.word	0x0000000a
        /*0fc0*/ 	.word	0x00029850
        /*0fc4*/ 	.short	0x010a
        /*0fc6*/ 	.byte	0x3f
	.zero		1


	//   ....[38]....
        /*0fc8*/ 	.word	0x0001bfa0
        /*0fcc*/ 	.word	0x0000000a
        /*0fd0*/ 	.word	0x00029850
        /*0fd4*/ 	.short	0x010a
        /*0fd6*/ 	.byte	0x3f
	.zero		1


	//   ....[39]....
        /*0fd8*/ 	.word	0x0001ce70
        /*0fdc*/ 	.word	0x000000a2
        /*0fe0*/ 	.word	0x00000000
        /*0fe4*/ 	.short	0x0101
        /*0fe6*/ 	.byte	0x3f
	.zero		1


	//   ....[40]....
        /*0fe8*/ 	.word	0x0001d920
        /*0fec*/ 	.word	0x00000007
        /*0ff0*/ 	.word	0x00000000
        /*0ff4*/ 	.short	0x0101
        /*0ff6*/ 	.byte	0x3f
	.zero		1


	//   ....[41]....
        /*0ff8*/ 	.word	0x0001dfb0
        /*0ffc*/ 	.word	0x0000000d
        /*1000*/ 	.word	0x00029850
        /*1004*/ 	.short	0x010a
        /*1006*/ 	.byte	0x3f
	.zero		1


	//   ....[42]....
        /*1008*/ 	.word	0x0001e030
        /*100c*/ 	.word	0x0000000d
        /*1010*/ 	.word	0x00029850
        /*1014*/ 	.short	0x010a
        /*1016*/ 	.byte	0x3f
	.zero		1


	//   ....[43]....
        /*1018*/ 	.word	0x0001e660
        /*101c*/ 	.word	0x00000000
        /*1020*/ 	.word	0x00000000
        /*1024*/ 	.short	0x0101
        /*1026*/ 	.byte	0x3f
	.zero		1


	//   ....[44]....
        /*1028*/ 	.word	0x00020280
        /*102c*/ 	.word	0x00000000
        /*1030*/ 	.word	0x00000000
        /*1034*/ 	.short	0x0101
        /*1036*/ 	.byte	0x3f
	.zero		1


	//   ....[45]....
        /*1038*/ 	.word	0x000226c0
        /*103c*/ 	.word	0x00000016
        /*1040*/ 	.word	0x00029820
        /*1044*/ 	.short	0x010a
        /*1046*/ 	.byte	0x3f
	.zero		1


	//   ....[46]....
        /*1048*/ 	.word	0x00022750
        /*104c*/ 	.word	0x00000009
        /*1050*/ 	.word	0x000298a0
        /*1054*/ 	.short	0x010a
        /*1056*/ 	.byte	0x3f
	.zero		1


	//   ....[47]....
        /*1058*/ 	.word	0x00022b80
        /*105c*/ 	.word	0x00000009
        /*1060*/ 	.word	0x000298c0
        /*1064*/ 	.short	0x010a
        /*1066*/ 	.byte	0x3f
	.zero		1


	//   ....[48]....
        /*1068*/ 	.word	0x00022ec0
        /*106c*/ 	.word	0x00000008
        /*1070*/ 	.word	0x000298a0
        /*1074*/ 	.short	0x010a
        /*1076*/ 	.byte	0x3f
	.zero		1


	//   ....[49]....
        /*1078*/ 	.word	0x000232e0
        /*107c*/ 	.word	0x00000008
        /*1080*/ 	.word	0x000298c0
        /*1084*/ 	.short	0x010a
        /*1086*/ 	.byte	0x3f
	.zero		1


	//   ....[50]....
        /*1088*/ 	.word	0x00024380
        /*108c*/ 	.word	0x00000000
        /*1090*/ 	.word	0x00029880
        /*1094*/ 	.short	0x010a
        /*1096*/ 	.byte	0x3f
	.zero		1


	//   ....[51]....
        /*1098*/ 	.word	0x00024ab0
        /*109c*/ 	.word	0x00000000
        /*10a0*/ 	.word	0x00029870
        /*10a4*/ 	.short	0x0107
        /*10a6*/ 	.byte	0x3f
	.zero		1


	//   ....[52]....
        /*10a8*/ 	.word	0x00024b70
        /*10ac*/ 	.word	0x00000000
        /*10b0*/ 	.word	0x00029870
        /*10b4*/ 	.short	0x0101
        /*10b6*/ 	.byte	0x3f
	.zero		1


	//   ....[53]....
        /*10b8*/ 	.word	0x00024bc0
        /*10bc*/ 	.word	0x00000000
        /*10c0*/ 	.word	0x00029840
        /*10c4*/ 	.short	0x010a
        /*10c6*/ 	.byte	0x3f
	.zero		1


	//   ....[54]....
        /*10c8*/ 	.word	0x00025290
        /*10cc*/ 	.word	0x00000000
        /*10d0*/ 	.word	0x00029830
        /*10d4*/ 	.short	0x0107
        /*10d6*/ 	.byte	0x3f
	.zero		1


	//   ....[55]....
        /*10d8*/ 	.word	0x00025370
        /*10dc*/ 	.word	0x00000000
        /*10e0*/ 	.word	0x00029830
        /*10e4*/ 	.short	0x0101
        /*10e6*/ 	.byte	0x3f
	.zero		1


	//   ....[56]....
        /*10e8*/ 	.word	0x00025ca0
        /*10ec*/ 	.word	0x00000016
        /*10f0*/ 	.word	0x00029800
        /*10f4*/ 	.short	0x0107
        /*10f6*/ 	.byte	0x3f
	.zero		1


	//   ....[57]....
        /*10f8*/ 	.word	0x00025da0
        /*10fc*/ 	.word	0x00000016
        /*1100*/ 	.word	0x00029800
        /*1104*/ 	.short	0x0101
        /*1106*/ 	.byte	0x3f
	.zero		1


	//   ....[58]....
        /*1108*/ 	.word	0x00025dc0
        /*110c*/ 	.word	0x00000016
        /*1110*/ 	.word	0x00029820
        /*1114*/ 	.short	0x010a
        /*1116*/ 	.byte	0x3f
	.zero		1


	//   ....[59]....
        /*1118*/ 	.word	0x00026290
        /*111c*/ 	.word	0x00000000
        /*1120*/ 	.word	0x00029880
        /*1124*/ 	.short	0x010a
        /*1126*/ 	.byte	0x3f
	.zero		1


	//   ....[60]....
        /*1128*/ 	.word	0x00026800
        /*112c*/ 	.word	0x00000000
        /*1130*/ 	.word	0x00029870
        /*1134*/ 	.short	0x0107
        /*1136*/ 	.byte	0x3f
	.zero		1


	//   ....[61]....
        /*1138*/ 	.word	0x000268c0
        /*113c*/ 	.word	0x00000000
        /*1140*/ 	.word	0x00029870
        /*1144*/ 	.short	0x0101
        /*1146*/ 	.byte	0x3f
	.zero		1


	//   ....[62]....
        /*1148*/ 	.word	0x000268f0
        /*114c*/ 	.word	0x00000000
        /*1150*/ 	.word	0x00029840
        /*1154*/ 	.short	0x010a
        /*1156*/ 	.byte	0x3f
	.zero		1


	//   ....[63]....
        /*1158*/ 	.word	0x00026e30
        /*115c*/ 	.word	0x00000000
        /*1160*/ 	.word	0x00029830
        /*1164*/ 	.short	0x0107
        /*1166*/ 	.byte	0x3f
	.zero		1


	//   ....[64]....
        /*1168*/ 	.word	0x00026ef0
        /*116c*/ 	.word	0x00000000
        /*1170*/ 	.word	0x00029830
        /*1174*/ 	.short	0x0101
        /*1176*/ 	.byte	0x3f
	.zero		1


	//   ....[65]....
        /*1178*/ 	.word	0x00026f80
        /*117c*/ 	.word	0x00000003
        /*1180*/ 	.word	0x00029870
        /*1184*/ 	.short	0x010a
        /*1186*/ 	.byte	0x3f
	.zero		1


	//   ....[66]....
        /*1188*/ 	.word	0x00027010
        /*118c*/ 	.word	0x00000003
        /*1190*/ 	.word	0x00029860
        /*1194*/ 	.short	0x010a
        /*1196*/ 	.byte	0x3f
	.zero		1


	//   ....[67]....
        /*1198*/ 	.word	0x00027520
        /*119c*/ 	.word	0x00000003
        /*11a0*/ 	.word	0x00029850
        /*11a4*/ 	.short	0x0101
        /*11a6*/ 	.byte	0x3f
	.zero		1


	//   ....[68]....
        /*11a8*/ 	.word	0x000275b0
        /*11ac*/ 	.word	0x00000003
        /*11b0*/ 	.word	0x00000000
        /*11b4*/ 	.short	0x0101
        /*11b6*/ 	.byte	0x3f
	.zero		1


	//   ....[69]....
        /*11b8*/ 	.word	0x00027770
        /*11bc*/ 	.word	0x00000011
        /*11c0*/ 	.word	0x00029870
        /*11c4*/ 	.short	0x010a
        /*11c6*/ 	.byte	0x3f
	.zero		1


	//   ....[70]....
        /*11c8*/ 	.word	0x000277f0
        /*11cc*/ 	.word	0x00000011
        /*11d0*/ 	.word	0x00029860
        /*11d4*/ 	.short	0x010a
        /*11d6*/ 	.byte	0x3f
	.zero		1


	//   ....[71]....
        /*11d8*/ 	.word	0x00027d10
        /*11dc*/ 	.word	0x00000011
        /*11e0*/ 	.word	0x00029850
        /*11e4*/ 	.short	0x0101
        /*11e6*/ 	.byte	0x3f
	.zero		1


	//   ....[72]....
        /*11e8*/ 	.word	0x00027dd0
        /*11ec*/ 	.word	0x00000011
        /*11f0*/ 	.word	0x00000000
        /*11f4*/ 	.short	0x0101
        /*11f6*/ 	.byte	0x3f
	.zero		1


	//   ....[73]....
        /*11f8*/ 	.word	0x000288b0
        /*11fc*/ 	.word	0x00000004
        /*1200*/ 	.word	0x00029820
        /*1204*/ 	.short	0x010a
        /*1206*/ 	.byte	0x3f
	.zero		1


	//   ....[74]....
        /*1208*/ 	.word	0x00028a20
        /*120c*/ 	.word	0x00000005
        /*1210*/ 	.word	0x00029840
        /*1214*/ 	.short	0x010a
        /*1216*/ 	.byte	0x3f
	.zero		1


	//   ....[75]....
        /*1218*/ 	.word	0x00028ac0
        /*121c*/ 	.word	0x00000017
        /*1220*/ 	.word	0x00029840
        /*1224*/ 	.short	0x010a
        /*1226*/ 	.byte	0x3f
	.zero		1


	//   ....[76]....
        /*1228*/ 	.word	0x00028b00
        /*122c*/ 	.word	0x00000005
        /*1230*/ 	.word	0x00029860
        /*1234*/ 	.short	0x010a
        /*1236*/ 	.byte	0x3f
	.zero		1


	//   ....[77]....
        /*1238*/ 	.word	0x00028b40
        /*123c*/ 	.word	0x00000017
        /*1240*/ 	.word	0x00029860
        /*1244*/ 	.short	0x010a
        /*1246*/ 	.byte	0x3f
	.zero		1


	//   ....[78]....
        /*1248*/ 	.word	0x00028b80
        /*124c*/ 	.word	0x00000005
        /*1250*/ 	.word	0x00029880
        /*1254*/ 	.short	0x010a
        /*1256*/ 	.byte	0x3f
	.zero		1


	//   ....[79]....
        /*1258*/ 	.word	0x00028bc0
        /*125c*/ 	.word	0x00000017
        /*1260*/ 	.word	0x00029880
        /*1264*/ 	.short	0x010a
        /*1266*/ 	.byte	0x3f
	.zero		1


	//   ....[80]....
        /*1268*/ 	.word	0x00028c20
        /*126c*/ 	.word	0x0000005b
        /*1270*/ 	.word	0x00029890
        /*1274*/ 	.short	0x010a
        /*1276*/ 	.byte	0x3f
	.zero		1


	//   ....[81]....
        /*1278*/ 	.word	0x00028ed0
        /*127c*/ 	.word	0x0000005b
        /*1280*/ 	.word	0x00029890
        /*1284*/ 	.short	0x010a
        /*1286*/ 	.byte	0x3f
	.zero		1


	//   ....[82]....
        /*1288*/ 	.word	0x00029180
        /*128c*/ 	.word	0x0000005b
        /*1290*/ 	.word	0x00029890
        /*1294*/ 	.short	0x010a
        /*1296*/ 	.byte	0x3f
	.zero		1


	//   ....[83]....
        /*1298*/ 	.word	0x00029430
        /*129c*/ 	.word	0x0000005b
        /*12a0*/ 	.word	0x000298b0
        /*12a4*/ 	.short	0x010a
        /*12a6*/ 	.byte	0x3f
	.zero		1


	//   ....[84]....
        /*12a8*/ 	.word	0x00029740
        /*12ac*/ 	.word	0x00000012
        /*12b0*/ 	.word	0x00029800
        /*12b4*/ 	.short	0x010a
        /*12b6*/ 	.byte	0x3f
	.zero		1


	//   ....[85]....
        /*12b8*/ 	.word	0x00029960
        /*12bc*/ 	.word	0x00000012
        /*12c0*/ 	.word	0x00029800
        /*12c4*/ 	.short	0x010a
        /*12c6*/ 	.byte	0x3f
	.zero		1


	//   ....[86]....
        /*12c8*/ 	.word	0x000299b0
        /*12cc*/ 	.word	0x00000000
        /*12d0*/ 	.word	0x00029830
        /*12d4*/ 	.short	0x010a
        /*12d6*/ 	.byte	0x3f
	.zero		1


	//   ....[87]....
        /*12d8*/ 	.word	0x00029a00
        /*12dc*/ 	.word	0x0000000b
        /*12e0*/ 	.word	0x00029830
        /*12e4*/ 	.short	0x010a
        /*12e6*/ 	.byte	0x3f
	.zero		1


	//   ....[88]....
        /*12e8*/ 	.word	0x00029a50
        /*12ec*/ 	.word	0x0000000a
        /*12f0*/ 	.word	0x00029850
        /*12f4*/ 	.short	0x010a
        /*12f6*/ 	.byte	0x3f
	.zero		1


	//   ....[89]....
        /*12f8*/ 	.word	0x00029aa0
        /*12fc*/ 	.word	0x0000000d
        /*1300*/ 	.word	0x00029850
        /*1304*/ 	.short	0x010a
        /*1306*/ 	.byte	0x3f
	.zero		1


	//   ....[90]....
        /*1308*/ 	.word	0x0002b060
        /*130c*/ 	.word	0x00000016
        /*1310*/ 	.word	0x00029820
        /*1314*/ 	.short	0x010a
        /*1316*/ 	.byte	0x3f
	.zero		1


	//   ....[91]....
        /*1318*/ 	.word	0x0002b0b0
        /*131c*/ 	.word	0x00000009
        /*1320*/ 	.word	0x000298a0
        /*1324*/ 	.short	0x010a
        /*1326*/ 	.byte	0x3f
	.zero		1


	//   ....[92]....
        /*1328*/ 	.word	0x0002b100
        /*132c*/ 	.word	0x00000009
        /*1330*/ 	.word	0x000298c0
        /*1334*/ 	.short	0x010a
        /*1336*/ 	.byte	0x3f
	.zero		1


	//   ....[93]....
        /*1338*/ 	.word	0x0002b150
        /*133c*/ 	.word	0x00000008
        /*1340*/ 	.word	0x000298a0
        /*1344*/ 	.short	0x010a
        /*1346*/ 	.byte	0x3f
	.zero		1


	//   ....[94]....
        /*1348*/ 	.word	0x0002b1a0
        /*134c*/ 	.word	0x00000008
        /*1350*/ 	.word	0x000298c0
        /*1354*/ 	.short	0x010a
        /*1356*/ 	.byte	0x3f
	.zero		1


	//   ....[95]....
        /*1358*/ 	.word	0x0002b2c0
        /*135c*/ 	.word	0x00000000
        /*1360*/ 	.word	0x00029880
        /*1364*/ 	.short	0x010a
        /*1366*/ 	.byte	0x3f
	.zero		1


	//   ....[96]....
        /*1368*/ 	.word	0x0002bae0
        /*136c*/ 	.word	0x00000000
        /*1370*/ 	.word	0x00029840
        /*1374*/ 	.short	0x010a
        /*1376*/ 	.byte	0x3f
	.zero		1


	//   ....[97]....
        /*1378*/ 	.word	0x0002c8b0
        /*137c*/ 	.word	0x00000016
        /*1380*/ 	.word	0x00029820
        /*1384*/ 	.short	0x010a
        /*1386*/ 	.byte	0x3f
	.zero		1


	//   ....[98]....
        /*1388*/ 	.word	0x0002c900
        /*138c*/ 	.word	0x00000000
        /*1390*/ 	.word	0x00029880
        /*1394*/ 	.short	0x010a
        /*1396*/ 	.byte	0x3f
	.zero		1


	//   ....[99]....
        /*1398*/ 	.word	0x0002d020
        /*139c*/ 	.word	0x00000000
        /*13a0*/ 	.word	0x00029840
        /*13a4*/ 	.short	0x010a
        /*13a6*/ 	.byte	0x3f
	.zero		1


	//   ....[100]....
        /*13a8*/ 	.word	0x0002d670
        /*13ac*/ 	.word	0x00000003
        /*13b0*/ 	.word	0x00029870
        /*13b4*/ 	.short	0x010a
        /*13b6*/ 	.byte	0x3f
	.zero		1


	//   ....[101]....
        /*13b8*/ 	.word	0x0002d6c0
        /*13bc*/ 	.word	0x00000003
        /*13c0*/ 	.word	0x00029860
        /*13c4*/ 	.short	0x010a
        /*13c6*/ 	.byte	0x3f
	.zero		1


	//   ....[102]....
        /*13c8*/ 	.word	0x0002d710
        /*13cc*/ 	.word	0x00000011
        /*13d0*/ 	.word	0x00029870
        /*13d4*/ 	.short	0x010a
        /*13d6*/ 	.byte	0x3f
	.zero		1


	//   ....[103]....
        /*13d8*/ 	.word	0x0002d760
        /*13dc*/ 	.word	0x00000011
        /*13e0*/ 	.word	0x00029860
        /*13e4*/ 	.short	0x010a
        /*13e6*/ 	.byte	0x3f
	.zero		1


	//   ....[104]....
        /*13e8*/ 	.word	0x0002e0e0
        /*13ec*/ 	.word	0x00000004
        /*13f0*/ 	.word	0x00029820
        /*13f4*/ 	.short	0x010a
        /*13f6*/ 	.byte	0x3f
	.zero		1


	//   ....[105]....
        /*13f8*/ 	.word	0x0002e280
        /*13fc*/ 	.word	0x00000005
        /*1400*/ 	.word	0x00029840
        /*1404*/ 	.short	0x010a
        /*1406*/ 	.byte	0x3f
	.zero		1


	//   ....[106]....
        /*1408*/ 	.word	0x0002e2d0
        /*140c*/ 	.word	0x00000017
        /*1410*/ 	.word	0x00029840
        /*1414*/ 	.short	0x010a
        /*1416*/ 	.byte	0x3f
	.zero		1


	//   ....[107]....
        /*1418*/ 	.word	0x0002e320
        /*141c*/ 	.word	0x00000005
        /*1420*/ 	.word	0x00029860
        /*1424*/ 	.short	0x010a
        /*1426*/ 	.byte	0x3f
	.zero		1


	//   ....[108]....
        /*1428*/ 	.word	0x0002e370
        /*142c*/ 	.word	0x00000017
        /*1430*/ 	.word	0x00029860
        /*1434*/ 	.short	0x010a
        /*1436*/ 	.byte	0x3f
	.zero		1


	//   ....[109]....
        /*1438*/ 	.word	0x0002e3c0
        /*143c*/ 	.word	0x00000005
        /*1440*/ 	.word	0x00029880
        /*1444*/ 	.short	0x010a
        /*1446*/ 	.byte	0x3f
	.zero		1


	//----- nvinfo : EIATTR_NUM_MBARRIERS
	.align		4
.L_157:
        /*1448*/ 	.byte	0x03, 0x38
        /*144a*/ 	.short	0x0016


	//----- nvinfo : EIATTR_EXIT_INSTR_OFFSETS
	.align		4
        /*144c*/ 	.byte	0x04, 0x1c
        /*144e*/ 	.short	(.L_159 - .L_158)


	//   ....[0]....
.L_158:
        /*1450*/ 	.word	0x00028c10


	//----- nvinfo : EIATTR_MAX_THREADS
	.align		4
.L_159:
        /*1454*/ 	.byte	0x04, 0x05
        /*1456*/ 	.short	(.L_161 - .L_160)
.L_160:
        /*1458*/ 	.word	0x00000180
        /*145c*/ 	.word	0x00000001
        /*1460*/ 	.word	0x00000001


	//----- nvinfo : EIATTR_CRS_STACK_SIZE
	.align		4
.L_161:
        /*1464*/ 	.byte	0x04, 0x1e
        /*1466*/ 	.short	(.L_163 - .L_162)
.L_162:
        /*1468*/ 	.word	0x00000000


	//----- nvinfo : EIATTR_CBANK_PARAM_SIZE
	.align		4
.L_163:
        /*146c*/ 	.byte	0x03, 0x19
        /*146e*/ 	.short	0x0af0


	//----- nvinfo : EIATTR_PARAM_CBANK
	.align		4
        /*1470*/ 	.byte	0x04, 0x0a
        /*1472*/ 	.short	(.L_165 - .L_164)
	.align		4
.L_164:
        /*1474*/ 	.word	index@(.nv.constant0._ZN7cutlass13device_kernelIN5flash11enable_sm90INS1_16FlashAttnFwdSm90INS1_25CollectiveMainloopFwdSm90ILi2EN4cute5tupleIJNS5_1CILi1EEES8_S8_EEENS6_IJNS7_ILi128EEENS7_ILi160EEENS7_ILi192EEEEEELi128ENS_12float_e4m3_tEfNS_4arch4Sm90ELb0ELb0ELb0ELb1ELb1ELb1ELb0ELb1ELb1ELb1ELb0ELb0EEENS1_21CollectiveEpilogueFwdINS6_IJSA_SA_SB_EEES9_NS_10bfloat16_tESG_Li256ELb1ELb1ELb0ELb1EEENS1_36VarlenDynamicPersistentTileSchedulerILi128ELi160ELi256ELi128ELb0ELb1ELb1ELb0ELb1ELb1EEEEEEEEEvNT_6ParamsE)
        /*1478*/ 	.short	0x0210
        /*147a*/ 	.short	0x0af0


	//----- nvinfo : EIATTR_SW_WAR
	.align		4
.L_165:
        /*147c*/ 	.byte	0x04, 0x36
        /*147e*/ 	.short	(.L_167 - .L_166)
.L_166:
        /*1480*/ 	.word	0x00000008
.L_167:


//--------------------- .nv.info._ZN7cutlass13device_kernelIN5flash11enable_sm90INS1_16FlashAttnFwdSm90INS1_25CollectiveMainloopFwdSm90ILi2EN4cute5tupleIJNS5_1CILi1EEES8_S8_EEENS6_IJNS7_ILi128EEESA_NS7_ILi192EEEEEELi128ENS_12float_e4m3_tEfNS_4arch4Sm90ELb0ELb1ELb0ELb0ELb1ELb0ELb0ELb1ELb1ELb1ELb0ELb0EEENS1_21CollectiveEpilogueFwdINS6_IJSA_SA_SA_EEES9_NS_10bfloat16_tESF_Li256ELb0ELb1ELb0ELb1EEENS1_30DynamicPersistentTileSchedulerILi256ELi128ELb0ELb1ELb1EEEEEEEEEvNT_6ParamsE --------------------------
	.section	.nv.info._ZN7cutlass13device_kernelIN5flash11enable_sm90INS1_16FlashAttnFwdSm90INS1_25CollectiveMainloopFwdSm90ILi2EN4cute5tupleIJNS5_1CILi1EEES8_S8_EEENS6_IJNS7_ILi128EEESA_NS7_ILi192EEEEEELi128ENS_12float_e4m3_tEfNS_4arch4Sm90ELb0ELb1ELb0ELb0ELb1ELb0ELb0ELb1ELb1ELb1ELb0ELb0EEENS1_21CollectiveEpilogueFwdINS6_IJSA_SA_SA_EEES9_NS_10bfloat16_tESF_Li256ELb0ELb1ELb0ELb1EEENS1_30DynamicPersistentTileSchedulerILi256ELi128ELb0ELb1ELb1EEEEEEEEEvNT_6ParamsE,"",@"SHT_CUDA_INFO"
	.sectionflags	@""
	.align	4


	//----- nvinfo : EIATTR_CUDA_API_VERSION
	.align		4
        /*0000*/ 	.byte	0x04, 0x37
        /*0002*/ 	.short	(.L_169 - .L_168)
.L_168:
        /*0004*/ 	.word	0x00000082


	//----- nvinfo : EIATTR_KPARAM_INFO
	.align		4
.L_169:
        /*0008*/ 	.byte	0x04, 0x17
        /*000a*/ 	.short	(.L_171 - .L_170)
.L_170:
        /*000c*/ 	.word	0x00000000
        /*0010*/ 	.short	0x0000
        /*0012*/ 	.short	0x0070
        /*0014*/ 	.byte	0x00, 0xf0, 0x01, 0x2a


	//----- nvinfo : EIATTR_SPARSE_MMA_MASK
	.align		4
.L_171:
        /*0018*/ 	.byte	0x03, 0x50
        /*001a*/ 	.short	0x0000


	//----- nvinfo : EIATTR_MAXREG_COUNT
	.align		4
        /*001c*/ 	.byte	0x03, 0x1b
        /*001e*/ 	.short	0x00a8


	//----- nvinfo : EIATTR_NUM_BARRIERS
	.align		4
        /*0020*/ 	.byte	0x02, 0x4c
        /*0022*/ 	.byte	0x10
	.zero		1


	//----- nvinfo : EIATTR_EXTERNS
	.align		4
        /*0024*/ 	.byte	0x04, 0x0f
        /*0026*/ 	.short	(.L_173 - .L_172)


	//   ....[0]....
	.align		4
.L_172:
        /*0028*/ 	.word	index@(__assertfail)


	//----- nvinfo : EIATTR_ANNOTATIONS
	.align		4
.L_173:
        /*002c*/ 	.byte	0x04, 0x55
        /*002e*/ 	.short	(.L_175 - .L_174)


	//   ....[0]....
.L_174:
        /* <DEDUP_REMOVED lines=12> */


	//----- nvinfo : EIATTR_MERCURY_ISA_VERSION
	.align		4
.L_175:
        /*00d8*/ 	.byte	0x03, 0x5f
        /*00da*/ 	.short	0x0101


	//----- nvinfo : EIATTR_INT_WARP_WIDE_INSTR_OFFSETS
	.align		4
        /*00dc*/ 	.byte	0x04, 0x31
        /*00de*/ 	.short	(.L_177 - .L_176)


	//   ....[0]....
.L_176:
        /*00e0*/ 	.word	0x000000c0


	//   ....[1]....
        /*00e4*/ 	.word	0x000000d0


	//   ....[2]....
        /*00e8*/ 	.word	0x00000170


	//   ....[3]....
        /*00ec*/ 	.word	0x00010b00


	//   ....[4]....
        /*00f0*/ 	.word	0x00010b90


	//   ....[5]....
        /*00f4*/ 	.word	0x00013b80


	//   ....[6]....
        /*00f8*/ 	.word	0x00013c10


	//----- nvinfo : EIATTR_COOP_GROUP_MASK_REGIDS
	.align		4
.L_177:
        /*00fc*/ 	.byte	0x04, 0x29
        /*00fe*/ 	.short	(.L_179 - .L_178)


	//   ....[0]....
.L_178:
        /*0100*/ 	.word	0xffffffff


	//   ....[1]....
        /*0104*/ 	.word	0xffffffff


	//   ....[2]....
        /*0108*/ 	.word	0xffffffff


	//   ....[3]....
        /*010c*/ 	.word	0xffffffff


	//   ....[4]....
        /*0110*/ 	.word	0xffffffff


	//   ....[5]....
        /*0114*/ 	.word	0xffffffff


	//   ....[6]....
        /*0118*/ 	.word	0xffffffff


	//   ....[7]....
        /*011c*/ 	.word	0xffffffff


	//   ....[8]....
        /*0120*/ 	.word	0xffffffff


	//   ....[9]....
        /*0124*/ 	.word	0xffffffff


	//   ....[10]....
        /*0128*/ 	.word	0xffffffff


	//   ....[11]....
        /*012c*/ 	.word	0xffffffff


	//   ....[12]....
        /*0130*/ 	.word	0xffffffff


	//   ....[13]....
        /*0134*/ 	.word	0xffffffff


	//   ....[14]....
        /*0138*/ 	.word	0xffffffff


	//   ....[15]....
        /*013c*/ 	.word	0xffffffff


	//   ....[16]....
        /*0140*/ 	.word	0xffffffff


	//   ....[17]....
        /*0144*/ 	.word	0xffffffff


	//   ....[18]....
        /*0148*/ 	.word	0xffffffff


	//   ....[19]....
        /*014c*/ 	.word	0xffffffff


	//   ....[20]....
        /*0150*/ 	.word	0xffffffff


	//   ....[21]....
        /*0154*/ 	.word	0xffffffff


	//   ....[22]....
        /*0158*/ 	.word	0xffffffff


	//   ....[23]....
        /*015c*/ 	.word	0xffffffff


	//   ....[24]....
        /*0160*/ 	.word	0xffffffff


	//   ....[25]....
        /*0164*/ 	.word	0xffffffff


	//   ....[26]....
        /*0168*/ 	.word	0xffffffff


	//   ....[27]....
        /*016c*/ 	.word	0xffffffff


	//   ....[28]....
        /*0170*/ 	.word	0xffffffff


	//   ....[29]....
        /*0174*/ 	.word	0xffffffff


	//   ....[30]....
        /*0178*/ 	.word	0xffffffff


	//   ....[31]....
        /*017c*/ 	.word	0xffffffff


	//   ....[32]....
        /*0180*/ 	.word	0xffffffff


	//   ....[33]....
        /*0184*/ 	.word	0xffffffff


	//   ....[34]....
        /*0188*/ 	.word	0xffffffff


	//   ....[35]....
        /*018c*/ 	.word	0xffffffff


	//   ....[36]....
        /*0190*/ 	.word	0xffffffff


	//   ....[37]....
        /*0194*/ 	.word	0xffffffff


	//   ....[38]....
        /*0198*/ 	.word	0xffffffff


	//   ....[39]....
        /*019c*/ 	.word	0xffffffff


	//   ....[40]....
        /*01a0*/ 	.word	0xffffffff


	//   ....[41]....
        /*01a4*/ 	.word	0xffffffff


	//   ....[42]....
        /*01a8*/ 	.word	0xffffffff


	//   ....[43]....
        /*01ac*/ 	.word	0xffffffff


	//   ....[44]....
        /*01b0*/ 	.word	0xffffffff


	//   ....[45]....
        /*01b4*/ 	.word	0xffffffff


	//   ....[46]....
        /*01b8*/ 	.word	0xffffffff


	//   ....[47]....
        /*01bc*/ 	.word	0xffffffff


	//   ....[48]....
        /*01c0*/ 	.word	0xffffffff


	//   ....[49]....
        /*01c4*/ 	.word	0xffffffff


	//   ....[50]....
        /*01c8*/ 	.word	0xffffffff


	//   ....[51]....
        /*01cc*/ 	.word	0xffffffff


	//   ....[52]....
        /*01d0*/ 	.word	0xffffffff


	//   ....[53]....
        /*01d4*/ 	.word	0xffffffff


	//   ....[54]....
        /*01d8*/ 	.word	0xffffffff


	//   ....[55]....
        /*01dc*/ 	.word	0xffffffff


	//   ....[56]....
        /*01e0*/ 	.word	0xffffffff


	//   ....[57]....
        /*01e4*/ 	.word	0xffffffff


	//   ....[58]....
        /*01e8*/ 	.word	0xffffffff


	//   ....[59]....
        /*01ec*/ 	.word	0xffffffff


	//   ....[60]....
        /*01f0*/ 	.word	0xffffffff


	//   ....[61]....
        /*01f4*/ 	.word	0xffffffff


	//   ....[62]....
        /*01f8*/ 	.word	0xffffffff


	//   ....[63]....
        /*01fc*/ 	.word	0xffffffff


	//   ....[64]....
        /*0200*/ 	.word	0xffffffff


	//   ....[65]....
        /*0204*/ 	.word	0xffffffff


	//   ....[66]....
        /*0208*/ 	.word	0xffffffff


	//   ....[67]....
        /*020c*/ 	.word	0xffffffff


	//   ....[68]....
        /*0210*/ 	.word	0xffffffff


	//   ....[69]....
        /*0214*/ 	.word	0xffffffff


	//   ....[70]....
        /*0218*/ 	.word	0xffffffff


	//   ....[71]....
        /*021c*/ 	.word	0xffffffff


	//   ....[72]....
        /*0220*/ 	.word	0xffffffff


	//   ....[73]....
        /*0224*/ 	.word	0xffffffff


	//   ....[74]....
        /*0228*/ 	.word	0xffffffff


	//   ....[75]....
        /*022c*/ 	.word	0xffffffff


	//   ....[76]....
        /*0230*/ 	.word	0xffffffff


	//   ....[77]....
        /*0234*/ 	.word	0xffffffff


	//   ....[78]....
        /*0238*/ 	.word	0xffffffff


	//   ....[79]....
        /*023c*/ 	.word	0xffffffff


	//   ....[80]....
        /*0240*/ 	.word	0xffffffff


	//   ....[81]....
        /*0244*/ 	.word	0xffffffff


	//   ....[82]....
        /*0248*/ 	.word	0xffffffff


	//   ....[83]....
        /*024c*/ 	.word	0xffffffff


	//   ....[84]....
        /*0250*/ 	.word	0xffffffff


	//   ....[85]....
        /*0254*/ 	.word	0xffffffff


	//   ....[86]....
        /*0258*/ 	.word	0xffffffff


	//   ....[87]....
        /*025c*/ 	.word	0xffffffff


	//   ....[88]....
        /*0260*/ 	.word	0xffffffff


	//   ....[89]....
        /*0264*/ 	.word	0xffffffff


	//   ....[90]....
        /*0268*/ 	.word	0xffffffff


	//   ....[91]....
        /*026c*/ 	.word	0xffffffff


	//   ....[92]....
        /*0270*/ 	.word	0xffffffff


	//   ....[93]....
        /*0274*/ 	.word	0xffffffff


	//   ....[94]....
        /*0278*/ 	.word	0xffffffff


	//   ....[95]....
        /*027c*/ 	.word	0xffffffff


	//   ....[96]....
        /*0280*/ 	.word	0xffffffff


	//   ....[97]....
        /*0284*/ 	.word	0xffffffff


	//   ....[98]....
        /*0288*/ 	.word	0xffffffff


	//   ....[99]....
        /*028c*/ 	.word	0xffffffff


	//   ....[100]....
        /*0290*/ 	.word	0xffffffff


	//   ....[101]....
        /*0294*/ 	.word	0xffffffff


	//   ....[102]....
        /*0298*/ 	.word	0xffffffff


	//   ....[103]....
        /*029c*/ 	.word	0xffffffff


	//   ....[104]....
        /*02a0*/ 	.word	0xffffffff


	//   ....[105]....
        /*02a4*/ 	.word	0xffffffff


	//   ....[106]....
        /*02a8*/ 	.word	0xffffffff


	//   ....[107]....
        /*02ac*/ 	.word	0xffffffff


	//   ....[108]....
        /*02b0*/ 	.word	0xffffffff


	//   ....[109]....
        /*02b4*/ 	.word	0xffffffff


	//   ....[110]....
        /*02b8*/ 	.word	0xffffffff


	//   ....[111]....
        /*02bc*/ 	.word	0xffffffff


	//   ....[112]....
        /*02c0*/ 	.word	0xffffffff


	//   ....[113]....
        /*02c4*/ 	.word	0xffffffff


	//   ....[114]....
        /*02c8*/ 	.word	0xffffffff


	//   ....[115]....
        /*02cc*/ 	.word	0xffffffff


	//   ....[116]....
        /*02d0*/ 	.word	0xffffffff


	//   ....[117]....
        /*02d4*/ 	.word	0xffffffff


	//   ....[118]....
        /*02d8*/ 	.word	0xffffffff


	//   ....[119]....
        /*02dc*/ 	.word	0xffffffff


	//   ....[120]....
        /*02e0*/ 	.word	0xffffffff


	//   ....[121]....
        /*02e4*/ 	.word	0xffffffff


	//   ....[122]....
        /*02e8*/ 	.word	0xffffffff


	//   ....[123]....
        /*02ec*/ 	.word	0xffffffff


	//   ....[124]....
        /*02f0*/ 	.word	0xffffffff


	//   ....[125]....
        /*02f4*/ 	.word	0xffffffff


	//   ....[126]....
        /*02f8*/ 	.word	0xffffffff


	//   ....[127]....
        /*02fc*/ 	.word	0xffffffff


	//   ....[128]....
        /*0300*/ 	.word	0x0500000f


	//   ....[129]....
        /*0304*/ 	.word	0x0500000f


	//   ....[130]....
        /*0308*/ 	.word	0x0500000f


	//   ....[131]....
        /*030c*/ 	.word	0x0500000f


	//   ....[132]....
        /*0310*/ 	.word	0x0500000f


	//   ....[133]....
        /*0314*/ 	.word	0x0500000f


	//   ....[134]....
        /*0318*/ 	.word	0x0500000f


	//   ....[135]....
        /*031c*/ 	.word	0x0500000f


	//   ....[136]....
        /*0320*/ 	.word	0x0500000f


	//   ....[137]....
        /*0324*/ 	.word	0x0500000f


	//   ....[138]....
        /*0328*/ 	.word	0x0500000f


	//   ....[139]....
        /*032c*/ 	.word	0x0500000f


	//   ....[140]....
        /*0330*/ 	.word	0x0500000f


	//   ....[141]....
        /*0334*/ 	.word	0x0500000f


	//   ....[142]....
        /*0338*/ 	.word	0x0500000f


	//   ....[143]....
        /*033c*/ 	.word	0x0500000f


	//   ....[144]....
        /*0340*/ 	.word	0x0500000f


	//   ....[145]....
        /*0344*/ 	.word	0x0500000f


	//   ....[146]....
        /*0348*/ 	.word	0x0500000f


	//   ....[147]....
        /*034c*/ 	.word	0x0500000f


	//   ....[148]....
        /*0350*/ 	.word	0x0500000f


	//   ....[149]....
        /*0354*/ 	.word	0x0500000f


	//   ....[150]....
        /*0358*/ 	.word	0x0500000f


	//   ....[151]....
        /*035c*/ 	.word	0x0500000f


	//   ....[152]....
        /*0360*/ 	.word	0x0500000f


	//   ....[153]....
        /*0364*/ 	.word	0x0500000f


	//   ....[154]....
        /*0368*/ 	.word	0x0500000f


	//   ....[155]....
        /*036c*/ 	.word	0x0500000f


	//   ....[156]....
        /*0370*/ 	.word	0x0500000f


	//   ....[157]....
        /*0374*/ 	.word	0x0500000f


	//   ....[158]....
        /*0378*/ 	.word	0x0500000f


	//   ....[159]....
        /*037c*/ 	.word	0x0500000f


	//   ....[160]....
        /*0380*/ 	.word	0x0500000f


	//   ....[161]....
        /*0384*/ 	.word	0x0500000f


	//   ....[162]....
        /*0388*/ 	.word	0x0500000f


	//   ....[163]....
        /*038c*/ 	.word	0x0500000f


	//   ....[164]....
        /*0390*/ 	.word	0x0500000f


	//   ....[165]....
        /*0394*/ 	.word	0x0500000f


	//   ....[166]....
        /*0398*/ 	.word	0x0500000f


	//   ....[167]....
        /*039c*/ 	.word	0x0500000f


	//   ....[168]....
        /*03a0*/ 	.word	0x0500000f


	//   ....[169]....
        /*03a4*/ 	.word	0x0500000f


	//----- nvinfo : EIATTR_COOP_GROUP_INSTR_OFFSETS
	.align		4
.L_179:
        /*03a8*/ 	.byte	0x04, 0x28
        /*03aa*/ 	.short	(.L_181 - .L_180)


	//   ....[0]....
.L_180:
        /*03ac*/ 	.word	0x00000080


	//   ....[1]....
        /*03b0*/ 	.word	0x00000090


	//   ....[2]....
        /*03b4*/ 	.word	0x000002d0


	//   ....[3]....
        /*03b8*/ 	.word	0x00000430


	//   ....[4]....
        /*03bc*/ 	.word	0x00000550


	//   ....[5]....
        /*03c0*/ 	.word	0x000006b0


	//   ....[6]....
        /*03c4*/ 	.word	0x000019d0


	//   ....[7]....
        /*03c8*/ 	.word	0x00002160


	//   ....[8]....
        /*03cc*/ 	.word	0x000023d0


	//   ....[9]....
        /*03d0*/ 	.word	0x00003580


	//   ....[10]....
        /*03d4*/ 	.word	0x00003690


	//   ....[11]....
        /*03d8*/ 	.word	0x00003eb0


	//   ....[12]....
        /*03dc*/ 	.word	0x00003f30


	//   ....[13]....
        /*03e0*/ 	.word	0x000055f0


	//   ....[14]....
        /*03e4*/ 	.word	0x00005800


	//   ....[15]....
        /*03e8*/ 	.word	0x000063d0


	//   ....[16]....
        /*03ec*/ 	.word	0x00006460


	//   ....[17]....
        /*03f0*/ 	.word	0x00006d80


	//   ....[18]....
        /*03f4*/ 	.word	0x00006e10


	//   ....[19]....
        /*03f8*/ 	.word	0x00008b10


	//   ....[20]....
        /*03fc*/ 	.word	0x00008b20


	//   ....[21]....
        /*0400*/ 	.word	0x00008b50


	//   ....[22]....
        /*0404*/ 	.word	0x00008b60


	//   ....[23]....
        /*0408*/ 	.word	0x0000a6a0


	//   ....[24]....
        /*040c*/ 	.word	0x0000a8b0


	//   ....[25]....
        /*0410*/ 	.word	0x0000b490


	//   ....[26]....
        /*0414*/ 	.word	0x0000b590


	//   ....[27]....
        /*0418*/ 	.word	0x0000be00


	//   ....[28]....
        /*041c*/ 	.word	0x0000be70


	//   ....[29]....
        /*0420*/ 	.word	0x0000d1b0


	//   ....[30]....
        /*0424*/ 	.word	0x0000d1c0


	//   ....[31]....
        /*0428*/ 	.word	0x0000d240


	//   ....[32]....
        /*042c*/ 	.word	0x0000d250


	//   ....[33]....
        /*0430*/ 	.word	0x0000e5b0


	//   ....[34]....
        /*0434*/ 	.word	0x0000e5c0


	//   ....[35]....
        /*0438*/ 	.word	0x0000e5d0


	//   ....[36]....
        /*043c*/ 	.word	0x0000e5e0


	//   ....[37]....
        /*0440*/ 	.word	0x0000e5f0


	//   ....[38]....
        /*0444*/ 	.word	0x0000e600


	//   ....[39]....
        /*0448*/ 	.word	0x0000e610


	//   ....[40]....
        /*044c*/ 	.word	0x0000e620


	//   ....[41]....
        /*0450*/ 	.word	0x0000e640


	//   ....[42]....
        /*0454*/ 	.word	0x0000e650


	//   ....[43]....
        /*0458*/ 	.word	0x0000e670


	//   ....[44]....
        /*045c*/ 	.word	0x0000e680


	//   ....[45]....
        /*0460*/ 	.word	0x0000e6b0


	//   ....[46]....
        /*0464*/ 	.word	0x0000e6d0


	//   ....[47]....
        /*0468*/ 	.word	0x0000e6f0


	//   ....[48]....
        /*046c*/ 	.word	0x0000e700


	//   ....[49]....
        /*0470*/ 	.word	0x0000e710


	//   ....[50]....
        /*0474*/ 	.word	0x0000e740


	//   ....[51]....
        /*0478*/ 	.word	0x0000e770


	//   ....[52]....
        /*047c*/ 	.word	0x0000e780


	//   ....[53]....
        /*0480*/ 	.word	0x0000e790


	//   ....[54]....
        /*0484*/ 	.word	0x0000e7a0


	//   ....[55]....
        /*0488*/ 	.word	0x0000e7b0


	//   ....[56]....
        /*048c*/ 	.word	0x0000e7c0


	//   ....[57]....
        /*0490*/ 	.word	0x0000e7d0


	//   ....[58]....
        /*0494*/ 	.word	0x0000e7e0


	//   ....[59]....
        /*0498*/ 	.word	0x0000e7f0


	//   ....[60]....
        /*049c*/ 	.word	0x0000e800


	//   ....[61]....
        /*04a0*/ 	.word	0x0000e810


	//   ....[62]....
        /*04a4*/ 	.word	0x0000e820


	//   ....[63]....
        /*04a8*/ 	.word	0x0000e830


	//   ....[64]....
        /*04ac*/ 	.word	0x0000e840


	//   ....[65]....
        /*04b0*/ 	.word	0x0000e960


	//   ....[66]....
        /*04b4*/ 	.word	0x0000e9a0


	//   ....[67]....
        /*04b8*/ 	.word	0x0000e9d0


	//   ....[68]....
        /*04bc*/ 	.word	0x0000ea40


	//   ....[69]....
        /*04c0*/ 	.word	0x0000eed0


	//   ....[70]....
        /*04c4*/ 	.word	0x0000eef0


	//   ....[71]....
        /*04c8*/ 	.word	0x0000efb0


	//   ....[72]....
        /*04cc*/ 	.word	0x0000efd0


	//   ....[73]....
        /*04d0*/ 	.word	0x0000f090


	//   ....[74]....
        /*04d4*/ 	.word	0x0000f0b0


	//   ....[75]....
        /*04d8*/ 	.word	0x0000f180


	//   ....[76]....
        /*04dc*/ 	.word	0x0000f1a0


	//   ....[77]....
        /*04e0*/ 	.word	0x0000f7e0


	//   ....[78]....
        /*04e4*/ 	.word	0x0000f810


	//   ....[79]....
        /*04e8*/ 	.word	0x0000f8e0


	//   ....[80]....
        /*04ec*/ 	.word	0x0000f900


	//   ....[81]....
        /*04f0*/ 	.word	0x0000f9c0


	//   ....[82]....
        /*04f4*/ 	.word	0x0000f9e0


	//   ....[83]....
        /*04f8*/ 	.word	0x0000fab0


	//   ....[84]....
        /*04fc*/ 	.word	0x0000fad0


	//   ....[85]....
        /*0500*/ 	.word	0x0000fc60


	//   ....[86]....
        /*0504*/ 	.word	0x000116d0


	//   ....[87]....
        /*0508*/ 	.word	0x00011700


	//   ....[88]....
        /*050c*/ 	.word	0x000117c0


	//   ....[89]....
        /*0510*/ 	.word	0x000117d0


	//   ....[90]....
        /*0514*/ 	.word	0x00011840


	//   ....[91]....
        /*0518*/ 	.word	0x00011850


	//   ....[92]....
        /*051c*/ 	.word	0x00011860


	//   ....[93]....
        /*0520*/ 	.word	0x000118d0


	//   ....[94]....
        /*0524*/ 	.word	0x00011c10


	//   ....[95]....
        /*0528*/ 	.word	0x00011c40


	//   ....[96]....
        /*052c*/ 	.word	0x00011ca0


	//   ....[97]....
        /*0530*/ 	.word	0x00011d00


	//   ....[98]....
        /*0534*/ 	.word	0x00011d50


	//   ....[99]....
        /*0538*/ 	.word	0x00011d90


	//   ....[100]....
        /*053c*/ 	.word	0x00011db0


	//   ....[101]....
        /*0540*/ 	.word	0x00011df0


	//   ....[102]....
        /*0544*/ 	.word	0x000124a0


	//   ....[103]....
        /*0548*/ 	.word	0x000124c0


	//   ....[104]....
        /*054c*/ 	.word	0x00012520


	//   ....[105]....
        /*0550*/ 	.word	0x00012580


	//   ....[106]....
        /*0554*/ 	.word	0x000125d0


	//   ....[107]....
        /*0558*/ 	.word	0x00012620


	//   ....[108]....
        /*055c*/ 	.word	0x00012640


	//   ....[109]....
        /*0560*/ 	.word	0x00012680


	//   ....[110]....
        /*0564*/ 	.word	0x00012d90


	//   ....[111]....
        /*0568*/ 	.word	0x00012db0


	//   ....[112]....
        /*056c*/ 	.word	0x00012e20


	//   ....[113]....
        /*0570*/ 	.word	0x00012e30


	//   ....[114]....
        /*0574*/ 	.word	0x00012e80


	//   ....[115]....
        /*0578*/ 	.word	0x00012e90


	//   ....[116]....
        /*057c*/ 	.word	0x00012ea0


	//   ....[117]....
        /*0580*/ 	.word	0x00012ef0


	//   ....[118]....
        /*0584*/ 	.word	0x00013220


	//   ....[119]....
        /*0588*/ 	.word	0x00013240


	//   ....[120]....
        /*058c*/ 	.word	0x00013250


	//   ....[121]....
        /*0590*/ 	.word	0x00013260


	//   ....[122]....
        /*0594*/ 	.word	0x000132c0


	//   ....[123]....
        /*0598*/ 	.word	0x000132d0


	//   ....[124]....
        /*059c*/ 	.word	0x00013330


	//   ....[125]....
        /*05a0*/ 	.word	0x00013360


	//   ....[126]....
        /*05a4*/ 	.word	0x00014380


	//   ....[127]....
        /*05a8*/ 	.word	0x00014520


	//   ....[128]....
        /*05ac*/ 	.word	0x00014bf0


	//   ....[129]....
        /*05b0*/ 	.word	0x00014cd0


	//   ....[130]....
        /*05b4*/ 	.word	0x00014db0


	//   ....[131]....
        /*05b8*/ 	.word	0x00014e10


	//   ....[132]....
        /*05bc*/ 	.word	0x00014ef0


	//   ....[133]....
        /*05c0*/ 	.word	0x00014f50


	//   ....[134]....
        /*05c4*/ 	.word	0x00015030


	//   ....[135]....
        /*05c8*/ 	.word	0x00015090


	//   ....[136]....
        /*05cc*/ 	.word	0x00015170


	//   ....[137]....
        /*05d0*/ 	.word	0x000152a0


	//   ....[138]....
        /*05d4*/ 	.word	0x00015370


	//   ....[139]....
        /*05d8*/ 	.word	0x00015450


	//   ....[140]....
        /*05dc*/ 	.word	0x00015510


	//   ....[141]....
        /*05e0*/ 	.word	0x00015590


	//   ....[142]....
        /*05e4*/ 	.word	0x00015650


	//   ....[143]....
        /*05e8*/ 	.word	0x000156d0


	//   ....[144]....
        /*05ec*/ 	.word	0x000157a0


	//   ....[145]....
        /*05f0*/ 	.word	0x00015830


	//   ....[146]....
        /*05f4*/ 	.word	0x000158a0


	//   ....[147]....
        /*05f8*/ 	.word	0x00015920


	//   ....[148]....
        /*05fc*/ 	.word	0x000159f0


	//   ....[149]....
        /*0600*/ 	.word	0x00015a70


	//   ....[150]....
        /*0604*/ 	.word	0x00015b40


	//   ....[151]....
        /*0608*/ 	.word	0x00015bc0


	//   ....[152]....
        /*060c*/ 	.word	0x00015c80


	//   ....[153]....
        /*0610*/ 	.word	0x00015db0


	//   ....[154]....
        /*0614*/ 	.word	0x00015e60


	//   ....[155]....
        /*0618*/ 	.word	0x00015ec0


	//   ....[156]....
        /*061c*/ 	.word	0x00015f80


	//   ....[157]....
        /*0620*/ 	.word	0x00015fe0


	//   ....[158]....
        /*0624*/ 	.word	0x000160a0


	//   ....[159]....
        /*0628*/ 	.word	0x00016100


	//   ....[160]....
        /*062c*/ 	.word	0x000161c0


	//   ....[161]....
        /*0630*/ 	.word	0x000162b0


	//   ....[162]....
        /*0634*/ 	.word	0x00016350


	//   ....[163]....
        /*0638*/ 	.word	0x000163b0


	//   ....[164]....
        /*063c*/ 	.word	0x00016480


	//   ....[165]....
        /*0640*/ 	.word	0x000164e0


	//   ....[166]....
        /*0644*/ 	.word	0x000165b0


	//   ....[167]....
        /*0648*/ 	.word	0x00016610


	//   ....[168]....
        /*064c*/ 	.word	0x000166e0


	//   ....[169]....
        /*0650*/ 	.word	0x00016930


	//----- nvinfo : EIATTR_REG_RECONFIG
	.align		4
.L_181:
        /*0654*/ 	.byte	0x01, 0x54
	.zero		2


	//----- nvinfo : EIATTR_SYSCALL_OFFSETS
	.align		4
        /*0658*/ 	.byte	0x04, 0x46
        /*065a*/ 	.short	(.L_183 - .L_182)


	//   ....[0]....
.L_182:
        /*065c*/ 	.word	0x00001bb0


	//   ....[1]....
        /*0660*/ 	.word	0x00010d00


	//   ....[2]....
        /*0664*/ 	.word	0x00010e70


	//   ....[3]....
        /*0668*/ 	.word	0x00010fc0


	//   ....[4]....
        /*066c*/ 	.word	0x00011100


	//   ....[5]....
        /*0670*/ 	.word	0x00012110


	//----- nvinfo : EIATTR_MBARRIER_INSTR_OFFSETS
	.align		4
.L_183:
        /*0674*/ 	.byte	0x04, 0x39
        /*0676*/ 	.short	(.L_185 - .L_184)


	//   ....[0]....
.L_184:
        /*0678*/ 	.word	0x00000180
        /*067c*/ 	.word	0x000000ff
        /*0680*/ 	.word	0x00022800
        /*0684*/ 	.short	0x0100
        /*0686*/ 	.byte	0x08
	.zero		1


	//   ....[1]....
        /*0688*/ 	.word	0x00000190
        /*068c*/ 	.word	0x000000ff
        /*0690*/ 	.word	0x00022820
        /*0694*/ 	.short	0x0100
        /*0696*/ 	.byte	0x08
	.zero		1


	//   ....[2]....
        /*0698*/ 	.word	0x00000280
        /*069c*/ 	.word	0x000000ff
        /*06a0*/ 	.word	0x00022830
        /*06a4*/ 	.short	0x0100
        /*06a6*/ 	.byte	0x08
	.zero		1


	//   ....[3]....
        /*06a8*/ 	.word	0x00000290
        /*06ac*/ 	.word	0x000000ff
        /*06b0*/ 	.word	0x00022840
        /*06b4*/ 	.short	0x0100
        /*06b6*/ 	.byte	0x08
	.zero		1


	//   ....[4]....
        /*06b8*/ 	.word	0x000002a0
        /*06bc*/ 	.word	0x000000ff
        /*06c0*/ 	.word	0x00022838
        /*06c4*/ 	.short	0x0100
        /*06c6*/ 	.byte	0x08
	.zero		1


	//   ....[5]....
        /*06c8*/ 	.word	0x000002b0
        /*06cc*/ 	.word	0x000000ff
        /*06d0*/ 	.word	0x00022848
        /*06d4*/ 	.short	0x0100
        /*06d6*/ 	.byte	0x08
	.zero		1


	//   ....[6]....
        /*06d8*/ 	.word	0x000003e0
        /*06dc*/ 	.word	0x000000ff
        /*06e0*/ 	.word	0x00022850
        /*06e4*/ 	.short	0x0100
        /*06e6*/ 	.byte	0x08
	.zero		1


	//   ....[7]....
        /*06e8*/ 	.word	0x000003f0
        /*06ec*/ 	.word	0x000000ff
        /*06f0*/ 	.word	0x00022860
        /*06f4*/ 	.short	0x0100
        /*06f6*/ 	.byte	0x08
	.zero		1


	//   ....[8]....
        /*06f8*/ 	.word	0x00000400
        /*06fc*/ 	.word	0x000000ff
        /*0700*/ 	.word	0x00022858
        /*0704*/ 	.short	0x0100
        /*0706*/ 	.byte	0x08
	.zero		1


	//   ....[9]....
        /*0708*/ 	.word	0x00000410
        /*070c*/ 	.word	0x000000ff
        /*0710*/ 	.word	0x00022868
        /*0714*/ 	.short	0x0100
        /*0716*/ 	.byte	0x08
	.zero		1


	//   ....[10]....
        /*0718*/ 	.word	0x00000500
        /*071c*/ 	.word	0x000000ff
        /*0720*/ 	.word	0x00022870
        /*0724*/ 	.short	0x0100
        /*0726*/ 	.byte	0x06
	.zero		1


	//   ....[11]....
        /*0728*/ 	.word	0x00000510
        /*072c*/ 	.word	0x000000ff
        /*0730*/ 	.word	0x00022880
        /*0734*/ 	.short	0x0100
        /*0736*/ 	.byte	0x06
	.zero		1


	//   ....[12]....
        /*0738*/ 	.word	0x00000520
        /*073c*/ 	.word	0x000000ff
        /*0740*/ 	.word	0x00022878
        /*0744*/ 	.short	0x0100
        /*0746*/ 	.byte	0x06
	.zero		1


	//   ....[13]....
        /*0748*/ 	.word	0x00000530
        /*074c*/ 	.word	0x000000ff
        /*0750*/ 	.word	0x00022888
        /*0754*/ 	.short	0x0100
        /*0756*/ 	.byte	0x06
	.zero		1


	//   ....[14]....
        /*0758*/ 	.word	0x00000660
        /*075c*/ 	.word	0x000000ff
        /*0760*/ 	.word	0x00022890
        /*0764*/ 	.short	0x0100
        /*0766*/ 	.byte	0x08
	.zero		1


	//   ....[15]....
        /*0768*/ 	.word	0x00000670
        /*076c*/ 	.word	0x000000ff
        /*0770*/ 	.word	0x000228a0
        /*0774*/ 	.short	0x0100
        /*0776*/ 	.byte	0x08
	.zero		1


	//   ....[16]....
        /*0778*/ 	.word	0x00000680
        /*077c*/ 	.word	0x000000ff
        /*0780*/ 	.word	0x00022898
        /*0784*/ 	.short	0x0100
        /*0786*/ 	.byte	0x08
	.zero		1


	//   ....[17]....
        /*0788*/ 	.word	0x00000690
        /*078c*/ 	.word	0x000000ff
        /*0790*/ 	.word	0x000228a8
        /*0794*/ 	.short	0x0100
        /*0796*/ 	.byte	0x08
	.zero		1


	//   ....[18]....
        /*0798*/ 	.word	0x000007e0
        /*079c*/ 	.word	0x000000ff
        /*07a0*/ 	.word	0x000228b0
        /*07a4*/ 	.short	0x0100
        /*07a6*/ 	.byte	0x08
	.zero		1


	//   ....[19]....
        /*07a8*/ 	.word	0x000007f0
        /*07ac*/ 	.word	0x000000ff
        /*07b0*/ 	.word	0x000228c0
        /*07b4*/ 	.short	0x0100
        /*07b6*/ 	.byte	0x08
	.zero		1


	//   ....[20]....
        /*07b8*/ 	.word	0x00000800
        /*07bc*/ 	.word	0x000000ff
        /*07c0*/ 	.word	0x000228b8
        /*07c4*/ 	.short	0x0100
        /*07c6*/ 	.byte	0x08
	.zero		1


	//   ....[21]....
        /*07c8*/ 	.word	0x00000810
        /*07cc*/ 	.word	0x000000ff
        /*07d0*/ 	.word	0x000228c8
        /*07d4*/ 	.short	0x0100
        /*07d6*/ 	.byte	0x08
	.zero		1


	//   ....[22]....
        /*07d8*/ 	.word	0x00001c20
        /*07dc*/ 	.word	0x000000ff
        /*07e0*/ 	.word	0x00022800
        /*07e4*/ 	.short	0x010a
        /*07e6*/ 	.byte	0x26
	.zero		1


	//   ....[23]....
        /*07e8*/ 	.word	0x00001ca0
        /*07ec*/ 	.word	0x00000003
        /*07f0*/ 	.word	0x00022830
        /*07f4*/ 	.short	0x010a
        /*07f6*/ 	.byte	0x3f
	.zero		1


	//   ....[24]....
        /*07f8*/ 	.word	0x00001ce0
        /*07fc*/ 	.word	0x00000003
        /*0800*/ 	.word	0x00022830
        /*0804*/ 	.short	0x010a
        /*0806*/ 	.byte	0x3f
	.zero		1


	//   ....[25]....
        /*0808*/ 	.word	0x00002180
        /*080c*/ 	.word	0x000000ff
        /*0810*/ 	.word	0x00000000
        /*0814*/ 	.short	0x0101
        /*0816*/ 	.byte	0x06
	.zero		1


	//   ....[26]....
        /*0818*/ 	.word	0x00004f60
        /*081c*/ 	.word	0x000000ff
        /*0820*/ 	.word	0x00022830
        /*0824*/ 	.short	0x010a
        /*0826*/ 	.byte	0x06
	.zero		1


	//   ....[27]....
        /*0828*/ 	.word	0x00004fa0
        /*082c*/ 	.word	0x000000ff
        /*0830*/ 	.word	0x00022830
        /*0834*/ 	.short	0x010a
        /*0836*/ 	.byte	0x06
	.zero		1


	//   ....[28]....
        /*0838*/ 	.word	0x00005270
        /*083c*/ 	.word	0x000000ff
        /*0840*/ 	.word	0x00022850
        /*0844*/ 	.short	0x010a
        /*0846*/ 	.byte	0x06
	.zero		1


	//   ....[29]....
        /*0848*/ 	.word	0x000052b0
        /*084c*/ 	.word	0x000000ff
        /*0850*/ 	.word	0x00022850
        /*0854*/ 	.short	0x010a
        /*0856*/ 	.byte	0x06
	.zero		1


	//   ....[30]....
        /*0858*/ 	.word	0x000055b0
        /*085c*/ 	.word	0x000000ff
        /*0860*/ 	.word	0x00000000
        /*0864*/ 	.short	0x0101
        /*0866*/ 	.byte	0x06
	.zero		1


	//   ....[31]....
        /*0868*/ 	.word	0x00007870
        /*086c*/ 	.word	0x000000ff
        /*0870*/ 	.word	0x00000000
        /*0874*/ 	.short	0x0101
        /*0876*/ 	.byte	0x06
	.zero		1


	//   ....[32]....
        /*0878*/ 	.word	0x00008170
        /*087c*/ 	.word	0x000000ff
        /*0880*/ 	.word	0x00022830
        /*0884*/ 	.short	0x010a
        /*0886*/ 	.byte	0x06
	.zero		1


	//   ....[33]....
        /*0888*/ 	.word	0x000081b0
        /*088c*/ 	.word	0x000000ff
        /*0890*/ 	.word	0x00022830
        /*0894*/ 	.short	0x010a
        /*0896*/ 	.byte	0x06
	.zero		1


	//   ....[34]....
        /*0898*/ 	.word	0x00008480
        /*089c*/ 	.word	0x000000ff
        /*08a0*/ 	.word	0x00022850
        /*08a4*/ 	.short	0x010a
        /*08a6*/ 	.byte	0x06
	.zero		1


	//   ....[35]....
        /*08a8*/ 	.word	0x000084c0
        /*08ac*/ 	.word	0x000000ff
        /*08b0*/ 	.word	0x00022850
        /*08b4*/ 	.short	0x010a
        /*08b6*/ 	.byte	0x06
	.zero		1


	//   ....[36]....
        /*08b8*/ 	.word	0x000087a0
        /*08bc*/ 	.word	0x000000ff
        /*08c0*/ 	.word	0x00000000
        /*08c4*/ 	.short	0x0101
        /*08c6*/ 	.byte	0x06
	.zero		1


	//   ....[37]....
        /*08c8*/ 	.word	0x00009950
        /*08cc*/ 	.word	0x000000ff
        /*08d0*/ 	.word	0x00000000
        /*08d4*/ 	.short	0x0101
        /*08d6*/ 	.byte	0x06
	.zero		1


	//   ....[38]....
        /*08d8*/ 	.word	0x0000a050
        /*08dc*/ 	.word	0x000000ff
        /*08e0*/ 	.word	0x00022830
        /*08e4*/ 	.short	0x010a
        /*08e6*/ 	.byte	0x06
	.zero		1


	//   ....[39]....
        /*08e8*/ 	.word	0x0000a090
        /*08ec*/ 	.word	0x000000ff
        /*08f0*/ 	.word	0x00022830
        /*08f4*/ 	.short	0x010a
        /*08f6*/ 	.byte	0x06
	.zero		1


	//   ....[40]....
        /*08f8*/ 	.word	0x0000a330
        /*08fc*/ 	.word	0x000000ff
        /*0900*/ 	.word	0x00022850
        /*0904*/ 	.short	0x010a
        /*0906*/ 	.byte	0x06
	.zero		1


	//   ....[41]....
        /*0908*/ 	.word	0x0000a370
        /*090c*/ 	.word	0x000000ff
        /*0910*/ 	.word	0x00022850
        /*0914*/ 	.short	0x010a
        /*0916*/ 	.byte	0x06
	.zero		1


	//   ....[42]....
        /*0918*/ 	.word	0x0000a660
        /*091c*/ 	.word	0x000000ff
        /*0920*/ 	.word	0x00000000
        /*0924*/ 	.short	0x0101
        /*0926*/ 	.byte	0x06
	.zero		1


	//   ....[43]....
        /*0928*/ 	.word	0x0000c920
        /*092c*/ 	.word	0x000000ff
        /*0930*/ 	.word	0x00000000
        /*0934*/ 	.short	0x0101
        /*0936*/ 	.byte	0x06
	.zero		1


	//   ....[44]....
        /*0938*/ 	.word	0x0000cf10
        /*093c*/ 	.word	0x000000ff
        /*0940*/ 	.word	0x00022850
        /*0944*/ 	.short	0x010a
        /*0946*/ 	.byte	0x05
	.zero		1


	//   ....[45]....
        /*0948*/ 	.word	0x0000cf50
        /*094c*/ 	.word	0x000000ff
        /*0950*/ 	.word	0x00022850
        /*0954*/ 	.short	0x010a
        /*0956*/ 	.byte	0x05
	.zero		1


	//   ....[46]....
        /*0958*/ 	.word	0x0000d510
        /*095c*/ 	.word	0x000000ff
        /*0960*/ 	.word	0x00000000
        /*0964*/ 	.short	0x0101
        /*0966*/ 	.byte	0x04
	.zero		1


	//   ....[47]....
        /*0968*/ 	.word	0x0000eee0
        /*096c*/ 	.word	0x00000002
        /*0970*/ 	.word	0x00000000
        /*0974*/ 	.short	0x0101
        /*0976*/ 	.byte	0x3f
	.zero		1


	//   ....[48]....
        /*0978*/ 	.word	0x000114f0
        /*097c*/ 	.word	0x00000000
        /*0980*/ 	.word	0x00022880
        /*0984*/ 	.short	0x010a
        /*0986*/ 	.byte	0x3f
	.zero		1


	//   ....[49]....
        /*0988*/ 	.word	0x00011990
        /*098c*/ 	.word	0x00000000
        /*0990*/ 	.word	0x00022870
        /*0994*/ 	.short	0x0107
        /*0996*/ 	.byte	0x3f
	.zero		1


	//   ....[50]....
        /*0998*/ 	.word	0x00011a50
        /*099c*/ 	.word	0x00000000
        /*09a0*/ 	.word	0x00022870
        /*09a4*/ 	.short	0x0101
        /*09a6*/ 	.byte	0x3f
	.zero		1


	//   ....[51]....
        /*09a8*/ 	.word	0x00011a80
        /*09ac*/ 	.word	0x00000000
        /*09b0*/ 	.word	0x00022840
        /*09b4*/ 	.short	0x010a
        /*09b6*/ 	.byte	0x3f
	.zero		1


	//   ....[52]....
        /*09b8*/ 	.word	0x00011ef0
        /*09bc*/ 	.word	0x00000000
        /*09c0*/ 	.word	0x00022830
        /*09c4*/ 	.short	0x0107
        /*09c6*/ 	.byte	0x3f
	.zero		1


	//   ....[53]....
        /*09c8*/ 	.word	0x00011fb0
        /*09cc*/ 	.word	0x00000000
        /*09d0*/ 	.word	0x00022830
        /*09d4*/ 	.short	0x0101
        /*09d6*/ 	.byte	0x3f
	.zero		1


	//   ....[54]....
        /*09d8*/ 	.word	0x00012770
        /*09dc*/ 	.word	0x00000011
        /*09e0*/ 	.word	0x00022800
        /*09e4*/ 	.short	0x0107
        /*09e6*/ 	.byte	0x3f
	.zero		1


	//   ....[55]....
        /*09e8*/ 	.word	0x00012860
        /*09ec*/ 	.word	0x00000011
        /*09f0*/ 	.word	0x00022800
        /*09f4*/ 	.short	0x0101
        /*09f6*/ 	.byte	0x3f
	.zero		1


	//   ....[56]....
        /*09f8*/ 	.word	0x00012880
        /*09fc*/ 	.word	0x00000011
        /*0a00*/ 	.word	0x00022820
        /*0a04*/ 	.short	0x010a
        /*0a06*/ 	.byte	0x3f
	.zero		1


	//   ....[57]....
        /*0a08*/ 	.word	0x00012c00
        /*0a0c*/ 	.word	0x00000000
        /*0a10*/ 	.word	0x00022880
        /*0a14*/ 	.short	0x010a
        /*0a16*/ 	.byte	0x3f
	.zero		1


	//   ....[58]....
        /*0a18*/ 	.word	0x00012f80
        /*0a1c*/ 	.word	0x00000000
        /*0a20*/ 	.word	0x00022870
        /*0a24*/ 	.short	0x0107
        /*0a26*/ 	.byte	0x3f
	.zero		1


	//   ....[59]....
        /*0a28*/ 	.word	0x00013040
        /*0a2c*/ 	.word	0x00000000
        /*0a30*/ 	.word	0x00022870
        /*0a34*/ 	.short	0x0101
        /*0a36*/ 	.byte	0x3f
	.zero		1


	//   ....[60]....
        /*0a38*/ 	.word	0x00013070
        /*0a3c*/ 	.word	0x00000000
        /*0a40*/ 	.word	0x00022840
        /*0a44*/ 	.short	0x010a
        /*0a46*/ 	.byte	0x3f
	.zero		1


	//   ....[61]....
        /*0a48*/ 	.word	0x00013430
        /*0a4c*/ 	.word	0x00000000
        /*0a50*/ 	.word	0x00022830
        /*0a54*/ 	.short	0x0107
        /*0a56*/ 	.byte	0x3f
	.zero		1


	//   ....[62]....
        /*0a58*/ 	.word	0x000134f0
        /*0a5c*/ 	.word	0x00000000
        /*0a60*/ 	.word	0x00022830
        /*0a64*/ 	.short	0x0101
        /*0a66*/ 	.byte	0x3f
	.zero		1


	//   ....[63]....
        /*0a68*/ 	.word	0x00013580
        /*0a6c*/ 	.word	0x00000000
        /*0a70*/ 	.word	0x00022870
        /*0a74*/ 	.short	0x010a
        /*0a76*/ 	.byte	0x3f
	.zero		1


	//   ....[64]....
        /*0a78*/ 	.word	0x00013610
        /*0a7c*/ 	.word	0x00000000
        /*0a80*/ 	.word	0x00022860
        /*0a84*/ 	.short	0x010a
        /*0a86*/ 	.byte	0x3f
	.zero		1


	//   ....[65]....
        /*0a88*/ 	.word	0x00013a70
        /*0a8c*/ 	.word	0x00000000
        /*0a90*/ 	.word	0x00022850
        /*0a94*/ 	.short	0x0101
        /*0a96*/ 	.byte	0x3f
	.zero		1


	//   ....[66]....
        /*0a98*/ 	.word	0x00013af0
        /*0a9c*/ 	.word	0x00000000
        /*0aa0*/ 	.word	0x00000000
        /*0aa4*/ 	.short	0x0101
        /*0aa6*/ 	.byte	0x3f
	.zero		1


	//   ....[67]....
        /*0aa8*/ 	.word	0x00013cc0
        /*0aac*/ 	.word	0x00000012
        /*0ab0*/ 	.word	0x00022870
        /*0ab4*/ 	.short	0x010a
        /*0ab6*/ 	.byte	0x3f
	.zero		1


	//   ....[68]....
        /*0ab8*/ 	.word	0x00013d40
        /*0abc*/ 	.word	0x00000012
        /*0ac0*/ 	.word	0x00022860
        /*0ac4*/ 	.short	0x010a
        /*0ac6*/ 	.byte	0x3f
	.zero		1


	//   ....[69]....
        /*0ac8*/ 	.word	0x000141b0
        /*0acc*/ 	.word	0x00000012
        /*0ad0*/ 	.word	0x00022850
        /*0ad4*/ 	.short	0x0101
        /*0ad6*/ 	.byte	0x3f
	.zero		1


	//   ....[70]....
        /*0ad8*/ 	.word	0x00014230
        /*0adc*/ 	.word	0x00000012
        /*0ae0*/ 	.word	0x00000000
        /*0ae4*/ 	.short	0x0101
        /*0ae6*/ 	.byte	0x3f
	.zero		1


	//   ....[71]....
        /*0ae8*/ 	.word	0x000144a0
        /*0aec*/ 	.word	0x00000005
        /*0af0*/ 	.word	0x00022820
        /*0af4*/ 	.short	0x010a
        /*0af6*/ 	.byte	0x3f
	.zero		1


	//   ....[72]....
        /*0af8*/ 	.word	0x00014620
        /*0afc*/ 	.word	0x00000003
        /*0b00*/ 	.word	0x00022840
        /*0b04*/ 	.short	0x010a
        /*0b06*/ 	.byte	0x3f
	.zero		1


	//   ....[73]....
        /*0b08*/ 	.word	0x000146c0
        /*0b0c*/ 	.word	0x00000013
        /*0b10*/ 	.word	0x00022840
        /*0b14*/ 	.short	0x010a
        /*0b16*/ 	.byte	0x3f
	.zero		1


	//   ....[74]....
        /*0b18*/ 	.word	0x00014700
        /*0b1c*/ 	.word	0x00000003
        /*0b20*/ 	.word	0x00022860
        /*0b24*/ 	.short	0x010a
        /*0b26*/ 	.byte	0x3f
	.zero		1


	//   ....[75]....
        /*0b28*/ 	.word	0x00014740
        /*0b2c*/ 	.word	0x00000013
        /*0b30*/ 	.word	0x00022860
        /*0b34*/ 	.short	0x010a
        /*0b36*/ 	.byte	0x3f
	.zero		1


	//   ....[76]....
        /*0b38*/ 	.word	0x00014780
        /*0b3c*/ 	.word	0x00000003
        /*0b40*/ 	.word	0x00022880
        /*0b44*/ 	.short	0x010a
        /*0b46*/ 	.byte	0x3f
	.zero		1


	//   ....[77]....
        /*0b48*/ 	.word	0x000147c0
        /*0b4c*/ 	.word	0x00000013
        /*0b50*/ 	.word	0x00022880
        /*0b54*/ 	.short	0x010a
        /*0b56*/ 	.byte	0x3f
	.zero		1


	//   ....[78]....
        /*0b58*/ 	.word	0x00014830
        /*0b5c*/ 	.word	0x00000003
        /*0b60*/ 	.word	0x00022800
        /*0b64*/ 	.short	0x010a
        /*0b66*/ 	.byte	0x3f
	.zero		1


	//   ....[79]....
        /*0b68*/ 	.word	0x00014880
        /*0b6c*/ 	.word	0x00000003
        /*0b70*/ 	.word	0x00022830
        /*0b74*/ 	.short	0x010a
        /*0b76*/ 	.byte	0x3f
	.zero		1


	//   ....[80]....
        /*0b78*/ 	.word	0x000148e0
        /*0b7c*/ 	.word	0x00000005
        /*0b80*/ 	.word	0x00022830
        /*0b84*/ 	.short	0x010a
        /*0b86*/ 	.byte	0x3f
	.zero		1


	//   ....[81]....
        /*0b88*/ 	.word	0x00014940
        /*0b8c*/ 	.word	0x00000005
        /*0b90*/ 	.word	0x00022850
        /*0b94*/ 	.short	0x010a
        /*0b96*/ 	.byte	0x3f
	.zero		1


	//   ....[82]....
        /*0b98*/ 	.word	0x000149a0
        /*0b9c*/ 	.word	0x00000007
        /*0ba0*/ 	.word	0x00022830
        /*0ba4*/ 	.short	0x010a
        /*0ba6*/ 	.byte	0x3f
	.zero		1


	//   ....[83]....
        /*0ba8*/ 	.word	0x00014a00
        /*0bac*/ 	.word	0x00000007
        /*0bb0*/ 	.word	0x00022850
        /*0bb4*/ 	.short	0x010a
        /*0bb6*/ 	.byte	0x3f
	.zero		1


	//   ....[84]....
        /*0bb8*/ 	.word	0x00014a60
        /*0bbc*/ 	.word	0x00000007
        /*0bc0*/ 	.word	0x00022830
        /*0bc4*/ 	.short	0x010a
        /*0bc6*/ 	.byte	0x3f
	.zero		1


	//   ....[85]....
        /*0bc8*/ 	.word	0x00014ac0
        /*0bcc*/ 	.word	0x00000007
        /*0bd0*/ 	.word	0x00022850
        /*0bd4*/ 	.short	0x010a
        /*0bd6*/ 	.byte	0x3f
	.zero		1


	//   ....[86]....
        /*0bd8*/ 	.word	0x00014b20
        /*0bdc*/ 	.word	0x00000006
        /*0be0*/ 	.word	0x00022850
        /*0be4*/ 	.short	0x010a
        /*0be6*/ 	.byte	0x3f
	.zero		1


	//   ....[87]....
        /*0be8*/ 	.word	0x00014c20
        /*0bec*/ 	.word	0x00000000
        /*0bf0*/ 	.word	0x00022880
        /*0bf4*/ 	.short	0x010a
        /*0bf6*/ 	.byte	0x3f
	.zero		1


	//   ....[88]....
        /*0bf8*/ 	.word	0x000151f0
        /*0bfc*/ 	.word	0x00000000
        /*0c00*/ 	.word	0x00022840
        /*0c04*/ 	.short	0x010a
        /*0c06*/ 	.byte	0x3f
	.zero		1


	//   ....[89]....
        /*0c08*/ 	.word	0x00015cb0
        /*0c0c*/ 	.word	0x00000011
        /*0c10*/ 	.word	0x00022820
        /*0c14*/ 	.short	0x010a
        /*0c16*/ 	.byte	0x3f
	.zero		1


	//   ....[90]....
        /*0c18*/ 	.word	0x00015d00
        /*0c1c*/ 	.word	0x00000000
        /*0c20*/ 	.word	0x00022880
        /*0c24*/ 	.short	0x010a
        /*0c26*/ 	.byte	0x3f
	.zero		1


	//   ....[91]....
        /*0c28*/ 	.word	0x00016200
        /*0c2c*/ 	.word	0x00000000
        /*0c30*/ 	.word	0x00022840
        /*0c34*/ 	.short	0x010a
        /*0c36*/ 	.byte	0x3f
	.zero		1


	//   ....[92]....
        /*0c38*/ 	.word	0x00016710
        /*0c3c*/ 	.word	0x00000000
        /*0c40*/ 	.word	0x00022870
        /*0c44*/ 	.short	0x010a
        /*0c46*/ 	.byte	0x3f
	.zero		1


	//   ....[93]....
        /*0c48*/ 	.word	0x00016760
        /*0c4c*/ 	.word	0x00000000
        /*0c50*/ 	.word	0x00022860
        /*0c54*/ 	.short	0x010a
        /*0c56*/ 	.byte	0x3f
	.zero		1


	//   ....[94]....
        /*0c58*/ 	.word	0x000167b0
        /*0c5c*/ 	.word	0x00000012
        /*0c60*/ 	.word	0x00022870
        /*0c64*/ 	.short	0x010a
        /*0c66*/ 	.byte	0x3f
	.zero		1


	//   ....[95]....
        /*0c68*/ 	.word	0x00016800
        /*0c6c*/ 	.word	0x00000012
        /*0c70*/ 	.word	0x00022860
        /*0c74*/ 	.short	0x010a
        /*0c76*/ 	.byte	0x3f
	.zero		1


	//   ....[96]....
        /*0c78*/ 	.word	0x00016850
        /*0c7c*/ 	.word	0x00000005
        /*0c80*/ 	.word	0x00022820
        /*0c84*/ 	.short	0x010a
        /*0c86*/ 	.byte	0x3f
	.zero		1


	//   ....[97]....
        /*0c88*/ 	.word	0x000169f0
        /*0c8c*/ 	.word	0x00000003
        /*0c90*/ 	.word	0x00022840
        /*0c94*/ 	.short	0x010a
        /*0c96*/ 	.byte	0x3f
	.zero		1


	//   ....[98]....
        /*0c98*/ 	.word	0x00016a40
        /*0c9c*/ 	.word	0x00000013
        /*0ca0*/ 	.word	0x00022840
        /*0ca4*/ 	.short	0x010a
        /*0ca6*/ 	.byte	0x3f
	.zero		1


	//   ....[99]....
        /*0ca8*/ 	.word	0x00016a90
        /*0cac*/ 	.word	0x00000003
        /*0cb0*/ 	.word	0x00022860
        /*0cb4*/ 	.short	0x010a
        /*0cb6*/ 	.byte	0x3f
	.zero		1


	//   ....[100]....
        /*0cb8*/ 	.word	0x00016ae0
        /*0cbc*/ 	.word	0x00000013
        /*0cc0*/ 	.word	0x00022860
        /*0cc4*/ 	.short	0x010a
        /*0cc6*/ 	.byte	0x3f
	.zero		1


	//   ....[101]....
        /*0cc8*/ 	.word	0x00016b30
        /*0ccc*/ 	.word	0x00000003
        /*0cd0*/ 	.word	0x00022880
        /*0cd4*/ 	.short	0x010a
        /*0cd6*/ 	.byte	0x3f
	.zero		1


	//----- nvinfo : EIATTR_NUM_MBARRIERS
	.align		4
.L_185:
        /*0cd8*/ 	.byte	0x03, 0x38
        /*0cda*/ 	.short	0x0016


	//----- nvinfo : EIATTR_EXIT_INSTR_OFFSETS
	.align		4
        /*0cdc*/ 	.byte	0x04, 0x1c
        /*0cde*/ 	.short	(.L_187 - .L_186)


	//   ....[0]....
.L_186:
        /*0ce0*/ 	.word	0x00000990


	//   ....[1]....
        /*0ce4*/ 	.word	0x0000fbd0


	//   ....[2]....
        /*0ce8*/ 	.word	0x00014810


	//----- nvinfo : EIATTR_MAX_THREADS
	.align		4
.L_187:
        /*0cec*/ 	.byte	0x04, 0x05
        /*0cee*/ 	.short	(.L_189 - .L_188)
.L_188:
        /*0cf0*/ 	.word	0x00000180
        /*0cf4*/ 	.word	0x00000001
        /*0cf8*/ 	.word	0x00000001


	//----- nvinfo : EIATTR_CRS_STACK_SIZE
	.align		4
.L_189:
        /*0cfc*/ 	.byte	0x04, 0x1e
        /*0cfe*/ 	.short	(.L_191 - .L_190)
.L_190:
        /*0d00*/ 	.word	0x00000000


	//----- nvinfo : EIATTR_CBANK_PARAM_SIZE
	.align		4
.L_191:
        /*0d04*/ 	.byte	0x03, 0x19
        /*0d06*/ 	.short	0x0af0


	//----- nvinfo : EIATTR_PARAM_CBANK
	.align		4
        /*0d08*/ 	.byte	0x04, 0x0a
        /*0d0a*/ 	.short	(.L_193 - .L_192)
	.align		4
.L_192:
        /*0d0c*/ 	.word	index@(.nv.constant0._ZN7cutlass13device_kernelIN5flash11enable_sm90INS1_16FlashAttnFwdSm90INS1_25CollectiveMainloopFwdSm90ILi2EN4cute5tupleIJNS5_1CILi1EEES8_S8_EEENS6_IJNS7_ILi128EEESA_NS7_ILi192EEEEEELi128ENS_12float_e4m3_tEfNS_4arch4Sm90ELb0ELb1ELb0ELb0ELb1ELb0ELb0ELb1ELb1ELb1ELb0ELb0EEENS1_21CollectiveEpilogueFwdINS6_IJSA_SA_SA_EEES9_NS_10bfloat16_tESF_Li256ELb0ELb1ELb0ELb1EEENS1_30DynamicPersistentTileSchedulerILi256ELi128ELb0ELb1ELb1EEEEEEEEEvNT_6ParamsE)
        /*0d10*/ 	.short	0x0210
        /*0d12*/ 	.short	0x0af0


	//----- nvinfo : EIATTR_SW_WAR
	.align		4
.L_193:
        /*0d14*/ 	.byte	0x04, 0x36
        /*0d16*/ 	.short	(.L_195 - .L_194)
.L_194:
        /*0d18*/ 	.word	0x00000008
.L_195:


//--------------------- .nv.info._ZN7cutlass13device_kernelIN5flash11enable_sm90INS1_16FlashAttnFwdSm90INS1_25CollectiveMainloopFwdSm90ILi2EN4cute5tupleIJNS5_1CILi1EEES8_S8_EEENS6_IJNS7_ILi128EEESA_NS7_ILi192EEEEEELi128ENS_12float_e4m3_tEfNS_4arch4Sm90ELb0ELb1ELb0ELb1ELb1ELb0ELb0ELb1ELb1ELb1ELb0ELb0EEENS1_21CollectiveEpilogueFwdINS6_IJSA_SA_SA_EEES9_NS_10bfloat16_tESF_Li256ELb1ELb1ELb0ELb1EEENS1_36VarlenDynamicPersistentTileSchedulerILi128ELi128ELi256ELi128ELb0ELb1ELb1ELb1ELb0ELb1EEEEEEEEEvNT_6ParamsE --------------------------
	.section	.nv.info._ZN7cutlass13device_kernelIN5flash11enable_sm90INS1_16FlashAttnFwdSm90INS1_25CollectiveMainloopFwdSm90ILi2EN4cute5tupleIJNS5_1CILi1EEES8_S8_EEENS6_IJNS7_ILi128EEESA_NS7_ILi192EEEEEELi128ENS_12float_e4m3_tEfNS_4arch4Sm90ELb0ELb1ELb0ELb1ELb1ELb0ELb0ELb1ELb1ELb1ELb0ELb0EEENS1_21CollectiveEpilogueFwdINS6_IJSA_SA_SA_EEES9_NS_10bfloat16_tESF_Li256ELb1ELb1ELb0ELb1EEENS1_36VarlenDynamicPersistentTileSchedulerILi128ELi128ELi256ELi128ELb0ELb1ELb1ELb1ELb0ELb1EEEEEEEEEvNT_6ParamsE,"",@"SHT_CUDA_INFO"
	.sectionflags	@""
	.align	4


	//----- nvinfo : EIATTR_CUDA_API_VERSION
	.align		4
        /*0000*/ 	.byte	0x04, 0x37
        /*0002*/ 	.short	(.L_197 - .L_196)
.L_196:
        /*0004*/ 	.word	0x00000082


	//----- nvinfo : EIATTR_KPARAM_INFO
	.align		4
.L_197:
        /*0008*/ 	.byte	0x04, 0x17
        /*000a*/ 	.short	(.L_199 - .L_198)
.L_198:
        /*000c*/ 	.word	0x00000000
        /*0010*/ 	.short	0x0000
        /*0012*/ 	.short	0x0070
        /*0014*/ 	.byte	0x00, 0xf0, 0x01, 0x2a


	//----- nvinfo : EIATTR_SPARSE_MMA_MASK
	.align		4
.L_199:
        /*0018*/ 	.byte	0x03, 0x50
        /*001a*/ 	.short	0x0000


	//----- nvinfo : EIATTR_MAXREG_COUNT
	.align		4
        /*001c*/ 	.byte	0x03, 0x1b
        /*001e*/ 	.short	0x00a8


	//----- nvinfo : EIATTR_NUM_BARRIERS
	.align		4
        /*0020*/ 	.byte	0x02, 0x4c
        /*0022*/ 	.byte	0x10
	.zero		1


	//----- nvinfo : EIATTR_EXTERNS
	.align		4
        /*0024*/ 	.byte	0x04, 0x0f
        /*0026*/ 	.short	(.L_201 - .L_200)


	//   ....[0]....
	.align		4
.L_200:
        /*0028*/ 	.word	index@(__assertfail)


	//----- nvinfo : EIATTR_ANNOTATIONS
	.align		4
.L_201:
        /*002c*/ 	.byte	0x04, 0x55
        /*002e*/ 	.short	(.L_203 - .L_202)


	//   ....[0]....
.L_202:
        /* <DEDUP_REMOVED lines=19> */


	//----- nvinfo : EIATTR_MERCURY_ISA_VERSION
	.align		4
.L_203:
        /*0148*/ 	.byte	0x03, 0x5f
        /*014a*/ 	.short	0x0101


	//----- nvinfo : EIATTR_UNUSED_LOAD_BYTE_OFFSET
	.align		4
        /*014c*/ 	.byte	0x04, 0x44
        /*014e*/ 	.short	(.L_205 - .L_204)


	//   ....[0]....
.L_204:
        /*0150*/ 	.word	0x00000980
        /*0154*/ 	.word	0x0000fff0


	//   ....[1]....
        /*0158*/ 	.word	0x0000d7b0
        /*015c*/ 	.word	0x0000fff0


	//----- nvinfo : EIATTR_INT_WARP_WIDE_INSTR_OFFSETS
	.align		4
.L_205:
        /*0160*/ 	.byte	0x04, 0x31
        /*0162*/ 	.short	(.L_207 - .L_206)


	//   ....[0]....
.L_206:
        /*0164*/ 	.word	0x000000c0


	//   ....[1]....
        /*0168*/ 	.word	0x000000d0


	//   ....[2]....
        /*016c*/ 	.word	0x00000170


	//   ....[3]....
        /*0170*/ 	.word	0x00011590


	//   ....[4]....
        /*0174*/ 	.word	0x00011620


	//   ....[5]....
        /*0178*/ 	.word	0x000148e0


	//   ....[6]....
        /*017c*/ 	.word	0x00014970


	//----- nvinfo : EIATTR_COOP_GROUP_MASK_REGIDS
	.align		4
.L_207:
        /*0180*/ 	.byte	0x04, 0x29
        /*0182*/ 	.short	(.L_209 - .L_208)


	//   ....[0]....
.L_208:
        /*0184*/ 	.word	0xffffffff


	//   ....[1]....
        /*0188*/ 	.word	0xffffffff


	//   ....[2]....
        /*018c*/ 	.word	0xffffffff


	//   ....[3]....
        /*0190*/ 	.word	0xffffffff


	//   ....[4]....
        /*0194*/ 	.word	0xffffffff


	//   ....[5]....
        /*0198*/ 	.word	0xffffffff


	//   ....[6]....
        /*019c*/ 	.word	0xffffffff


	//   ....[7]....
        /*01a0*/ 	.word	0xffffffff


	//   ....[8]....
        /*01a4*/ 	.word	0xffffffff


	//   ....[9]....
        /*01a8*/ 	.word	0xffffffff


	//   ....[10]....
        /*01ac*/ 	.word	0xffffffff


	//   ....[11]....
        /*01b0*/ 	.word	0xffffffff


	//   ....[12]....
        /*01b4*/ 	.word	0xffffffff


	//   ....[13]....
        /*01b8*/ 	.word	0xffffffff


	//   ....[14]....
        /*01bc*/ 	.word	0xffffffff


	//   ....[15]....
        /*01c0*/ 	.word	0xffffffff


	//   ....[16]....
        /*01c4*/ 	.word	0xffffffff


	//   ....[17]....
        /*01c8*/ 	.word	0xffffffff


	//   ....[18]....
        /*01cc*/ 	.word	0xffffffff


	//   ....[19]....
        /*01d0*/ 	.word	0xffffffff


	//   ....[20]....
        /*01d4*/ 	.word	0xffffffff


	//   ....[21]....
        /*01d8*/ 	.word	0xffffffff


	//   ....[22]....
        /*01dc*/ 	.word	0xffffffff


	//   ....[23]....
        /*01e0*/ 	.word	0xffffffff


	//   ....[24]....
        /*01e4*/ 	.word	0xffffffff


	//   ....[25]....
        /*01e8*/ 	.word	0xffffffff


	//   ....[26]....
        /*01ec*/ 	.word	0xffffffff


	//   ....[27]....
        /*01f0*/ 	.word	0xffffffff


	//   ....[28]....
        /*01f4*/ 	.word	0xffffffff


	//   ....[29]....
        /*01f8*/ 	.word	0xffffffff


	//   ....[30]....
        /*01fc*/ 	.word	0xffffffff


	//   ....[31]....
        /*0200*/ 	.word	0xffffffff


	//   ....[32]....
        /*0204*/ 	.word	0xffffffff


	//   ....[33]....
        /*0208*/ 	.word	0xffffffff


	//   ....[34]....
        /*020c*/ 	.word	0xffffffff


	//   ....[35]....
        /*0210*/ 	.word	0xffffffff


	//   ....[36]....
        /*0214*/ 	.word	0xffffffff


	//   ....[37]....
        /*0218*/ 	.word	0xffffffff


	//   ....[38]....
        /*021c*/ 	.word	0xffffffff


	//   ....[39]....
        /*0220*/ 	.word	0xffffffff


	//   ....[40]....
        /*0224*/ 	.word	0xffffffff


	//   ....[41]....
        /*0228*/ 	.word	0xffffffff


	//   ....[42]....
        /*022c*/ 	.word	0xffffffff


	//   ....[43]....
        /*0230*/ 	.word	0xffffffff


	//   ....[44]....
        /*0234*/ 	.word	0xffffffff


	//   ....[45]....
        /*0238*/ 	.word	0xffffffff


	//   ....[46]....
        /*023c*/ 	.word	0xffffffff


	//   ....[47]....
        /*0240*/ 	.word	0xffffffff


	//   ....[48]....
        /*0244*/ 	.word	0xffffffff


	//   ....[49]....
        /*0248*/ 	.word	0xffffffff


	//   ....[50]....
        /*024c*/ 	.word	0xffffffff


	//   ....[51]....
        /*0250*/ 	.word	0xffffffff


	//   ....[52]....
        /*0254*/ 	.word	0xffffffff


	//   ....[53]....
        /*0258*/ 	.word	0xffffffff


	//   ....[54]....
        /*025c*/ 	.word	0xffffffff


	//   ....[55]....
        /*0260*/ 	.word	0xffffffff


	//   ....[56]....
        /*0264*/ 	.word	0xffffffff


	//   ....[57]....
        /*0268*/ 	.word	0xffffffff


	//   ....[58]....
        /*026c*/ 	.word	0xffffffff


	//   ....[59]....
        /*0270*/ 	.word	0xffffffff


	//   ....[60]....
        /*0274*/ 	.word	0xffffffff


	//   ....[61]....
        /*0278*/ 	.word	0xffffffff


	//   ....[62]....
        /*027c*/ 	.word	0xffffffff


	//   ....[63]....
        /*0280*/ 	.word	0xffffffff


	//   ....[64]....
        /*0284*/ 	.word	0xffffffff


	//   ....[65]....
        /*0288*/ 	.word	0xffffffff


	//   ....[66]....
        /*028c*/ 	.word	0xffffffff


	//   ....[67]....
        /*0290*/ 	.word	0xffffffff


	//   ....[68]....
        /*0294*/ 	.word	0xffffffff


	//   ....[69]....
        /*0298*/ 	.word	0xffffffff


	//   ....[70]....
        /*029c*/ 	.word	0xffffffff


	//   ....[71]....
        /*02a0*/ 	.word	0xffffffff


	//   ....[72]....
        /*02a4*/ 	.word	0xffffffff


	//   ....[73]....
        /*02a8*/ 	.word	0xffffffff


	//   ....[74]....
        /*02ac*/ 	.word	0xffffffff


	//   ....[75]....
        /*02b0*/ 	.word	0xffffffff


	//   ....[76]....
        /*02b4*/ 	.word	0xffffffff


	//   ....[77]....
        /*02b8*/ 	.word	0xffffffff


	//   ....[78]....
        /*02bc*/ 	.word	0xffffffff


	//   ....[79]....
        /*02c0*/ 	.word	0xffffffff


	//   ....[80]....
        /*02c4*/ 	.word	0xffffffff


	//   ....[81]....
        /*02c8*/ 	.word	0xffffffff


	//   ....[82]....
        /*02cc*/ 	.word	0xffffffff


	//   ....[83]....
        /*02d0*/ 	.word	0xffffffff


	//   ....[84]....
        /*02d4*/ 	.word	0xffffffff


	//   ....[85]....
        /*02d8*/ 	.word	0xffffffff


	//   ....[86]....
        /*02dc*/ 	.word	0xffffffff


	//   ....[87]....
        /*02e0*/ 	.word	0xffffffff


	//   ....[88]....
        /*02e4*/ 	.word	0xffffffff


	//   ....[89]....
        /*02e8*/ 	.word	0xffffffff


	//   ....[90]....
        /*02ec*/ 	.word	0xffffffff


	//   ....[91]....
        /*02f0*/ 	.word	0xffffffff


	//   ....[92]....
        /*02f4*/ 	.word	0xffffffff


	//   ....[93]....
        /*02f8*/ 	.word	0xffffffff


	//   ....[94]....
        /*02fc*/ 	.word	0xffffffff


	//   ....[95]....
        /*0300*/ 	.word	0xffffffff


	//   ....[96]....
        /*0304*/ 	.word	0xffffffff


	//   ....[97]....
        /*0308*/ 	.word	0xffffffff


	//   ....[98]....
        /*030c*/ 	.word	0xffffffff


	//   ....[99]....
        /*0310*/ 	.word	0xffffffff


	//   ....[100]....
        /*0314*/ 	.word	0xffffffff


	//   ....[101]....
        /*0318*/ 	.word	0xffffffff


	//   ....[102]....
        /*031c*/ 	.word	0xffffffff


	//   ....[103]....
        /*0320*/ 	.word	0xffffffff


	//   ....[104]....
        /*0324*/ 	.word	0xffffffff


	//   ....[105]....
        /*0328*/ 	.word	0xffffffff


	//   ....[106]....
        /*032c*/ 	.word	0xffffffff


	//   ....[107]....
        /*0330*/ 	.word	0xffffffff


	//   ....[108]....
        /*0334*/ 	.word	0xffffffff


	//   ....[109]....
        /*0338*/ 	.word	0xffffffff


	//   ....[110]....
        /*033c*/ 	.word	0xffffffff


	//   ....[111]....
        /*0340*/ 	.word	0xffffffff


	//   ....[112]....
        /*0344*/ 	.word	0xffffffff


	//   ....[113]....
        /*0348*/ 	.word	0xffffffff


	//   ....[114]....
        /*034c*/ 	.word	0xffffffff


	//   ....[115]....
        /*0350*/ 	.word	0xffffffff


	//   ....[116]....
        /*0354*/ 	.word	0xffffffff


	//   ....[117]....
        /*0358*/ 	.word	0xffffffff


	//   ....[118]....
        /*035c*/ 	.word	0xffffffff


	//   ....[119]....
        /*0360*/ 	.word	0xffffffff


	//   ....[120]....
        /*0364*/ 	.word	0xffffffff


	//   ....[121]....
        /*0368*/ 	.word	0xffffffff


	//   ....[122]....
        /*036c*/ 	.word	0xffffffff


	//   ....[123]....
        /*0370*/ 	.word	0xffffffff


	//   ....[124]....
        /*0374*/ 	.word	0xffffffff


	//   ....[125]....
        /*0378*/ 	.word	0xffffffff


	//   ....[126]....
        /*037c*/ 	.word	0xffffffff


	//   ....[127]....
        /*0380*/ 	.word	0xffffffff


	//   ....[128]....
        /*0384*/ 	.word	0xffffffff


	//   ....[129]....
        /*0388*/ 	.word	0xffffffff


	//   ....[130]....
        /*038c*/ 	.word	0xffffffff


	//   ....[131]....
        /*0390*/ 	.word	0xffffffff


	//   ....[132]....
        /*0394*/ 	.word	0xffffffff


	//   ....[133]....
        /*0398*/ 	.word	0xffffffff


	//   ....[134]....
        /*039c*/ 	.word	0xffffffff


	//   ....[135]....
        /*03a0*/ 	.word	0xffffffff


	//   ....[136]....
        /*03a4*/ 	.word	0xffffffff


	//   ....[137]....
        /*03a8*/ 	.word	0xffffffff


	//   ....[138]....
        /*03ac*/ 	.word	0xffffffff


	//   ....[139]....
        /*03b0*/ 	.word	0xffffffff


	//   ....[140]....
        /*03b4*/ 	.word	0xffffffff


	//   ....[141]....
        /*03b8*/ 	.word	0xffffffff


	//   ....[142]....
        /*03bc*/ 	.word	0xffffffff


	//   ....[143]....
        /*03c0*/ 	.word	0xffffffff


	//   ....[144]....
        /*03c4*/ 	.word	0xffffffff


	//   ....[145]....
        /*03c8*/ 	.word	0xffffffff


	//   ....[146]....
        /*03cc*/ 	.word	0xffffffff


	//   ....[147]....
        /*03d0*/ 	.word	0xffffffff


	//   ....[148]....
        /*03d4*/ 	.word	0xffffffff


	//   ....[149]....
        /*03d8*/ 	.word	0xffffffff


	//   ....[150]....
        /*03dc*/ 	.word	0xffffffff


	//   ....[151]....
        /*03e0*/ 	.word	0xffffffff


	//   ....[152]....
        /*03e4*/ 	.word	0xffffffff


	//   ....[153]....
        /*03e8*/ 	.word	0xffffffff


	//   ....[154]....
        /*03ec*/ 	.word	0xffffffff


	//   ....[155]....
        /*03f0*/ 	.word	0xffffffff


	//   ....[156]....
        /*03f4*/ 	.word	0xffffffff


	//   ....[157]....
        /*03f8*/ 	.word	0xffffffff


	//   ....[158]....
        /*03fc*/ 	.word	0xffffffff


	//   ....[159]....
        /*0400*/ 	.word	0x0500000f


	//   ....[160]....
        /*0404*/ 	.word	0x0500000f


	//   ....[161]....
        /*0408*/ 	.word	0x0500000f


	//   ....[162]....
        /*040c*/ 	.word	0x0500000f


	//   ....[163]....
        /*0410*/ 	.word	0x0500000f


	//   ....[164]....
        /*0414*/ 	.word	0x0500000f


	//   ....[165]....
        /*0418*/ 	.word	0x0500000f


	//   ....[166]....
        /*041c*/ 	.word	0x0500000f


	//   ....[167]....
        /*0420*/ 	.word	0x0500000f


	//   ....[168]....
        /*0424*/ 	.word	0x0500000f


	//   ....[169]....
        /*0428*/ 	.word	0x0500000f


	//   ....[170]....
        /*042c*/ 	.word	0x0500000f


	//   ....[171]....
        /*0430*/ 	.word	0x0500000f


	//   ....[172]....
        /*0434*/ 	.word	0x0500000f


	//   ....[173]....
        /*0438*/ 	.word	0x0500000f


	//   ....[174]....
        /*043c*/ 	.word	0x0500000f


	//   ....[175]....
        /*0440*/ 	.word	0x0500000f


	//   ....[176]....
        /*0444*/ 	.word	0x0500000f


	//   ....[177]....
        /*0448*/ 	.word	0x0500000f


	//   ....[178]....
        /*044c*/ 	.word	0x0500000f


	//   ....[179]....
        /*0450*/ 	.word	0x0500000f


	//   ....[180]....
        /*0454*/ 	.word	0x0500000f


	//   ....[181]....
        /*0458*/ 	.word	0x0500000f


	//   ....[182]....
        /*045c*/ 	.word	0x0500000f


	//   ....[183]....
        /*0460*/ 	.word	0x0500000f


	//   ....[184]....
        /*0464*/ 	.word	0x0500000f


	//   ....[185]....
        /*0468*/ 	.word	0x0500000f


	//   ....[186]....
        /*046c*/ 	.word	0x0500000f


	//   ....[187]....
        /*0470*/ 	.word	0x0500000f


	//   ....[188]....
        /*0474*/ 	.word	0x0500000f


	//   ....[189]....
        /*0478*/ 	.word	0x0500000f


	//   ....[190]....
        /*047c*/ 	.word	0x0500000f


	//   ....[191]....
        /*0480*/ 	.word	0x0500000f


	//   ....[192]....
        /*0484*/ 	.word	0x0500000f


	//   ....[193]....
        /*0488*/ 	.word	0x0500000f


	//   ....[194]....
        /*048c*/ 	.word	0x0500000f


	//   ....[195]....
        /*0490*/ 	.word	0x0500000f


	//   ....[196]....
        /*0494*/ 	.word	0x0500000f


	//   ....[197]....
        /*0498*/ 	.word	0x0500000f


	//   ....[198]....
        /*049c*/ 	.word	0x0500000f


	//   ....[199]....
        /*04a0*/ 	.word	0x0500000f


	//   ....[200]....
        /*04a4*/ 	.word	0x0500000f


	//----- nvinfo : EIATTR_COOP_GROUP_INSTR_OFFSETS
	.align		4
.L_209:
        /*04a8*/ 	.byte	0x04, 0x28
        /*04aa*/ 	.short	(.L_211 - .L_210)


	//   ....[0]....
.L_210:
        /*04ac*/ 	.word	0x00000080


	//   ....[1]....
        /*04b0*/ 	.word	0x00000090


	//   ....[2]....
        /*04b4*/ 	.word	0x000002d0


	//   ....[3]....
        /*04b8*/ 	.word	0x00000430


	//   ....[4]....
        /*04bc*/ 	.word	0x00000550


	//   ....[5]....
        /*04c0*/ 	.word	0x000006b0


	//   ....[6]....
        /*04c4*/ 	.word	0x000019e0


	//   ....[7]....
        /*04c8*/ 	.word	0x00002120


	//   ....[8]....
        /*04cc*/ 	.word	0x00002ce0


	//   ....[9]....
        /*04d0*/ 	.word	0x000034d0


	//   ....[10]....
        /*04d4*/ 	.word	0x000035e0


	//   ....[11]....
        /*04d8*/ 	.word	0x00003db0


	//   ....[12]....
        /*04dc*/ 	.word	0x00003e30


	//   ....[13]....
        /*04e0*/ 	.word	0x00005570


	//   ....[14]....
        /*04e4*/ 	.word	0x000058d0


	//   ....[15]....
        /*04e8*/ 	.word	0x000062b0


	//   ....[16]....
        /*04ec*/ 	.word	0x000062d0


	//   ....[17]....
        /*04f0*/ 	.word	0x00006cb0


	//   ....[18]....
        /*04f4*/ 	.word	0x00006d20


	//   ....[19]....
        /*04f8*/ 	.word	0x00008a20


	//   ....[20]....
        /*04fc*/ 	.word	0x00008a30


	//   ....[21]....
        /*0500*/ 	.word	0x00008a60


	//   ....[22]....
        /*0504*/ 	.word	0x00008a70


	//   ....[23]....
        /*0508*/ 	.word	0x0000a570


	//   ....[24]....
        /*050c*/ 	.word	0x0000a8e0


	//   ....[25]....
        /*0510*/ 	.word	0x0000b280


	//   ....[26]....
        /*0514*/ 	.word	0x0000b2a0


	//   ....[27]....
        /*0518*/ 	.word	0x0000bce0


	//   ....[28]....
        /*051c*/ 	.word	0x0000bd60


	//   ....[29]....
        /*0520*/ 	.word	0x0000d030


	//   ....[30]....
        /*0524*/ 	.word	0x0000d040


	//   ....[31]....
        /*0528*/ 	.word	0x0000d0c0


	//   ....[32]....
        /*052c*/ 	.word	0x0000d0d0


	//   ....[33]....
        /*0530*/ 	.word	0x0000dfa0


	//   ....[34]....
        /*0534*/ 	.word	0x0000dfb0


	//   ....[35]....
        /*0538*/ 	.word	0x0000dfc0


	//   ....[36]....
        /*053c*/ 	.word	0x0000dfd0


	//   ....[37]....
        /*0540*/ 	.word	0x0000dfe0


	//   ....[38]....
        /*0544*/ 	.word	0x0000dff0


	//   ....[39]....
        /*0548*/ 	.word	0x0000e000


	//   ....[40]....
        /*054c*/ 	.word	0x0000e020


	//   ....[41]....
        /*0550*/ 	.word	0x0000e040


	//   ....[42]....
        /*0554*/ 	.word	0x0000e060


	//   ....[43]....
        /*0558*/ 	.word	0x0000e0a0


	//   ....[44]....
        /*055c*/ 	.word	0x0000e0b0


	//   ....[45]....
        /*0560*/ 	.word	0x0000e0c0


	//   ....[46]....
        /*0564*/ 	.word	0x0000e0d0


	//   ....[47]....
        /*0568*/ 	.word	0x0000e0f0


	//   ....[48]....
        /*056c*/ 	.word	0x0000e110


	//   ....[49]....
        /*0570*/ 	.word	0x0000e120


	//   ....[50]....
        /*0574*/ 	.word	0x0000e130


	//   ....[51]....
        /*0578*/ 	.word	0x0000e140


	//   ....[52]....
        /*057c*/ 	.word	0x0000e150


	//   ....[53]....
        /*0580*/ 	.word	0x0000e160


	//   ....[54]....
        /*0584*/ 	.word	0x0000e170


	//   ....[55]....
        /*0588*/ 	.word	0x0000e180


	//   ....[56]....
        /*058c*/ 	.word	0x0000e190


	//   ....[57]....
        /*0590*/ 	.word	0x0000e1a0


	//   ....[58]....
        /*0594*/ 	.word	0x0000e1d0


	//   ....[59]....
        /*0598*/ 	.word	0x0000e200


	//   ....[60]....
        /*059c*/ 	.word	0x0000e230


	//   ....[61]....
        /*05a0*/ 	.word	0x0000e270


	//   ....[62]....
        /*05a4*/ 	.word	0x0000e2b0


	//   ....[63]....
        /*05a8*/ 	.word	0x0000e2e0


	//   ....[64]....
        /*05ac*/ 	.word	0x0000e310


	//   ....[65]....
        /*05b0*/ 	.word	0x0000e8c0


	//   ....[66]....
        /*05b4*/ 	.word	0x0000e900


	//   ....[67]....
        /*05b8*/ 	.word	0x0000e940


	//   ....[68]....
        /*05bc*/ 	.word	0x0000e970


	//   ....[69]....
        /*05c0*/ 	.word	0x0000eed0


	//   ....[70]....
        /*05c4*/ 	.word	0x0000ef10


	//   ....[71]....
        /*05c8*/ 	.word	0x0000efd0


	//   ....[72]....
        /*05cc*/ 	.word	0x0000eff0


	//   ....[73]....
        /*05d0*/ 	.word	0x0000f0b0


	//   ....[74]....
        /*05d4*/ 	.word	0x0000f0d0


	//   ....[75]....
        /*05d8*/ 	.word	0x0000f1a0


	//   ....[76]....
        /*05dc*/ 	.word	0x0000f1c0


	//   ....[77]....
        /*05e0*/ 	.word	0x0000f9d0


	//   ....[78]....
        /*05e4*/ 	.word	0x0000f9f0


	//   ....[79]....
        /*05e8*/ 	.word	0x0000fab0


	//   ....[80]....
        /*05ec*/ 	.word	0x0000fad0


	//   ....[81]....
        /*05f0*/ 	.word	0x0000fb90


	//   ....[82]....
        /*05f4*/ 	.word	0x0000fbb0


	//   ....[83]....
        /*05f8*/ 	.word	0x0000fc80


	//   ....[84]....
        /*05fc*/ 	.word	0x0000fca0


	//   ....[85]....
        /*0600*/ 	.word	0x0000fde0


	//   ....[86]....
        /*0604*/ 	.word	0x0000ff90


	//   ....[87]....
        /*0608*/ 	.word	0x0000ffc0


	//   ....[88]....
        /*060c*/ 	.word	0x0000fff0


	//   ....[89]....
        /*0610*/ 	.word	0x00010020


	//   ....[90]....
        /*0614*/ 	.word	0x00010050


	//   ....[91]....
        /*0618*/ 	.word	0x00010090


	//   ....[92]....
        /*061c*/ 	.word	0x000101e0


	//   ....[93]....
        /*0620*/ 	.word	0x00010210


	//   ....[94]....
        /*0624*/ 	.word	0x00010240


	//   ....[95]....
        /*0628*/ 	.word	0x00010270


	//   ....[96]....
        /*062c*/ 	.word	0x000102a0


	//   ....[97]....
        /*0630*/ 	.word	0x000102e0


	//   ....[98]....
        /*0634*/ 	.word	0x00010370


	//   ....[99]....
        /*0638*/ 	.word	0x000103d0


	//   ....[100]....
        /*063c*/ 	.word	0x00010460


	//   ....[101]....
        /*0640*/ 	.word	0x00012270


	//   ....[102]....
        /*0644*/ 	.word	0x000122a0


	//   ....[103]....
        /*0648*/ 	.word	0x00012360


	//   ....[104]....
        /*064c*/ 	.word	0x00012370


	//   ....[105]....
        /*0650*/ 	.word	0x000123e0


	//   ....[106]....
        /*0654*/ 	.word	0x000123f0


	//   ....[107]....
        /*0658*/ 	.word	0x00012400


	//   ....[108]....
        /*065c*/ 	.word	0x00012470


	//   ....[109]....
        /*0660*/ 	.word	0x000127c0


	//   ....[110]....
        /*0664*/ 	.word	0x000127f0


	//   ....[111]....
        /*0668*/ 	.word	0x00012810


	//   ....[112]....
        /*066c*/ 	.word	0x000128c0


	//   ....[113]....
        /*0670*/ 	.word	0x000128e0


	//   ....[114]....
        /*0674*/ 	.word	0x00012970


	//   ....[115]....
        /*0678*/ 	.word	0x00012980


	//   ....[116]....
        /*067c*/ 	.word	0x00012990


	//   ....[117]....
        /*0680*/ 	.word	0x00013160


	//   ....[118]....
        /*0684*/ 	.word	0x00013190


	//   ....[119]....
        /*0688*/ 	.word	0x000131c0


	//   ....[120]....
        /*068c*/ 	.word	0x00013270


	//   ....[121]....
        /*0690*/ 	.word	0x00013280


	//   ....[122]....
        /*0694*/ 	.word	0x00013320


	//   ....[123]....
        /*0698*/ 	.word	0x00013330


	//   ....[124]....
        /*069c*/ 	.word	0x00013340


	//   ....[125]....
        /*06a0*/ 	.word	0x00013ad0


	//   ....[126]....
        /*06a4*/ 	.word	0x00013af0


	//   ....[127]....
        /*06a8*/ 	.word	0x00013b60


	//   ....[128]....
        /*06ac*/ 	.word	0x00013b70


	//   ....[129]....
        /*06b0*/ 	.word	0x00013bc0


	//   ....[130]....
        /*06b4*/ 	.word	0x00013bd0


	//   ....[131]....
        /*06b8*/ 	.word	0x00013be0


	//   ....[132]....
        /*06bc*/ 	.word	0x00013c30


	//   ....[133]....
        /*06c0*/ 	.word	0x00013f70


	//   ....[134]....
        /*06c4*/ 	.word	0x00013f90


	//   ....[135]....
        /*06c8*/ 	.word	0x00013fa0


	//   ....[136]....
        /*06cc*/ 	.word	0x00014000


	//   ....[137]....
        /*06d0*/ 	.word	0x00014010


	//   ....[138]....
        /*06d4*/ 	.word	0x00014070


	//   ....[139]....
        /*06d8*/ 	.word	0x000140a0


	//   ....[140]....
        /*06dc*/ 	.word	0x000140e0


	//   ....[141]....
        /*06e0*/ 	.word	0x000150e0


	//   ....[142]....
        /*06e4*/ 	.word	0x00015180


	//   ....[143]....
        /*06e8*/ 	.word	0x000151b0


	//   ....[144]....
        /*06ec*/ 	.word	0x000151e0


	//   ....[145]....
        /*06f0*/ 	.word	0x00015220


	//   ....[146]....
        /*06f4*/ 	.word	0x00015250


	//   ....[147]....
        /*06f8*/ 	.word	0x00015280


	//   ....[148]....
        /*06fc*/ 	.word	0x00015290


	//   ....[149]....
        /*0700*/ 	.word	0x000153c0


	//   ....[150]....
        /*0704*/ 	.word	0x000153f0


	//   ....[151]....
        /*0708*/ 	.word	0x00015420


	//   ....[152]....
        /*070c*/ 	.word	0x00015450


	//   ....[153]....
        /*0710*/ 	.word	0x00015480


	//   ....[154]....
        /*0714*/ 	.word	0x000154c0


	//   ....[155]....
        /*0718*/ 	.word	0x00015560


	//   ....[156]....
        /*071c*/ 	.word	0x000155d0


	//   ....[157]....
        /*0720*/ 	.word	0x00015600


	//   ....[158]....
        /*0724*/ 	.word	0x00015c10


	//   ....[159]....
        /*0728*/ 	.word	0x000162e0


	//   ....[160]....
        /*072c*/ 	.word	0x000163c0


	//   ....[161]....
        /*0730*/ 	.word	0x000164a0


	//   ....[162]....
        /*0734*/ 	.word	0x00016500


	//   ....[163]....
        /*0738*/ 	.word	0x000165e0


	//   ....[164]....
        /*073c*/ 	.word	0x00016640


	//   ....[165]....
        /*0740*/ 	.word	0x00016720


	//   ....[166]....
        /*0744*/ 	.word	0x00016780


	//   ....[167]....
        /*0748*/ 	.word	0x00016860


	//   ....[168]....
        /*074c*/ 	.word	0x00016990


	//   ....[169]....
        /*0750*/ 	.word	0x00016a60


	//   ....[170]....
        /*0754*/ 	.word	0x00016b80


	//   ....[171]....
        /*0758*/ 	.word	0x00016c40


	//   ....[172]....
        /*075c*/ 	.word	0x00016ca0


	//   ....[173]....
        /*0760*/ 	.word	0x00016da0


	//   ....[174]....
        /*0764*/ 	.word	0x00016e00


	//   ....[175]....
        /*0768*/ 	.word	0x00016f10


	//   ....[176]....
        /*076c*/ 	.word	0x00016fb0


	//   ....[177]....
        /*0770*/ 	.word	0x00017020


	//   ....[178]....
        /*0774*/ 	.word	0x00017080


	//   ....[179]....
        /*0778*/ 	.word	0x000171a0


	//   ....[180]....
        /*077c*/ 	.word	0x00017200


	//   ....[181]....
        /*0780*/ 	.word	0x00017310


	//   ....[182]....
        /*0784*/ 	.word	0x00017370


	//   ....[183]....
        /*0788*/ 	.word	0x00017470


	//   ....[184]....
        /*078c*/ 	.word	0x000175a0


	//   ....[185]....
        /*0790*/ 	.word	0x00017650


	//   ....[186]....
        /*0794*/ 	.word	0x000176b0


	//   ....[187]....
        /*0798*/ 	.word	0x00017770


	//   ....[188]....
        /*079c*/ 	.word	0x000177d0


	//   ....[189]....
        /*07a0*/ 	.word	0x00017890


	//   ....[190]....
        /*07a4*/ 	.word	0x000178f0


	//   ....[191]....
        /*07a8*/ 	.word	0x000179b0


	//   ....[192]....
        /*07ac*/ 	.word	0x00017aa0


	//   ....[193]....
        /*07b0*/ 	.word	0x00017b40


	//   ....[194]....
        /*07b4*/ 	.word	0x00017ba0


	//   ....[195]....
        /*07b8*/ 	.word	0x00017c70


	//   ....[196]....
        /*07bc*/ 	.word	0x00017cd0


	//   ....[197]....
        /*07c0*/ 	.word	0x00017da0


	//   ....[198]....
        /*07c4*/ 	.word	0x00017e00


	//   ....[199]....
        /*07c8*/ 	.word	0x00017ed0


	//   ....[200]....
        /*07cc*/ 	.word	0x00018130


	//----- nvinfo : EIATTR_REG_RECONFIG
	.align		4
.L_211:
        /*07d0*/ 	.byte	0x01, 0x54
	.zero		2


	//----- nvinfo : EIATTR_SYSCALL_OFFSETS
	.align		4
        /*07d4*/ 	.byte	0x04, 0x46
        /*07d6*/ 	.short	(.L_213 - .L_212)


	//   ....[0]....
.L_212:
        /*07d8*/ 	.word	0x00001bc0


	//   ....[1]....
        /*07dc*/ 	.word	0x00011780


	//   ....[2]....
        /*07e0*/ 	.word	0x00011910


	//   ....[3]....
        /*07e4*/ 	.word	0x00011a60


	//   ....[4]....
        /*07e8*/ 	.word	0x00011ba0


	//   ....[5]....
        /*07ec*/ 	.word	0x00012d70


	//----- nvinfo : EIATTR_MBARRIER_INSTR_OFFSETS
	.align		4
.L_213:
        /*07f0*/ 	.byte	0x04, 0x39
        /*07f2*/ 	.short	(.L_215 - .L_214)


	//   ....[0]....
.L_214:
        /*07f4*/ 	.word	0x00000180
        /*07f8*/ 	.word	0x000000ff
        /*07fc*/ 	.word	0x00022800
        /*0800*/ 	.short	0x0100
        /*0802*/ 	.byte	0x08
	.zero		1


	//   ....[1]....
        /*0804*/ 	.word	0x00000190
        /*0808*/ 	.word	0x000000ff
        /*080c*/ 	.word	0x00022820
        /*0810*/ 	.short	0x0100
        /*0812*/ 	.byte	0x08
	.zero		1


	//   ....[2]....
        /*0814*/ 	.word	0x00000280
        /*0818*/ 	.word	0x000000ff
        /*081c*/ 	.word	0x00022830
        /*0820*/ 	.short	0x0100
        /*0822*/ 	.byte	0x08
	.zero		1


	//   ....[3]....
        /*0824*/ 	.word	0x00000290
        /*0828*/ 	.word	0x000000ff
        /*082c*/ 	.word	0x00022840
        /*0830*/ 	.short	0x0100
        /*0832*/ 	.byte	0x08
	.zero		1


	//   ....[4]....
        /*0834*/ 	.word	0x000002a0
        /*0838*/ 	.word	0x000000ff
        /*083c*/ 	.word	0x00022838
        /*0840*/ 	.short	0x0100
        /*0842*/ 	.byte	0x08
	.zero		1


	//   ....[5]....
        /*0844*/ 	.word	0x000002b0
        /*0848*/ 	.word	0x000000ff
        /*084c*/ 	.word	0x00022848
        /*0850*/ 	.short	0x0100
        /*0852*/ 	.byte	0x08
	.zero		1


	//   ....[6]....
        /*0854*/ 	.word	0x000003e0
        /*0858*/ 	.word	0x000000ff
        /*085c*/ 	.word	0x00022850
        /*0860*/ 	.short	0x0100
        /*0862*/ 	.byte	0x08
	.zero		1


	//   ....[7]....
        /*0864*/ 	.word	0x000003f0
        /*0868*/ 	.word	0x000000ff
        /*086c*/ 	.word	0x00022860
        /*0870*/ 	.short	0x0100
        /*0872*/ 	.byte	0x08
	.zero		1


	//   ....[8]....
        /*0874*/ 	.word	0x00000400
        /*0878*/ 	.word	0x000000ff
        /*087c*/ 	.word	0x00022858
        /*0880*/ 	.short	0x0100
        /*0882*/ 	.byte	0x08
	.zero		1


	//   ....[9]....
        /*0884*/ 	.word	0x00000410
        /*0888*/ 	.word	0x000000ff
        /*088c*/ 	.word	0x00022868
        /*0890*/ 	.short	0x0100
        /*0892*/ 	.byte	0x08
	.zero		1


	//   ....[10]....
        /*0894*/ 	.word	0x00000500
        /*0898*/ 	.word	0x000000ff
        /*089c*/ 	.word	0x00022870
        /*08a0*/ 	.short	0x0100
        /*08a2*/ 	.byte	0x06
	.zero		1


	//   ....[11]....
        /*08a4*/ 	.word	0x00000510
        /*08a8*/ 	.word	0x000000ff
        /*08ac*/ 	.word	0x00022880
        /*08b0*/ 	.short	0x0100
        /*08b2*/ 	.byte	0x06
	.zero		1


	//   ....[12]....
        /*08b4*/ 	.word	0x00000520
        /*08b8*/ 	.word	0x000000ff
        /*08bc*/ 	.word	0x00022878
        /*08c0*/ 	.short	0x0100
        /*08c2*/ 	.byte	0x06
	.zero		1


	//   ....[13]....
        /*08c4*/ 	.word	0x00000530
        /*08c8*/ 	.word	0x000000ff
        /*08cc*/ 	.word	0x00022888
        /*08d0*/ 	.short	0x0100
        /*08d2*/ 	.byte	0x06
	.zero		1


	//   ....[14]....
        /*08d4*/ 	.word	0x00000660
        /*08d8*/ 	.word	0x000000ff
        /*08dc*/ 	.word	0x00022890
        /*08e0*/ 	.short	0x0100
        /*08e2*/ 	.byte	0x08
	.zero		1


	//   ....[15]....
        /*08e4*/ 	.word	0x00000670
        /*08e8*/ 	.word	0x000000ff
        /*08ec*/ 	.word	0x000228a0
        /*08f0*/ 	.short	0x0100
        /*08f2*/ 	.byte	0x08
	.zero		1


	//   ....[16]....
        /*08f4*/ 	.word	0x00000680
        /*08f8*/ 	.word	0x000000ff
        /*08fc*/ 	.word	0x00022898
        /*0900*/ 	.short	0x0100
        /*0902*/ 	.byte	0x08
	.zero		1


	//   ....[17]....
        /*0904*/ 	.word	0x00000690
        /*0908*/ 	.word	0x000000ff
        /*090c*/ 	.word	0x000228a8
        /*0910*/ 	.short	0x0100
        /*0912*/ 	.byte	0x08
	.zero		1


	//   ....[18]....
        /*0914*/ 	.word	0x000007e0
        /*0918*/ 	.word	0x000000ff
        /*091c*/ 	.word	0x000228b0
        /*0920*/ 	.short	0x0100
        /*0922*/ 	.byte	0x08
	.zero		1


	//   ....[19]....
        /*0924*/ 	.word	0x000007f0
        /*0928*/ 	.word	0x000000ff
        /*092c*/ 	.word	0x000228c0
        /*0930*/ 	.short	0x0100
        /*0932*/ 	.byte	0x08
	.zero		1


	//   ....[20]....
        /*0934*/ 	.word	0x00000800
        /*0938*/ 	.word	0x000000ff
        /*093c*/ 	.word	0x000228b8
        /*0940*/ 	.short	0x0100
        /*0942*/ 	.byte	0x08
	.zero		1


	//   ....[21]....
        /*0944*/ 	.word	0x00000810
        /*0948*/ 	.word	0x000000ff
        /*094c*/ 	.word	0x000228c8
        /*0950*/ 	.short	0x0100
        /*0952*/ 	.byte	0x08
	.zero		1


	//   ....[22]....
        /*0954*/ 	.word	0x00001c30
        /*0958*/ 	.word	0x000000ff
        /*095c*/ 	.word	0x00022800
        /*0960*/ 	.short	0x010a
        /*0962*/ 	.byte	0x26
	.zero		1


	//   ....[23]....
        /*0964*/ 	.word	0x00001cb0
        /*0968*/ 	.word	0x00000003
        /*096c*/ 	.word	0x00022830
        /*0970*/ 	.short	0x010a
        /*0972*/ 	.byte	0x3f
	.zero		1


	//   ....[24]....
        /*0974*/ 	.word	0x00001cf0
        /*0978*/ 	.word	0x00000003
        /*097c*/ 	.word	0x00022830
        /*0980*/ 	.short	0x010a
        /*0982*/ 	.byte	0x3f
	.zero		1


	//   ....[25]....
        /*0984*/ 	.word	0x000020d0
        /*0988*/ 	.word	0x000000ff
        /*098c*/ 	.word	0x00000000
        /*0990*/ 	.short	0x0101
        /*0992*/ 	.byte	0x04
	.zero		1


	//   ....[26]....
        /*0994*/ 	.word	0x00004ec0
        /*0998*/ 	.word	0x000000ff
        /*099c*/ 	.word	0x00022830
        /*09a0*/ 	.short	0x010a
        /*09a2*/ 	.byte	0x04
	.zero		1


	//   ....[27]....
        /*09a4*/ 	.word	0x00004f00
        /*09a8*/ 	.word	0x000000ff
        /*09ac*/ 	.word	0x00022830
        /*09b0*/ 	.short	0x010a
        /*09b2*/ 	.byte	0x04
	.zero		1


	//   ....[28]....
        /*09b4*/ 	.word	0x00005220
        /*09b8*/ 	.word	0x000000ff
        /*09bc*/ 	.word	0x00022850
        /*09c0*/ 	.short	0x010a
        /*09c2*/ 	.byte	0x04
	.zero		1


	//   ....[29]....
        /*09c4*/ 	.word	0x00005260
        /*09c8*/ 	.word	0x000000ff
        /*09cc*/ 	.word	0x00022850
        /*09d0*/ 	.short	0x010a
        /*09d2*/ 	.byte	0x04
	.zero		1


	//   ....[30]....
        /*09d4*/ 	.word	0x00005500
        /*09d8*/ 	.word	0x000000ff
        /*09dc*/ 	.word	0x00000000
        /*09e0*/ 	.short	0x0101
        /*09e2*/ 	.byte	0x04
	.zero		1


	//   ....[31]....
        /*09e4*/ 	.word	0x000077a0
        /*09e8*/ 	.word	0x000000ff
        /*09ec*/ 	.word	0x00000000
        /*09f0*/ 	.short	0x0101
        /*09f2*/ 	.byte	0x04
	.zero		1


	//   ....[32]....
        /*09f4*/ 	.word	0x00008090
        /*09f8*/ 	.word	0x000000ff
        /*09fc*/ 	.word	0x00022830
        /*0a00*/ 	.short	0x010a
        /*0a02*/ 	.byte	0x06
	.zero		1


	//   ....[33]....
        /*0a04*/ 	.word	0x000080d0
        /*0a08*/ 	.word	0x000000ff
        /*0a0c*/ 	.word	0x00022830
        /*0a10*/ 	.short	0x010a
        /*0a12*/ 	.byte	0x06
	.zero		1


	//   ....[34]....
        /*0a14*/ 	.word	0x000083a0
        /*0a18*/ 	.word	0x000000ff
        /*0a1c*/ 	.word	0x00022850
        /*0a20*/ 	.short	0x010a
        /*0a22*/ 	.byte	0x06
	.zero		1


	//   ....[35]....
        /*0a24*/ 	.word	0x000083e0
        /*0a28*/ 	.word	0x000000ff
        /*0a2c*/ 	.word	0x00022850
        /*0a30*/ 	.short	0x010a
        /*0a32*/ 	.byte	0x06
	.zero		1


	//   ....[36]....
        /*0a34*/ 	.word	0x000086b0
        /*0a38*/ 	.word	0x000000ff
        /*0a3c*/ 	.word	0x00000000
        /*0a40*/ 	.short	0x0101
        /*0a42*/ 	.byte	0x05
	.zero		1


	//   ....[37]....
        /*0a44*/ 	.word	0x00009860
        /*0a48*/ 	.word	0x000000ff
        /*0a4c*/ 	.word	0x00000000
        /*0a50*/ 	.short	0x0101
        /*0a52*/ 	.byte	0x04
	.zero		1


	//   ....[38]....
        /*0a54*/ 	.word	0x00009f50
        /*0a58*/ 	.word	0x000000ff
        /*0a5c*/ 	.word	0x00022830
        /*0a60*/ 	.short	0x010a
        /*0a62*/ 	.byte	0x0a
	.zero		1


	//   ....[39]....
        /*0a64*/ 	.word	0x00009f90
        /*0a68*/ 	.word	0x000000ff
        /*0a6c*/ 	.word	0x00022830
        /*0a70*/ 	.short	0x010a
        /*0a72*/ 	.byte	0x0a
	.zero		1


	//   ....[40]....
        /*0a74*/ 	.word	0x0000a230
        /*0a78*/ 	.word	0x000000ff
        /*0a7c*/ 	.word	0x00022850
        /*0a80*/ 	.short	0x010a
        /*0a82*/ 	.byte	0x0a
	.zero		1


	//   ....[41]....
        /*0a84*/ 	.word	0x0000a270
        /*0a88*/ 	.word	0x000000ff
        /*0a8c*/ 	.word	0x00022850
        /*0a90*/ 	.short	0x010a
        /*0a92*/ 	.byte	0x0a
	.zero		1


	//   ....[42]....
        /*0a94*/ 	.word	0x0000a500
        /*0a98*/ 	.word	0x000000ff
        /*0a9c*/ 	.word	0x00000000
        /*0aa0*/ 	.short	0x0101
        /*0aa2*/ 	.byte	0x05
	.zero		1


	//   ....[43]....
        /*0aa4*/ 	.word	0x0000c7a0
        /*0aa8*/ 	.word	0x000000ff
        /*0aac*/ 	.word	0x00000000
        /*0ab0*/ 	.short	0x0101
        /*0ab2*/ 	.byte	0x04
	.zero		1


	//   ....[44]....
        /*0ab4*/ 	.word	0x0000cd90
        /*0ab8*/ 	.word	0x000000ff
        /*0abc*/ 	.word	0x00022850
        /*0ac0*/ 	.short	0x010a
        /*0ac2*/ 	.byte	0x05
	.zero		1


	//   ....[45]....
        /*0ac4*/ 	.word	0x0000cdd0
        /*0ac8*/ 	.word	0x000000ff
        /*0acc*/ 	.word	0x00022850
        /*0ad0*/ 	.short	0x010a
        /*0ad2*/ 	.byte	0x05
	.zero		1


	//   ....[46]....
        /*0ad4*/ 	.word	0x0000d390
        /*0ad8*/ 	.word	0x000000ff
        /*0adc*/ 	.word	0x00000000
        /*0ae0*/ 	.short	0x0101
        /*0ae2*/ 	.byte	0x04
	.zero		1


	//   ....[47]....
        /*0ae4*/ 	.word	0x0000ef00
        /*0ae8*/ 	.word	0x00000002
        /*0aec*/ 	.word	0x00000000
        /*0af0*/ 	.short	0x0101
        /*0af2*/ 	.byte	0x3f
	.zero		1


	//   ....[48]....
        /*0af4*/ 	.word	0x00012080
        /*0af8*/ 	.word	0x00000000
        /*0afc*/ 	.word	0x00022880
        /*0b00*/ 	.short	0x010a
        /*0b02*/ 	.byte	0x3f
	.zero		1


	//   ....[49]....
        /*0b04*/ 	.word	0x00012530
        /*0b08*/ 	.word	0x00000000
        /*0b0c*/ 	.word	0x00022870
        /*0b10*/ 	.short	0x0107
        /*0b12*/ 	.byte	0x3f
	.zero		1


	//   ....[50]....
        /*0b14*/ 	.word	0x000125f0
        /*0b18*/ 	.word	0x00000000
        /*0b1c*/ 	.word	0x00022870
        /*0b20*/ 	.short	0x0101
        /*0b22*/ 	.byte	0x3f
	.zero		1


	//   ....[51]....
        /*0b24*/ 	.word	0x00012620
        /*0b28*/ 	.word	0x00000000
        /*0b2c*/ 	.word	0x00022840
        /*0b30*/ 	.short	0x010a
        /*0b32*/ 	.byte	0x3f
	.zero		1


	//   ....[52]....
        /*0b34*/ 	.word	0x00012ae0
        /*0b38*/ 	.word	0x00000000
        /*0b3c*/ 	.word	0x00022830
        /*0b40*/ 	.short	0x0107
        /*0b42*/ 	.byte	0x3f
	.zero		1


	//   ....[53]....
        /*0b44*/ 	.word	0x00012ba0
        /*0b48*/ 	.word	0x00000000
        /*0b4c*/ 	.word	0x00022830
        /*0b50*/ 	.short	0x0101
        /*0b52*/ 	.byte	0x3f
	.zero		1


	//   ....[54]....
        /*0b54*/ 	.word	0x000134a0
        /*0b58*/ 	.word	0x00000016
        /*0b5c*/ 	.word	0x00022800
        /*0b60*/ 	.short	0x0107
        /*0b62*/ 	.byte	0x3f
	.zero		1


	//   ....[55]....
        /*0b64*/ 	.word	0x000135a0
        /*0b68*/ 	.word	0x00000016
        /*0b6c*/ 	.word	0x00022800
        /*0b70*/ 	.short	0x0101
        /*0b72*/ 	.byte	0x3f
	.zero		1


	//   ....[56]....
        /*0b74*/ 	.word	0x000135c0
        /*0b78*/ 	.word	0x00000016
        /*0b7c*/ 	.word	0x00022820
        /*0b80*/ 	.short	0x010a
        /*0b82*/ 	.byte	0x3f
	.zero		1


	//   ....[57]....
        /*0b84*/ 	.word	0x00013930
        /*0b88*/ 	.word	0x00000000
        /*0b8c*/ 	.word	0x00022880
        /*0b90*/ 	.short	0x010a
        /*0b92*/ 	.byte	0x3f
	.zero		1


	//   ....[58]....
        /*0b94*/ 	.word	0x00013cc0
        /*0b98*/ 	.word	0x00000000
        /*0b9c*/ 	.word	0x00022870
        /*0ba0*/ 	.short	0x0107
        /*0ba2*/ 	.byte	0x3f
	.zero		1


	//   ....[59]....
        /*0ba4*/ 	.word	0x00013d80
        /*0ba8*/ 	.word	0x00000000
        /*0bac*/ 	.word	0x00022870
        /*0bb0*/ 	.short	0x0101
        /*0bb2*/ 	.byte	0x3f
	.zero		1


	//   ....[60]....
        /*0bb4*/ 	.word	0x00013db0
        /*0bb8*/ 	.word	0x00000000
        /*0bbc*/ 	.word	0x00022840
        /*0bc0*/ 	.short	0x010a
        /*0bc2*/ 	.byte	0x3f
	.zero		1


	//   ....[61]....
        /*0bc4*/ 	.word	0x00014180
        /*0bc8*/ 	.word	0x00000000
        /*0bcc*/ 	.word	0x00022830
        /*0bd0*/ 	.short	0x0107
        /*0bd2*/ 	.byte	0x3f
	.zero		1


	//   ....[62]....
        /*0bd4*/ 	.word	0x00014240
        /*0bd8*/ 	.word	0x00000000
        /*0bdc*/ 	.word	0x00022830
        /*0be0*/ 	.short	0x0101
        /*0be2*/ 	.byte	0x3f
	.zero		1


	//   ....[63]....
        /*0be4*/ 	.word	0x000142d0
        /*0be8*/ 	.word	0x00000000
        /*0bec*/ 	.word	0x00022870
        /*0bf0*/ 	.short	0x010a
        /*0bf2*/ 	.byte	0x3f
	.zero		1


	//   ....[64]....
        /*0bf4*/ 	.word	0x00014360
        /*0bf8*/ 	.word	0x00000000
        /*0bfc*/ 	.word	0x00022860
        /*0c00*/ 	.short	0x010a
        /*0c02*/ 	.byte	0x3f
	.zero		1


	//   ....[65]....
        /*0c04*/ 	.word	0x000147c0
        /*0c08*/ 	.word	0x00000000
        /*0c0c*/ 	.word	0x00022850
        /*0c10*/ 	.short	0x0101
        /*0c12*/ 	.byte	0x3f
	.zero		1


	//   ....[66]....
        /*0c14*/ 	.word	0x00014840
        /*0c18*/ 	.word	0x00000000
        /*0c1c*/ 	.word	0x00000000
        /*0c20*/ 	.short	0x0101
        /*0c22*/ 	.byte	0x3f
	.zero		1


	//   ....[67]....
        /*0c24*/ 	.word	0x00014a00
        /*0c28*/ 	.word	0x00000011
        /*0c2c*/ 	.word	0x00022870
        /*0c30*/ 	.short	0x010a
        /*0c32*/ 	.byte	0x3f
	.zero		1


	//   ....[68]....
        /*0c34*/ 	.word	0x00014a80
        /*0c38*/ 	.word	0x00000011
        /*0c3c*/ 	.word	0x00022860
        /*0c40*/ 	.short	0x010a
        /*0c42*/ 	.byte	0x3f
	.zero		1


	//   ....[69]....
        /*0c44*/ 	.word	0x00014ef0
        /*0c48*/ 	.word	0x00000011
        /*0c4c*/ 	.word	0x00022850
        /*0c50*/ 	.short	0x0101
        /*0c52*/ 	.byte	0x3f
	.zero		1


	//   ....[70]....
        /*0c54*/ 	.word	0x00014f70
        /*0c58*/ 	.word	0x00000000
        /*0c5c*/ 	.word	0x00000000
        /*0c60*/ 	.short	0x0101
        /*0c62*/ 	.byte	0x3f
	.zero		1


	//   ....[71]....
        /*0c64*/ 	.word	0x00015b90
        /*0c68*/ 	.word	0x00000005
        /*0c6c*/ 	.word	0x00022820
        /*0c70*/ 	.short	0x010a
        /*0c72*/ 	.byte	0x3f
	.zero		1


	//   ....[72]....
        /*0c74*/ 	.word	0x00015d10
        /*0c78*/ 	.word	0x00000003
        /*0c7c*/ 	.word	0x00022840
        /*0c80*/ 	.short	0x010a
        /*0c82*/ 	.byte	0x3f
	.zero		1


	//   ....[73]....
        /*0c84*/ 	.word	0x00015db0
        /*0c88*/ 	.word	0x00000017
        /*0c8c*/ 	.word	0x00022840
        /*0c90*/ 	.short	0x010a
        /*0c92*/ 	.byte	0x3f
	.zero		1


	//   ....[74]....
        /*0c94*/ 	.word	0x00015df0
        /*0c98*/ 	.word	0x00000003
        /*0c9c*/ 	.word	0x00022860
        /*0ca0*/ 	.short	0x010a
        /*0ca2*/ 	.byte	0x3f
	.zero		1


	//   ....[75]....
        /*0ca4*/ 	.word	0x00015e30
        /*0ca8*/ 	.word	0x00000017
        /*0cac*/ 	.word	0x00022860
        /*0cb0*/ 	.short	0x010a
        /*0cb2*/ 	.byte	0x3f
	.zero		1


	//   ....[76]....
        /*0cb4*/ 	.word	0x00015e70
        /*0cb8*/ 	.word	0x00000003
        /*0cbc*/ 	.word	0x00022880
        /*0cc0*/ 	.short	0x010a
        /*0cc2*/ 	.byte	0x3f
	.zero		1


	//   ....[77]....
        /*0cc4*/ 	.word	0x00015eb0
        /*0cc8*/ 	.word	0x00000017
        /*0ccc*/ 	.word	0x00022880
        /*0cd0*/ 	.short	0x010a
        /*0cd2*/ 	.byte	0x3f
	.zero		1


	//   ....[78]....
        /*0cd4*/ 	.word	0x00015f20
        /*0cd8*/ 	.word	0x00000003
        /*0cdc*/ 	.word	0x00022800
        /*0ce0*/ 	.short	0x010a
        /*0ce2*/ 	.byte	0x3f
	.zero		1


	//   ....[79]....
        /*0ce4*/ 	.word	0x00015f70
        /*0ce8*/ 	.word	0x00000003
        /*0cec*/ 	.word	0x00022830
        /*0cf0*/ 	.short	0x010a
        /*0cf2*/ 	.byte	0x3f
	.zero		1


	//   ....[80]....
        /*0cf4*/ 	.word	0x00015fd0
        /*0cf8*/ 	.word	0x00000005
        /*0cfc*/ 	.word	0x00022830
        /*0d00*/ 	.short	0x010a
        /*0d02*/ 	.byte	0x3f
	.zero		1


	//   ....[81]....
        /*0d04*/ 	.word	0x00016030
        /*0d08*/ 	.word	0x00000005
        /*0d0c*/ 	.word	0x00022850
        /*0d10*/ 	.short	0x010a
        /*0d12*/ 	.byte	0x3f
	.zero		1


	//   ....[82]....
        /*0d14*/ 	.word	0x00016090
        /*0d18*/ 	.word	0x00000005
        /*0d1c*/ 	.word	0x00022830
        /*0d20*/ 	.short	0x010a
        /*0d22*/ 	.byte	0x3f
	.zero		1


	//   ....[83]....
        /*0d24*/ 	.word	0x000160f0
        /*0d28*/ 	.word	0x00000005
        /*0d2c*/ 	.word	0x00022850
        /*0d30*/ 	.short	0x010a
        /*0d32*/ 	.byte	0x3f
	.zero		1


	//   ....[84]....
        /*0d34*/ 	.word	0x00016150
        /*0d38*/ 	.word	0x00000005
        /*0d3c*/ 	.word	0x00022830
        /*0d40*/ 	.short	0x010a
        /*0d42*/ 	.byte	0x3f
	.zero		1


	//   ....[85]....
        /*0d44*/ 	.word	0x000161b0
        /*0d48*/ 	.word	0x00000005
        /*0d4c*/ 	.word	0x00022850
        /*0d50*/ 	.short	0x010a
        /*0d52*/ 	.byte	0x3f
	.zero		1


	//   ....[86]....
        /*0d54*/ 	.word	0x00016210
        /*0d58*/ 	.word	0x00000007
        /*0d5c*/ 	.word	0x00022850
        /*0d60*/ 	.short	0x010a
        /*0d62*/ 	.byte	0x3f
	.zero		1


	//   ....[87]....
        /*0d64*/ 	.word	0x00016310
        /*0d68*/ 	.word	0x00000000
        /*0d6c*/ 	.word	0x00022880
        /*0d70*/ 	.short	0x010a
        /*0d72*/ 	.byte	0x3f
	.zero		1


	//   ....[88]....
        /*0d74*/ 	.word	0x000168e0
        /*0d78*/ 	.word	0x00000000
        /*0d7c*/ 	.word	0x00022840
        /*0d80*/ 	.short	0x010a
        /*0d82*/ 	.byte	0x3f
	.zero		1


	//   ....[89]....
        /*0d84*/ 	.word	0x000174a0
        /*0d88*/ 	.word	0x00000016
        /*0d8c*/ 	.word	0x00022820
        /*0d90*/ 	.short	0x010a
        /*0d92*/ 	.byte	0x3f
	.zero		1


	//   ....[90]....
        /*0d94*/ 	.word	0x000174f0
        /*0d98*/ 	.word	0x00000000
        /*0d9c*/ 	.word	0x00022880
        /*0da0*/ 	.short	0x010a
        /*0da2*/ 	.byte	0x3f
	.zero		1


	//   ....[91]....
        /*0da4*/ 	.word	0x000179f0
        /*0da8*/ 	.word	0x00000000
        /*0dac*/ 	.word	0x00022840
        /*0db0*/ 	.short	0x010a
        /*0db2*/ 	.byte	0x3f
	.zero		1


	//   ....[92]....
        /*0db4*/ 	.word	0x00017f10
        /*0db8*/ 	.word	0x00000000
        /*0dbc*/ 	.word	0x00022870
        /*0dc0*/ 	.short	0x010a
        /*0dc2*/ 	.byte	0x3f
	.zero		1


	//   ....[93]....
        /*0dc4*/ 	.word	0x00017f60
        /*0dc8*/ 	.word	0x00000000
        /*0dcc*/ 	.word	0x00022860
        /*0dd0*/ 	.short	0x010a
        /*0dd2*/ 	.byte	0x3f
	.zero		1


	//   ....[94]....
        /*0dd4*/ 	.word	0x00017fb0
        /*0dd8*/ 	.word	0x00000011
        /*0ddc*/ 	.word	0x00022870
        /*0de0*/ 	.short	0x010a
        /*0de2*/ 	.byte	0x3f
	.zero		1


	//   ....[95]....
        /*0de4*/ 	.word	0x00018000
        /*0de8*/ 	.word	0x00000011
        /*0dec*/ 	.word	0x00022860
        /*0df0*/ 	.short	0x010a
        /*0df2*/ 	.byte	0x3f
	.zero		1


	//   ....[96]....
        /*0df4*/ 	.word	0x00018050
        /*0df8*/ 	.word	0x00000005
        /*0dfc*/ 	.word	0x00022820
        /*0e00*/ 	.short	0x010a
        /*0e02*/ 	.byte	0x3f
	.zero		1


	//   ....[97]....
        /*0e04*/ 	.word	0x000181f0
        /*0e08*/ 	.word	0x00000003
        /*0e0c*/ 	.word	0x00022840
        /*0e10*/ 	.short	0x010a
        /*0e12*/ 	.byte	0x3f
	.zero		1


	//   ....[98]....
        /*0e14*/ 	.word	0x00018240
        /*0e18*/ 	.word	0x00000017
        /*0e1c*/ 	.word	0x00022840
        /*0e20*/ 	.short	0x010a
        /*0e22*/ 	.byte	0x3f
	.zero		1


	//   ....[99]....
        /*0e24*/ 	.word	0x00018290
        /*0e28*/ 	.word	0x00000003
        /*0e2c*/ 	.word	0x00022860
        /*0e30*/ 	.short	0x010a
        /*0e32*/ 	.byte	0x3f
	.zero		1


	//   ....[100]....
        /*0e34*/ 	.word	0x000182e0
        /*0e38*/ 	.word	0x00000017
        /*0e3c*/ 	.word	0x00022860
        /*0e40*/ 	.short	0x010a
        /*0e42*/ 	.byte	0x3f
	.zero		1


	//   ....[101]....
        /*0e44*/ 	.word	0x00018330
        /*0e48*/ 	.word	0x00000003
        /*0e4c*/ 	.word	0x00022880
        /*0e50*/ 	.short	0x010a
        /*0e52*/ 	.byte	0x3f
	.zero		1


	//----- nvinfo : EIATTR_NUM_MBARRIERS
	.align		4
.L_215:
        /*0e54*/ 	.byte	0x03, 0x38
        /*0e56*/ 	.short	0x0016


	//----- nvinfo : EIATTR_EXIT_INSTR_OFFSETS
	.align		4
        /*0e58*/ 	.byte	0x04, 0x1c
        /*0e5a*/ 	.short	(.L_217 - .L_216)


	//   ....[0]....
.L_216:
        /*0e5c*/ 	.word	0x000009c0


	//   ....[1]....
        /*0e60*/ 	.word	0x0000fd90


	//   ....[2]....
        /*0e64*/ 	.word	0x00015f00


	//----- nvinfo : EIATTR_MAX_THREADS
	.align		4
.L_217:
        /*0e68*/ 	.byte	0x04, 0x05
        /*0e6a*/ 	.short	(.L_219 - .L_218)
.L_218:
        /*0e6c*/ 	.word	0x00000180
        /*0e70*/ 	.word	0x00000001
        /*0e74*/ 	.word	0x00000001


	//----- nvinfo : EIATTR_CRS_STACK_SIZE
	.align		4
.L_219:
        /*0e78*/ 	.byte	0x04, 0x1e
        /*0e7a*/ 	.short	(.L_221 - .L_220)
.L_220:
        /*0e7c*/ 	.word	0x00000000


	//----- nvinfo : EIATTR_CBANK_PARAM_SIZE
	.align		4
.L_221:
        /*0e80*/ 	.byte	0x03, 0x19
        /*0e82*/ 	.short	0x0af0


	//----- nvinfo : EIATTR_PARAM_CBANK
	.align		4
        /*0e84*/ 	.byte	0x04, 0x0a
        /*0e86*/ 	.short	(.L_223 - .L_222)
	.align		4
.L_222:
        /*0e88*/ 	.word	index@(.nv.constant0._ZN7cutlass13device_kernelIN5flash11enable_sm90INS1_16FlashAttnFwdSm90INS1_25CollectiveMainloopFwdSm90ILi2EN4cute5tupleIJNS5_1CILi1EEES8_S8_EEENS6_IJNS7_ILi128EEESA_NS7_ILi192EEEEEELi128ENS_12float_e4m3_tEfNS_4arch4Sm90ELb0ELb1ELb0ELb1ELb1ELb0ELb0ELb1ELb1ELb1ELb0ELb0EEENS1_21CollectiveEpilogueFwdINS6_IJSA_SA_SA_EEES9_NS_10bfloat16_tESF_Li256ELb1ELb1ELb0ELb1EEENS1_36VarlenDynamicPersistentTileSchedulerILi128ELi128ELi256ELi128ELb0ELb1ELb1ELb1ELb0ELb1EEEEEEEEEvNT_6ParamsE)
        /*0e8c*/ 	.short	0x0210
        /*0e8e*/ 	.short	0x0af0


	//----- nvinfo : EIATTR_SW_WAR
	.align		4
.L_223:
        /*0e90*/ 	.byte	0x04, 0x36
        /*0e92*/ 	.short	(.L_225 - .L_224)
.L_224:
        /*0e94*/ 	.word	0x00000008
.L_225:


//--------------------- .nv.info._ZN7cutlass13device_kernelIN5flash11enable_sm90INS1_16FlashAttnFwdSm90INS1_25CollectiveMainloopFwdSm90ILi2EN4cute5tupleIJNS5_1CILi1EEES8_S8_EEENS6_IJNS7_ILi128EEESA_NS7_ILi192EEEEEELi128ENS_12float_e4m3_tEfNS_4arch4Sm90ELb0ELb1ELb0ELb1ELb1ELb1ELb0ELb1ELb1ELb1ELb0ELb0EEENS1_21CollectiveEpilogueFwdINS6_IJSA_SA_SA_EEES9_NS_10bfloat16_tESF_Li256ELb1ELb1ELb0ELb1EEENS1_36VarlenDynamicPersistentTileSchedulerILi128ELi128ELi256ELi128ELb0ELb1ELb1ELb1ELb0ELb1EEEEEEEEEvNT_6ParamsE --------------------------
	.section	.nv.info._ZN7cutlass13device_kernelIN5flash11enable_sm90INS1_16FlashAttnFwdSm90INS1_25CollectiveMainloopFwdSm90ILi2EN4cute5tupleIJNS5_1CILi1EEES8_S8_EEENS6_IJNS7_ILi128EEESA_NS7_ILi192EEEEEELi128ENS_12float_e4m3_tEfNS_4arch4Sm90ELb0ELb1ELb0ELb1ELb1ELb1ELb0ELb1ELb1ELb1ELb0ELb0EEENS1_21CollectiveEpilogueFwdINS6_IJSA_SA_SA_EEES9_NS_10bfloat16_tESF_Li256ELb1ELb1ELb0ELb1EEENS1_36VarlenDynamicPersistentTileSchedulerILi128ELi128ELi256ELi128ELb0ELb1ELb1ELb1ELb0ELb1EEEEEEEEEvNT_6ParamsE,"",@"SHT_CUDA_INFO"
	.sectionflags	@""
	.align	4


	//----- nvinfo : EIATTR_CUDA_API_VERSION
	.align		4
        /*0000*/ 	.byte	0x04, 0x37
        /*0002*/ 	.short	(.L_227 - .L_226)
.L_226:
        /*0004*/ 	.word	0x00000082


	//----- nvinfo : EIATTR_KPARAM_INFO
	.align		4
.L_227:
        /*0008*/ 	.byte	0x04, 0x17
        /*000a*/ 	.short	(.L_229 - .L_228)
.L_228:
        /*000c*/ 	.word	0x00000000
        /*0010*/ 	.short	0x0000
        /*0012*/ 	.short	0x0070
        /*0014*/ 	.byte	0x00, 0xf0, 0x01, 0x2a


	//----- nvinfo : EIATTR_SPARSE_MMA_MASK
	.align		4
.L_229:
        /*0018*/ 	.byte	0x03, 0x50
        /*001a*/ 	.short	0x0000


	//----- nvinfo : EIATTR_MAXREG_COUNT
	.align		4
        /*001c*/ 	.byte	0x03, 0x1b
        /*001e*/ 	.short	0x00a8


	//----- nvinfo : EIATTR_NUM_BARRIERS
	.align		4
        /*0020*/ 	.byte	0x02, 0x4c
        /*0022*/ 	.byte	0x10
	.zero		1


	//----- nvinfo : EIATTR_EXTERNS
	.align		4
        /*0024*/ 	.byte	0x04, 0x0f
        /*0026*/ 	.short	(.L_231 - .L_230)


	//   ....[0]....
	.align		4
.L_230:
        /*0028*/ 	.word	index@(__assertfail)


	//----- nvinfo : EIATTR_ANNOTATIONS
	.align		4
.L_231:
        /*002c*/ 	.byte	0x04, 0x55
        /*002e*/ 	.short	(.L_233 - .L_232)


	//   ....[0]....
.L_232:
        /* <DEDUP_REMOVED lines=23> */


	//----- nvinfo : EIATTR_MERCURY_ISA_VERSION
	.align		4
.L_233:
        /*0190*/ 	.byte	0x03, 0x5f
        /*0192*/ 	.short	0x0101


	//----- nvinfo : EIATTR_UNUSED_LOAD_BYTE_OFFSET
	.align		4
        /*0194*/ 	.byte	0x04, 0x44
        /*0196*/ 	.short	(.L_235 - .L_234)


	//   ....[0]....
.L_234:
        /*0198*/ 	.word	0x00000a80
        /*019c*/ 	.word	0x0000fff0


	//   ....[1]....
        /*01a0*/ 	.word	0x0001d580
        /*01a4*/ 	.word	0x0000fff0


	//----- nvinfo : EIATTR_INT_WARP_WIDE_INSTR_OFFSETS
	.align		4
.L_235:
        /*01a8*/ 	.byte	0x04, 0x31
        /*01aa*/ 	.short	(.L_237 - .L_236)


	//   ....[0]....
.L_236:
        /*01ac*/ 	.word	0x00000130


	//   ....[1]....
        /*01b0*/ 	.word	0x00000170


	//   ....[2]....
        /*01b4*/ 	.word	0x000001e0


	//   ....[3]....
        /*01b8*/ 	.word	0x000229b0


	//   ....[4]....
        /*01bc*/ 	.word	0x00022a40


	//   ....[5]....
        /*01c0*/ 	.word	0x00025da0


	//   ....[6]....
        /*01c4*/ 	.word	0x00025e30


	//----- nvinfo : EIATTR_COOP_GROUP_MASK_REGIDS
	.align		4
.L_237:
        /*01c8*/ 	.byte	0x04, 0x29
        /*01ca*/ 	.short	(.L_239 - .L_238)


	//   ....[0]....
.L_238:
        /*01cc*/ 	.word	0xffffffff


	//   ....[1]....
        /*01d0*/ 	.word	0xffffffff


	//   ....[2]....
        /*01d4*/ 	.word	0xffffffff


	//   ....[3]....
        /*01d8*/ 	.word	0xffffffff


	//   ....[4]....
        /*01dc*/ 	.word	0xffffffff


	//   ....[5]....
        /*01e0*/ 	.word	0xffffffff


	//   ....[6]....
        /*01e4*/ 	.word	0xffffffff


	//   ....[7]....
        /*01e8*/ 	.word	0xffffffff


	//   ....[8]....
        /*01ec*/ 	.word	0xffffffff


	//   ....[9]....
        /*01f0*/ 	.word	0xffffffff


	//   ....[10]....
        /*01f4*/ 	.word	0xffffffff


	//   ....[11]....
        /*01f8*/ 	.word	0xffffffff


	//   ....[12]....
        /*01fc*/ 	.word	0xffffffff


	//   ....[13]....
        /*0200*/ 	.word	0xffffffff


	//   ....[14]....
        /*0204*/ 	.word	0xffffffff


	//   ....[15]....
        /*0208*/ 	.word	0xffffffff


	//   ....[16]....
        /*020c*/ 	.word	0xffffffff


	//   ....[17]....
        /*0210*/ 	.word	0xffffffff


	//   ....[18]....
        /*0214*/ 	.word	0xffffffff


	//   ....[19]....
        /*0218*/ 	.word	0xffffffff


	//   ....[20]....
        /*021c*/ 	.word	0xffffffff


	//   ....[21]....
        /*0220*/ 	.word	0xffffffff


	//   ....[22]....
        /*0224*/ 	.word	0xffffffff


	//   ....[23]....
        /*0228*/ 	.word	0xffffffff


	//   ....[24]....
        /*022c*/ 	.word	0xffffffff


	//   ....[25]....
        /*0230*/ 	.word	0xffffffff


	//   ....[26]....
        /*0234*/ 	.word	0xffffffff


	//   ....[27]....
        /*0238*/ 	.word	0xffffffff


	//   ....[28]....
        /*023c*/ 	.word	0xffffffff


	//   ....[29]....
        /*0240*/ 	.word	0xffffffff


	//   ....[30]....
        /*0244*/ 	.word	0xffffffff


	//   ....[31]....
        /*0248*/ 	.word	0xffffffff


	//   ....[32]....
        /*024c*/ 	.word	0xffffffff


	//   ....[33]....
        /*0250*/ 	.word	0xffffffff


	//   ....[34]....
        /*0254*/ 	.word	0xffffffff


	//   ....[35]....
        /*0258*/ 	.word	0xffffffff


	//   ....[36]....
        /*025c*/ 	.word	0xffffffff


	//   ....[37]....
        /*0260*/ 	.word	0xffffffff


	//   ....[38]....
        /*0264*/ 	.word	0xffffffff


	//   ....[39]....
        /*0268*/ 	.word	0xffffffff


	//   ....[40]....
        /*026c*/ 	.word	0xffffffff


	//   ....[41]....
        /*0270*/ 	.word	0xffffffff


	//   ....[42]....
        /*0274*/ 	.word	0xffffffff


	//   ....[43]....
        /*0278*/ 	.word	0xffffffff


	//   ....[44]....
        /*027c*/ 	.word	0xffffffff


	//   ....[45]....
        /*0280*/ 	.word	0xffffffff


	//   ....[46]....
        /*0284*/ 	.word	0xffffffff


	//   ....[47]....
        /*0288*/ 	.word	0xffffffff


	//   ....[48]....
        /*028c*/ 	.word	0xffffffff


	//   ....[49]....
        /*0290*/ 	.word	0xffffffff


	//   ....[50]....
        /*0294*/ 	.word	0xffffffff


	//   ....[51]....
        /*0298*/ 	.word	0xffffffff


	//   ....[52]....
        /*029c*/ 	.word	0xffffffff


	//   ....[53]....
        /*02a0*/ 	.word	0xffffffff


	//   ....[54]....
        /*02a4*/ 	.word	0xffffffff


	//   ....[55]....
        /*02a8*/ 	.word	0xffffffff


	//   ....[56]....
        /*02ac*/ 	.word	0xffffffff


	//   ....[57]....
        /*02b0*/ 	.word	0xffffffff


	//   ....[58]....
        /*02b4*/ 	.word	0xffffffff


	//   ....[59]....
        /*02b8*/ 	.word	0xffffffff


	//   ....[60]....
        /*02bc*/ 	.word	0xffffffff


	//   ....[61]....
        /*02c0*/ 	.word	0xffffffff


	//   ....[62]....
        /*02c4*/ 	.word	0xffffffff


	//   ....[63]....
        /*02c8*/ 	.word	0xffffffff


	//   ....[64]....
        /*02cc*/ 	.word	0xffffffff


	//   ....[65]....
        /*02d0*/ 	.word	0xffffffff


	//   ....[66]....
        /*02d4*/ 	.word	0xffffffff


	//   ....[67]....
        /*02d8*/ 	.word	0xffffffff


	//   ....[68]....
        /*02dc*/ 	.word	0xffffffff


	//   ....[69]....
        /*02e0*/ 	.word	0xffffffff


	//   ....[70]....
        /*02e4*/ 	.word	0xffffffff


	//   ....[71]....
        /*02e8*/ 	.word	0xffffffff


	//   ....[72]....
        /*02ec*/ 	.word	0xffffffff


	//   ....[73]....
        /*02f0*/ 	.word	0xffffffff


	//   ....[74]....
        /*02f4*/ 	.word	0xffffffff


	//   ....[75]....
        /*02f8*/ 	.word	0xffffffff


	//   ....[76]....
        /*02fc*/ 	.word	0xffffffff


	//   ....[77]....
        /*0300*/ 	.word	0xffffffff


	//   ....[78]....
        /*0304*/ 	.word	0xffffffff


	//   ....[79]....
        /*0308*/ 	.word	0xffffffff


	//   ....[80]....
        /*030c*/ 	.word	0xffffffff


	//   ....[81]....
        /*0310*/ 	.word	0xffffffff


	//   ....[82]....
        /*0314*/ 	.word	0xffffffff


	//   ....[83]....
        /*0318*/ 	.word	0xffffffff


	//   ....[84]....
        /*031c*/ 	.word	0xffffffff


	//   ....[85]....
        /*0320*/ 	.word	0xffffffff


	//   ....[86]....
        /*0324*/ 	.word	0xffffffff


	//   ....[87]....
        /*0328*/ 	.word	0xffffffff


	//   ....[88]....
        /*032c*/ 	.word	0xffffffff


	//   ....[89]....
        /*0330*/ 	.word	0xffffffff


	//   ....[90]....
        /*0334*/ 	.word	0xffffffff


	//   ....[91]....
        /*0338*/ 	.word	0xffffffff


	//   ....[92]....
        /*033c*/ 	.word	0xffffffff


	//   ....[93]....
        /*0340*/ 	.word	0xffffffff


	//   ....[94]....
        /*0344*/ 	.word	0xffffffff


	//   ....[95]....
        /*0348*/ 	.word	0xffffffff


	//   ....[96]....
        /*034c*/ 	.word	0xffffffff


	//   ....[97]....
        /*0350*/ 	.word	0xffffffff


	//   ....[98]....
        /*0354*/ 	.word	0xffffffff


	//   ....[99]....
        /*0358*/ 	.word	0xffffffff


	//   ....[100]....
        /*035c*/ 	.word	0xffffffff


	//   ....[101]....
        /*0360*/ 	.word	0xffffffff


	//   ....[102]....
        /*0364*/ 	.word	0xffffffff


	//   ....[103]....
        /*0368*/ 	.word	0xffffffff


	//   ....[104]....
        /*036c*/ 	.word	0xffffffff


	//   ....[105]....
        /*0370*/ 	.word	0xffffffff


	//   ....[106]....
        /*0374*/ 	.word	0xffffffff


	//   ....[107]....
        /*0378*/ 	.word	0xffffffff


	//   ....[108]....
        /*037c*/ 	.word	0xffffffff


	//   ....[109]....
        /*0380*/ 	.word	0xffffffff


	//   ....[110]....
        /*0384*/ 	.word	0xffffffff


	//   ....[111]....
        /*0388*/ 	.word	0xffffffff


	//   ....[112]....
        /*038c*/ 	.word	0xffffffff


	//   ....[113]....
        /*0390*/ 	.word	0xffffffff


	//   ....[114]....
        /*0394*/ 	.word	0xffffffff


	//   ....[115]....
        /*0398*/ 	.word	0xffffffff


	//   ....[116]....
        /*039c*/ 	.word	0xffffffff


	//   ....[117]....
        /*03a0*/ 	.word	0xffffffff


	//   ....[118]....
        /*03a4*/ 	.word	0xffffffff


	//   ....[119]....
        /*03a8*/ 	.word	0xffffffff


	//   ....[120]....
        /*03ac*/ 	.word	0xffffffff


	//   ....[121]....
        /*03b0*/ 	.word	0xffffffff


	//   ....[122]....
        /*03b4*/ 	.word	0xffffffff


	//   ....[123]....
        /*03b8*/ 	.word	0xffffffff


	//   ....[124]....
        /*03bc*/ 	.word	0xffffffff


	//   ....[125]....
        /*03c0*/ 	.word	0xffffffff


	//   ....[126]....
        /*03c4*/ 	.word	0xffffffff


	//   ....[127]....
        /*03c8*/ 	.word	0xffffffff


	//   ....[128]....
        /*03cc*/ 	.word	0xffffffff


	//   ....[129]....
        /*03d0*/ 	.word	0xffffffff


	//   ....[130]....
        /*03d4*/ 	.word	0xffffffff


	//   ....[131]....
        /*03d8*/ 	.word	0xffffffff


	//   ....[132]....
        /*03dc*/ 	.word	0xffffffff


	//   ....[133]....
        /*03e0*/ 	.word	0xffffffff


	//   ....[134]....
        /*03e4*/ 	.word	0xffffffff


	//   ....[135]....
        /*03e8*/ 	.word	0xffffffff


	//   ....[136]....
        /*03ec*/ 	.word	0xffffffff


	//   ....[137]....
        /*03f0*/ 	.word	0xffffffff


	//   ....[138]....
        /*03f4*/ 	.word	0xffffffff


	//   ....[139]....
        /*03f8*/ 	.word	0xffffffff


	//   ....[140]....
        /*03fc*/ 	.word	0xffffffff


	//   ....[141]....
        /*0400*/ 	.word	0xffffffff


	//   ....[142]....
        /*0404*/ 	.word	0xffffffff


	//   ....[143]....
        /*0408*/ 	.word	0xffffffff


	//   ....[144]....
        /*040c*/ 	.word	0xffffffff


	//   ....[145]....
        /*0410*/ 	.word	0xffffffff


	//   ....[146]....
        /*0414*/ 	.word	0xffffffff


	//   ....[147]....
        /*0418*/ 	.word	0xffffffff


	//   ....[148]....
        /*041c*/ 	.word	0xffffffff


	//   ....[149]....
        /*0420*/ 	.word	0xffffffff


	//   ....[150]....
        /*0424*/ 	.word	0xffffffff


	//   ....[151]....
        /*0428*/ 	.word	0xffffffff


	//   ....[152]....
        /*042c*/ 	.word	0xffffffff


	//   ....[153]....
        /*0430*/ 	.word	0xffffffff


	//   ....[154]....
        /*0434*/ 	.word	0xffffffff


	//   ....[155]....
        /*0438*/ 	.word	0xffffffff


	//   ....[156]....
        /*043c*/ 	.word	0xffffffff


	//   ....[157]....
        /*0440*/ 	.word	0xffffffff


	//   ....[158]....
        /*0444*/ 	.word	0xffffffff


	//   ....[159]....
        /*0448*/ 	.word	0xffffffff


	//   ....[160]....
        /*044c*/ 	.word	0xffffffff


	//   ....[161]....
        /*0450*/ 	.word	0xffffffff


	//   ....[162]....
        /*0454*/ 	.word	0xffffffff


	//   ....[163]....
        /*0458*/ 	.word	0xffffffff


	//   ....[164]....
        /*045c*/ 	.word	0xffffffff


	//   ....[165]....
        /*0460*/ 	.word	0xffffffff


	//   ....[166]....
        /*0464*/ 	.word	0xffffffff


	//   ....[167]....
        /*0468*/ 	.word	0xffffffff


	//   ....[168]....
        /*046c*/ 	.word	0xffffffff


	//   ....[169]....
        /*0470*/ 	.word	0xffffffff


	//   ....[170]....
        /*0474*/ 	.word	0xffffffff


	//   ....[171]....
        /*0478*/ 	.word	0xffffffff


	//   ....[172]....
        /*047c*/ 	.word	0xffffffff


	//   ....[173]....
        /*0480*/ 	.word	0xffffffff


	//   ....[174]....
        /*0484*/ 	.word	0xffffffff


	//   ....[175]....
        /*0488*/ 	.word	0xffffffff


	//   ....[176]....
        /*048c*/ 	.word	0xffffffff


	//   ....[177]....
        /*0490*/ 	.word	0x0500000f


	//   ....[178]....
        /*0494*/ 	.word	0x0500000f


	//   ....[179]....
        /*0498*/ 	.word	0x0500000f


	//   ....[180]....
        /*049c*/ 	.word	0x0500000f


	//   ....[181]....
        /*04a0*/ 	.word	0x0500000f


	//   ....[182]....
        /*04a4*/ 	.word	0x0500000f


	//   ....[183]....
        /*04a8*/ 	.word	0x0500000f


	//   ....[184]....
        /*04ac*/ 	.word	0x0500000f


	//   ....[185]....
        /*04b0*/ 	.word	0x0500000f


	//   ....[186]....
        /*04b4*/ 	.word	0x0500000f


	//   ....[187]....
        /*04b8*/ 	.word	0x0500000f


	//   ....[188]....
        /*04bc*/ 	.word	0x0500000f


	//   ....[189]....
        /*04c0*/ 	.word	0x0500000f


	//   ....[190]....
        /*04c4*/ 	.word	0x0500000f


	//   ....[191]....
        /*04c8*/ 	.word	0x0500000f


	//   ....[192]....
        /*04cc*/ 	.word	0x0500000f


	//   ....[193]....
        /*04d0*/ 	.word	0x0500000f


	//   ....[194]....
        /*04d4*/ 	.word	0x0500000f


	//   ....[195]....
        /*04d8*/ 	.word	0x0500000f


	//   ....[196]....
        /*04dc*/ 	.word	0x0500000f


	//   ....[197]....
        /*04e0*/ 	.word	0x0500000f


	//   ....[198]....
        /*04e4*/ 	.word	0x0500000f


	//   ....[199]....
        /*04e8*/ 	.word	0x0500000f


	//   ....[200]....
        /*04ec*/ 	.word	0x0500000f


	//   ....[201]....
        /*04f0*/ 	.word	0x0500000f


	//   ....[202]....
        /*04f4*/ 	.word	0x0500000f


	//   ....[203]....
        /*04f8*/ 	.word	0x0500000f


	//   ....[204]....
        /*04fc*/ 	.word	0x0500000f


	//   ....[205]....
        /*0500*/ 	.word	0x0500000f


	//   ....[206]....
        /*0504*/ 	.word	0x0500000f


	//   ....[207]....
        /*0508*/ 	.word	0x0500000f


	//   ....[208]....
        /*050c*/ 	.word	0x0500000f


	//   ....[209]....
        /*0510*/ 	.word	0x0500000f


	//   ....[210]....
        /*0514*/ 	.word	0x0500000f


	//   ....[211]....
        /*0518*/ 	.word	0x0500000f


	//   ....[212]....
        /*051c*/ 	.word	0x0500000f


	//   ....[213]....
        /*0520*/ 	.word	0x0500000f


	//   ....[214]....
        /*0524*/ 	.word	0x0500000f


	//   ....[215]....
        /*0528*/ 	.word	0x0500000f


	//   ....[216]....
        /*052c*/ 	.word	0x0500000f


	//   ....[217]....
        /*0530*/ 	.word	0x0500000f


	//   ....[218]....
        /*0534*/ 	.word	0x0500000f


	//   ....[219]....
        /*0538*/ 	.word	0x0500000f


	//   ....[220]....
        /*053c*/ 	.word	0x0500000f


	//   ....[221]....
        /*0540*/ 	.word	0x0500000f


	//   ....[222]....
        /*0544*/ 	.word	0x0500000f


	//   ....[223]....
        /*0548*/ 	.word	0x0500000f


	//   ....[224]....
        /*054c*/ 	.word	0x0500000f


	//   ....[225]....
        /*0550*/ 	.word	0x0500000f


	//   ....[226]....
        /*0554*/ 	.word	0x0500000f


	//   ....[227]....
        /*0558*/ 	.word	0x0500000f


	//   ....[228]....
        /*055c*/ 	.word	0x0500000f


	//   ....[229]....
        /*0560*/ 	.word	0x0500000f


	//   ....[230]....
        /*0564*/ 	.word	0x0500000f


	//   ....[231]....
        /*0568*/ 	.word	0x0500000f


	//   ....[232]....
        /*056c*/ 	.word	0x0500000f


	//   ....[233]....
        /*0570*/ 	.word	0x0500000f


	//   ....[234]....
        /*0574*/ 	.word	0x0500000f


	//   ....[235]....
        /*0578*/ 	.word	0x0500000f


	//   ....[236]....
        /*057c*/ 	.word	0x0500000f


	//   ....[237]....
        /*0580*/ 	.word	0x0500000f


	//   ....[238]....
        /*0584*/ 	.word	0x0500000f


	//   ....[239]....
        /*0588*/ 	.word	0x0500000f


	//   ....[240]....
        /*058c*/ 	.word	0x0500000f


	//   ....[241]....
        /*0590*/ 	.word	0x0500000f


	//   ....[242]....
        /*0594*/ 	.word	0x0500000f


	//   ....[243]....
        /*0598*/ 	.word	0x0500000f


	//   ....[244]....
        /*059c*/ 	.word	0x0500000f


	//   ....[245]....
        /*05a0*/ 	.word	0x0500000f


	//   ....[246]....
        /*05a4*/ 	.word	0x0500000f


	//   ....[247]....
        /*05a8*/ 	.word	0x0500000f


	//   ....[248]....
        /*05ac*/ 	.word	0x0500000f


	//   ....[249]....
        /*05b0*/ 	.word	0x0500000f


	//   ....[250]....
        /*05b4*/ 	.word	0x0500000f


	//   ....[251]....
        /*05b8*/ 	.word	0x0500000f


	//   ....[252]....
        /*05bc*/ 	.word	0x0500000f


	//   ....[253]....
        /*05c0*/ 	.word	0x0500000f


	//   ....[254]....
        /*05c4*/ 	.word	0x0500000f


	//   ....[255]....
        /*05c8*/ 	.word	0x0500000f


	//   ....[0]....
        /*05cc*/ 	.word	0x0500000f


	//   ....[1]....
        /*05d0*/ 	.word	0x0500000f


	//   ....[2]....
        /*05d4*/ 	.word	0x0500000f


	//   ....[3]....
        /*05d8*/ 	.word	0x0500000f


	//   ....[4]....
        /*05dc*/ 	.word	0x0500000f


	//   ....[5]....
        /*05e0*/ 	.word	0x0500000f


	//   ....[6]....
        /*05e4*/ 	.word	0x0500000f


	//   ....[7]....
        /*05e8*/ 	.word	0x0500000f


	//   ....[8]....
        /*05ec*/ 	.word	0x0500000f


	//   ....[9]....
        /*05f0*/ 	.word	0x0500000f


	//   ....[10]....
        /*05f4*/ 	.word	0x0500000f


	//   ....[11]....
        /*05f8*/ 	.word	0x0500000f


	//   ....[12]....
        /*05fc*/ 	.word	0x0500000f


	//   ....[13]....
        /*0600*/ 	.word	0x0500000f


	//   ....[14]....
        /*0604*/ 	.word	0x0500000f


	//   ....[15]....
        /*0608*/ 	.word	0x0500000f


	//   ....[16]....
        /*060c*/ 	.word	0x0500000f


	//   ....[17]....
        /*0610*/ 	.word	0x0500000f


	//   ....[18]....
        /*0614*/ 	.word	0x0500000f


	//   ....[19]....
        /*0618*/ 	.word	0x0500000f


	//   ....[20]....
        /*061c*/ 	.word	0x0500000f


	//   ....[21]....
        /*0620*/ 	.word	0x0500000f


	//   ....[22]....
        /*0624*/ 	.word	0x0500000f


	//   ....[23]....
        /*0628*/ 	.word	0x0500000f


	//   ....[24]....
        /*062c*/ 	.word	0x0500000f


	//   ....[25]....
        /*0630*/ 	.word	0x0500000f


	//   ....[26]....
        /*0634*/ 	.word	0x0500000f


	//   ....[27]....
        /*0638*/ 	.word	0x0500000f


	//   ....[28]....
        /*063c*/ 	.word	0x0500000f


	//   ....[29]....
        /*0640*/ 	.word	0x0500000f


	//   ....[30]....
        /*0644*/ 	.word	0x0500000f


	//   ....[31]....
        /*0648*/ 	.word	0x0500000f


	//   ....[32]....
        /*064c*/ 	.word	0x0500000f


	//   ....[33]....
        /*0650*/ 	.word	0x0500000f


	//   ....[34]....
        /*0654*/ 	.word	0x0500000f


	//   ....[35]....
        /*0658*/ 	.word	0x0500000f


	//----- nvinfo : EIATTR_COOP_GROUP_INSTR_OFFSETS
	.align		4
.L_239:
        /*065c*/ 	.byte	0x04, 0x28
        /*065e*/ 	.short	(.L_241 - .L_240)


	//   ....[0]....
.L_240:
        /*0660*/ 	.word	0x00000070


	//   ....[1]....
        /*0664*/ 	.word	0x00000140


	//   ....[2]....
        /*0668*/ 	.word	0x00000190


	//   ....[3]....
        /*066c*/ 	.word	0x000003c0


	//   ....[4]....
        /*0670*/ 	.word	0x00000520


	//   ....[5]....
        /*0674*/ 	.word	0x00000640


	//   ....[6]....
        /*0678*/ 	.word	0x000007a0


	//   ....[7]....
        /*067c*/ 	.word	0x000030d0


	//   ....[8]....
        /*0680*/ 	.word	0x000030e0


	//   ....[9]....
        /*0684*/ 	.word	0x000060b0


	//   ....[10]....
        /*0688*/ 	.word	0x000060c0


	//   ....[11]....
        /*068c*/ 	.word	0x00009120


	//   ....[12]....
        /*0690*/ 	.word	0x00009130


	//   ....[13]....
        /*0694*/ 	.word	0x000095e0


	//   ....[14]....
        /*0698*/ 	.word	0x00009600


	//   ....[15]....
        /*069c*/ 	.word	0x0000a400


	//   ....[16]....
        /*06a0*/ 	.word	0x0000aac0


	//   ....[17]....
        /*06a4*/ 	.word	0x0000aad0


	//   ....[18]....
        /*06a8*/ 	.word	0x0000aae0


	//   ....[19]....
        /*06ac*/ 	.word	0x0000aaf0


	//   ....[20]....
        /*06b0*/ 	.word	0x0000e0a0


	//   ....[21]....
        /*06b4*/ 	.word	0x0000e0b0


	//   ....[22]....
        /*06b8*/ 	.word	0x0000e0c0


	//   ....[23]....
        /*06bc*/ 	.word	0x0000e0d0


	//   ....[24]....
        /*06c0*/ 	.word	0x00011ae0


	//   ....[25]....
        /*06c4*/ 	.word	0x000126b0


	//   ....[26]....
        /*06c8*/ 	.word	0x00012d40


	//   ....[27]....
        /*06cc*/ 	.word	0x00012e20


	//   ....[28]....
        /*06d0*/ 	.word	0x000137a0


	//   ....[29]....
        /*06d4*/ 	.word	0x00013810


	//   ....[30]....
        /*06d8*/ 	.word	0x00014f40


	//   ....[31]....
        /*06dc*/ 	.word	0x00015160


	//   ....[32]....
        /*06e0*/ 	.word	0x00015d10


	//   ....[33]....
        /*06e4*/ 	.word	0x00015e10


	//   ....[34]....
        /*06e8*/ 	.word	0x00016680


	//   ....[35]....
        /*06ec*/ 	.word	0x000166f0


	//   ....[36]....
        /*06f0*/ 	.word	0x000185a0


	//   ....[37]....
        /*06f4*/ 	.word	0x000185b0


	//   ....[38]....
        /*06f8*/ 	.word	0x000185e0


	//   ....[39]....
        /*06fc*/ 	.word	0x000185f0


	//   ....[40]....
        /*0700*/ 	.word	0x0001a260


	//   ....[41]....
        /*0704*/ 	.word	0x0001a480


	//   ....[42]....
        /*0708*/ 	.word	0x0001b010


	//   ....[43]....
        /*070c*/ 	.word	0x0001b0c0


	//   ....[44]....
        /*0710*/ 	.word	0x0001b990


	//   ....[45]....
        /*0714*/ 	.word	0x0001ba20


	//   ....[46]....
        /*0718*/ 	.word	0x0001cdd0


	//   ....[47]....
        /*071c*/ 	.word	0x0001cde0


	//   ....[48]....
        /*0720*/ 	.word	0x0001ce60


	//   ....[49]....
        /*0724*/ 	.word	0x0001ce70


	//   ....[50]....
        /*0728*/ 	.word	0x0001dbc0


	//   ....[51]....
        /*072c*/ 	.word	0x0001dbf0


	//   ....[52]....
        /*0730*/ 	.word	0x0001dc20


	//   ....[53]....
        /*0734*/ 	.word	0x0001dc50


	//   ....[54]....
        /*0738*/ 	.word	0x0001dc80


	//   ....[55]....
        /*073c*/ 	.word	0x0001dcb0


	//   ....[56]....
        /*0740*/ 	.word	0x0001dce0


	//   ....[57]....
        /*0744*/ 	.word	0x0001dd10


	//   ....[58]....
        /*0748*/ 	.word	0x0001dd40


	//   ....[59]....
        /*074c*/ 	.word	0x0001dd70


	//   ....[60]....
        /*0750*/ 	.word	0x0001dda0


	//   ....[61]....
        /*0754*/ 	.word	0x0001ddd0


	//   ....[62]....
        /*0758*/ 	.word	0x0001de00


	//   ....[63]....
        /*075c*/ 	.word	0x0001de30


	//   ....[64]....
        /*0760*/ 	.word	0x0001de60


	//   ....[65]....
        /*0764*/ 	.word	0x0001de90


	//   ....[66]....
        /*0768*/ 	.word	0x0001dec0


	//   ....[67]....
        /*076c*/ 	.word	0x0001def0


	//   ....[68]....
        /*0770*/ 	.word	0x0001df20


	//   ....[69]....
        /*0774*/ 	.word	0x0001df50


	//   ....[70]....
        /*0778*/ 	.word	0x0001df80


	//   ....[71]....
        /*077c*/ 	.word	0x0001dfb0


	//   ....[72]....
        /*0780*/ 	.word	0x0001dfe0


	//   ....[73]....
        /*0784*/ 	.word	0x0001e000


	//   ....[74]....
        /*0788*/ 	.word	0x0001e010


	//   ....[75]....
        /*078c*/ 	.word	0x0001e020


	//   ....[76]....
        /*0790*/ 	.word	0x0001e050


	//   ....[77]....
        /*0794*/ 	.word	0x0001e080


	//   ....[78]....
        /*0798*/ 	.word	0x0001e0b0


	//   ....[79]....
        /*079c*/ 	.word	0x0001e0c0


	//   ....[80]....
        /*07a0*/ 	.word	0x0001e0d0


	//   ....[81]....
        /*07a4*/ 	.word	0x0001e0e0


	//   ....[82]....
        /*07a8*/ 	.word	0x0001e690


	//   ....[83]....
        /*07ac*/ 	.word	0x0001e6d0


	//   ....[84]....
        /*07b0*/ 	.word	0x0001e700


	//   ....[85]....
        /*07b4*/ 	.word	0x0001e730


	//   ....[86]....
        /*07b8*/ 	.word	0x0001ecc0


	//   ....[87]....
        /*07bc*/ 	.word	0x0001ed00


	//   ....[88]....
        /*07c0*/ 	.word	0x0001edc0


	//   ....[89]....
        /*07c4*/ 	.word	0x0001ede0


	//   ....[90]....
        /*07c8*/ 	.word	0x0001eea0


	//   ....[91]....
        /*07cc*/ 	.word	0x0001eec0


	//   ....[92]....
        /*07d0*/ 	.word	0x0001ef90


	//   ....[93]....
        /*07d4*/ 	.word	0x0001efb0


	//   ....[94]....
        /*07d8*/ 	.word	0x0001f770


	//   ....[95]....
        /*07dc*/ 	.word	0x0001f780


	//   ....[96]....
        /*07e0*/ 	.word	0x0001f8a0


	//   ....[97]....
        /*07e4*/ 	.word	0x0001f8b0


	//   ....[98]....
        /*07e8*/ 	.word	0x0001f9c0


	//   ....[99]....
        /*07ec*/ 	.word	0x0001f9d0


	//   ....[100]....
        /*07f0*/ 	.word	0x0001fae0


	//   ....[101]....
        /*07f4*/ 	.word	0x0001faf0


	//   ....[102]....
        /*07f8*/ 	.word	0x0001fc50


	//   ....[103]....
        /*07fc*/ 	.word	0x0001fe00


	//   ....[104]....
        /*0800*/ 	.word	0x0001fe30


	//   ....[105]....
        /*0804*/ 	.word	0x0001fe60


	//   ....[106]....
        /*0808*/ 	.word	0x0001fe90


	//   ....[107]....
        /*080c*/ 	.word	0x0001fec0


	//   ....[108]....
        /*0810*/ 	.word	0x0001fef0


	//   ....[109]....
        /*0814*/ 	.word	0x00020060


	//   ....[110]....
        /*0818*/ 	.word	0x00020090


	//   ....[111]....
        /*081c*/ 	.word	0x000200c0


	//   ....[112]....
        /*0820*/ 	.word	0x000200f0


	//   ....[113]....
        /*0824*/ 	.word	0x00020120


	//   ....[114]....
        /*0828*/ 	.word	0x00020150


	//   ....[115]....
        /*082c*/ 	.word	0x000201e0


	//   ....[116]....
        /*0830*/ 	.word	0x00020240


	//   ....[117]....
        /*0834*/ 	.word	0x000202d0


	//   ....[118]....
        /*0838*/ 	.word	0x00021520


	//   ....[119]....
        /*083c*/ 	.word	0x00023680


	//   ....[120]....
        /*0840*/ 	.word	0x000236b0


	//   ....[121]....
        /*0844*/ 	.word	0x000236e0


	//   ....[122]....
        /*0848*/ 	.word	0x00023770


	//   ....[123]....
        /*084c*/ 	.word	0x000237b0


	//   ....[124]....
        /*0850*/ 	.word	0x000237c0


	//   ....[125]....
        /*0854*/ 	.word	0x00023800


	//   ....[126]....
        /*0858*/ 	.word	0x00023810


	//   ....[127]....
        /*085c*/ 	.word	0x00023be0


	//   ....[128]....
        /*0860*/ 	.word	0x00023c10


	//   ....[129]....
        /*0864*/ 	.word	0x00023ce0


	//   ....[130]....
        /*0868*/ 	.word	0x00023d00


	//   ....[131]....
        /*086c*/ 	.word	0x00023d90


	//   ....[132]....
        /*0870*/ 	.word	0x00023da0


	//   ....[133]....
        /*0874*/ 	.word	0x00023db0


	//   ....[134]....
        /*0878*/ 	.word	0x00023e40


	//   ....[135]....
        /*087c*/ 	.word	0x000245c0


	//   ....[136]....
        /*0880*/ 	.word	0x000245f0


	//   ....[137]....
        /*0884*/ 	.word	0x000246b0


	//   ....[138]....
        /*0888*/ 	.word	0x000246d0


	//   ....[139]....
        /*088c*/ 	.word	0x00024770


	//   ....[140]....
        /*0890*/ 	.word	0x00024790


	//   ....[141]....
        /*0894*/ 	.word	0x000247a0


	//   ....[142]....
        /*0898*/ 	.word	0x00024830


	//   ....[143]....
        /*089c*/ 	.word	0x00024f80


	//   ....[144]....
        /*08a0*/ 	.word	0x00024fa0


	//   ....[145]....
        /*08a4*/ 	.word	0x00025010


	//   ....[146]....
        /*08a8*/ 	.word	0x00025020


	//   ....[147]....
        /*08ac*/ 	.word	0x00025070


	//   ....[148]....
        /*08b0*/ 	.word	0x00025080


	//   ....[149]....
        /*08b4*/ 	.word	0x00025090


	//   ....[150]....
        /*08b8*/ 	.word	0x000250e0


	//   ....[151]....
        /*08bc*/ 	.word	0x00025420


	//   ....[152]....
        /*08c0*/ 	.word	0x00025440


	//   ....[153]....
        /*08c4*/ 	.word	0x00025450


	//   ....[154]....
        /*08c8*/ 	.word	0x000254b0


	//   ....[155]....
        /*08cc*/ 	.word	0x000254c0


	//   ....[156]....
        /*08d0*/ 	.word	0x00025520


	//   ....[157]....
        /*08d4*/ 	.word	0x00025550


	//   ....[158]....
        /*08d8*/ 	.word	0x00025590


	//   ....[159]....
        /*08dc*/ 	.word	0x00026610


	//   ....[160]....
        /*08e0*/ 	.word	0x00026640


	//   ....[161]....
        /*08e4*/ 	.word	0x00026680


	//   ....[162]....
        /*08e8*/ 	.word	0x000266b0


	//   ....[163]....
        /*08ec*/ 	.word	0x000266e0


	//   ....[164]....
        /*08f0*/ 	.word	0x00026710


	//   ....[165]....
        /*08f4*/ 	.word	0x00026740


	//   ....[166]....
        /*08f8*/ 	.word	0x00026770


	//   ....[167]....
        /*08fc*/ 	.word	0x000268f0


	//   ....[168]....
        /*0900*/ 	.word	0x00026920


	//   ....[169]....
        /*0904*/ 	.word	0x00026950


	//   ....[170]....
        /*0908*/ 	.word	0x00026980


	//   ....[171]....
        /*090c*/ 	.word	0x000269b0


	//   ....[172]....
        /*0910*/ 	.word	0x000269e0


	//   ....[173]....
        /*0914*/ 	.word	0x00026aa0


	//   ....[174]....
        /*0918*/ 	.word	0x00026ac0


	//   ....[175]....
        /*091c*/ 	.word	0x00026b30


	//   ....[176]....
        /*0920*/ 	.word	0x000271f0


	//   ....[177]....
        /*0924*/ 	.word	0x00027590


	//   ....[178]....
        /*0928*/ 	.word	0x00027620


	//   ....[179]....
        /*092c*/ 	.word	0x00027700


	//   ....[180]....
        /*0930*/ 	.word	0x00027790


	//   ....[181]....
        /*0934*/ 	.word	0x00027870


	//   ....[182]....
        /*0938*/ 	.word	0x00027900


	//   ....[183]....
        /*093c*/ 	.word	0x000279e0


	//   ....[184]....
        /*0940*/ 	.word	0x00027a80


	//   ....[185]....
        /*0944*/ 	.word	0x00027b10


	//   ....[186]....
        /*0948*/ 	.word	0x00027b60


	//   ....[187]....
        /*094c*/ 	.word	0x00027bb0


	//   ....[188]....
        /*0950*/ 	.word	0x00027c80


	//   ....[189]....
        /*0954*/ 	.word	0x00027d10


	//   ....[190]....
        /*0958*/ 	.word	0x00027d60


	//   ....[191]....
        /*095c*/ 	.word	0x00027db0


	//   ....[192]....
        /*0960*/ 	.word	0x00028140


	//   ....[193]....
        /*0964*/ 	.word	0x00028270


	//   ....[194]....
        /*0968*/ 	.word	0x000283a0


	//   ....[195]....
        /*096c*/ 	.word	0x00028420


	//   ....[196]....
        /*0970*/ 	.word	0x00028480


	//   ....[197]....
        /*0974*/ 	.word	0x00028500


	//   ....[198]....
        /*0978*/ 	.word	0x00028560


	//   ....[199]....
        /*097c*/ 	.word	0x000285c0


	//   ....[200]....
        /*0980*/ 	.word	0x00028620


	//   ....[201]....
        /*0984*/ 	.word	0x000286a0


	//   ....[202]....
        /*0988*/ 	.word	0x00028700


	//   ....[203]....
        /*098c*/ 	.word	0x00028780


	//   ....[204]....
        /*0990*/ 	.word	0x000287e0


	//   ....[205]....
        /*0994*/ 	.word	0x00028860


	//   ....[206]....
        /*0998*/ 	.word	0x000288c0


	//   ....[207]....
        /*099c*/ 	.word	0x00028940


	//   ....[208]....
        /*09a0*/ 	.word	0x000289a0


	//   ....[209]....
        /*09a4*/ 	.word	0x00028a20


	//   ....[210]....
        /*09a8*/ 	.word	0x00028a80


	//   ....[211]....
        /*09ac*/ 	.word	0x00028b00


	//   ....[212]....
        /*09b0*/ 	.word	0x00028b60


	//   ....[213]....
        /*09b4*/ 	.word	0x00028bc0


	//   ....[214]....
        /*09b8*/ 	.word	0x00028c20


	//   ....[215]....
        /*09bc*/ 	.word	0x00028c80


	//   ....[216]....
        /*09c0*/ 	.word	0x00028ce0


	//   ....[217]....
        /*09c4*/ 	.word	0x00028d60


	//   ....[218]....
        /*09c8*/ 	.word	0x00028dc0


	//   ....[219]....
        /*09cc*/ 	.word	0x00028e40


	//   ....[220]....
        /*09d0*/ 	.word	0x00028ea0


	//   ....[221]....
        /*09d4*/ 	.word	0x00028f20


	//   ....[222]....
        /*09d8*/ 	.word	0x00028f80


	//   ....[223]....
        /*09dc*/ 	.word	0x00029010


	//   ....[224]....
        /*09e0*/ 	.word	0x00029100


	//   ....[225]....
        /*09e4*/ 	.word	0x00029150


	//   ....[226]....
        /*09e8*/ 	.word	0x000291e0


	//   ....[227]....
        /*09ec*/ 	.word	0x00029270


	//   ....[228]....
        /*09f0*/ 	.word	0x00029300


	//   ....[229]....
        /*09f4*/ 	.word	0x00029390


	//   ....[230]....
        /*09f8*/ 	.word	0x00029420


	//   ....[231]....
        /*09fc*/ 	.word	0x000294b0


	//   ....[232]....
        /*0a00*/ 	.word	0x00029570


	//   ....[233]....
        /*0a04*/ 	.word	0x00029850


	//   ....[234]....
        /*0a08*/ 	.word	0x00029950


	//   ....[235]....
        /*0a0c*/ 	.word	0x00029a10


	//   ....[236]....
        /*0a10*/ 	.word	0x00029a70


	//   ....[237]....
        /*0a14*/ 	.word	0x00029b60


	//   ....[238]....
        /*0a18*/ 	.word	0x00029c00


	//   ....[239]....
        /*0a1c*/ 	.word	0x00029cd0


	//   ....[240]....
        /*0a20*/ 	.word	0x00029d70


	//   ....[241]....
        /*0a24*/ 	.word	0x00029e50


	//   ....[242]....
        /*0a28*/ 	.word	0x00029f90


	//   ....[243]....
        /*0a2c*/ 	.word	0x0002a060


	//   ....[244]....
        /*0a30*/ 	.word	0x0002a170


	//   ....[245]....
        /*0a34*/ 	.word	0x0002a230


	//   ....[246]....
        /*0a38*/ 	.word	0x0002a290


	//   ....[247]....
        /*0a3c*/ 	.word	0x0002a390


	//   ....[248]....
        /*0a40*/ 	.word	0x0002a3f0


	//   ....[249]....
        /*0a44*/ 	.word	0x0002a490


	//   ....[250]....
        /*0a48*/ 	.word	0x0002a5b0


	//   ....[251]....
        /*0a4c*/ 	.word	0x0002a620


	//   ....[252]....
        /*0a50*/ 	.word	0x0002a680


	//   ....[253]....
        /*0a54*/ 	.word	0x0002a790


	//   ....[254]....
        /*0a58*/ 	.word	0x0002a7f0


	//   ....[255]....
        /*0a5c*/ 	.word	0x0002a910


	//   ....[0]....
        /*0a60*/ 	.word	0x0002a970


	//   ....[1]....
        /*0a64*/ 	.word	0x0002aa10


	//   ....[2]....
        /*0a68*/ 	.word	0x0002abb0


	//   ....[3]....
        /*0a6c*/ 	.word	0x0002ac60


	//   ....[4]....
        /*0a70*/ 	.word	0x0002acc0


	//   ....[5]....
        /*0a74*/ 	.word	0x0002ad80


	//   ....[6]....
        /*0a78*/ 	.word	0x0002ade0


	//   ....[7]....
        /*0a7c*/ 	.word	0x0002aea0


	//   ....[8]....
        /*0a80*/ 	.word	0x0002af00


	//   ....[9]....
        /*0a84*/ 	.word	0x0002afc0


	//   ....[10]....
        /*0a88*/ 	.word	0x0002b0b0


	//   ....[11]....
        /*0a8c*/ 	.word	0x0002b150


	//   ....[12]....
        /*0a90*/ 	.word	0x0002b1b0


	//   ....[13]....
        /*0a94*/ 	.word	0x0002b280


	//   ....[14]....
        /*0a98*/ 	.word	0x0002b2e0


	//   ....[15]....
        /*0a9c*/ 	.word	0x0002b3b0


	//   ....[16]....
        /*0aa0*/ 	.word	0x0002b410


	//   ....[17]....
        /*0aa4*/ 	.word	0x0002b4e0


	//   ....[18]....
        /*0aa8*/ 	.word	0x0002b6c0


	//   ....[19]....
        /*0aac*/ 	.word	0x0002b760


	//   ....[20]....
        /*0ab0*/ 	.word	0x0002b880


	//   ....[21]....
        /*0ab4*/ 	.word	0x0002b8f0


	//   ....[22]....
        /*0ab8*/ 	.word	0x0002b960


	//   ....[23]....
        /*0abc*/ 	.word	0x0002b9d0


	//   ....[24]....
        /*0ac0*/ 	.word	0x0002ba40


	//   ....[25]....
        /*0ac4*/ 	.word	0x0002bac0


	//   ....[26]....
        /*0ac8*/ 	.word	0x0002bb50


	//   ....[27]....
        /*0acc*/ 	.word	0x0002bbe0


	//   ....[28]....
        /*0ad0*/ 	.word	0x0002bc50


	//   ....[29]....
        /*0ad4*/ 	.word	0x0002bcc0


	//   ....[30]....
        /*0ad8*/ 	.word	0x0002bd30


	//   ....[31]....
        /*0adc*/ 	.word	0x0002bdb0


	//   ....[32]....
        /*0ae0*/ 	.word	0x0002be20


	//   ....[33]....
        /*0ae4*/ 	.word	0x0002bec0


	//   ....[34]....
        /*0ae8*/ 	.word	0x0002bf50


	//   ....[35]....
        /*0aec*/ 	.word	0x0002c080


	//----- nvinfo : EIATTR_REG_RECONFIG
	.align		4
.L_241:
        /*0af0*/ 	.byte	0x01, 0x54
	.zero		2


	//----- nvinfo : EIATTR_SYSCALL_OFFSETS
	.align		4
        /*0af4*/ 	.byte	0x04, 0x46
        /*0af6*/ 	.short	(.L_243 - .L_242)


	//   ....[0]....
.L_242:
        /*0af8*/ 	.word	0x00001e70


	//   ....[1]....
        /*0afc*/ 	.word	0x00001fc0


	//   ....[2]....
        /*0b00*/ 	.word	0x0000a590


	//   ....[3]....
        /*0b04*/ 	.word	0x0000a8a0


	//   ....[4]....
        /*0b08*/ 	.word	0x00022ba0


	//   ....[5]....
        /*0b0c*/ 	.word	0x00022d10


	//   ....[6]....
        /*0b10*/ 	.word	0x00022e60


	//   ....[7]....
        /*0b14*/ 	.word	0x00022fa0


	//   ....[8]....
        /*0b18*/ 	.word	0x00024230


	//----- nvinfo : EIATTR_MBARRIER_INSTR_OFFSETS
	.align		4
.L_243:
        /*0b1c*/ 	.byte	0x04, 0x39
        /*0b1e*/ 	.short	(.L_245 - .L_244)


	//   ....[0]....
.L_244:
        /*0b20*/ 	.word	0x00000270
        /*0b24*/ 	.word	0x000000ff
        /*0b28*/ 	.word	0x00022800
        /*0b2c*/ 	.short	0x0100
        /*0b2e*/ 	.byte	0x08
	.zero		1


	//   ....[1]....
        /*0b30*/ 	.word	0x00000280
        /*0b34*/ 	.word	0x000000ff
        /*0b38*/ 	.word	0x00022820
        /*0b3c*/ 	.short	0x0100
        /*0b3e*/ 	.byte	0x08
	.zero		1


	//   ....[2]....
        /*0b40*/ 	.word	0x00000370
        /*0b44*/ 	.word	0x000000ff
        /*0b48*/ 	.word	0x00022830
        /*0b4c*/ 	.short	0x0100
        /*0b4e*/ 	.byte	0x08
	.zero		1


	//   ....[3]....
        /*0b50*/ 	.word	0x00000380
        /*0b54*/ 	.word	0x000000ff
        /*0b58*/ 	.word	0x00022840
        /*0b5c*/ 	.short	0x0100
        /*0b5e*/ 	.byte	0x08
	.zero		1


	//   ....[4]....
        /*0b60*/ 	.word	0x00000390
        /*0b64*/ 	.word	0x000000ff
        /*0b68*/ 	.word	0x00022838
        /*0b6c*/ 	.short	0x0100
        /*0b6e*/ 	.byte	0x08
	.zero		1


	//   ....[5]....
        /*0b70*/ 	.word	0x000003a0
        /*0b74*/ 	.word	0x000000ff
        /*0b78*/ 	.word	0x00022848
        /*0b7c*/ 	.short	0x0100
        /*0b7e*/ 	.byte	0x08
	.zero		1


	//   ....[6]....
        /*0b80*/ 	.word	0x000004d0
        /*0b84*/ 	.word	0x000000ff
        /*0b88*/ 	.word	0x00022850
        /*0b8c*/ 	.short	0x0100
        /*0b8e*/ 	.byte	0x08
	.zero		1


	//   ....[7]....
        /*0b90*/ 	.word	0x000004e0
        /*0b94*/ 	.word	0x000000ff
        /*0b98*/ 	.word	0x00022860
        /*0b9c*/ 	.short	0x0100
        /*0b9e*/ 	.byte	0x08
	.zero		1


	//   ....[8]....
        /*0ba0*/ 	.word	0x000004f0
        /*0ba4*/ 	.word	0x000000ff
        /*0ba8*/ 	.word	0x00022858
        /*0bac*/ 	.short	0x0100
        /*0bae*/ 	.byte	0x08
	.zero		1


	//   ....[9]....
        /*0bb0*/ 	.word	0x00000500
        /*0bb4*/ 	.word	0x000000ff
        /*0bb8*/ 	.word	0x00022868
        /*0bbc*/ 	.short	0x0100
        /*0bbe*/ 	.byte	0x08
	.zero		1


	//   ....[10]....
        /*0bc0*/ 	.word	0x000005f0
        /*0bc4*/ 	.word	0x000000ff
        /*0bc8*/ 	.word	0x00022870
        /*0bcc*/ 	.short	0x0100
        /*0bce*/ 	.byte	0x06
	.zero		1


	//   ....[11]....
        /*0bd0*/ 	.word	0x00000600
        /*0bd4*/ 	.word	0x000000ff
        /*0bd8*/ 	.word	0x00022880
        /*0bdc*/ 	.short	0x0100
        /*0bde*/ 	.byte	0x06
	.zero		1


	//   ....[12]....
        /*0be0*/ 	.word	0x00000610
        /*0be4*/ 	.word	0x000000ff
        /*0be8*/ 	.word	0x00022878
        /*0bec*/ 	.short	0x0100
        /*0bee*/ 	.byte	0x06
	.zero		1


	//   ....[13]....
        /*0bf0*/ 	.word	0x00000620
        /*0bf4*/ 	.word	0x000000ff
        /*0bf8*/ 	.word	0x00022888
        /*0bfc*/ 	.short	0x0100
        /*0bfe*/ 	.byte	0x06
	.zero		1


	//   ....[14]....
        /*0c00*/ 	.word	0x00000750
        /*0c04*/ 	.word	0x000000ff
        /*0c08*/ 	.word	0x00022890
        /*0c0c*/ 	.short	0x0100
        /*0c0e*/ 	.byte	0x08
	.zero		1


	//   ....[15]....
        /*0c10*/ 	.word	0x00000760
        /*0c14*/ 	.word	0x000000ff
        /*0c18*/ 	.word	0x000228a0
        /*0c1c*/ 	.short	0x0100
        /*0c1e*/ 	.byte	0x08
	.zero		1


	//   ....[16]....
        /*0c20*/ 	.word	0x00000770
        /*0c24*/ 	.word	0x000000ff
        /*0c28*/ 	.word	0x00022898
        /*0c2c*/ 	.short	0x0100
        /*0c2e*/ 	.byte	0x08
	.zero		1


	//   ....[17]....
        /*0c30*/ 	.word	0x00000780
        /*0c34*/ 	.word	0x000000ff
        /*0c38*/ 	.word	0x000228a8
        /*0c3c*/ 	.short	0x0100
        /*0c3e*/ 	.byte	0x08
	.zero		1


	//   ....[18]....
        /*0c40*/ 	.word	0x000008c0
        /*0c44*/ 	.word	0x000000ff
        /*0c48*/ 	.word	0x000228b0
        /*0c4c*/ 	.short	0x0100
        /*0c4e*/ 	.byte	0x08
	.zero		1


	//   ....[19]....
        /*0c50*/ 	.word	0x000008d0
        /*0c54*/ 	.word	0x000000ff
        /*0c58*/ 	.word	0x000228c0
        /*0c5c*/ 	.short	0x0100
        /*0c5e*/ 	.byte	0x08
	.zero		1


	//   ....[20]....
        /*0c60*/ 	.word	0x000008e0
        /*0c64*/ 	.word	0x000000ff
        /*0c68*/ 	.word	0x000228b8
        /*0c6c*/ 	.short	0x0100
        /*0c6e*/ 	.byte	0x08
	.zero		1


	//   ....[21]....
        /*0c70*/ 	.word	0x000008f0
        /*0c74*/ 	.word	0x000000ff
        /*0c78*/ 	.word	0x000228c8
        /*0c7c*/ 	.short	0x0100
        /*0c7e*/ 	.byte	0x08
	.zero		1


	//   ....[22]....
        /*0c80*/ 	.word	0x00003080
        /*0c84*/ 	.word	0x00000054
        /*0c88*/ 	.word	0x00022890
        /*0c8c*/ 	.short	0x010a
        /*0c8e*/ 	.byte	0x3f
	.zero		1


	//   ....[23]....
        /*0c90*/ 	.word	0x00006060
        /*0c94*/ 	.word	0x00000054
        /*0c98*/ 	.word	0x00022890
        /*0c9c*/ 	.short	0x010a
        /*0c9e*/ 	.byte	0x3f
	.zero		1


	//   ....[24]....
        /*0ca0*/ 	.word	0x00008f80
        /*0ca4*/ 	.word	0x00000054
        /*0ca8*/ 	.word	0x00022890
        /*0cac*/ 	.short	0x010a
        /*0cae*/ 	.byte	0x3f
	.zero		1


	//   ....[25]....
        /*0cb0*/ 	.word	0x00009440
        /*0cb4*/ 	.word	0x00000004
        /*0cb8*/ 	.word	0x00000000
        /*0cbc*/ 	.short	0x0101
        /*0cbe*/ 	.byte	0x3f
	.zero		1


	//   ....[26]....
        /*0cc0*/ 	.word	0x00009480
        /*0cc4*/ 	.word	0x00000054
        /*0cc8*/ 	.word	0x000228b0
        /*0ccc*/ 	.short	0x010a
        /*0cce*/ 	.byte	0x3f
	.zero		1


	//   ....[27]....
        /*0cd0*/ 	.word	0x00009a00
        /*0cd4*/ 	.word	0x00000054
        /*0cd8*/ 	.word	0x00000000
        /*0cdc*/ 	.short	0x0101
        /*0cde*/ 	.byte	0x3f
	.zero		1


	//   ....[28]....
        /*0ce0*/ 	.word	0x0000a620
        /*0ce4*/ 	.word	0x00000010
        /*0ce8*/ 	.word	0x00022800
        /*0cec*/ 	.short	0x010a
        /*0cee*/ 	.byte	0x3f
	.zero		1


	//   ....[29]....
        /*0cf0*/ 	.word	0x0000a670
        /*0cf4*/ 	.word	0x00000010
        /*0cf8*/ 	.word	0x00022800
        /*0cfc*/ 	.short	0x010a
        /*0cfe*/ 	.byte	0x3f
	.zero		1


	//   ....[30]....
        /*0d00*/ 	.word	0x0000b010
        /*0d04*/ 	.word	0x00000010
        /*0d08*/ 	.word	0x00022800
        /*0d0c*/ 	.short	0x010a
        /*0d0e*/ 	.byte	0x3f
	.zero		1


	//   ....[31]....
        /*0d10*/ 	.word	0x0000e500
        /*0d14*/ 	.word	0x00000010
        /*0d18*/ 	.word	0x00022800
        /*0d1c*/ 	.short	0x010a
        /*0d1e*/ 	.byte	0x3f
	.zero		1


	//   ....[32]....
        /*0d20*/ 	.word	0x000115a0
        /*0d24*/ 	.word	0x0000000b
        /*0d28*/ 	.word	0x00022830
        /*0d2c*/ 	.short	0x010a
        /*0d2e*/ 	.byte	0x3f
	.zero		1


	//   ....[33]....
        /*0d30*/ 	.word	0x000115e0
        /*0d34*/ 	.word	0x0000000b
        /*0d38*/ 	.word	0x00022830
        /*0d3c*/ 	.short	0x010a
        /*0d3e*/ 	.byte	0x3f
	.zero		1


	//   ....[34]....
        /*0d40*/ 	.word	0x00011b20
        /*0d44*/ 	.word	0x00000000
        /*0d48*/ 	.word	0x00000000
        /*0d4c*/ 	.short	0x0101
        /*0d4e*/ 	.byte	0x3f
	.zero		1


	//   ....[35]....
        /*0d50*/ 	.word	0x00014800
        /*0d54*/ 	.word	0x00000009
        /*0d58*/ 	.word	0x00022830
        /*0d5c*/ 	.short	0x010a
        /*0d5e*/ 	.byte	0x3f
	.zero		1


	//   ....[36]....
        /*0d60*/ 	.word	0x00014850
        /*0d64*/ 	.word	0x00000009
        /*0d68*/ 	.word	0x00022830
        /*0d6c*/ 	.short	0x010a
        /*0d6e*/ 	.byte	0x3f
	.zero		1


	//   ....[37]....
        /*0d70*/ 	.word	0x00014bc0
        /*0d74*/ 	.word	0x00000009
        /*0d78*/ 	.word	0x00022850
        /*0d7c*/ 	.short	0x010a
        /*0d7e*/ 	.byte	0x3f
	.zero		1


	//   ....[38]....
        /*0d80*/ 	.word	0x00014c00
        /*0d84*/ 	.word	0x00000009
        /*0d88*/ 	.word	0x00022850
        /*0d8c*/ 	.short	0x010a
        /*0d8e*/ 	.byte	0x3f
	.zero		1


	//   ....[39]....
        /*0d90*/ 	.word	0x00014f70
        /*0d94*/ 	.word	0x00000008
        /*0d98*/ 	.word	0x00000000
        /*0d9c*/ 	.short	0x0101
        /*0d9e*/ 	.byte	0x3f
	.zero		1


	//   ....[40]....
        /*0da0*/ 	.word	0x000171d0
        /*0da4*/ 	.word	0x00000005
        /*0da8*/ 	.word	0x00000000
        /*0dac*/ 	.short	0x0101
        /*0dae*/ 	.byte	0x3f
	.zero		1


	//   ....[41]....
        /*0db0*/ 	.word	0x00017ae0
        /*0db4*/ 	.word	0x00000005
        /*0db8*/ 	.word	0x00022830
        /*0dbc*/ 	.short	0x010a
        /*0dbe*/ 	.byte	0x3f
	.zero		1


	//   ....[42]....
        /*0dc0*/ 	.word	0x00017b30
        /*0dc4*/ 	.word	0x00000005
        /*0dc8*/ 	.word	0x00022830
        /*0dcc*/ 	.short	0x010a
        /*0dce*/ 	.byte	0x3f
	.zero		1


	//   ....[43]....
        /*0dd0*/ 	.word	0x00017ed0
        /*0dd4*/ 	.word	0x00000005
        /*0dd8*/ 	.word	0x00022850
        /*0ddc*/ 	.short	0x010a
        /*0dde*/ 	.byte	0x3f
	.zero		1


	//   ....[44]....
        /*0de0*/ 	.word	0x00017f10
        /*0de4*/ 	.word	0x00000005
        /*0de8*/ 	.word	0x00022850
        /*0dec*/ 	.short	0x010a
        /*0dee*/ 	.byte	0x3f
	.zero		1


	//   ....[45]....
        /*0df0*/ 	.word	0x00019120
        /*0df4*/ 	.word	0x00000003
        /*0df8*/ 	.word	0x00000000
        /*0dfc*/ 	.short	0x0101
        /*0dfe*/ 	.byte	0x3f
	.zero		1


	//   ....[46]....
        /*0e00*/ 	.word	0x00019440
        /*0e04*/ 	.word	0x0000000a
        /*0e08*/ 	.word	0x00000000
        /*0e0c*/ 	.short	0x0101
        /*0e0e*/ 	.byte	0x3f
	.zero		1


	//   ....[47]....
        /*0e10*/ 	.word	0x00019b00
        /*0e14*/ 	.word	0x00000005
        /*0e18*/ 	.word	0x00022830
        /*0e1c*/ 	.short	0x010a
        /*0e1e*/ 	.byte	0x3f
	.zero		1


	//   ....[48]....
        /*0e20*/ 	.word	0x00019b50
        /*0e24*/ 	.word	0x00000005
        /*0e28*/ 	.word	0x00022830
        /*0e2c*/ 	.short	0x010a
        /*0e2e*/ 	.byte	0x3f
	.zero		1


	//   ....[49]....
        /*0e30*/ 	.word	0x00019ef0
        /*0e34*/ 	.word	0x00000005
        /*0e38*/ 	.word	0x00022850
        /*0e3c*/ 	.short	0x010a
        /*0e3e*/ 	.byte	0x3f
	.zero		1


	//   ....[50]....
        /*0e40*/ 	.word	0x00019f30
        /*0e44*/ 	.word	0x00000005
        /*0e48*/ 	.word	0x00022850
        /*0e4c*/ 	.short	0x010a
        /*0e4e*/ 	.byte	0x3f
	.zero		1


	//   ....[51]....
        /*0e50*/ 	.word	0x0001a290
        /*0e54*/ 	.word	0x00000009
        /*0e58*/ 	.word	0x00000000
        /*0e5c*/ 	.short	0x0101
        /*0e5e*/ 	.byte	0x3f
	.zero		1


	//   ....[52]....
        /*0e60*/ 	.word	0x0001c4d0
        /*0e64*/ 	.word	0x00000008
        /*0e68*/ 	.word	0x00000000
        /*0e6c*/ 	.short	0x0101
        /*0e6e*/ 	.byte	0x3f
	.zero		1


	//   ....[53]....
        /*0e70*/ 	.word	0x0001cac0
        /*0e74*/ 	.word	0x0000000f
        /*0e78*/ 	.word	0x00022850
        /*0e7c*/ 	.short	0x010a
        /*0e7e*/ 	.byte	0x3f
	.zero		1


	//   ....[54]....
        /*0e80*/ 	.word	0x0001cb40
        /*0e84*/ 	.word	0x0000000f
        /*0e88*/ 	.word	0x00022850
        /*0e8c*/ 	.short	0x010a
        /*0e8e*/ 	.byte	0x3f
	.zero		1


	//   ....[55]....
        /*0e90*/ 	.word	0x0001d110
        /*0e94*/ 	.word	0x00000000
        /*0e98*/ 	.word	0x00000000
        /*0e9c*/ 	.short	0x0101
        /*0e9e*/ 	.byte	0x3f
	.zero		1


	//   ....[56]....
        /*0ea0*/ 	.word	0x0001ecf0
        /*0ea4*/ 	.word	0x00000000
        /*0ea8*/ 	.word	0x00000000
        /*0eac*/ 	.short	0x0101
        /*0eae*/ 	.byte	0x3f
	.zero		1


	//   ....[57]....
        /*0eb0*/ 	.word	0x00021600
        /*0eb4*/ 	.word	0x00000017
        /*0eb8*/ 	.word	0x00022820
        /*0ebc*/ 	.short	0x010a
        /*0ebe*/ 	.byte	0x3f
	.zero		1


	//   ....[58]....
        /*0ec0*/ 	.word	0x00021690
        /*0ec4*/ 	.word	0x0000000a
        /*0ec8*/ 	.word	0x000228a0
        /*0ecc*/ 	.short	0x010a
        /*0ece*/ 	.byte	0x3f
	.zero		1


	//   ....[59]....
        /*0ed0*/ 	.word	0x00021ac0
        /*0ed4*/ 	.word	0x0000000a
        /*0ed8*/ 	.word	0x000228c0
        /*0edc*/ 	.short	0x010a
        /*0ede*/ 	.byte	0x3f
	.zero		1


	//   ....[60]....
        /*0ee0*/ 	.word	0x00021e00
        /*0ee4*/ 	.word	0x00000009
        /*0ee8*/ 	.word	0x000228a0
        /*0eec*/ 	.short	0x010a
        /*0eee*/ 	.byte	0x3f
	.zero		1


	//   ....[61]....
        /*0ef0*/ 	.word	0x00022220
        /*0ef4*/ 	.word	0x00000009
        /*0ef8*/ 	.word	0x000228c0
        /*0efc*/ 	.short	0x010a
        /*0efe*/ 	.byte	0x3f
	.zero		1


	//   ....[62]....
        /*0f00*/ 	.word	0x00023480
        /*0f04*/ 	.word	0x00000004
        /*0f08*/ 	.word	0x00022880
        /*0f0c*/ 	.short	0x010a
        /*0f0e*/ 	.byte	0x3f
	.zero		1


	//   ....[63]....
        /*0f10*/ 	.word	0x00023930
        /*0f14*/ 	.word	0x00000004
        /*0f18*/ 	.word	0x00022870
        /*0f1c*/ 	.short	0x0107
        /*0f1e*/ 	.byte	0x3f
	.zero		1


	//   ....[64]....
        /*0f20*/ 	.word	0x000239f0
        /*0f24*/ 	.word	0x00000004
        /*0f28*/ 	.word	0x00022870
        /*0f2c*/ 	.short	0x0101
        /*0f2e*/ 	.byte	0x3f
	.zero		1


	//   ....[65]....
        /*0f30*/ 	.word	0x00023a40
        /*0f34*/ 	.word	0x00000004
        /*0f38*/ 	.word	0x00022840
        /*0f3c*/ 	.short	0x010a
        /*0f3e*/ 	.byte	0x3f
	.zero		1


	//   ....[66]....
        /*0f40*/ 	.word	0x00023f10
        /*0f44*/ 	.word	0x00000004
        /*0f48*/ 	.word	0x00022830
        /*0f4c*/ 	.short	0x0107
        /*0f4e*/ 	.byte	0x3f
	.zero		1


	//   ....[67]....
        /*0f50*/ 	.word	0x00023fe0
        /*0f54*/ 	.word	0x00000004
        /*0f58*/ 	.word	0x00022830
        /*0f5c*/ 	.short	0x0101
        /*0f5e*/ 	.byte	0x3f
	.zero		1


	//   ....[68]....
        /*0f60*/ 	.word	0x00024910
        /*0f64*/ 	.word	0x00000017
        /*0f68*/ 	.word	0x00022800
        /*0f6c*/ 	.short	0x0107
        /*0f6e*/ 	.byte	0x3f
	.zero		1


	//   ....[69]....
        /*0f70*/ 	.word	0x00024a10
        /*0f74*/ 	.word	0x00000017
        /*0f78*/ 	.word	0x00022800
        /*0f7c*/ 	.short	0x0101
        /*0f7e*/ 	.byte	0x3f
	.zero		1


	//   ....[70]....
        /*0f80*/ 	.word	0x00024a30
        /*0f84*/ 	.word	0x00000017
        /*0f88*/ 	.word	0x00022820
        /*0f8c*/ 	.short	0x010a
        /*0f8e*/ 	.byte	0x3f
	.zero		1


	//   ....[71]....
        /*0f90*/ 	.word	0x00024db0
        /*0f94*/ 	.word	0x00000000
        /*0f98*/ 	.word	0x00022880
        /*0f9c*/ 	.short	0x010a
        /*0f9e*/ 	.byte	0x3f
	.zero		1


	//   ....[72]....
        /*0fa0*/ 	.word	0x00025170
        /*0fa4*/ 	.word	0x00000000
        /*0fa8*/ 	.word	0x00022870
        /*0fac*/ 	.short	0x0107
        /*0fae*/ 	.byte	0x3f
	.zero		1


	//   ....[73]....
        /*0fb0*/ 	.word	0x00025230
        /*0fb4*/ 	.word	0x00000000
        /*0fb8*/ 	.word	0x00022870
        /*0fbc*/ 	.short	0x0101
        /*0fbe*/ 	.byte	0x3f
	.zero		1


	//   ....[74]....
        /*0fc0*/ 	.word	0x00025260
        /*0fc4*/ 	.word	0x00000000
        /*0fc8*/ 	.word	0x00022840
        /*0fcc*/ 	.short	0x010a
        /*0fce*/ 	.byte	0x3f
	.zero		1


	//   ....[75]....
        /*0fd0*/ 	.word	0x00025630
        /*0fd4*/ 	.word	0x00000000
        /*0fd8*/ 	.word	0x00022830
        /*0fdc*/ 	.short	0x0107
        /*0fde*/ 	.byte	0x3f
	.zero		1


	//   ....[76]....
        /*0fe0*/ 	.word	0x000256f0
        /*0fe4*/ 	.word	0x00000000
        /*0fe8*/ 	.word	0x00022830
        /*0fec*/ 	.short	0x0101
        /*0fee*/ 	.byte	0x3f
	.zero		1


	//   ....[77]....
        /*0ff0*/ 	.word	0x00025780
        /*0ff4*/ 	.word	0x00000000
        /*0ff8*/ 	.word	0x00022870
        /*0ffc*/ 	.short	0x010a
        /*0ffe*/ 	.byte	0x3f
	.zero		1


	//   ....[78]....
        /*1000*/ 	.word	0x00025810
        /*1004*/ 	.word	0x00000000
        /*1008*/ 	.word	0x00022860
        /*100c*/ 	.short	0x010a
        /*100e*/ 	.byte	0x3f
	.zero		1


	//   ....[79]....
        /*1010*/ 	.word	0x00025c70
        /*1014*/ 	.word	0x00000000
        /*1018*/ 	.word	0x00022850
        /*101c*/ 	.short	0x0101
        /*101e*/ 	.byte	0x3f
	.zero		1


	//   ....[80]....
        /*1020*/ 	.word	0x00025d00
        /*1024*/ 	.word	0x00000000
        /*1028*/ 	.word	0x00000000
        /*102c*/ 	.short	0x0101
        /*102e*/ 	.byte	0x3f
	.zero		1


	//   ....[81]....
        /*1030*/ 	.word	0x00025ec0
        /*1034*/ 	.word	0x00000011
        /*1038*/ 	.word	0x00022870
        /*103c*/ 	.short	0x010a
        /*103e*/ 	.byte	0x3f
	.zero		1


	//   ....[82]....
        /*1040*/ 	.word	0x00025f40
        /*1044*/ 	.word	0x00000011
        /*1048*/ 	.word	0x00022860
        /*104c*/ 	.short	0x010a
        /*104e*/ 	.byte	0x3f
	.zero		1


	//   ....[83]....
        /*1050*/ 	.word	0x000263b0
        /*1054*/ 	.word	0x00000011
        /*1058*/ 	.word	0x00022850
        /*105c*/ 	.short	0x0101
        /*105e*/ 	.byte	0x3f
	.zero		1


	//   ....[84]....
        /*1060*/ 	.word	0x00026470
        /*1064*/ 	.word	0x00000011
        /*1068*/ 	.word	0x00000000
        /*106c*/ 	.short	0x0101
        /*106e*/ 	.byte	0x3f
	.zero		1


	//   ....[85]....
        /*1070*/ 	.word	0x00027170
        /*1074*/ 	.word	0x00000007
        /*1078*/ 	.word	0x00022820
        /*107c*/ 	.short	0x010a
        /*107e*/ 	.byte	0x3f
	.zero		1


	//   ....[86]....
        /*1080*/ 	.word	0x000272e0
        /*1084*/ 	.word	0x00000005
        /*1088*/ 	.word	0x00022840
        /*108c*/ 	.short	0x010a
        /*108e*/ 	.byte	0x3f
	.zero		1


	//   ....[87]....
        /*1090*/ 	.word	0x00027380
        /*1094*/ 	.word	0x00000003
        /*1098*/ 	.word	0x00022840
        /*109c*/ 	.short	0x010a
        /*109e*/ 	.byte	0x3f
	.zero		1


	//   ....[88]....
        /*10a0*/ 	.word	0x000273c0
        /*10a4*/ 	.word	0x00000005
        /*10a8*/ 	.word	0x00022860
        /*10ac*/ 	.short	0x010a
        /*10ae*/ 	.byte	0x3f
	.zero		1


	//   ....[89]....
        /*10b0*/ 	.word	0x00027400
        /*10b4*/ 	.word	0x00000003
        /*10b8*/ 	.word	0x00022860
        /*10bc*/ 	.short	0x010a
        /*10be*/ 	.byte	0x3f
	.zero		1


	//   ....[90]....
        /*10c0*/ 	.word	0x00027440
        /*10c4*/ 	.word	0x00000005
        /*10c8*/ 	.word	0x00022880
        /*10cc*/ 	.short	0x010a
        /*10ce*/ 	.byte	0x3f
	.zero		1


	//   ....[91]....
        /*10d0*/ 	.word	0x00027480
        /*10d4*/ 	.word	0x00000003
        /*10d8*/ 	.word	0x00022880
        /*10dc*/ 	.short	0x010a
        /*10de*/ 	.byte	0x3f
	.zero		1


	//   ....[92]....
        /*10e0*/ 	.word	0x000274e0
        /*10e4*/ 	.word	0x00000054
        /*10e8*/ 	.word	0x00022890
        /*10ec*/ 	.short	0x010a
        /*10ee*/ 	.byte	0x3f
	.zero		1


	//   ....[93]....
        /*10f0*/ 	.word	0x00027650
        /*10f4*/ 	.word	0x00000054
        /*10f8*/ 	.word	0x00022890
        /*10fc*/ 	.short	0x010a
        /*10fe*/ 	.byte	0x3f
	.zero		1


	//   ....[94]....
        /*1100*/ 	.word	0x000277d0
        /*1104*/ 	.word	0x00000054
        /*1108*/ 	.word	0x00022890
        /*110c*/ 	.short	0x010a
        /*110e*/ 	.byte	0x3f
	.zero		1


	//   ....[95]....
        /*1110*/ 	.word	0x00027930
        /*1114*/ 	.word	0x00000054
        /*1118*/ 	.word	0x000228b0
        /*111c*/ 	.short	0x010a
        /*111e*/ 	.byte	0x3f
	.zero		1


	//   ....[96]....
        /*1120*/ 	.word	0x00027be0
        /*1124*/ 	.word	0x00000010
        /*1128*/ 	.word	0x00022800
        /*112c*/ 	.short	0x010a
        /*112e*/ 	.byte	0x3f
	.zero		1


	//   ....[97]....
        /*1130*/ 	.word	0x00027df0
        /*1134*/ 	.word	0x00000010
        /*1138*/ 	.word	0x00022800
        /*113c*/ 	.short	0x010a
        /*113e*/ 	.byte	0x3f
	.zero		1


	//   ....[98]....
        /*1140*/ 	.word	0x00027e40
        /*1144*/ 	.word	0x0000000b
        /*1148*/ 	.word	0x00022830
        /*114c*/ 	.short	0x010a
        /*114e*/ 	.byte	0x3f
	.zero		1


	//   ....[99]....
        /*1150*/ 	.word	0x00027e90
        /*1154*/ 	.word	0x00000009
        /*1158*/ 	.word	0x00022830
        /*115c*/ 	.short	0x010a
        /*115e*/ 	.byte	0x3f
	.zero		1


	//   ....[100]....
        /*1160*/ 	.word	0x00027ee0
        /*1164*/ 	.word	0x00000009
        /*1168*/ 	.word	0x00022850
        /*116c*/ 	.short	0x010a
        /*116e*/ 	.byte	0x3f
	.zero		1


	//   ....[101]....
        /*1170*/ 	.word	0x00027f30
        /*1174*/ 	.word	0x00000005
        /*1178*/ 	.word	0x00022830
        /*117c*/ 	.short	0x010a
        /*117e*/ 	.byte	0x3f
	.zero		1


	//   ....[102]....
        /*1180*/ 	.word	0x00027f80
        /*1184*/ 	.word	0x00000005
        /*1188*/ 	.word	0x00022850
        /*118c*/ 	.short	0x010a
        /*118e*/ 	.byte	0x3f
	.zero		1


	//   ....[103]....
        /*1190*/ 	.word	0x00027fd0
        /*1194*/ 	.word	0x00000005
        /*1198*/ 	.word	0x00022830
        /*119c*/ 	.short	0x010a
        /*119e*/ 	.byte	0x3f
	.zero		1


	//   ....[104]....
        /*11a0*/ 	.word	0x00028020
        /*11a4*/ 	.word	0x00000005
        /*11a8*/ 	.word	0x00022850
        /*11ac*/ 	.short	0x010a
        /*11ae*/ 	.byte	0x3f
	.zero		1


	//   ....[105]....
        /*11b0*/ 	.word	0x00028070
        /*11b4*/ 	.word	0x0000000f
        /*11b8*/ 	.word	0x00022850
        /*11bc*/ 	.short	0x010a
        /*11be*/ 	.byte	0x3f
	.zero		1


	//   ....[106]....
        /*11c0*/ 	.word	0x00029630
        /*11c4*/ 	.word	0x00000017
        /*11c8*/ 	.word	0x00022820
        /*11cc*/ 	.short	0x010a
        /*11ce*/ 	.byte	0x3f
	.zero		1


	//   ....[107]....
        /*11d0*/ 	.word	0x00029680
        /*11d4*/ 	.word	0x0000000a
        /*11d8*/ 	.word	0x000228a0
        /*11dc*/ 	.short	0x010a
        /*11de*/ 	.byte	0x3f
	.zero		1


	//   ....[108]....
        /*11e0*/ 	.word	0x000296d0
        /*11e4*/ 	.word	0x0000000a
        /*11e8*/ 	.word	0x000228c0
        /*11ec*/ 	.short	0x010a
        /*11ee*/ 	.byte	0x3f
	.zero		1


	//   ....[109]....
        /*11f0*/ 	.word	0x00029720
        /*11f4*/ 	.word	0x00000009
        /*11f8*/ 	.word	0x000228a0
        /*11fc*/ 	.short	0x010a
        /*11fe*/ 	.byte	0x3f
	.zero		1


	//   ....[110]....
        /*1200*/ 	.word	0x00029770
        /*1204*/ 	.word	0x00000009
        /*1208*/ 	.word	0x000228c0
        /*120c*/ 	.short	0x010a
        /*120e*/ 	.byte	0x3f
	.zero		1


	//   ....[111]....
        /*1210*/ 	.word	0x000298a0
        /*1214*/ 	.word	0x00000004
        /*1218*/ 	.word	0x00022880
        /*121c*/ 	.short	0x010a
        /*121e*/ 	.byte	0x3f
	.zero		1


	//   ....[112]....
        /*1220*/ 	.word	0x00029ee0
        /*1224*/ 	.word	0x00000004
        /*1228*/ 	.word	0x00022840
        /*122c*/ 	.short	0x010a
        /*122e*/ 	.byte	0x3f
	.zero		1


	//   ....[113]....
        /*1230*/ 	.word	0x0002aab0
        /*1234*/ 	.word	0x00000017
        /*1238*/ 	.word	0x00022820
        /*123c*/ 	.short	0x010a
        /*123e*/ 	.byte	0x3f
	.zero		1


	//   ....[114]....
        /*1240*/ 	.word	0x0002ab00
        /*1244*/ 	.word	0x00000000
        /*1248*/ 	.word	0x00022880
        /*124c*/ 	.short	0x010a
        /*124e*/ 	.byte	0x3f
	.zero		1


	//   ....[115]....
        /*1250*/ 	.word	0x0002b000
        /*1254*/ 	.word	0x00000000
        /*1258*/ 	.word	0x00022840
        /*125c*/ 	.short	0x010a
        /*125e*/ 	.byte	0x3f
	.zero		1


	//   ....[116]....
        /*1260*/ 	.word	0x0002b520
        /*1264*/ 	.word	0x00000000
        /*1268*/ 	.word	0x00022870
        /*126c*/ 	.short	0x010a
        /*126e*/ 	.byte	0x3f
	.zero		1


	//   ....[117]....
        /*1270*/ 	.word	0x0002b570
        /*1274*/ 	.word	0x00000000
        /*1278*/ 	.word	0x00022860
        /*127c*/ 	.short	0x010a
        /*127e*/ 	.byte	0x3f
	.zero		1


	//   ....[118]....
        /*1280*/ 	.word	0x0002b5c0
        /*1284*/ 	.word	0x00000011
        /*1288*/ 	.word	0x00022870
        /*128c*/ 	.short	0x010a
        /*128e*/ 	.byte	0x3f
	.zero		1


	//   ....[119]....
        /*1290*/ 	.word	0x0002b610
        /*1294*/ 	.word	0x00000011
        /*1298*/ 	.word	0x00022860
        /*129c*/ 	.short	0x010a
        /*129e*/ 	.byte	0x3f
	.zero		1


	//   ....[120]....
        /*12a0*/ 	.word	0x0002bfa0
        /*12a4*/ 	.word	0x00000007
        /*12a8*/ 	.word	0x00022820
        /*12ac*/ 	.short	0x010a
        /*12ae*/ 	.byte	0x3f
	.zero		1


	//   ....[121]....
        /*12b0*/ 	.word	0x0002c140
        /*12b4*/ 	.word	0x00000005
        /*12b8*/ 	.word	0x00022840
        /*12bc*/ 	.short	0x010a
        /*12be*/ 	.byte	0x3f
	.zero		1


	//   ....[122]....
        /*12c0*/ 	.word	0x0002c190
        /*12c4*/ 	.word	0x00000003
        /*12c8*/ 	.word	0x00022840
        /*12cc*/ 	.short	0x010a
        /*12ce*/ 	.byte	0x3f
	.zero		1


	//   ....[123]....
        /*12d0*/ 	.word	0x0002c1e0
        /*12d4*/ 	.word	0x00000005
        /*12d8*/ 	.word	0x00022860
        /*12dc*/ 	.short	0x010a
        /*12de*/ 	.byte	0x3f
	.zero		1


	//   ....[124]....
        /*12e0*/ 	.word	0x0002c230
        /*12e4*/ 	.word	0x00000003
        /*12e8*/ 	.word	0x00022860
        /*12ec*/ 	.short	0x010a
        /*12ee*/ 	.byte	0x3f
	.zero		1


	//   ....[125]....
        /*12f0*/ 	.word	0x0002c280
        /*12f4*/ 	.word	0x00000005
        /*12f8*/ 	.word	0x00022880
        /*12fc*/ 	.short	0x010a
        /*12fe*/ 	.byte	0x3f
	.zero		1


	//----- nvinfo : EIATTR_NUM_MBARRIERS
	.align		4
.L_245:
        /*1300*/ 	.byte	0x03, 0x38
        /*1302*/ 	.short	0x0016


	//----- nvinfo : EIATTR_EXIT_INSTR_OFFSETS
	.align		4
        /*1304*/ 	.byte	0x04, 0x1c
        /*1306*/ 	.short	(.L_247 - .L_246)


	//   ....[0]....
.L_246:
        /*1308*/ 	.word	0x000274d0


	//----- nvinfo : EIATTR_MAX_THREADS
	.align		4
.L_247:
        /*130c*/ 	.byte	0x04, 0x05
        /*130e*/ 	.short	(.L_249 - .L_248)
.L_248:
        /*1310*/ 	.word	0x00000180
        /*1314*/ 	.word	0x00000001
        /*1318*/ 	.word	0x00000001


	//----- nvinfo : EIATTR_CRS_STACK_SIZE
	.align		4
.L_249:
        /*131c*/ 	.byte	0x04, 0x1e
        /*131e*/ 	.short	(.L_251 - .L_250)
.L_250:
        /*1320*/ 	.word	0x00000000


	//----- nvinfo : EIATTR_CBANK_PARAM_SIZE
	.align		4
.L_251:
        /*1324*/ 	.byte	0x03, 0x19
        /*1326*/ 	.short	0x0af0


	//----- nvinfo : EIATTR_PARAM_CBANK
	.align		4
        /*1328*/ 	.byte	0x04, 0x0a
        /*132a*/ 	.short	(.L_253 - .L_252)
	.align		4
.L_252:
        /*132c*/ 	.word	index@(.nv.constant0._ZN7cutlass13device_kernelIN5flash11enable_sm90INS1_16FlashAttnFwdSm90INS1_25CollectiveMainloopFwdSm90ILi2EN4cute5tupleIJNS5_1CILi1EEES8_S8_EEENS6_IJNS7_ILi128EEESA_NS7_ILi192EEEEEELi128ENS_12float_e4m3_tEfNS_4arch4Sm90ELb0ELb1ELb0ELb1ELb1ELb1ELb0ELb1ELb1ELb1ELb0ELb0EEENS1_21CollectiveEpilogueFwdINS6_IJSA_SA_SA_EEES9_NS_10bfloat16_tESF_Li256ELb1ELb1ELb0ELb1EEENS1_36VarlenDynamicPersistentTileSchedulerILi128ELi128ELi256ELi128ELb0ELb1ELb1ELb1ELb0ELb1EEEEEEEEEvNT_6ParamsE)
        /*1330*/ 	.short	0x0210
        /*1332*/ 	.short	0x0af0


	//----- nvinfo : EIATTR_SW_WAR
	.align		4
.L_253:
        /*1334*/ 	.byte	0x04, 0x36
        /*1336*/ 	.short	(.L_255 - .L_254)
.L_254:
        /*1338*/ 	.word	0x00000008
.L_255:


//--------------------- .nv.info._ZN7cutlass13device_kernelIN5flash11enable_sm90INS1_16FlashAttnFwdSm90INS1_25CollectiveMainloopFwdSm90ILi2EN4cute5tupleIJNS5_1CILi1EEES8_S8_EEENS6_IJNS7_ILi128EEENS7_ILi160EEENS7_ILi192EEEEEELi128ENS_12float_e4m3_tEfNS_4arch4Sm90ELb1ELb0ELb0ELb0ELb1ELb0ELb0ELb1ELb1ELb1ELb0ELb0EEENS1_21CollectiveEpilogueFwdINS6_IJSA_SA_SB_EEES9_NS_10bfloat16_tESG_Li256ELb0ELb1ELb0ELb1EEENS1_30DynamicPersistentTileSchedulerILi256ELi128ELb0ELb1ELb1EEEEEEEEEvNT_6ParamsE --------------------------
	.section	.nv.info._ZN7cutlass13device_kernelIN5flash11enable_sm90INS1_16FlashAttnFwdSm90INS1_25CollectiveMainloopFwdSm90ILi2EN4cute5tupleIJNS5_1CILi1EEES8_S8_EEENS6_IJNS7_ILi128EEENS7_ILi160EEENS7_ILi192EEEEEELi128ENS_12float_e4m3_tEfNS_4arch4Sm90ELb1ELb0ELb0ELb0ELb1ELb0ELb0ELb1ELb1ELb1ELb0ELb0EEENS1_21CollectiveEpilogueFwdINS6_IJSA_SA_SB_EEES9_NS_10bfloat16_tESG_Li256ELb0ELb1ELb0ELb1EEENS1_30DynamicPersistentTileSchedulerILi256ELi128ELb0ELb1ELb1EEEEEEEEEvNT_6ParamsE,"",@"SHT_CUDA_INFO"
	.sectionflags	@""
	.align	4


	//----- nvinfo : EIATTR_CUDA_API_VERSION
	.align		4
        /*0000*/ 	.byte	0x04, 0x37
        /*0002*/ 	.short	(.L_257 - .L_256)
.L_256:
        /*0004*/ 	.word	0x00000082


	//----- nvinfo : EIATTR_KPARAM_INFO
	.align		4
.L_257:
        /*0008*/ 	.byte	0x04, 0x17
        /*000a*/ 	.short	(.L_259 - .L_258)
.L_258:
        /*000c*/ 	.word	0x00000000
        /*0010*/ 	.short	0x0000
        /*0012*/ 	.short	0x0070
        /*0014*/ 	.byte	0x00, 0xf0, 0x01, 0x2a


	//----- nvinfo : EIATTR_SPARSE_MMA_MASK
	.align		4
.L_259:
        /*0018*/ 	.byte	0x03, 0x50
        /*001a*/ 	.short	0x0000


	//----- nvinfo : EIATTR_MAXREG_COUNT
	.align		4
        /*001c*/ 	.byte	0x03, 0x1b
        /*001e*/ 	.short	0x00a8


	//----- nvinfo : EIATTR_NUM_BARRIERS
	.align		4
        /*0020*/ 	.byte	0x02, 0x4c
        /*0022*/ 	.byte	0x10
	.zero		1


	//----- nvinfo : EIATTR_EXTERNS
	.align		4
        /*0024*/ 	.byte	0x04, 0x0f
        /*0026*/ 	.short	(.L_261 - .L_260)


	//   ....[0]....
	.align		4
.L_260:
        /*0028*/ 	.word	index@(__assertfail)


	//----- nvinfo : EIATTR_ANNOTATIONS
	.align		4
.L_261:
        /*002c*/ 	.byte	0x04, 0x55
        /*002e*/ 	.short	(.L_263 - .L_262)


	//   ....[0]....
.L_262:
        /* <DEDUP_REMOVED lines=18> */


	//----- nvinfo : EIATTR_MERCURY_ISA_VERSION
	.align		4
.L_263:
        /*0138*/ 	.byte	0x03, 0x5f
        /*013a*/ 	.short	0x0101


	//----- nvinfo : EIATTR_INT_WARP_WIDE_INSTR_OFFSETS
	.align		4
        /*013c*/ 	.byte	0x04, 0x31
        /*013e*/ 	.short	(.L_265 - .L_264)


	//   ....[0]....
.L_264:
        /*0140*/ 	.word	0x000000c0


	//   ....[1]....
        /*0144*/ 	.word	0x000000d0


	//   ....[2]....
        /*0148*/ 	.word	0x00000170


	//   ....[3]....
        /*014c*/ 	.word	0x0000ecd0


	//   ....[4]....
        /*0150*/ 	.word	0x0000ed60


	//   ....[5]....
        /*0154*/ 	.word	0x000127f0


	//   ....[6]....
        /*0158*/ 	.word	0x00012880


	//----- nvinfo : EIATTR_COOP_GROUP_MASK_REGIDS
	.align		4
.L_265:
        /*015c*/ 	.byte	0x04, 0x29
        /*015e*/ 	.short	(.L_267 - .L_266)


	//   ....[0]....
.L_266:
        /*0160*/ 	.word	0xffffffff


	//   ....[1]....
        /*0164*/ 	.word	0xffffffff


	//   ....[2]....
        /*0168*/ 	.word	0xffffffff


	//   ....[3]....
        /*016c*/ 	.word	0xffffffff


	//   ....[4]....
        /*0170*/ 	.word	0xffffffff


	//   ....[5]....
        /*0174*/ 	.word	0xffffffff


	//   ....[6]....
        /*0178*/ 	.word	0xffffffff


	//   ....[7]....
        /*017c*/ 	.word	0xffffffff


	//   ....[8]....
        /*0180*/ 	.word	0xffffffff


	//   ....[9]....
        /*0184*/ 	.word	0xffffffff


	//   ....[10]....
        /*0188*/ 	.word	0xffffffff


	//   ....[11]....
        /*018c*/ 	.word	0xffffffff


	//   ....[12]....
        /*0190*/ 	.word	0xffffffff


	//   ....[13]....
        /*0194*/ 	.word	0xffffffff


	//   ....[14]....
        /*0198*/ 	.word	0xffffffff


	//   ....[15]....
        /*019c*/ 	.word	0xffffffff


	//   ....[16]....
        /*01a0*/ 	.word	0xffffffff


	//   ....[17]....
        /*01a4*/ 	.word	0xffffffff


	//   ....[18]....
        /*01a8*/ 	.word	0xffffffff


	//   ....[19]....
        /*01ac*/ 	.word	0xffffffff


	//   ....[20]....
        /*01b0*/ 	.word	0xffffffff


	//   ....[21]....
        /*01b4*/ 	.word	0xffffffff


	//   ....[22]....
        /*01b8*/ 	.word	0xffffffff


	//   ....[23]....
        /*01bc*/ 	.word	0xffffffff


	//   ....[24]....
        /*01c0*/ 	.word	0xffffffff


	//   ....[25]....
        /*01c4*/ 	.word	0xffffffff


	//   ....[26]....
        /*01c8*/ 	.word	0xffffffff


	//   ....[27]....
        /*01cc*/ 	.word	0xffffffff


	//   ....[28]....
        /*01d0*/ 	.word	0xffffffff


	//   ....[29]....
        /*01d4*/ 	.word	0xffffffff


	//   ....[30]....
        /*01d8*/ 	.word	0xffffffff


	//   ....[31]....
        /*01dc*/ 	.word	0xffffffff


	//   ....[32]....
        /*01e0*/ 	.word	0xffffffff


	//   ....[33]....
        /*01e4*/ 	.word	0xffffffff


	//   ....[34]....
        /*01e8*/ 	.word	0xffffffff


	//   ....[35]....
        /*01ec*/ 	.word	0xffffffff


	//   ....[36]....
        /*01f0*/ 	.word	0xffffffff


	//   ....[37]....
        /*01f4*/ 	.word	0xffffffff


	//   ....[38]....
        /*01f8*/ 	.word	0xffffffff


	//   ....[39]....
        /*01fc*/ 	.word	0xffffffff


	//   ....[40]....
        /*0200*/ 	.word	0xffffffff


	//   ....[41]....
        /*0204*/ 	.word	0xffffffff


	//   ....[42]....
        /*0208*/ 	.word	0xffffffff


	//   ....[43]....
        /*020c*/ 	.word	0xffffffff


	//   ....[44]....
        /*0210*/ 	.word	0xffffffff


	//   ....[45]....
        /*0214*/ 	.word	0xffffffff


	//   ....[46]....
        /*0218*/ 	.word	0xffffffff


	//   ....[47]....
        /*021c*/ 	.word	0xffffffff


	//   ....[48]....
        /*0220*/ 	.word	0xffffffff


	//   ....[49]....
        /*0224*/ 	.word	0xffffffff


	//   ....[50]....
        /*0228*/ 	.word	0xffffffff


	//   ....[51]....
        /*022c*/ 	.word	0xffffffff


	//   ....[52]....
        /*0230*/ 	.word	0xffffffff


	//   ....[53]....
        /*0234*/ 	.word	0xffffffff


	//   ....[54]....
        /*0238*/ 	.word	0xffffffff


	//   ....[55]....
        /*023c*/ 	.word	0xffffffff


	//   ....[56]....
        /*0240*/ 	.word	0xffffffff


	//   ....[57]....
        /*0244*/ 	.word	0xffffffff


	//   ....[58]....
        /*0248*/ 	.word	0xffffffff


	//   ....[59]....
        /*024c*/ 	.word	0xffffffff


	//   ....[60]....
        /*0250*/ 	.word	0xffffffff


	//   ....[61]....
        /*0254*/ 	.word	0xffffffff


	//   ....[62]....
        /*0258*/ 	.word	0xffffffff


	//   ....[63]....
        /*025c*/ 	.word	0xffffffff


	//   ....[64]....
        /*0260*/ 	.word	0xffffffff


	//   ....[65]....
        /*0264*/ 	.word	0xffffffff


	//   ....[66]....
        /*0268*/ 	.word	0xffffffff


	//   ....[67]....
        /*026c*/ 	.word	0xffffffff


	//   ....[68]....
        /*0270*/ 	.word	0xffffffff


	//   ....[69]....
        /*0274*/ 	.word	0xffffffff


	//   ....[70]....
        /*0278*/ 	.word	0xffffffff


	//   ....[71]....
        /*027c*/ 	.word	0xffffffff


	//   ....[72]....
        /*0280*/ 	.word	0xffffffff


	//   ....[73]....
        /*0284*/ 	.word	0xffffffff


	//   ....[74]....
        /*0288*/ 	.word	0xffffffff


	//   ....[75]....
        /*028c*/ 	.word	0xffffffff


	//   ....[76]....
        /*0290*/ 	.word	0xffffffff


	//   ....[77]....
        /*0294*/ 	.word	0xffffffff


	//   ....[78]....
        /*0298*/ 	.word	0xffffffff


	//   ....[79]....
        /*029c*/ 	.word	0xffffffff


	//   ....[80]....
        /*02a0*/ 	.word	0xffffffff


	//   ....[81]....
        /*02a4*/ 	.word	0xffffffff


	//   ....[82]....
        /*02a8*/ 	.word	0xffffffff


	//   ....[83]....
        /*02ac*/ 	.word	0xffffffff


	//   ....[84]....
        /*02b0*/ 	.word	0xffffffff


	//   ....[85]....
        /*02b4*/ 	.word	0xffffffff


	//   ....[86]....
        /*02b8*/ 	.word	0xffffffff


	//   ....[87]....
        /*02bc*/ 	.word	0xffffffff


	//   ....[88]....
        /*02c0*/ 	.word	0xffffffff


	//   ....[89]....
        /*02c4*/ 	.word	0xffffffff


	//   ....[90]....
        /*02c8*/ 	.word	0xffffffff


	//   ....[91]....
        /*02cc*/ 	.word	0xffffffff


	//   ....[92]....
        /*02d0*/ 	.word	0xffffffff


	//   ....[93]....
        /*02d4*/ 	.word	0xffffffff


	//   ....[94]....
        /*02d8*/ 	.word	0xffffffff


	//   ....[95]....
        /*02dc*/ 	.word	0xffffffff


	//   ....[96]....
        /*02e0*/ 	.word	0xffffffff


	//   ....[97]....
        /*02e4*/ 	.word	0xffffffff


	//   ....[98]....
        /*02e8*/ 	.word	0xffffffff


	//   ....[99]....
        /*02ec*/ 	.word	0xffffffff


	//   ....[100]....
        /*02f0*/ 	.word	0xffffffff


	//   ....[101]....
        /*02f4*/ 	.word	0xffffffff


	//   ....[102]....
        /*02f8*/ 	.word	0xffffffff


	//   ....[103]....
        /*02fc*/ 	.word	0xffffffff


	//   ....[104]....
        /*0300*/ 	.word	0xffffffff


	//   ....[105]....
        /*0304*/ 	.word	0xffffffff


	//   ....[106]....
        /*0308*/ 	.word	0xffffffff


	//   ....[107]....
        /*030c*/ 	.word	0xffffffff


	//   ....[108]....
        /*0310*/ 	.word	0xffffffff


	//   ....[109]....
        /*0314*/ 	.word	0xffffffff


	//   ....[110]....
        /*0318*/ 	.word	0xffffffff


	//   ....[111]....
        /*031c*/ 	.word	0xffffffff


	//   ....[112]....
        /*0320*/ 	.word	0xffffffff


	//   ....[113]....
        /*0324*/ 	.word	0xffffffff


	//   ....[114]....
        /*0328*/ 	.word	0xffffffff


	//   ....[115]....
        /*032c*/ 	.word	0xffffffff


	//   ....[116]....
        /*0330*/ 	.word	0xffffffff


	//   ....[117]....
        /*0334*/ 	.word	0xffffffff


	//   ....[118]....
        /*0338*/ 	.word	0xffffffff


	//   ....[119]....
        /*033c*/ 	.word	0xffffffff


	//   ....[120]....
        /*0340*/ 	.word	0xffffffff


	//   ....[121]....
        /*0344*/ 	.word	0xffffffff


	//   ....[122]....
        /*0348*/ 	.word	0xffffffff


	//   ....[123]....
        /*034c*/ 	.word	0xffffffff


	//   ....[124]....
        /*0350*/ 	.word	0xffffffff


	//   ....[125]....
        /*0354*/ 	.word	0xffffffff


	//   ....[126]....
        /*0358*/ 	.word	0xffffffff


	//   ....[127]....
        /*035c*/ 	.word	0xffffffff


	//   ....[128]....
        /*0360*/ 	.word	0xffffffff


	//   ....[129]....
        /*0364*/ 	.word	0xffffffff


	//   ....[130]....
        /*0368*/ 	.word	0x0500000f


	//   ....[131]....
        /*036c*/ 	.word	0x0500000f


	//   ....[132]....
        /*0370*/ 	.word	0x0500000f


	//   ....[133]....
        /*0374*/ 	.word	0x0500000f


	//   ....[134]....
        /*0378*/ 	.word	0x0500000f


	//   ....[135]....
        /*037c*/ 	.word	0x0500000f


	//   ....[136]....
        /*0380*/ 	.word	0x0500000f


	//   ....[137]....
        /*0384*/ 	.word	0x0500000f


	//   ....[138]....
        /*0388*/ 	.word	0x0500000f


	//   ....[139]....
        /*038c*/ 	.word	0x0500000f


	//   ....[140]....
        /*0390*/ 	.word	0x0500000f


	//   ....[141]....
        /*0394*/ 	.word	0x0500000f


	//   ....[142]....
        /*0398*/ 	.word	0x0500000f


	//   ....[143]....
        /*039c*/ 	.word	0x0500000f


	//   ....[144]....
        /*03a0*/ 	.word	0x0500000f


	//   ....[145]....
        /*03a4*/ 	.word	0x0500000f


	//   ....[146]....
        /*03a8*/ 	.word	0x0500000f


	//   ....[147]....
        /*03ac*/ 	.word	0x0500000f


	//   ....[148]....
        /*03b0*/ 	.word	0x0500000f


	//   ....[149]....
        /*03b4*/ 	.word	0x0500000f


	//   ....[150]....
        /*03b8*/ 	.word	0x0500000f


	//   ....[151]....
        /*03bc*/ 	.word	0x0500000f


	//   ....[152]....
        /*03c0*/ 	.word	0x0500000f


	//   ....[153]....
        /*03c4*/ 	.word	0x0500000f


	//   ....[154]....
        /*03c8*/ 	.word	0x0500000f


	//   ....[155]....
        /*03cc*/ 	.word	0x0500000f


	//   ....[156]....
        /*03d0*/ 	.word	0x0500000f


	//   ....[157]....
        /*03d4*/ 	.word	0x0500000f


	//   ....[158]....
        /*03d8*/ 	.word	0x0500000f


	//   ....[159]....
        /*03dc*/ 	.word	0x0500000f


	//   ....[160]....
        /*03e0*/ 	.word	0x0500000f


	//   ....[161]....
        /*03e4*/ 	.word	0x0500000f


	//   ....[162]....
        /*03e8*/ 	.word	0x0500000f


	//   ....[163]....
        /*03ec*/ 	.word	0x0500000f


	//   ....[164]....
        /*03f0*/ 	.word	0x0500000f


	//   ....[165]....
        /*03f4*/ 	.word	0x0500000f


	//   ....[166]....
        /*03f8*/ 	.word	0x0500000f


	//   ....[167]....
        /*03fc*/ 	.word	0x0500000f


	//   ....[168]....
        /*0400*/ 	.word	0x0500000f


	//   ....[169]....
        /*0404*/ 	.word	0x0500000f


	//   ....[170]....
        /*0408*/ 	.word	0x0500000f


	//   ....[171]....
        /*040c*/ 	.word	0x0500000f


	//   ....[172]....
        /*0410*/ 	.word	0x0500000f


	//   ....[173]....
        /*0414*/ 	.word	0x0500000f


	//   ....[174]....
        /*0418*/ 	.word	0x0500000f


	//   ....[175]....
        /*041c*/ 	.word	0x0500000f


	//   ....[176]....
        /*0420*/ 	.word	0x0500000f


	//   ....[177]....
        /*0424*/ 	.word	0x0500000f


	//   ....[178]....
        /*0428*/ 	.word	0x0500000f


	//   ....[179]....
        /*042c*/ 	.word	0x0500000f


	//----- nvinfo : EIATTR_COOP_GROUP_INSTR_OFFSETS
	.align		4
.L_267:
        /*0430*/ 	.byte	0x04, 0x28
        /*0432*/ 	.short	(.L_269 - .L_268)


	//   ....[0]....
.L_268:
        /*0434*/ 	.word	0x00000080


	//   ....[1]....
        /*0438*/ 	.word	0x00000090


	//   ....[2]....
        /*043c*/ 	.word	0x000002d0


	//   ....[3]....
        /*0440*/ 	.word	0x00000430


	//   ....[4]....
        /*0444*/ 	.word	0x00000550


	//   ....[5]....
        /*0448*/ 	.word	0x000006b0


	//   ....[6]....
        /*044c*/ 	.word	0x000016e0


	//   ....[7]....
        /*0450*/ 	.word	0x000027e0


	//   ....[8]....
        /*0454*/ 	.word	0x00002810


	//   ....[9]....
        /*0458*/ 	.word	0x00003100


	//   ....[10]....
        /*045c*/ 	.word	0x00003120


	//   ....[11]....
        /*0460*/ 	.word	0x00003d50


	//   ....[12]....
        /*0464*/ 	.word	0x00003db0


	//   ....[13]....
        /*0468*/ 	.word	0x00005e10


	//   ....[14]....
        /*046c*/ 	.word	0x00006620


	//   ....[15]....
        /*0470*/ 	.word	0x00006640


	//   ....[16]....
        /*0474*/ 	.word	0x000066b0


	//   ....[17]....
        /*0478*/ 	.word	0x000072b0


	//   ....[18]....
        /*047c*/ 	.word	0x00007320


	//   ....[19]....
        /*0480*/ 	.word	0x00009b30


	//   ....[20]....
        /*0484*/ 	.word	0x00009b40


	//   ....[21]....
        /*0488*/ 	.word	0x00009b70


	//   ....[22]....
        /*048c*/ 	.word	0x00009b80


	//   ....[23]....
        /*0490*/ 	.word	0x0000b650


	//   ....[24]....
        /*0494*/ 	.word	0x0000b660


	//   ....[25]....
        /*0498*/ 	.word	0x0000b6e0


	//   ....[26]....
        /*049c*/ 	.word	0x0000b6f0


	//   ....[27]....
        /*04a0*/ 	.word	0x0000ca40


	//   ....[28]....
        /*04a4*/ 	.word	0x0000ca50


	//   ....[29]....
        /*04a8*/ 	.word	0x0000ca60


	//   ....[30]....
        /*04ac*/ 	.word	0x0000ca70


	//   ....[31]....
        /*04b0*/ 	.word	0x0000ca80


	//   ....[32]....
        /*04b4*/ 	.word	0x0000ca90


	//   ....[33]....
        /*04b8*/ 	.word	0x0000caa0


	//   ....[34]....
        /*04bc*/ 	.word	0x0000cab0


	//   ....[35]....
        /*04c0*/ 	.word	0x0000cac0


	//   ....[36]....
        /*04c4*/ 	.word	0x0000cad0


	//   ....[37]....
        /*04c8*/ 	.word	0x0000cb00


	//   ....[38]....
        /*04cc*/ 	.word	0x0000cb10


	//   ....[39]....
        /*04d0*/ 	.word	0x0000cb20


	//   ....[40]....
        /*04d4*/ 	.word	0x0000cb30


	//   ....[41]....
        /*04d8*/ 	.word	0x0000cb50


	//   ....[42]....
        /*04dc*/ 	.word	0x0000cb60


	//   ....[43]....
        /*04e0*/ 	.word	0x0000cb90


	//   ....[44]....
        /*04e4*/ 	.word	0x0000cba0


	//   ....[45]....
        /*04e8*/ 	.word	0x0000cbc0


	//   ....[46]....
        /*04ec*/ 	.word	0x0000cbd0


	//   ....[47]....
        /*04f0*/ 	.word	0x0000cbe0


	//   ....[48]....
        /*04f4*/ 	.word	0x0000cbf0


	//   ....[49]....
        /*04f8*/ 	.word	0x0000cc00


	//   ....[50]....
        /*04fc*/ 	.word	0x0000cc10


	//   ....[51]....
        /*0500*/ 	.word	0x0000cc30


	//   ....[52]....
        /*0504*/ 	.word	0x0000cc60


	//   ....[53]....
        /*0508*/ 	.word	0x0000cca0


	//   ....[54]....
        /*050c*/ 	.word	0x0000cce0


	//   ....[55]....
        /*0510*/ 	.word	0x0000cd20


	//   ....[56]....
        /*0514*/ 	.word	0x0000cd60


	//   ....[57]....
        /*0518*/ 	.word	0x0000cd70


	//   ....[58]....
        /*051c*/ 	.word	0x0000cd80


	//   ....[59]....
        /*0520*/ 	.word	0x0000ce70


	//   ....[60]....
        /*0524*/ 	.word	0x0000cea0


	//   ....[61]....
        /*0528*/ 	.word	0x0000ced0


	//   ....[62]....
        /*052c*/ 	.word	0x0000cf30


	//   ....[63]....
        /*0530*/ 	.word	0x0000d3b0


	//   ....[64]....
        /*0534*/ 	.word	0x0000d3f0


	//   ....[65]....
        /*0538*/ 	.word	0x0000d4b0


	//   ....[66]....
        /*053c*/ 	.word	0x0000d4d0


	//   ....[67]....
        /*0540*/ 	.word	0x0000d590


	//   ....[68]....
        /*0544*/ 	.word	0x0000d5b0


	//   ....[69]....
        /*0548*/ 	.word	0x0000d680


	//   ....[70]....
        /*054c*/ 	.word	0x0000d6a0


	//   ....[71]....
        /*0550*/ 	.word	0x0000dd40


	//   ....[72]....
        /*0554*/ 	.word	0x0000dd60


	//   ....[73]....
        /*0558*/ 	.word	0x0000de20


	//   ....[74]....
        /*055c*/ 	.word	0x0000de40


	//   ....[75]....
        /*0560*/ 	.word	0x0000df00


	//   ....[76]....
        /*0564*/ 	.word	0x0000df20


	//   ....[77]....
        /*0568*/ 	.word	0x0000dff0


	//   ....[78]....
        /*056c*/ 	.word	0x0000e010


	//   ....[79]....
        /*0570*/ 	.word	0x0000e1a0


	//   ....[80]....
        /*0574*/ 	.word	0x0000fbb0


	//   ....[81]....
        /*0578*/ 	.word	0x0000fbe0


	//   ....[82]....
        /*057c*/ 	.word	0x0000fc20


	//   ....[83]....
        /*0580*/ 	.word	0x0000fcb0


	//   ....[84]....
        /*0584*/ 	.word	0x0000fcc0


	//   ....[85]....
        /*0588*/ 	.word	0x0000fd30


	//   ....[86]....
        /*058c*/ 	.word	0x0000fd40


	//   ....[87]....
        /*0590*/ 	.word	0x0000fd50


	//   ....[88]....
        /*0594*/ 	.word	0x0000fdc0


	//   ....[89]....
        /*0598*/ 	.word	0x0000fe40


	//   ....[90]....
        /*059c*/ 	.word	0x00010240


	//   ....[91]....
        /*05a0*/ 	.word	0x00010280


	//   ....[92]....
        /*05a4*/ 	.word	0x000102a0


	//   ....[93]....
        /*05a8*/ 	.word	0x000102c0


	//   ....[94]....
        /*05ac*/ 	.word	0x00010350


	//   ....[95]....
        /*05b0*/ 	.word	0x00010360


	//   ....[96]....
        /*05b4*/ 	.word	0x000103c0


	//   ....[97]....
        /*05b8*/ 	.word	0x00010400


	//   ....[98]....
        /*05bc*/ 	.word	0x00010410


	//   ....[99]....
        /*05c0*/ 	.word	0x000104d0


	//   ....[100]....
        /*05c4*/ 	.word	0x00010be0


	//   ....[101]....
        /*05c8*/ 	.word	0x00010c00


	//   ....[102]....
        /*05cc*/ 	.word	0x00010c20


	//   ....[103]....
        /*05d0*/ 	.word	0x00010c80


	//   ....[104]....
        /*05d4*/ 	.word	0x00010d00


	//   ....[105]....
        /*05d8*/ 	.word	0x00010d30


	//   ....[106]....
        /*05dc*/ 	.word	0x00010d80


	//   ....[107]....
        /*05e0*/ 	.word	0x00010dd0


	//   ....[108]....
        /*05e4*/ 	.word	0x00011780


	//   ....[109]....
        /*05e8*/ 	.word	0x000117a0


	//   ....[110]....
        /*05ec*/ 	.word	0x000117c0


	//   ....[111]....
        /*05f0*/ 	.word	0x00011810


	//   ....[112]....
        /*05f4*/ 	.word	0x00011820


	//   ....[113]....
        /*05f8*/ 	.word	0x00011870


	//   ....[114]....
        /*05fc*/ 	.word	0x00011880


	//   ....[115]....
        /*0600*/ 	.word	0x00011890


	//   ....[116]....
        /*0604*/ 	.word	0x000118e0


	//   ....[117]....
        /*0608*/ 	.word	0x00011930


	//   ....[118]....
        /*060c*/ 	.word	0x00011d30


	//   ....[119]....
        /*0610*/ 	.word	0x00011d50


	//   ....[120]....
        /*0614*/ 	.word	0x00011d60


	//   ....[121]....
        /*0618*/ 	.word	0x00011d70


	//   ....[122]....
        /*061c*/ 	.word	0x00011d80


	//   ....[123]....
        /*0620*/ 	.word	0x00011de0


	//   ....[124]....
        /*0624*/ 	.word	0x00011df0


	//   ....[125]....
        /*0628*/ 	.word	0x00011e50


	//   ....[126]....
        /*062c*/ 	.word	0x00011e80


	//   ....[127]....
        /*0630*/ 	.word	0x00011ec0


	//   ....[128]....
        /*0634*/ 	.word	0x00013120


	//   ....[129]....
        /*0638*/ 	.word	0x000132c0


	//   ....[130]....
        /*063c*/ 	.word	0x000138d0


	//   ....[131]....
        /*0640*/ 	.word	0x000139b0


	//   ....[132]....
        /*0644*/ 	.word	0x00013aa0


	//   ....[133]....
        /*0648*/ 	.word	0x00013b00


	//   ....[134]....
        /*064c*/ 	.word	0x00013be0


	//   ....[135]....
        /*0650*/ 	.word	0x00013c40


	//   ....[136]....
        /*0654*/ 	.word	0x00013d20


	//   ....[137]....
        /*0658*/ 	.word	0x00013d80


	//   ....[138]....
        /*065c*/ 	.word	0x00013e50


	//   ....[139]....
        /*0660*/ 	.word	0x00013ef0


	//   ....[140]....
        /*0664*/ 	.word	0x00013fd0


	//   ....[141]....
        /*0668*/ 	.word	0x00014120


	//   ....[142]....
        /*066c*/ 	.word	0x000141d0


	//   ....[143]....
        /*0670*/ 	.word	0x000142d0


	//   ....[144]....
        /*0674*/ 	.word	0x00014380


	//   ....[145]....
        /*0678*/ 	.word	0x00014460


	//   ....[146]....
        /*067c*/ 	.word	0x00014510


	//   ....[147]....
        /*0680*/ 	.word	0x00014570


	//   ....[148]....
        /*0684*/ 	.word	0x00014660


	//   ....[149]....
        /*0688*/ 	.word	0x000146d0


	//   ....[150]....
        /*068c*/ 	.word	0x000147a0


	//   ....[151]....
        /*0690*/ 	.word	0x00014830


	//   ....[152]....
        /*0694*/ 	.word	0x000148b0


	//   ....[153]....
        /*0698*/ 	.word	0x00014930


	//   ....[154]....
        /*069c*/ 	.word	0x000149f0


	//   ....[155]....
        /*06a0*/ 	.word	0x00014a60


	//   ....[156]....
        /*06a4*/ 	.word	0x00014b50


	//   ....[157]....
        /*06a8*/ 	.word	0x00014bc0


	//   ....[158]....
        /*06ac*/ 	.word	0x00014c90


	//   ....[159]....
        /*06b0*/ 	.word	0x00014dc0


	//   ....[160]....
        /*06b4*/ 	.word	0x00014e70


	//   ....[161]....
        /*06b8*/ 	.word	0x00014ed0


	//   ....[162]....
        /*06bc*/ 	.word	0x00014f90


	//   ....[163]....
        /*06c0*/ 	.word	0x00014ff0


	//   ....[164]....
        /*06c4*/ 	.word	0x000150b0


	//   ....[165]....
        /*06c8*/ 	.word	0x00015110


	//   ....[166]....
        /*06cc*/ 	.word	0x000151d0


	//   ....[167]....
        /*06d0*/ 	.word	0x00015230


	//   ....[168]....
        /*06d4*/ 	.word	0x000152f0


	//   ....[169]....
        /*06d8*/ 	.word	0x000153e0


	//   ....[170]....
        /*06dc*/ 	.word	0x00015480


	//   ....[171]....
        /*06e0*/ 	.word	0x000154e0


	//   ....[172]....
        /*06e4*/ 	.word	0x000155b0


	//   ....[173]....
        /*06e8*/ 	.word	0x00015610


	//   ....[174]....
        /*06ec*/ 	.word	0x000156e0


	//   ....[175]....
        /*06f0*/ 	.word	0x00015740


	//   ....[176]....
        /*06f4*/ 	.word	0x00015810


	//   ....[177]....
        /*06f8*/ 	.word	0x00015870


	//   ....[178]....
        /*06fc*/ 	.word	0x00015940


	//   ....[179]....
        /*0700*/ 	.word	0x00015b90


	//----- nvinfo : EIATTR_REG_RECONFIG
	.align		4
.L_269:
        /*0704*/ 	.byte	0x01, 0x54
	.zero		2


	//----- nvinfo : EIATTR_SYSCALL_OFFSETS
	.align		4
        /*0708*/ 	.byte	0x04, 0x46
        /*070a*/ 	.short	(.L_271 - .L_270)


	//   ....[0]....
.L_270:
        /*070c*/ 	.word	0x000018c0


	//   ....[1]....
        /*0710*/ 	.word	0x0000eed0


	//   ....[2]....
        /*0714*/ 	.word	0x0000f040


	//   ....[3]....
        /*0718*/ 	.word	0x0000f190


	//   ....[4]....
        /*071c*/ 	.word	0x0000f2d0


	//   ....[5]....
        /*0720*/ 	.word	0x00010840


	//----- nvinfo : EIATTR_MBARRIER_INSTR_OFFSETS
	.align		4
.L_271:
        /*0724*/ 	.byte	0x04, 0x39
        /*0726*/ 	.short	(.L_273 - .L_272)


	//   ....[0]....
.L_272:
        /*0728*/ 	.word	0x00000180
        /*072c*/ 	.word	0x000000ff
        /*0730*/ 	.word	0x00029800
        /*0734*/ 	.short	0x0100
        /*0736*/ 	.byte	0x08
	.zero		1


	//   ....[1]....
        /*0738*/ 	.word	0x00000190
        /*073c*/ 	.word	0x000000ff
        /*0740*/ 	.word	0x00029820
        /*0744*/ 	.short	0x0100
        /*0746*/ 	.byte	0x08
	.zero		1


	//   ....[2]....
        /*0748*/ 	.word	0x00000280
        /*074c*/ 	.word	0x000000ff
        /*0750*/ 	.word	0x00029830
        /*0754*/ 	.short	0x0100
        /*0756*/ 	.byte	0x08
	.zero		1


	//   ....[3]....
        /*0758*/ 	.word	0x00000290
        /*075c*/ 	.word	0x000000ff
        /*0760*/ 	.word	0x00029840
        /*0764*/ 	.short	0x0100
        /*0766*/ 	.byte	0x08
	.zero		1


	//   ....[4]....
        /*0768*/ 	.word	0x000002a0
        /*076c*/ 	.word	0x000000ff
        /*0770*/ 	.word	0x00029838
        /*0774*/ 	.short	0x0100
        /*0776*/ 	.byte	0x08
	.zero		1


	//   ....[5]....
        /*0778*/ 	.word	0x000002b0
        /*077c*/ 	.word	0x000000ff
        /*0780*/ 	.word	0x00029848
        /*0784*/ 	.short	0x0100
        /*0786*/ 	.byte	0x08
	.zero		1


	//   ....[6]....
        /*0788*/ 	.word	0x000003e0
        /*078c*/ 	.word	0x000000ff
        /*0790*/ 	.word	0x00029850
        /*0794*/ 	.short	0x0100
        /*0796*/ 	.byte	0x08
	.zero		1


	//   ....[7]....
        /*0798*/ 	.word	0x000003f0
        /*079c*/ 	.word	0x000000ff
        /*07a0*/ 	.word	0x00029860
        /*07a4*/ 	.short	0x0100
        /*07a6*/ 	.byte	0x08
	.zero		1


	//   ....[8]....
        /*07a8*/ 	.word	0x00000400
        /*07ac*/ 	.word	0x000000ff
        /*07b0*/ 	.word	0x00029858
        /*07b4*/ 	.short	0x0100
        /*07b6*/ 	.byte	0x08
	.zero		1


	//   ....[9]....
        /*07b8*/ 	.word	0x00000410
        /*07bc*/ 	.word	0x000000ff
        /*07c0*/ 	.word	0x00029868
        /*07c4*/ 	.short	0x0100
        /*07c6*/ 	.byte	0x08
	.zero		1


	//   ....[10]....
        /*07c8*/ 	.word	0x00000500
        /*07cc*/ 	.word	0x000000ff
        /*07d0*/ 	.word	0x00029870
        /*07d4*/ 	.short	0x0100
        /*07d6*/ 	.byte	0x06
	.zero		1


	//   ....[11]....
        /*07d8*/ 	.word	0x00000510
        /*07dc*/ 	.word	0x000000ff
        /*07e0*/ 	.word	0x00029880
        /*07e4*/ 	.short	0x0100
        /*07e6*/ 	.byte	0x06
	.zero		1


	//   ....[12]....
        /*07e8*/ 	.word	0x00000520
        /*07ec*/ 	.word	0x000000ff
        /*07f0*/ 	.word	0x00029878
        /*07f4*/ 	.short	0x0100
        /*07f6*/ 	.byte	0x06
	.zero		1


	//   ....[13]....
        /*07f8*/ 	.word	0x00000530
        /*07fc*/ 	.word	0x000000ff
        /*0800*/ 	.word	0x00029888
        /*0804*/ 	.short	0x0100
        /*0806*/ 	.byte	0x06
	.zero		1


	//   ....[14]....
        /*0808*/ 	.word	0x00000660
        /*080c*/ 	.word	0x000000ff
        /*0810*/ 	.word	0x00029890
        /*0814*/ 	.short	0x0100
        /*0816*/ 	.byte	0x08
	.zero		1


	//   ....[15]....
        /*0818*/ 	.word	0x00000670
        /*081c*/ 	.word	0x000000ff
        /*0820*/ 	.word	0x000298a0
        /*0824*/ 	.short	0x0100
        /*0826*/ 	.byte	0x08
	.zero		1


	//   ....[16]....
        /*0828*/ 	.word	0x00000680
        /*082c*/ 	.word	0x000000ff
        /*0830*/ 	.word	0x00029898
        /*0834*/ 	.short	0x0100
        /*0836*/ 	.byte	0x08
	.zero		1


	//   ....[17]....
        /*0838*/ 	.word	0x00000690
        /*083c*/ 	.word	0x000000ff
        /*0840*/ 	.word	0x000298a8
        /*0844*/ 	.short	0x0100
        /*0846*/ 	.byte	0x08
	.zero		1


	//   ....[18]....
        /*0848*/ 	.word	0x000007e0
        /*084c*/ 	.word	0x000000ff
        /*0850*/ 	.word	0x000298b0
        /*0854*/ 	.short	0x0100
        /*0856*/ 	.byte	0x08
	.zero		1


	//   ....[19]....
        /*0858*/ 	.word	0x000007f0
        /*085c*/ 	.word	0x000000ff
        /*0860*/ 	.word	0x000298c0
        /*0864*/ 	.short	0x0100
        /*0866*/ 	.byte	0x08
	.zero		1


	//   ....[20]....
        /*0868*/ 	.word	0x00000800
        /*086c*/ 	.word	0x000000ff
        /*0870*/ 	.word	0x000298b8
        /*0874*/ 	.short	0x0100
        /*0876*/ 	.byte	0x08
	.zero		1


	//   ....[21]....
        /*0878*/ 	.word	0x00000810
        /*087c*/ 	.word	0x000000ff
        /*0880*/ 	.word	0x000298c8
        /*0884*/ 	.short	0x0100
        /*0886*/ 	.byte	0x08
	.zero		1


	//   ....[22]....
        /*0888*/ 	.word	0x00001940
        /*088c*/ 	.word	0x000000ff
        /*0890*/ 	.word	0x00029800
        /*0894*/ 	.short	0x010a
        /*0896*/ 	.byte	0x29
	.zero		1


	//   ....[23]....
        /*0898*/ 	.word	0x000019c0
        /*089c*/ 	.word	0x00000000
        /*08a0*/ 	.word	0x00029830
        /*08a4*/ 	.short	0x010a
        /*08a6*/ 	.byte	0x3f
	.zero		1


	//   ....[24]....
        /*08a8*/ 	.word	0x00001a00
        /*08ac*/ 	.word	0x00000000
        /*08b0*/ 	.word	0x00029830
        /*08b4*/ 	.short	0x010a
        /*08b6*/ 	.byte	0x3f
	.zero		1


	//   ....[25]....
        /*08b8*/ 	.word	0x00002a20
        /*08bc*/ 	.word	0x000000ff
        /*08c0*/ 	.word	0x00000000
        /*08c4*/ 	.short	0x0101
        /*08c6*/ 	.byte	0x06
	.zero		1


	//   ....[26]....
        /*08c8*/ 	.word	0x00004e30
        /*08cc*/ 	.word	0x000000ff
        /*08d0*/ 	.word	0x00029830
        /*08d4*/ 	.short	0x010a
        /*08d6*/ 	.byte	0x06
	.zero		1


	//   ....[27]....
        /*08d8*/ 	.word	0x00004e70
        /*08dc*/ 	.word	0x000000ff
        /*08e0*/ 	.word	0x00029830
        /*08e4*/ 	.short	0x010a
        /*08e6*/ 	.byte	0x06
	.zero		1


	//   ....[28]....
        /*08e8*/ 	.word	0x00005ab0
        /*08ec*/ 	.word	0x000000ff
        /*08f0*/ 	.word	0x00029850
        /*08f4*/ 	.short	0x010a
        /*08f6*/ 	.byte	0x06
	.zero		1


	//   ....[29]....
        /*08f8*/ 	.word	0x00005af0
        /*08fc*/ 	.word	0x000000ff
        /*0900*/ 	.word	0x00029850
        /*0904*/ 	.short	0x010a
        /*0906*/ 	.byte	0x06
	.zero		1


	//   ....[30]....
        /*0908*/ 	.word	0x00005e80
        /*090c*/ 	.word	0x000000ff
        /*0910*/ 	.word	0x00000000
        /*0914*/ 	.short	0x0101
        /*0916*/ 	.byte	0x06
	.zero		1


	//   ....[31]....
        /*0918*/ 	.word	0x00007f90
        /*091c*/ 	.word	0x000000ff
        /*0920*/ 	.word	0x00000000
        /*0924*/ 	.short	0x0101
        /*0926*/ 	.byte	0x06
	.zero		1


	//   ....[32]....
        /*0928*/ 	.word	0x000086c0
        /*092c*/ 	.word	0x000000ff
        /*0930*/ 	.word	0x00029830
        /*0934*/ 	.short	0x010a
        /*0936*/ 	.byte	0x06
	.zero		1


	//   ....[33]....
        /*0938*/ 	.word	0x00008700
        /*093c*/ 	.word	0x000000ff
        /*0940*/ 	.word	0x00029830
        /*0944*/ 	.short	0x010a
        /*0946*/ 	.byte	0x06
	.zero		1


	//   ....[34]....
        /*0948*/ 	.word	0x00009340
        /*094c*/ 	.word	0x000000ff
        /*0950*/ 	.word	0x00029850
        /*0954*/ 	.short	0x010a
        /*0956*/ 	.byte	0x06
	.zero		1


	//   ....[35]....
        /*0958*/ 	.word	0x00009380
        /*095c*/ 	.word	0x000000ff
        /*0960*/ 	.word	0x00029850
        /*0964*/ 	.short	0x010a
        /*0966*/ 	.byte	0x06
	.zero		1


	//   ....[36]....
        /*0968*/ 	.word	0x000096d0
        /*096c*/ 	.word	0x000000ff
        /*0970*/ 	.word	0x00000000
        /*0974*/ 	.short	0x0101
        /*0976*/ 	.byte	0x06
	.zero		1


	//   ....[37]....
        /*0978*/ 	.word	0x0000ac80
        /*097c*/ 	.word	0x000000ff
        /*0980*/ 	.word	0x00000000
        /*0984*/ 	.short	0x0101
        /*0986*/ 	.byte	0x06
	.zero		1


	//   ....[38]....
        /*0988*/ 	.word	0x0000b300
        /*098c*/ 	.word	0x000000ff
        /*0990*/ 	.word	0x00029850
        /*0994*/ 	.short	0x010a
        /*0996*/ 	.byte	0x09
	.zero		1


	//   ....[39]....
        /*0998*/ 	.word	0x0000b340
        /*099c*/ 	.word	0x000000ff
        /*09a0*/ 	.word	0x00029850
        /*09a4*/ 	.short	0x010a
        /*09a6*/ 	.byte	0x09
	.zero		1


	//   ....[40]....
        /*09a8*/ 	.word	0x0000b9e0
        /*09ac*/ 	.word	0x000000ff
        /*09b0*/ 	.word	0x00000000
        /*09b4*/ 	.short	0x0101
        /*09b6*/ 	.byte	0x04
	.zero		1


	//   ....[41]....
        /*09b8*/ 	.word	0x0000d3e0
        /*09bc*/ 	.word	0x00000003
        /*09c0*/ 	.word	0x00000000
        /*09c4*/ 	.short	0x0101
        /*09c6*/ 	.byte	0x3f
	.zero		1


	//   ....[42]....
        /*09c8*/ 	.word	0x0000f8c0
        /*09cc*/ 	.word	0x00000000
        /*09d0*/ 	.word	0x00029880
        /*09d4*/ 	.short	0x010a
        /*09d6*/ 	.byte	0x3f
	.zero		1


	//   ....[43]....
        /*09d8*/ 	.word	0x0000ff10
        /*09dc*/ 	.word	0x00000000
        /*09e0*/ 	.word	0x00029870
        /*09e4*/ 	.short	0x0107
        /*09e6*/ 	.byte	0x3f
	.zero		1


	//   ....[44]....
        /*09e8*/ 	.word	0x0000ffd0
        /*09ec*/ 	.word	0x00000000
        /*09f0*/ 	.word	0x00029870
        /*09f4*/ 	.short	0x0101
        /*09f6*/ 	.byte	0x3f
	.zero		1


	//   ....[45]....
        /*09f8*/ 	.word	0x00010000
        /*09fc*/ 	.word	0x00000000
        /*0a00*/ 	.word	0x00029840
        /*0a04*/ 	.short	0x010a
        /*0a06*/ 	.byte	0x3f
	.zero		1


	//   ....[46]....
        /*0a08*/ 	.word	0x00010610
        /*0a0c*/ 	.word	0x00000000
        /*0a10*/ 	.word	0x00029830
        /*0a14*/ 	.short	0x0107
        /*0a16*/ 	.byte	0x3f
	.zero		1


	//   ....[47]....
        /*0a18*/ 	.word	0x000106e0
        /*0a1c*/ 	.word	0x00000000
        /*0a20*/ 	.word	0x00029830
        /*0a24*/ 	.short	0x0101
        /*0a26*/ 	.byte	0x3f
	.zero		1


	//   ....[48]....
        /*0a28*/ 	.word	0x00010ec0
        /*0a2c*/ 	.word	0x00000011
        /*0a30*/ 	.word	0x00029800
        /*0a34*/ 	.short	0x0107
        /*0a36*/ 	.byte	0x3f
	.zero		1


	//   ....[49]....
        /*0a38*/ 	.word	0x00010fb0
        /*0a3c*/ 	.word	0x00000011
        /*0a40*/ 	.word	0x00029800
        /*0a44*/ 	.short	0x0101
        /*0a46*/ 	.byte	0x3f
	.zero		1


	//   ....[50]....
        /*0a48*/ 	.word	0x00010fd0
        /*0a4c*/ 	.word	0x00000011
        /*0a50*/ 	.word	0x00029820
        /*0a54*/ 	.short	0x010a
        /*0a56*/ 	.byte	0x3f
	.zero		1


	//   ....[51]....
        /*0a58*/ 	.word	0x000114e0
        /*0a5c*/ 	.word	0x00000000
        /*0a60*/ 	.word	0x00029880
        /*0a64*/ 	.short	0x010a
        /*0a66*/ 	.byte	0x3f
	.zero		1


	//   ....[52]....
        /*0a68*/ 	.word	0x000119c0
        /*0a6c*/ 	.word	0x00000000
        /*0a70*/ 	.word	0x00029870
        /*0a74*/ 	.short	0x0107
        /*0a76*/ 	.byte	0x3f
	.zero		1


	//   ....[53]....
        /*0a78*/ 	.word	0x00011a80
        /*0a7c*/ 	.word	0x00000000
        /*0a80*/ 	.word	0x00029870
        /*0a84*/ 	.short	0x0101
        /*0a86*/ 	.byte	0x3f
	.zero		1


	//   ....[54]....
        /*0a88*/ 	.word	0x00011ab0
        /*0a8c*/ 	.word	0x00000000
        /*0a90*/ 	.word	0x00029840
        /*0a94*/ 	.short	0x010a
        /*0a96*/ 	.byte	0x3f
	.zero		1


	//   ....[55]....
        /*0a98*/ 	.word	0x00011fb0
        /*0a9c*/ 	.word	0x00000000
        /*0aa0*/ 	.word	0x00029830
        /*0aa4*/ 	.short	0x0107
        /*0aa6*/ 	.byte	0x3f
	.zero		1


	//   ....[56]....
        /*0aa8*/ 	.word	0x00012070
        /*0aac*/ 	.word	0x00000000
        /*0ab0*/ 	.word	0x00029830
        /*0ab4*/ 	.short	0x0101
        /*0ab6*/ 	.byte	0x3f
	.zero		1


	//   ....[57]....
        /*0ab8*/ 	.word	0x00012100
        /*0abc*/ 	.word	0x00000000
        /*0ac0*/ 	.word	0x00029870
        /*0ac4*/ 	.short	0x010a
        /*0ac6*/ 	.byte	0x3f
	.zero		1


	//   ....[58]....
        /*0ac8*/ 	.word	0x00012190
        /*0acc*/ 	.word	0x00000000
        /*0ad0*/ 	.word	0x00029860
        /*0ad4*/ 	.short	0x010a
        /*0ad6*/ 	.byte	0x3f
	.zero		1


	//   ....[59]....
        /*0ad8*/ 	.word	0x000126d0
        /*0adc*/ 	.word	0x00000000
        /*0ae0*/ 	.word	0x00029850
        /*0ae4*/ 	.short	0x0101
        /*0ae6*/ 	.byte	0x3f
	.zero		1


	//   ....[60]....
        /*0ae8*/ 	.word	0x00012760
        /*0aec*/ 	.word	0x00000000
        /*0af0*/ 	.word	0x00000000
        /*0af4*/ 	.short	0x0101
        /*0af6*/ 	.byte	0x3f
	.zero		1


	//   ....[61]....
        /*0af8*/ 	.word	0x00012930
        /*0afc*/ 	.word	0x00000012
        /*0b00*/ 	.word	0x00029870
        /*0b04*/ 	.short	0x010a
        /*0b06*/ 	.byte	0x3f
	.zero		1


	//   ....[62]....
        /*0b08*/ 	.word	0x000129b0
        /*0b0c*/ 	.word	0x00000012
        /*0b10*/ 	.word	0x00029860
        /*0b14*/ 	.short	0x010a
        /*0b16*/ 	.byte	0x3f
	.zero		1


	//   ....[63]....
        /*0b18*/ 	.word	0x00012f00
        /*0b1c*/ 	.word	0x00000012
        /*0b20*/ 	.word	0x00029850
        /*0b24*/ 	.short	0x0101
        /*0b26*/ 	.byte	0x3f
	.zero		1


	//   ....[64]....
        /*0b28*/ 	.word	0x00012fc0
        /*0b2c*/ 	.word	0x00000012
        /*0b30*/ 	.word	0x00000000
        /*0b34*/ 	.short	0x0101
        /*0b36*/ 	.byte	0x3f
	.zero		1


	//   ....[65]....
        /*0b38*/ 	.word	0x00013240
        /*0b3c*/ 	.word	0x00000004
        /*0b40*/ 	.word	0x00029820
        /*0b44*/ 	.short	0x010a
        /*0b46*/ 	.byte	0x3f
	.zero		1


	//   ....[66]....
        /*0b48*/ 	.word	0x000133c0
        /*0b4c*/ 	.word	0x00000005
        /*0b50*/ 	.word	0x00029840
        /*0b54*/ 	.short	0x010a
        /*0b56*/ 	.byte	0x3f
	.zero		1


	//   ....[67]....
        /*0b58*/ 	.word	0x00013460
        /*0b5c*/ 	.word	0x00000013
        /*0b60*/ 	.word	0x00029840
        /*0b64*/ 	.short	0x010a
        /*0b66*/ 	.byte	0x3f
	.zero		1


	//   ....[68]....
        /*0b68*/ 	.word	0x000134a0
        /*0b6c*/ 	.word	0x00000005
        /*0b70*/ 	.word	0x00029860
        /*0b74*/ 	.short	0x010a
        /*0b76*/ 	.byte	0x3f
	.zero		1


	//   ....[69]....
        /*0b78*/ 	.word	0x000134e0
        /*0b7c*/ 	.word	0x00000013
        /*0b80*/ 	.word	0x00029860
        /*0b84*/ 	.short	0x010a
        /*0b86*/ 	.byte	0x3f
	.zero		1


	//   ....[70]....
        /*0b88*/ 	.word	0x00013520
        /*0b8c*/ 	.word	0x00000005
        /*0b90*/ 	.word	0x00029880
        /*0b94*/ 	.short	0x010a
        /*0b96*/ 	.byte	0x3f
	.zero		1


	//   ....[71]....
        /*0b98*/ 	.word	0x00013560
        /*0b9c*/ 	.word	0x00000013
        /*0ba0*/ 	.word	0x00029880
        /*0ba4*/ 	.short	0x010a
        /*0ba6*/ 	.byte	0x3f
	.zero		1


	//   ....[72]....
        /*0ba8*/ 	.word	0x000135d0
        /*0bac*/ 	.word	0x00000003
        /*0bb0*/ 	.word	0x00029800
        /*0bb4*/ 	.short	0x010a
        /*0bb6*/ 	.byte	0x3f
	.zero		1


	//   ....[73]....
        /*0bb8*/ 	.word	0x00013620
        /*0bbc*/ 	.word	0x00000000
        /*0bc0*/ 	.word	0x00029830
        /*0bc4*/ 	.short	0x010a
        /*0bc6*/ 	.byte	0x3f
	.zero		1


	//   ....[74]....
        /*0bc8*/ 	.word	0x00013680
        /*0bcc*/ 	.word	0x00000004
        /*0bd0*/ 	.word	0x00029830
        /*0bd4*/ 	.short	0x010a
        /*0bd6*/ 	.byte	0x3f
	.zero		1


	//   ....[75]....
        /*0bd8*/ 	.word	0x000136e0
        /*0bdc*/ 	.word	0x00000004
        /*0be0*/ 	.word	0x00029850
        /*0be4*/ 	.short	0x010a
        /*0be6*/ 	.byte	0x3f
	.zero		1


	//   ....[76]....
        /*0be8*/ 	.word	0x00013740
        /*0bec*/ 	.word	0x00000004
        /*0bf0*/ 	.word	0x00029830
        /*0bf4*/ 	.short	0x010a
        /*0bf6*/ 	.byte	0x3f
	.zero		1


	//   ....[77]....
        /*0bf8*/ 	.word	0x000137a0
        /*0bfc*/ 	.word	0x00000004
        /*0c00*/ 	.word	0x00029850
        /*0c04*/ 	.short	0x010a
        /*0c06*/ 	.byte	0x3f
	.zero		1


	//   ....[78]....
        /*0c08*/ 	.word	0x00013800
        /*0c0c*/ 	.word	0x00000006
        /*0c10*/ 	.word	0x00029850
        /*0c14*/ 	.short	0x010a
        /*0c16*/ 	.byte	0x3f
	.zero		1


	//   ....[79]....
        /*0c18*/ 	.word	0x00013900
        /*0c1c*/ 	.word	0x00000000
        /*0c20*/ 	.word	0x00029880
        /*0c24*/ 	.short	0x010a
        /*0c26*/ 	.byte	0x3f
	.zero		1


	//   ....[80]....
        /*0c28*/ 	.word	0x00014070
        /*0c2c*/ 	.word	0x00000000
        /*0c30*/ 	.word	0x00029840
        /*0c34*/ 	.short	0x010a
        /*0c36*/ 	.byte	0x3f
	.zero		1


	//   ....[81]....
        /*0c38*/ 	.word	0x00014cc0
        /*0c3c*/ 	.word	0x00000011
        /*0c40*/ 	.word	0x00029820
        /*0c44*/ 	.short	0x010a
        /*0c46*/ 	.byte	0x3f
	.zero		1


	//   ....[82]....
        /*0c48*/ 	.word	0x00014d10
        /*0c4c*/ 	.word	0x00000000
        /*0c50*/ 	.word	0x00029880
        /*0c54*/ 	.short	0x010a
        /*0c56*/ 	.byte	0x3f
	.zero		1


	//   ....[83]....
        /*0c58*/ 	.word	0x00015330
        /*0c5c*/ 	.word	0x00000000
        /*0c60*/ 	.word	0x00029840
        /*0c64*/ 	.short	0x010a
        /*0c66*/ 	.byte	0x3f
	.zero		1


	//   ....[84]....
        /*0c68*/ 	.word	0x00015970
        /*0c6c*/ 	.word	0x00000000
        /*0c70*/ 	.word	0x00029870
        /*0c74*/ 	.short	0x010a
        /*0c76*/ 	.byte	0x3f
	.zero		1


	//   ....[85]....
        /*0c78*/ 	.word	0x000159c0
        /*0c7c*/ 	.word	0x00000000
        /*0c80*/ 	.word	0x00029860
        /*0c84*/ 	.short	0x010a
        /*0c86*/ 	.byte	0x3f
	.zero		1


	//   ....[86]....
        /*0c88*/ 	.word	0x00015a10
        /*0c8c*/ 	.word	0x00000012
        /*0c90*/ 	.word	0x00029870
        /*0c94*/ 	.short	0x010a
        /*0c96*/ 	.byte	0x3f
	.zero		1


	//   ....[87]....
        /*0c98*/ 	.word	0x00015a60
        /*0c9c*/ 	.word	0x00000012
        /*0ca0*/ 	.word	0x00029860
        /*0ca4*/ 	.short	0x010a
        /*0ca6*/ 	.byte	0x3f
	.zero		1


	//   ....[88]....
        /*0ca8*/ 	.word	0x00015ab0
        /*0cac*/ 	.word	0x00000004
        /*0cb0*/ 	.word	0x00029820
        /*0cb4*/ 	.short	0x010a
        /*0cb6*/ 	.byte	0x3f
	.zero		1


	//   ....[89]....
        /*0cb8*/ 	.word	0x00015c50
        /*0cbc*/ 	.word	0x00000005
        /*0cc0*/ 	.word	0x00029840
        /*0cc4*/ 	.short	0x010a
        /*0cc6*/ 	.byte	0x3f
	.zero		1


	//   ....[90]....
        /*0cc8*/ 	.word	0x00015ca0
        /*0ccc*/ 	.word	0x00000013
        /*0cd0*/ 	.word	0x00029840
        /*0cd4*/ 	.short	0x010a
        /*0cd6*/ 	.byte	0x3f
	.zero		1


	//   ....[91]....
        /*0cd8*/ 	.word	0x00015cf0
        /*0cdc*/ 	.word	0x00000005
        /*0ce0*/ 	.word	0x00029860
        /*0ce4*/ 	.short	0x010a
        /*0ce6*/ 	.byte	0x3f
	.zero		1


	//   ....[92]....
        /*0ce8*/ 	.word	0x00015d40
        /*0cec*/ 	.word	0x00000013
        /*0cf0*/ 	.word	0x00029860
        /*0cf4*/ 	.short	0x010a
        /*0cf6*/ 	.byte	0x3f
	.zero		1


	//   ....[93]....
        /*0cf8*/ 	.word	0x00015d90
        /*0cfc*/ 	.word	0x00000005
        /*0d00*/ 	.word	0x00029880
        /*0d04*/ 	.short	0x010a
        /*0d06*/ 	.byte	0x3f
	.zero		1


	//----- nvinfo : EIATTR_NUM_MBARRIERS
	.align		4
.L_273:
        /*0d08*/ 	.byte	0x03, 0x38
        /*0d0a*/ 	.short	0x0016


	//----- nvinfo : EIATTR_EXIT_INSTR_OFFSETS
	.align		4
        /*0d0c*/ 	.byte	0x04, 0x1c
        /*0d0e*/ 	.short	(.L_275 - .L_274)


	//   ....[0]....
.L_274:
        /*0d10*/ 	.word	0x000009a0


	//   ....[1]....
        /*0d14*/ 	.word	0x0000e110


	//   ....[2]....
        /*0d18*/ 	.word	0x000135b0


	//----- nvinfo : EIATTR_MAX_THREADS
	.align		4
.L_275:
        /*0d1c*/ 	.byte	0x04, 0x05
        /*0d1e*/ 	.short	(.L_277 - .L_276)
.L_276:
        /*0d20*/ 	.word	0x00000180
        /*0d24*/ 	.word	0x00000001
        /*0d28*/ 	.word	0x00000001


	//----- nvinfo : EIATTR_CRS_STACK_SIZE
	.align		4
.L_277:
        /*0d2c*/ 	.byte	0x04, 0x1e
        /*0d2e*/ 	.short	(.L_279 - .L_278)
.L_278:
        /*0d30*/ 	.word	0x00000000


	//----- nvinfo : EIATTR_CBANK_PARAM_SIZE
	.align		4
.L_279:
        /*0d34*/ 	.byte	0x03, 0x19
        /*0d36*/ 	.short	0x0af0


	//----- nvinfo : EIATTR_PARAM_CBANK
	.align		4
        /*0d38*/ 	.byte	0x04, 0x0a
        /*0d3a*/ 	.short	(.L_281 - .L_280)
	.align		4
.L_280:
        /*0d3c*/ 	.word	index@(.nv.constant0._ZN7cutlass13device_kernelIN5flash11enable_sm90INS1_16FlashAttnFwdSm90INS1_25CollectiveMainloopFwdSm90ILi2EN4cute5tupleIJNS5_1CILi1EEES8_S8_EEENS6_IJNS7_ILi128EEENS7_ILi160EEENS7_ILi192EEEEEELi128ENS_12float_e4m3_tEfNS_4arch4Sm90ELb1ELb0ELb0ELb0ELb1ELb0ELb0ELb1ELb1ELb1ELb0ELb0EEENS1_21CollectiveEpilogueFwdINS6_IJSA_SA_SB_EEES9_NS_10bfloat16_tESG_Li256ELb0ELb1ELb0ELb1EEENS1_30DynamicPersistentTileSchedulerILi256ELi128ELb0ELb1ELb1EEEEEEEEEvNT_6ParamsE)
        /*0d40*/ 	.short	0x0210
        /*0d42*/ 	.short	0x0af0


	//----- nvinfo : EIATTR_SW_WAR
	.align		4
.L_281:
        /*0d44*/ 	.byte	0x04, 0x36
        /*0d46*/ 	.short	(.L_283 - .L_282)
.L_282:
        /*0d48*/ 	.word	0x00000008
.L_283:


//--------------------- .nv.info._ZN7cutlass13device_kernelIN5flash11enable_sm90INS1_16FlashAttnFwdSm90INS1_25CollectiveMainloopFwdSm90ILi2EN4cute5tupleIJNS5_1CILi1EEES8_S8_EEENS6_IJNS7_ILi128EEENS7_ILi160EEENS7_ILi192EEEEEELi128ENS_12float_e4m3_tEfNS_4arch4Sm90ELb1ELb0ELb0ELb1ELb1ELb0ELb0ELb1ELb1ELb1ELb0ELb0EEENS1_21CollectiveEpilogueFwdINS6_IJSA_SA_SB_EEES9_NS_10bfloat16_tESG_Li256ELb1ELb1ELb0ELb1EEENS1_36VarlenDynamicPersistentTileSchedulerILi128ELi160ELi256ELi128ELb0ELb1ELb1ELb1ELb1ELb1EEEEEEEEEvNT_6ParamsE --------------------------
	.section	.nv.info._ZN7cutlass13device_kernelIN5flash11enable_sm90INS1_16FlashAttnFwdSm90INS1_25CollectiveMainloopFwdSm90ILi2EN4cute5tupleIJNS5_1CILi1EEES8_S8_EEENS6_IJNS7_ILi128EEENS7_ILi160EEENS7_ILi192EEEEEELi128ENS_12float_e4m3_tEfNS_4arch4Sm90ELb1ELb0ELb0ELb1ELb1ELb0ELb0ELb1ELb1ELb1ELb0ELb0EEENS1_21CollectiveEpilogueFwdINS6_IJSA_SA_SB_EEES9_NS_10bfloat16_tESG_Li256ELb1ELb1ELb0ELb1EEENS1_36VarlenDynamicPersistentTileSchedulerILi128ELi160ELi256ELi128ELb0ELb1ELb1ELb1ELb1ELb1EEEEEEEEEvNT_6ParamsE,"",@"SHT_CUDA_INFO"
	.sectionflags	@""
	.align	4


	//----- nvinfo : EIATTR_CUDA_API_VERSION
	.align		4
        /*0000*/ 	.byte	0x04, 0x37
        /*0002*/ 	.short	(.L_285 - .L_284)
.L_284:
        /*0004*/ 	.word	0x00000082


	//----- nvinfo : EIATTR_KPARAM_INFO
	.align		4
.L_285:
        /*0008*/ 	.byte	0x04, 0x17
        /*000a*/ 	.short	(.L_287 - .L_286)
.L_286:
        /*000c*/ 	.word	0x00000000
        /*0010*/ 	.short	0x0000
        /*0012*/ 	.short	0x0070
        /*0014*/ 	.byte	0x00, 0xf0, 0x01, 0x2a


	//----- nvinfo : EIATTR_SPARSE_MMA_MASK
	.align		4
.L_287:
        /*0018*/ 	.byte	0x03, 0x50
        /*001a*/ 	.short	0x0000


	//----- nvinfo : EIATTR_MAXREG_COUNT
	.align		4
        /*001c*/ 	.byte	0x03, 0x1b
        /*001e*/ 	.short	0x00a8


	//----- nvinfo : EIATTR_NUM_BARRIERS
	.align		4
        /*0020*/ 	.byte	0x02, 0x4c
        /*0022*/ 	.byte	0x10
	.zero		1


	//----- nvinfo : EIATTR_EXTERNS
	.align		4
        /*0024*/ 	.byte	0x04, 0x0f
        /*0026*/ 	.short	(.L_289 - .L_288)


	//   ....[0]....
	.align		4
.L_288:
        /*0028*/ 	.word	index@(__assertfail)


	//----- nvinfo : EIATTR_ANNOTATIONS
	.align		4
.L_289:
        /*002c*/ 	.byte	0x04, 0x55
        /*002e*/ 	.short	(.L_291 - .L_290)


	//   ....[0]....
.L_290:
        /* <DEDUP_REMOVED lines=15> */


	//----- nvinfo : EIATTR_MERCURY_ISA_VERSION
	.align		4
.L_291:
        /*0108*/ 	.byte	0x03, 0x5f
        /*010a*/ 	.short	0x0101


	//----- nvinfo : EIATTR_UNUSED_LOAD_BYTE_OFFSET
	.align		4
        /*010c*/ 	.byte	0x04, 0x44
        /*010e*/ 	.short	(.L_293 - .L_292)


	//   ....[0]....
.L_292:
        /*0110*/ 	.word	0x00000980
        /*0114*/ 	.word	0x0000fff0


	//   ....[1]....
        /*0118*/ 	.word	0x0000bec0
        /*011c*/ 	.word	0x0000fff0


	//----- nvinfo : EIATTR_INT_WARP_WIDE_INSTR_OFFSETS
	.align		4
.L_293:
        /*0120*/ 	.byte	0x04, 0x31
        /*0122*/ 	.short	(.L_295 - .L_294)


	//   ....[0]....
.L_294:
        /*0124*/ 	.word	0x000000c0


	//   ....[1]....
        /*0128*/ 	.word	0x000000d0


	//   ....[2]....
        /*012c*/ 	.word	0x00000170


	//   ....[3]....
        /*0130*/ 	.word	0x0000fc70


	//   ....[4]....
        /*0134*/ 	.word	0x0000fd00


	//   ....[5]....
        /*0138*/ 	.word	0x000139a0


	//   ....[6]....
        /*013c*/ 	.word	0x00013a30


	//----- nvinfo : EIATTR_COOP_GROUP_MASK_REGIDS
	.align		4
.L_295:
        /*0140*/ 	.byte	0x04, 0x29
        /*0142*/ 	.short	(.L_297 - .L_296)


	//   ....[0]....
.L_296:
        /*0144*/ 	.word	0xffffffff


	//   ....[1]....
        /*0148*/ 	.word	0xffffffff


	//   ....[2]....
        /*014c*/ 	.word	0xffffffff


	//   ....[3]....
        /*0150*/ 	.word	0xffffffff


	//   ....[4]....
        /*0154*/ 	.word	0xffffffff


	//   ....[5]....
        /*0158*/ 	.word	0xffffffff


	//   ....[6]....
        /*015c*/ 	.word	0xffffffff


	//   ....[7]....
        /*0160*/ 	.word	0xffffffff


	//   ....[8]....
        /*0164*/ 	.word	0xffffffff


	//   ....[9]....
        /*0168*/ 	.word	0xffffffff


	//   ....[10]....
        /*016c*/ 	.word	0xffffffff


	//   ....[11]....
        /*0170*/ 	.word	0xffffffff


	//   ....[12]....
        /*0174*/ 	.word	0xffffffff


	//   ....[13]....
        /*0178*/ 	.word	0xffffffff


	//   ....[14]....
        /*017c*/ 	.word	0xffffffff


	//   ....[15]....
        /*0180*/ 	.word	0xffffffff


	//   ....[16]....
        /*0184*/ 	.word	0xffffffff


	//   ....[17]....
        /*0188*/ 	.word	0xffffffff


	//   ....[18]....
        /*018c*/ 	.word	0xffffffff


	//   ....[19]....
        /*0190*/ 	.word	0xffffffff


	//   ....[20]....
        /*0194*/ 	.word	0xffffffff


	//   ....[21]....
        /*0198*/ 	.word	0xffffffff


	//   ....[22]....
        /*019c*/ 	.word	0xffffffff


	//   ....[23]....
        /*01a0*/ 	.word	0xffffffff


	//   ....[24]....
        /*01a4*/ 	.word	0xffffffff


	//   ....[25]....
        /*01a8*/ 	.word	0xffffffff


	//   ....[26]....
        /*01ac*/ 	.word	0xffffffff


	//   ....[27]....
        /*01b0*/ 	.word	0xffffffff


	//   ....[28]....
        /*01b4*/ 	.word	0xffffffff


	//   ....[29]....
        /*01b8*/ 	.word	0xffffffff


	//   ....[30]....
        /*01bc*/ 	.word	0xffffffff


	//   ....[31]....
        /*01c0*/ 	.word	0xffffffff


	//   ....[32]....
        /*01c4*/ 	.word	0xffffffff


	//   ....[33]....
        /*01c8*/ 	.word	0xffffffff


	//   ....[34]....
        /*01cc*/ 	.word	0xffffffff


	//   ....[35]....
        /*01d0*/ 	.word	0xffffffff


	//   ....[36]....
        /*01d4*/ 	.word	0xffffffff


	//   ....[37]....
        /*01d8*/ 	.word	0xffffffff


	//   ....[38]....
        /*01dc*/ 	.word	0xffffffff


	//   ....[39]....
        /*01e0*/ 	.word	0xffffffff


	//   ....[40]....
        /*01e4*/ 	.word	0xffffffff


	//   ....[41]....
        /*01e8*/ 	.word	0xffffffff


	//   ....[42]....
        /*01ec*/ 	.word	0xffffffff


	//   ....[43]....
        /*01f0*/ 	.word	0xffffffff


	//   ....[44]....
        /*01f4*/ 	.word	0xffffffff


	//   ....[45]....
        /*01f8*/ 	.word	0xffffffff


	//   ....[46]....
        /*01fc*/ 	.word	0xffffffff


	//   ....[47]....
        /*0200*/ 	.word	0xffffffff


	//   ....[48]....
        /*0204*/ 	.word	0xffffffff


	//   ....[49]....
        /*0208*/ 	.word	0xffffffff


	//   ....[50]....
        /*020c*/ 	.word	0xffffffff


	//   ....[51]....
        /*0210*/ 	.word	0xffffffff


	//   ....[52]....
        /*0214*/ 	.word	0xffffffff


	//   ....[53]....
        /*0218*/ 	.word	0xffffffff


	//   ....[54]....
        /*021c*/ 	.word	0xffffffff


	//   ....[55]....
        /*0220*/ 	.word	0xffffffff


	//   ....[56]....
        /*0224*/ 	.word	0xffffffff


	//   ....[57]....
        /*0228*/ 	.word	0xffffffff


	//   ....[58]....
        /*022c*/ 	.word	0xffffffff


	//   ....[59]....
        /*0230*/ 	.word	0xffffffff


	//   ....[60]....
        /*0234*/ 	.word	0xffffffff


	//   ....[61]....
        /*0238*/ 	.word	0xffffffff


	//   ....[62]....
        /*023c*/ 	.word	0xffffffff


	//   ....[63]....
        /*0240*/ 	.word	0xffffffff


	//   ....[64]....
        /*0244*/ 	.word	0xffffffff


	//   ....[65]....
        /*0248*/ 	.word	0xffffffff


	//   ....[66]....
        /*024c*/ 	.word	0xffffffff


	//   ....[67]....
        /*0250*/ 	.word	0xffffffff


	//   ....[68]....
        /*0254*/ 	.word	0xffffffff


	//   ....[69]....
        /*0258*/ 	.word	0xffffffff


	//   ....[70]....
        /*025c*/ 	.word	0xffffffff


	//   ....[71]....
        /*0260*/ 	.word	0xffffffff


	//   ....[72]....
        /*0264*/ 	.word	0xffffffff


	//   ....[73]....
        /*0268*/ 	.word	0xffffffff


	//   ....[74]....
        /*026c*/ 	.word	0xffffffff


	//   ....[75]....
        /*0270*/ 	.word	0xffffffff


	//   ....[76]....
        /*0274*/ 	.word	0xffffffff


	//   ....[77]....
        /*0278*/ 	.word	0xffffffff


	//   ....[78]....
        /*027c*/ 	.word	0xffffffff


	//   ....[79]....
        /*0280*/ 	.word	0xffffffff


	//   ....[80]....
        /*0284*/ 	.word	0xffffffff


	//   ....[81]....
        /*0288*/ 	.word	0xffffffff


	//   ....[82]....
        /*028c*/ 	.word	0xffffffff


	//   ....[83]....
        /*0290*/ 	.word	0xffffffff


	//   ....[84]....
        /*0294*/ 	.word	0xffffffff


	//   ....[85]....
        /*0298*/ 	.word	0xffffffff


	//   ....[86]....
        /*029c*/ 	.word	0xffffffff


	//   ....[87]....
        /*02a0*/ 	.word	0xffffffff


	//   ....[88]....
        /*02a4*/ 	.word	0xffffffff


	//   ....[89]....
        /*02a8*/ 	.word	0xffffffff


	//   ....[90]....
        /*02ac*/ 	.word	0xffffffff


	//   ....[91]....
        /*02b0*/ 	.word	0xffffffff


	//   ....[92]....
        /*02b4*/ 	.word	0xffffffff


	//   ....[93]....
        /*02b8*/ 	.word	0xffffffff


	//   ....[94]....
        /*02bc*/ 	.word	0xffffffff


	//   ....[95]....
        /*02c0*/ 	.word	0xffffffff


	//   ....[96]....
        /*02c4*/ 	.word	0xffffffff


	//   ....[97]....
        /*02c8*/ 	.word	0xffffffff


	//   ....[98]....
        /*02cc*/ 	.word	0xffffffff


	//   ....[99]....
        /*02d0*/ 	.word	0xffffffff


	//   ....[100]....
        /*02d4*/ 	.word	0xffffffff


	//   ....[101]....
        /*02d8*/ 	.word	0xffffffff


	//   ....[102]....
        /*02dc*/ 	.word	0xffffffff


	//   ....[103]....
        /*02e0*/ 	.word	0xffffffff


	//   ....[104]....
        /*02e4*/ 	.word	0xffffffff


	//   ....[105]....
        /*02e8*/ 	.word	0xffffffff


	//   ....[106]....
        /*02ec*/ 	.word	0xffffffff


	//   ....[107]....
        /*02f0*/ 	.word	0xffffffff


	//   ....[108]....
        /*02f4*/ 	.word	0xffffffff


	//   ....[109]....
        /*02f8*/ 	.word	0xffffffff


	//   ....[110]....
        /*02fc*/ 	.word	0xffffffff


	//   ....[111]....
        /*0300*/ 	.word	0xffffffff


	//   ....[112]....
        /*0304*/ 	.word	0xffffffff


	//   ....[113]....
        /*0308*/ 	.word	0xffffffff


	//   ....[114]....
        /*030c*/ 	.word	0xffffffff


	//   ....[115]....
        /*0310*/ 	.word	0xffffffff


	//   ....[116]....
        /*0314*/ 	.word	0xffffffff


	//   ....[117]....
        /*0318*/ 	.word	0xffffffff


	//   ....[118]....
        /*031c*/ 	.word	0xffffffff


	//   ....[119]....
        /*0320*/ 	.word	0xffffffff


	//   ....[120]....
        /*0324*/ 	.word	0xffffffff


	//   ....[121]....
        /*0328*/ 	.word	0xffffffff


	//   ....[122]....
        /*032c*/ 	.word	0xffffffff


	//   ....[123]....
        /*0330*/ 	.word	0xffffffff


	//   ....[124]....
        /*0334*/ 	.word	0xffffffff


	//   ....[125]....
        /*0338*/ 	.word	0xffffffff


	//   ....[126]....
        /*033c*/ 	.word	0xffffffff


	//   ....[127]....
        /*0340*/ 	.word	0xffffffff


	//   ....[128]....
        /*0344*/ 	.word	0xffffffff


	//   ....[129]....
        /*0348*/ 	.word	0xffffffff


	//   ....[130]....
        /*034c*/ 	.word	0xffffffff


	//   ....[131]....
        /*0350*/ 	.word	0xffffffff


	//   ....[132]....
        /*0354*/ 	.word	0xffffffff


	//   ....[133]....
        /*0358*/ 	.word	0xffffffff


	//   ....[134]....
        /*035c*/ 	.word	0xffffffff


	//   ....[135]....
        /*0360*/ 	.word	0xffffffff


	//   ....[136]....
        /*0364*/ 	.word	0xffffffff


	//   ....[137]....
        /*0368*/ 	.word	0xffffffff


	//   ....[138]....
        /*036c*/ 	.word	0xffffffff


	//   ....[139]....
        /*0370*/ 	.word	0xffffffff


	//   ....[140]....
        /*0374*/ 	.word	0xffffffff


	//   ....[141]....
        /*0378*/ 	.word	0xffffffff


	//   ....[142]....
        /*037c*/ 	.word	0xffffffff


	//   ....[143]....
        /*0380*/ 	.word	0xffffffff


	//   ....[144]....
        /*0384*/ 	.word	0xffffffff


	//   ....[145]....
        /*0388*/ 	.word	0xffffffff


	//   ....[146]....
        /*038c*/ 	.word	0xffffffff


	//   ....[147]....
        /*0390*/ 	.word	0xffffffff


	//   ....[148]....
        /*0394*/ 	.word	0xffffffff


	//   ....[149]....
        /*0398*/ 	.word	0xffffffff


	//   ....[150]....
        /*039c*/ 	.word	0xffffffff


	//   ....[151]....
        /*03a0*/ 	.word	0xffffffff


	//   ....[152]....
        /*03a4*/ 	.word	0xffffffff


	//   ....[153]....
        /*03a8*/ 	.word	0xffffffff


	//   ....[154]....
        /*03ac*/ 	.word	0xffffffff


	//   ....[155]....
        /*03b0*/ 	.word	0xffffffff


	//   ....[156]....
        /*03b4*/ 	.word	0xffffffff


	//   ....[157]....
        /*03b8*/ 	.word	0xffffffff


	//   ....[158]....
        /*03bc*/ 	.word	0xffffffff


	//   ....[159]....
        /*03c0*/ 	.word	0xffffffff


	//   ....[160]....
        /*03c4*/ 	.word	0xffffffff


	//   ....[161]....
        /*03c8*/ 	.word	0x0500000f


	//   ....[162]....
        /*03cc*/ 	.word	0x0500000f


	//   ....[163]....
        /*03d0*/ 	.word	0x0500000f


	//   ....[164]....
        /*03d4*/ 	.word	0x0500000f


	//   ....[165]....
        /*03d8*/ 	.word	0x0500000f


	//   ....[166]....
        /*03dc*/ 	.word	0x0500000f


	//   ....[167]....
        /*03e0*/ 	.word	0x0500000f


	//   ....[168]....
        /*03e4*/ 	.word	0x0500000f


	//   ....[169]....
        /*03e8*/ 	.word	0x0500000f


	//   ....[170]....
        /*03ec*/ 	.word	0x0500000f


	//   ....[171]....
        /*03f0*/ 	.word	0x0500000f


	//   ....[172]....
        /*03f4*/ 	.word	0x0500000f


	//   ....[173]....
        /*03f8*/ 	.word	0x0500000f


	//   ....[174]....
        /*03fc*/ 	.word	0x0500000f


	//   ....[175]....
        /*0400*/ 	.word	0x0500000f


	//   ....[176]....
        /*0404*/ 	.word	0x0500000f


	//   ....[177]....
        /*0408*/ 	.word	0x0500000f


	//   ....[178]....
        /*040c*/ 	.word	0x0500000f


	//   ....[179]....
        /*0410*/ 	.word	0x0500000f


	//   ....[180]....
        /*0414*/ 	.word	0x0500000f


	//   ....[181]....
        /*0418*/ 	.word	0x0500000f


	//   ....[182]....
        /*041c*/ 	.word	0x0500000f


	//   ....[183]....
        /*0420*/ 	.word	0x0500000f


	//   ....[184]....
        /*0424*/ 	.word	0x0500000f


	//   ....[185]....
        /*0428*/ 	.word	0x0500000f


	//   ....[186]....
        /*042c*/ 	.word	0x0500000f


	//   ....[187]....
        /*0430*/ 	.word	0x0500000f


	//   ....[188]....
        /*0434*/ 	.word	0x0500000f


	//   ....[189]....
        /*0438*/ 	.word	0x0500000f


	//   ....[190]....
        /*043c*/ 	.word	0x0500000f


	//   ....[191]....
        /*0440*/ 	.word	0x0500000f


	//   ....[192]....
        /*0444*/ 	.word	0x0500000f


	//   ....[193]....
        /*0448*/ 	.word	0x0500000f


	//   ....[194]....
        /*044c*/ 	.word	0x0500000f


	//   ....[195]....
        /*0450*/ 	.word	0x0500000f


	//   ....[196]....
        /*0454*/ 	.word	0x0500000f


	//   ....[197]....
        /*0458*/ 	.word	0x0500000f


	//   ....[198]....
        /*045c*/ 	.word	0x0500000f


	//   ....[199]....
        /*0460*/ 	.word	0x0500000f


	//   ....[200]....
        /*0464*/ 	.word	0x0500000f


	//   ....[201]....
        /*0468*/ 	.word	0x0500000f


	//   ....[202]....
        /*046c*/ 	.word	0x0500000f


	//   ....[203]....
        /*0470*/ 	.word	0x0500000f


	//   ....[204]....
        /*0474*/ 	.word	0x0500000f


	//   ....[205]....
        /*0478*/ 	.word	0x0500000f


	//   ....[206]....
        /*047c*/ 	.word	0x0500000f


	//   ....[207]....
        /*0480*/ 	.word	0x0500000f


	//   ....[208]....
        /*0484*/ 	.word	0x0500000f


	//   ....[209]....
        /*0488*/ 	.word	0x0500000f


	//   ....[210]....
        /*048c*/ 	.word	0x0500000f


	//----- nvinfo : EIATTR_COOP_GROUP_INSTR_OFFSETS
	.align		4
.L_297:
        /*0490*/ 	.byte	0x04, 0x28
        /*0492*/ 	.short	(.L_299 - .L_298)


	//   ....[0]....
.L_298:
        /*0494*/ 	.word	0x00000080


	//   ....[1]....
        /*0498*/ 	.word	0x00000090


	//   ....[2]....
        /*049c*/ 	.word	0x000002d0


	//   ....[3]....
        /*04a0*/ 	.word	0x00000430


	//   ....[4]....
        /*04a4*/ 	.word	0x00000550


	//   ....[5]....
        /*04a8*/ 	.word	0x000006b0


	//   ....[6]....
        /*04ac*/ 	.word	0x00001870


	//   ....[7]....
        /*04b0*/ 	.word	0x00002990


	//   ....[8]....
        /*04b4*/ 	.word	0x000029c0


	//   ....[9]....
        /*04b8*/ 	.word	0x00003250


	//   ....[10]....
        /*04bc*/ 	.word	0x00003270


	//   ....[11]....
        /*04c0*/ 	.word	0x00003e90


	//   ....[12]....
        /*04c4*/ 	.word	0x00003ef0


	//   ....[13]....
        /*04c8*/ 	.word	0x00005f30


	//   ....[14]....
        /*04cc*/ 	.word	0x00006750


	//   ....[15]....
        /*04d0*/ 	.word	0x00006770


	//   ....[16]....
        /*04d4*/ 	.word	0x000067e0


	//   ....[17]....
        /*04d8*/ 	.word	0x000073e0


	//   ....[18]....
        /*04dc*/ 	.word	0x00007450


	//   ....[19]....
        /*04e0*/ 	.word	0x00009c20


	//   ....[20]....
        /*04e4*/ 	.word	0x00009c30


	//   ....[21]....
        /*04e8*/ 	.word	0x00009c60


	//   ....[22]....
        /*04ec*/ 	.word	0x00009c70


	//   ....[23]....
        /*04f0*/ 	.word	0x0000b720


	//   ....[24]....
        /*04f4*/ 	.word	0x0000b730


	//   ....[25]....
        /*04f8*/ 	.word	0x0000b7b0


	//   ....[26]....
        /*04fc*/ 	.word	0x0000b7c0


	//   ....[27]....
        /*0500*/ 	.word	0x0000c740


	//   ....[28]....
        /*0504*/ 	.word	0x0000c750


	//   ....[29]....
        /*0508*/ 	.word	0x0000c760


	//   ....[30]....
        /*050c*/ 	.word	0x0000c770


	//   ....[31]....
        /*0510*/ 	.word	0x0000c780


	//   ....[32]....
        /*0514*/ 	.word	0x0000c790


	//   ....[33]....
        /*0518*/ 	.word	0x0000c7a0


	//   ....[34]....
        /*051c*/ 	.word	0x0000c7b0


	//   ....[35]....
        /*0520*/ 	.word	0x0000c7e0


	//   ....[36]....
        /*0524*/ 	.word	0x0000c7f0


	//   ....[37]....
        /*0528*/ 	.word	0x0000c820


	//   ....[38]....
        /*052c*/ 	.word	0x0000c830


	//   ....[39]....
        /*0530*/ 	.word	0x0000c860


	//   ....[40]....
        /*0534*/ 	.word	0x0000c870


	//   ....[41]....
        /*0538*/ 	.word	0x0000c8a0


	//   ....[42]....
        /*053c*/ 	.word	0x0000c8b0


	//   ....[43]....
        /*0540*/ 	.word	0x0000c8e0


	//   ....[44]....
        /*0544*/ 	.word	0x0000c8f0


	//   ....[45]....
        /*0548*/ 	.word	0x0000c920


	//   ....[46]....
        /*054c*/ 	.word	0x0000c930


	//   ....[47]....
        /*0550*/ 	.word	0x0000c950


	//   ....[48]....
        /*0554*/ 	.word	0x0000c960


	//   ....[49]....
        /*0558*/ 	.word	0x0000c990


	//   ....[50]....
        /*055c*/ 	.word	0x0000c9b0


	//   ....[51]....
        /*0560*/ 	.word	0x0000c9c0


	//   ....[52]....
        /*0564*/ 	.word	0x0000c9f0


	//   ....[53]....
        /*0568*/ 	.word	0x0000ca40


	//   ....[54]....
        /*056c*/ 	.word	0x0000ca50


	//   ....[55]....
        /*0570*/ 	.word	0x0000ca80


	//   ....[56]....
        /*0574*/ 	.word	0x0000cab0


	//   ....[57]....
        /*0578*/ 	.word	0x0000cad0


	//   ....[58]....
        /*057c*/ 	.word	0x0000cae0


	//   ....[59]....
        /*0580*/ 	.word	0x0000d080


	//   ....[60]....
        /*0584*/ 	.word	0x0000d0c0


	//   ....[61]....
        /*0588*/ 	.word	0x0000d100


	//   ....[62]....
        /*058c*/ 	.word	0x0000d140


	//   ....[63]....
        /*0590*/ 	.word	0x0000d6b0


	//   ....[64]....
        /*0594*/ 	.word	0x0000d6f0


	//   ....[65]....
        /*0598*/ 	.word	0x0000d7b0


	//   ....[66]....
        /*059c*/ 	.word	0x0000d7d0


	//   ....[67]....
        /*05a0*/ 	.word	0x0000d890


	//   ....[68]....
        /*05a4*/ 	.word	0x0000d8b0


	//   ....[69]....
        /*05a8*/ 	.word	0x0000d980


	//   ....[70]....
        /*05ac*/ 	.word	0x0000d9a0


	//   ....[71]....
        /*05b0*/ 	.word	0x0000e260


	//   ....[72]....
        /*05b4*/ 	.word	0x0000e280


	//   ....[73]....
        /*05b8*/ 	.word	0x0000e340


	//   ....[74]....
        /*05bc*/ 	.word	0x0000e360


	//   ....[75]....
        /*05c0*/ 	.word	0x0000e420


	//   ....[76]....
        /*05c4*/ 	.word	0x0000e440


	//   ....[77]....
        /*05c8*/ 	.word	0x0000e510


	//   ....[78]....
        /*05cc*/ 	.word	0x0000e530


	//   ....[79]....
        /*05d0*/ 	.word	0x0000e670


	//   ....[80]....
        /*05d4*/ 	.word	0x0000e820


	//   ....[81]....
        /*05d8*/ 	.word	0x0000e850


	//   ....[82]....
        /*05dc*/ 	.word	0x0000e880


	//   ....[83]....
        /*05e0*/ 	.word	0x0000e8b0


	//   ....[84]....
        /*05e4*/ 	.word	0x0000e8e0


	//   ....[85]....
        /*05e8*/ 	.word	0x0000e920


	//   ....[86]....
        /*05ec*/ 	.word	0x0000ea70


	//   ....[87]....
        /*05f0*/ 	.word	0x0000eaa0


	//   ....[88]....
        /*05f4*/ 	.word	0x0000ead0


	//   ....[89]....
        /*05f8*/ 	.word	0x0000eb00


	//   ....[90]....
        /*05fc*/ 	.word	0x0000eb30


	//   ....[91]....
        /*0600*/ 	.word	0x0000eb70


	//   ....[92]....
        /*0604*/ 	.word	0x0000ebf0


	//   ....[93]....
        /*0608*/ 	.word	0x0000ec90


	//   ....[94]....
        /*060c*/ 	.word	0x0000ed30


	//   ....[95]....
        /*0610*/ 	.word	0x00010c30


	//   ....[96]....
        /*0614*/ 	.word	0x00010c60


	//   ....[97]....
        /*0618*/ 	.word	0x00010ca0


	//   ....[98]....
        /*061c*/ 	.word	0x00010d30


	//   ....[99]....
        /*0620*/ 	.word	0x00010d40


	//   ....[100]....
        /*0624*/ 	.word	0x00010db0


	//   ....[101]....
        /*0628*/ 	.word	0x00010dc0


	//   ....[102]....
        /*062c*/ 	.word	0x00010dd0


	//   ....[103]....
        /*0630*/ 	.word	0x00010e40


	//   ....[104]....
        /*0634*/ 	.word	0x00010ec0


	//   ....[105]....
        /*0638*/ 	.word	0x000112d0


	//   ....[106]....
        /*063c*/ 	.word	0x00011310


	//   ....[107]....
        /*0640*/ 	.word	0x00011330


	//   ....[108]....
        /*0644*/ 	.word	0x00011340


	//   ....[109]....
        /*0648*/ 	.word	0x000113f0


	//   ....[110]....
        /*064c*/ 	.word	0x00011410


	//   ....[111]....
        /*0650*/ 	.word	0x000114a0


	//   ....[112]....
        /*0654*/ 	.word	0x000114c0


	//   ....[113]....
        /*0658*/ 	.word	0x000114d0


	//   ....[114]....
        /*065c*/ 	.word	0x00011560


	//   ....[115]....
        /*0660*/ 	.word	0x00011d70


	//   ....[116]....
        /*0664*/ 	.word	0x00011da0


	//   ....[117]....
        /*0668*/ 	.word	0x00011dd0


	//   ....[118]....
        /*066c*/ 	.word	0x00011e50


	//   ....[119]....
        /*0670*/ 	.word	0x00011ea0


	//   ....[120]....
        /*0674*/ 	.word	0x00011f00


	//   ....[121]....
        /*0678*/ 	.word	0x00011f20


	//   ....[122]....
        /*067c*/ 	.word	0x00011f60


	//   ....[123]....
        /*0680*/ 	.word	0x00012950


	//   ....[124]....
        /*0684*/ 	.word	0x00012970


	//   ....[125]....
        /*0688*/ 	.word	0x00012990


	//   ....[126]....
        /*068c*/ 	.word	0x000129e0


	//   ....[127]....
        /*0690*/ 	.word	0x000129f0


	//   ....[128]....
        /*0694*/ 	.word	0x00012a40


	//   ....[129]....
        /*0698*/ 	.word	0x00012a50


	//   ....[130]....
        /*069c*/ 	.word	0x00012a60


	//   ....[131]....
        /*06a0*/ 	.word	0x00012ab0


	//   ....[132]....
        /*06a4*/ 	.word	0x00012b00


	//   ....[133]....
        /*06a8*/ 	.word	0x00012f00


	//   ....[134]....
        /*06ac*/ 	.word	0x00012f20


	//   ....[135]....
        /*06b0*/ 	.word	0x00012f30


	//   ....[136]....
        /*06b4*/ 	.word	0x00012f40


	//   ....[137]....
        /*06b8*/ 	.word	0x00012f50


	//   ....[138]....
        /*06bc*/ 	.word	0x00012fb0


	//   ....[139]....
        /*06c0*/ 	.word	0x00012fc0


	//   ....[140]....
        /*06c4*/ 	.word	0x00013020


	//   ....[141]....
        /*06c8*/ 	.word	0x00013050


	//   ....[142]....
        /*06cc*/ 	.word	0x00013090


	//   ....[143]....
        /*06d0*/ 	.word	0x00014300


	//   ....[144]....
        /*06d4*/ 	.word	0x00014330


	//   ....[145]....
        /*06d8*/ 	.word	0x00014360


	//   ....[146]....
        /*06dc*/ 	.word	0x00014390


	//   ....[147]....
        /*06e0*/ 	.word	0x000143a0


	//   ....[148]....
        /*06e4*/ 	.word	0x000143c0


	//   ....[149]....
        /*06e8*/ 	.word	0x000143e0


	//   ....[150]....
        /*06ec*/ 	.word	0x00014420


	//   ....[151]....
        /*06f0*/ 	.word	0x00014560


	//   ....[152]....
        /*06f4*/ 	.word	0x00014590


	//   ....[153]....
        /*06f8*/ 	.word	0x000145d0


	//   ....[154]....
        /*06fc*/ 	.word	0x00014600


	//   ....[155]....
        /*0700*/ 	.word	0x00014630


	//   ....[156]....
        /*0704*/ 	.word	0x00014660


	//   ....[157]....
        /*0708*/ 	.word	0x00014700


	//   ....[158]....
        /*070c*/ 	.word	0x000147a0


	//   ....[159]....
        /*0710*/ 	.word	0x00014850


	//   ....[160]....
        /*0714*/ 	.word	0x00014e30


	//   ....[161]....
        /*0718*/ 	.word	0x00015440


	//   ....[162]....
        /*071c*/ 	.word	0x00015520


	//   ....[163]....
        /*0720*/ 	.word	0x00015610


	//   ....[164]....
        /*0724*/ 	.word	0x00015670


	//   ....[165]....
        /*0728*/ 	.word	0x00015750


	//   ....[166]....
        /*072c*/ 	.word	0x000157b0


	//   ....[167]....
        /*0730*/ 	.word	0x00015890


	//   ....[168]....
        /*0734*/ 	.word	0x000158f0


	//   ....[169]....
        /*0738*/ 	.word	0x000159c0


	//   ....[170]....
        /*073c*/ 	.word	0x00015a60


	//   ....[171]....
        /*0740*/ 	.word	0x00015b40


	//   ....[172]....
        /*0744*/ 	.word	0x00015c90


	//   ....[173]....
        /*0748*/ 	.word	0x00015d40


	//   ....[174]....
        /*074c*/ 	.word	0x00015e70


	//   ....[175]....
        /*0750*/ 	.word	0x00015f20


	//   ....[176]....
        /*0754*/ 	.word	0x00016020


	//   ....[177]....
        /*0758*/ 	.word	0x000160e0


	//   ....[178]....
        /*075c*/ 	.word	0x00016140


	//   ....[179]....
        /*0760*/ 	.word	0x000161e0


	//   ....[180]....
        /*0764*/ 	.word	0x000162a0


	//   ....[181]....
        /*0768*/ 	.word	0x00016370


	//   ....[182]....
        /*076c*/ 	.word	0x00016410


	//   ....[183]....
        /*0770*/ 	.word	0x00016480


	//   ....[184]....
        /*0774*/ 	.word	0x000164e0


	//   ....[185]....
        /*0778*/ 	.word	0x000165d0


	//   ....[186]....
        /*077c*/ 	.word	0x00016650


	//   ....[187]....
        /*0780*/ 	.word	0x00016730


	//   ....[188]....
        /*0784*/ 	.word	0x000167b0


	//   ....[189]....
        /*0788*/ 	.word	0x00016870


	//   ....[190]....
        /*078c*/ 	.word	0x000169a0


	//   ....[191]....
        /*0790*/ 	.word	0x00016a50


	//   ....[192]....
        /*0794*/ 	.word	0x00016ab0


	//   ....[193]....
        /*0798*/ 	.word	0x00016b70


	//   ....[194]....
        /*079c*/ 	.word	0x00016bd0


	//   ....[195]....
        /*07a0*/ 	.word	0x00016c90


	//   ....[196]....
        /*07a4*/ 	.word	0x00016cf0


	//   ....[197]....
        /*07a8*/ 	.word	0x00016db0


	//   ....[198]....
        /*07ac*/ 	.word	0x00016e10


	//   ....[199]....
        /*07b0*/ 	.word	0x00016ed0


	//   ....[200]....
        /*07b4*/ 	.word	0x00016fc0


	//   ....[201]....
        /*07b8*/ 	.word	0x00017060


	//   ....[202]....
        /*07bc*/ 	.word	0x000170c0


	//   ....[203]....
        /*07c0*/ 	.word	0x00017190


	//   ....[204]....
        /*07c4*/ 	.word	0x000171f0


	//   ....[205]....
        /*07c8*/ 	.word	0x000172c0


	//   ....[206]....
        /*07cc*/ 	.word	0x00017320


	//   ....[207]....
        /*07d0*/ 	.word	0x000173f0


	//   ....[208]....
        /*07d4*/ 	.word	0x00017450


	//   ....[209]....
        /*07d8*/ 	.word	0x00017520


	//   ....[210]....
        /*07dc*/ 	.word	0x00017770


	//----- nvinfo : EIATTR_REG_RECONFIG
	.align		4
.L_299:
        /*07e0*/ 	.byte	0x01, 0x54
	.zero		2


	//----- nvinfo : EIATTR_SYSCALL_OFFSETS
	.align		4
        /*07e4*/ 	.byte	0x04, 0x46
        /*07e6*/ 	.short	(.L_301 - .L_300)


	//   ....[0]....
.L_300:
        /*07e8*/ 	.word	0x00001a50


	//   ....[1]....
        /*07ec*/ 	.word	0x0000fe60


	//   ....[2]....
        /*07f0*/ 	.word	0x0000ffd0


	//   ....[3]....
        /*07f4*/ 	.word	0x00010120


	//   ....[4]....
        /*07f8*/ 	.word	0x00010260


	//   ....[5]....
        /*07fc*/ 	.word	0x000119a0


	//----- nvinfo : EIATTR_MBARRIER_INSTR_OFFSETS
	.align		4
.L_301:
        /*0800*/ 	.byte	0x04, 0x39
        /*0802*/ 	.short	(.L_303 - .L_302)


	//   ....[0]....
.L_302:
        /*0804*/ 	.word	0x00000180
        /*0808*/ 	.word	0x000000ff
        /*080c*/ 	.word	0x00029800
        /*0810*/ 	.short	0x0100
        /*0812*/ 	.byte	0x08
	.zero		1


	//   ....[1]....
        /*0814*/ 	.word	0x00000190
        /*0818*/ 	.word	0x000000ff
        /*081c*/ 	.word	0x00029820
        /*0820*/ 	.short	0x0100
        /*0822*/ 	.byte	0x08
	.zero		1


	//   ....[2]....
        /*0824*/ 	.word	0x00000280
        /*0828*/ 	.word	0x000000ff
        /*082c*/ 	.word	0x00029830
        /*0830*/ 	.short	0x0100
        /*0832*/ 	.byte	0x08
	.zero		1


	//   ....[3]....
        /*0834*/ 	.word	0x00000290
        /*0838*/ 	.word	0x000000ff
        /*083c*/ 	.word	0x00029840
        /*0840*/ 	.short	0x0100
        /*0842*/ 	.byte	0x08
	.zero		1


	//   ....[4]....
        /*0844*/ 	.word	0x000002a0
        /*0848*/ 	.word	0x000000ff
        /*084c*/ 	.word	0x00029838
        /*0850*/ 	.short	0x0100
        /*0852*/ 	.byte	0x08
	.zero		1


	//   ....[5]....
        /*0854*/ 	.word	0x000002b0
        /*0858*/ 	.word	0x000000ff
        /*085c*/ 	.word	0x00029848
        /*0860*/ 	.short	0x0100
        /*0862*/ 	.byte	0x08
	.zero		1


	//   ....[6]....
        /*0864*/ 	.word	0x000003e0
        /*0868*/ 	.word	0x000000ff
        /*086c*/ 	.word	0x00029850
        /*0870*/ 	.short	0x0100
        /*0872*/ 	.byte	0x08
	.zero		1


	//   ....[7]....
        /*0874*/ 	.word	0x000003f0
        /*0878*/ 	.word	0x000000ff
        /*087c*/ 	.word	0x00029860
        /*0880*/ 	.short	0x0100
        /*0882*/ 	.byte	0x08
	.zero		1


	//   ....[8]....
        /*0884*/ 	.word	0x00000400
        /*0888*/ 	.word	0x000000ff
        /*088c*/ 	.word	0x00029858
        /*0890*/ 	.short	0x0100
        /*0892*/ 	.byte	0x08
	.zero		1


	//   ....[9]....
        /*0894*/ 	.word	0x00000410
        /*0898*/ 	.word	0x000000ff
        /*089c*/ 	.word	0x00029868
        /*08a0*/ 	.short	0x0100
        /*08a2*/ 	.byte	0x08
	.zero		1


	//   ....[10]....
        /*08a4*/ 	.word	0x00000500
        /*08a8*/ 	.word	0x000000ff
        /*08ac*/ 	.word	0x00029870
        /*08b0*/ 	.short	0x0100
        /*08b2*/ 	.byte	0x06
	.zero		1


	//   ....[11]....
        /*08b4*/ 	.word	0x00000510
        /*08b8*/ 	.word	0x000000ff
        /*08bc*/ 	.word	0x00029880
        /*08c0*/ 	.short	0x0100
        /*08c2*/ 	.byte	0x06
	.zero		1


	//   ....[12]....
        /*08c4*/ 	.word	0x00000520
        /*08c8*/ 	.word	0x000000ff
        /*08cc*/ 	.word	0x00029878
        /*08d0*/ 	.short	0x0100
        /*08d2*/ 	.byte	0x06
	.zero		1


	//   ....[13]....
        /*08d4*/ 	.word	0x00000530
        /*08d8*/ 	.word	0x000000ff
        /*08dc*/ 	.word	0x00029888
        /*08e0*/ 	.short	0x0100
        /*08e2*/ 	.byte	0x06
	.zero		1


	//   ....[14]....
        /*08e4*/ 	.word	0x00000660
        /*08e8*/ 	.word	0x000000ff
        /*08ec*/ 	.word	0x00029890
        /*08f0*/ 	.short	0x0100
        /*08f2*/ 	.byte	0x08
	.zero		1


	//   ....[15]....
        /*08f4*/ 	.word	0x00000670
        /*08f8*/ 	.word	0x000000ff
        /*08fc*/ 	.word	0x000298a0
        /*0900*/ 	.short	0x0100
        /*0902*/ 	.byte	0x08
	.zero		1


	//   ....[16]....
        /*0904*/ 	.word	0x00000680
        /*0908*/ 	.word	0x000000ff
        /*090c*/ 	.word	0x00029898
        /*0910*/ 	.short	0x0100
        /*0912*/ 	.byte	0x08
	.zero		1


	//   ....[17]....
        /*0914*/ 	.word	0x00000690
        /*0918*/ 	.word	0x000000ff
        /*091c*/ 	.word	0x000298a8
        /*0920*/ 	.short	0x0100
        /*0922*/ 	.byte	0x08
	.zero		1


	//   ....[18]....
        /*0924*/ 	.word	0x000007e0
        /*0928*/ 	.word	0x000000ff
        /*092c*/ 	.word	0x000298b0
        /*0930*/ 	.short	0x0100
        /*0932*/ 	.byte	0x08
	.zero		1


	//   ....[19]....
        /*0934*/ 	.word	0x000007f0
        /*0938*/ 	.word	0x000000ff
        /*093c*/ 	.word	0x000298c0
        /*0940*/ 	.short	0x0100
        /*0942*/ 	.byte	0x08
	.zero		1


	//   ....[20]....
        /*0944*/ 	.word	0x00000800
        /*0948*/ 	.word	0x000000ff
        /*094c*/ 	.word	0x000298b8
        /*0950*/ 	.short	0x0100
        /*0952*/ 	.byte	0x08
	.zero		1


	//   ....[21]....
        /*0954*/ 	.word	0x00000810
        /*0958*/ 	.word	0x000000ff
        /*095c*/ 	.word	0x000298c8
        /*0960*/ 	.short	0x0100
        /*0962*/ 	.byte	0x08
	.zero		1


	//   ....[22]....
        /*0964*/ 	.word	0x00001ad0
        /*0968*/ 	.word	0x000000ff
        /*096c*/ 	.word	0x00029800
        /*0970*/ 	.short	0x010a
        /*0972*/ 	.byte	0x29
	.zero		1


	//   ....[23]....
        /*0974*/ 	.word	0x00001b50
        /*0978*/ 	.word	0x00000000
        /*097c*/ 	.word	0x00029830
        /*0980*/ 	.short	0x010a
        /*0982*/ 	.byte	0x3f
	.zero		1


	//   ....[24]....
        /*0984*/ 	.word	0x00001b90
        /*0988*/ 	.word	0x00000000
        /*098c*/ 	.word	0x00029830
        /*0990*/ 	.short	0x010a
        /*0992*/ 	.byte	0x3f
	.zero		1


	//   ....[25]....
        /*0994*/ 	.word	0x00002b80
        /*0998*/ 	.word	0x000000ff
        /*099c*/ 	.word	0x00000000
        /*09a0*/ 	.short	0x0101
        /*09a2*/ 	.byte	0x06
	.zero		1


	//   ....[26]....
        /*09a4*/ 	.word	0x00004f60
        /*09a8*/ 	.word	0x000000ff
        /*09ac*/ 	.word	0x00029830
        /*09b0*/ 	.short	0x010a
        /*09b2*/ 	.byte	0x06
	.zero		1


	//   ....[27]....
        /*09b4*/ 	.word	0x00004fa0
        /*09b8*/ 	.word	0x000000ff
        /*09bc*/ 	.word	0x00029830
        /*09c0*/ 	.short	0x010a
        /*09c2*/ 	.byte	0x06
	.zero		1


	//   ....[28]....
        /*09c4*/ 	.word	0x00005be0
        /*09c8*/ 	.word	0x000000ff
        /*09cc*/ 	.word	0x00029850
        /*09d0*/ 	.short	0x010a
        /*09d2*/ 	.byte	0x06
	.zero		1


	//   ....[29]....
        /*09d4*/ 	.word	0x00005c20
        /*09d8*/ 	.word	0x000000ff
        /*09dc*/ 	.word	0x00029850
        /*09e0*/ 	.short	0x010a
        /*09e2*/ 	.byte	0x06
	.zero		1


	//   ....[30]....
        /*09e4*/ 	.word	0x00005fb0
        /*09e8*/ 	.word	0x000000ff
        /*09ec*/ 	.word	0x00000000
        /*09f0*/ 	.short	0x0101
        /*09f2*/ 	.byte	0x06
	.zero		1


	//   ....[31]....
        /*09f4*/ 	.word	0x000080c0
        /*09f8*/ 	.word	0x000000ff
        /*09fc*/ 	.word	0x00000000
        /*0a00*/ 	.short	0x0101
        /*0a02*/ 	.byte	0x06
	.zero		1


	//   ....[32]....
        /*0a04*/ 	.word	0x000087e0
        /*0a08*/ 	.word	0x000000ff
        /*0a0c*/ 	.word	0x00029830
        /*0a10*/ 	.short	0x010a
        /*0a12*/ 	.byte	0x06
	.zero		1


	//   ....[33]....
        /*0a14*/ 	.word	0x00008820
        /*0a18*/ 	.word	0x000000ff
        /*0a1c*/ 	.word	0x00029830
        /*0a20*/ 	.short	0x010a
        /*0a22*/ 	.byte	0x06
	.zero		1


	//   ....[34]....
        /*0a24*/ 	.word	0x00009430
        /*0a28*/ 	.word	0x000000ff
        /*0a2c*/ 	.word	0x00029850
        /*0a30*/ 	.short	0x010a
        /*0a32*/ 	.byte	0x06
	.zero		1


	//   ....[35]....
        /*0a34*/ 	.word	0x00009470
        /*0a38*/ 	.word	0x000000ff
        /*0a3c*/ 	.word	0x00029850
        /*0a40*/ 	.short	0x010a
        /*0a42*/ 	.byte	0x06
	.zero		1


	//   ....[36]....
        /*0a44*/ 	.word	0x000097c0
        /*0a48*/ 	.word	0x000000ff
        /*0a4c*/ 	.word	0x00000000
        /*0a50*/ 	.short	0x0101
        /*0a52*/ 	.byte	0x06
	.zero		1


	//   ....[37]....
        /*0a54*/ 	.word	0x0000ad70
        /*0a58*/ 	.word	0x000000ff
        /*0a5c*/ 	.word	0x00000000
        /*0a60*/ 	.short	0x0101
        /*0a62*/ 	.byte	0x06
	.zero		1


	//   ....[38]....
        /*0a64*/ 	.word	0x0000b3f0
        /*0a68*/ 	.word	0x000000ff
        /*0a6c*/ 	.word	0x00029850
        /*0a70*/ 	.short	0x010a
        /*0a72*/ 	.byte	0x09
	.zero		1


	//   ....[39]....
        /*0a74*/ 	.word	0x0000b430
        /*0a78*/ 	.word	0x000000ff
        /*0a7c*/ 	.word	0x00029850
        /*0a80*/ 	.short	0x010a
        /*0a82*/ 	.byte	0x09
	.zero		1


	//   ....[40]....
        /*0a84*/ 	.word	0x0000bac0
        /*0a88*/ 	.word	0x000000ff
        /*0a8c*/ 	.word	0x00000000
        /*0a90*/ 	.short	0x0101
        /*0a92*/ 	.byte	0x04
	.zero		1


	//   ....[41]....
        /*0a94*/ 	.word	0x0000d6e0
        /*0a98*/ 	.word	0x00000003
        /*0a9c*/ 	.word	0x00000000
        /*0aa0*/ 	.short	0x0101
        /*0aa2*/ 	.byte	0x3f
	.zero		1


	//   ....[42]....
        /*0aa4*/ 	.word	0x00010940
        /*0aa8*/ 	.word	0x00000000
        /*0aac*/ 	.word	0x00029880
        /*0ab0*/ 	.short	0x010a
        /*0ab2*/ 	.byte	0x3f
	.zero		1


	//   ....[43]....
        /*0ab4*/ 	.word	0x00010f90
        /*0ab8*/ 	.word	0x00000000
        /*0abc*/ 	.word	0x00029870
        /*0ac0*/ 	.short	0x0107
        /*0ac2*/ 	.byte	0x3f
	.zero		1


	//   ....[44]....
        /*0ac4*/ 	.word	0x00011050
        /*0ac8*/ 	.word	0x00000000
        /*0acc*/ 	.word	0x00029870
        /*0ad0*/ 	.short	0x0101
        /*0ad2*/ 	.byte	0x3f
	.zero		1


	//   ....[45]....
        /*0ad4*/ 	.word	0x00011080
        /*0ad8*/ 	.word	0x00000000
        /*0adc*/ 	.word	0x00029840
        /*0ae0*/ 	.short	0x010a
        /*0ae2*/ 	.byte	0x3f
	.zero		1


	//   ....[46]....
        /*0ae4*/ 	.word	0x000116c0
        /*0ae8*/ 	.word	0x00000000
        /*0aec*/ 	.word	0x00029830
        /*0af0*/ 	.short	0x0107
        /*0af2*/ 	.byte	0x3f
	.zero		1


	//   ....[47]....
        /*0af4*/ 	.word	0x00011790
        /*0af8*/ 	.word	0x00000000
        /*0afc*/ 	.word	0x00029830
        /*0b00*/ 	.short	0x0101
        /*0b02*/ 	.byte	0x3f
	.zero		1


	//   ....[48]....
        /*0b04*/ 	.word	0x00012070
        /*0b08*/ 	.word	0x00000016
        /*0b0c*/ 	.word	0x00029800
        /*0b10*/ 	.short	0x0107
        /*0b12*/ 	.byte	0x3f
	.zero		1


	//   ....[49]....
        /*0b14*/ 	.word	0x00012170
        /*0b18*/ 	.word	0x00000016
        /*0b1c*/ 	.word	0x00029800
        /*0b20*/ 	.short	0x0101
        /*0b22*/ 	.byte	0x3f
	.zero		1


	//   ....[50]....
        /*0b24*/ 	.word	0x00012190
        /*0b28*/ 	.word	0x00000016
        /*0b2c*/ 	.word	0x00029820
        /*0b30*/ 	.short	0x010a
        /*0b32*/ 	.byte	0x3f
	.zero		1


	//   ....[51]....
        /*0b34*/ 	.word	0x000126b0
        /*0b38*/ 	.word	0x00000000
        /*0b3c*/ 	.word	0x00029880
        /*0b40*/ 	.short	0x010a
        /*0b42*/ 	.byte	0x3f
	.zero		1


	//   ....[52]....
        /*0b44*/ 	.word	0x00012b90
        /*0b48*/ 	.word	0x00000000
        /*0b4c*/ 	.word	0x00029870
        /*0b50*/ 	.short	0x0107
        /*0b52*/ 	.byte	0x3f
	.zero		1


	//   ....[53]....
        /*0b54*/ 	.word	0x00012c50
        /*0b58*/ 	.word	0x00000000
        /*0b5c*/ 	.word	0x00029870
        /*0b60*/ 	.short	0x0101
        /*0b62*/ 	.byte	0x3f
	.zero		1


	//   ....[54]....
        /*0b64*/ 	.word	0x00012c80
        /*0b68*/ 	.word	0x00000000
        /*0b6c*/ 	.word	0x00029840
        /*0b70*/ 	.short	0x010a
        /*0b72*/ 	.byte	0x3f
	.zero		1


	//   ....[55]....
        /*0b74*/ 	.word	0x00013180
        /*0b78*/ 	.word	0x00000000
        /*0b7c*/ 	.word	0x00029830
        /*0b80*/ 	.short	0x0107
        /*0b82*/ 	.byte	0x3f
	.zero		1


	//   ....[56]....
        /*0b84*/ 	.word	0x00013240
        /*0b88*/ 	.word	0x00000000
        /*0b8c*/ 	.word	0x00029830
        /*0b90*/ 	.short	0x0101
        /*0b92*/ 	.byte	0x3f
	.zero		1


	//   ....[57]....
        /*0b94*/ 	.word	0x000132d0
        /*0b98*/ 	.word	0x00000003
        /*0b9c*/ 	.word	0x00029870
        /*0ba0*/ 	.short	0x010a
        /*0ba2*/ 	.byte	0x3f
	.zero		1


	//   ....[58]....
        /*0ba4*/ 	.word	0x00013360
        /*0ba8*/ 	.word	0x00000003
        /*0bac*/ 	.word	0x00029860
        /*0bb0*/ 	.short	0x010a
        /*0bb2*/ 	.byte	0x3f
	.zero		1


	//   ....[59]....
        /*0bb4*/ 	.word	0x00013870
        /*0bb8*/ 	.word	0x00000003
        /*0bbc*/ 	.word	0x00029850
        /*0bc0*/ 	.short	0x0101
        /*0bc2*/ 	.byte	0x3f
	.zero		1


	//   ....[60]....
        /*0bc4*/ 	.word	0x00013900
        /*0bc8*/ 	.word	0x00000003
        /*0bcc*/ 	.word	0x00000000
        /*0bd0*/ 	.short	0x0101
        /*0bd2*/ 	.byte	0x3f
	.zero		1


	//   ....[61]....
        /*0bd4*/ 	.word	0x00013ac0
        /*0bd8*/ 	.word	0x00000011
        /*0bdc*/ 	.word	0x00029870
        /*0be0*/ 	.short	0x010a
        /*0be2*/ 	.byte	0x3f
	.zero		1


	//   ....[62]....
        /*0be4*/ 	.word	0x00013b40
        /*0be8*/ 	.word	0x00000011
        /*0bec*/ 	.word	0x00029860
        /*0bf0*/ 	.short	0x010a
        /*0bf2*/ 	.byte	0x3f
	.zero		1


	//   ....[63]....
        /*0bf4*/ 	.word	0x00014060
        /*0bf8*/ 	.word	0x00000011
        /*0bfc*/ 	.word	0x00029850
        /*0c00*/ 	.short	0x0101
        /*0c02*/ 	.byte	0x3f
	.zero		1


	//   ....[64]....
        /*0c04*/ 	.word	0x00014110
        /*0c08*/ 	.word	0x00000011
        /*0c0c*/ 	.word	0x00000000
        /*0c10*/ 	.short	0x0101
        /*0c12*/ 	.byte	0x3f
	.zero		1


	//   ....[65]....
        /*0c14*/ 	.word	0x00014db0
        /*0c18*/ 	.word	0x00000005
        /*0c1c*/ 	.word	0x00029820
        /*0c20*/ 	.short	0x010a
        /*0c22*/ 	.byte	0x3f
	.zero		1


	//   ....[66]....
        /*0c24*/ 	.word	0x00014f30
        /*0c28*/ 	.word	0x00000003
        /*0c2c*/ 	.word	0x00029840
        /*0c30*/ 	.short	0x010a
        /*0c32*/ 	.byte	0x3f
	.zero		1


	//   ....[67]....
        /*0c34*/ 	.word	0x00014fd0
        /*0c38*/ 	.word	0x00000005
        /*0c3c*/ 	.word	0x00029840
        /*0c40*/ 	.short	0x010a
        /*0c42*/ 	.byte	0x3f
	.zero		1


	//   ....[68]....
        /*0c44*/ 	.word	0x00015010
        /*0c48*/ 	.word	0x00000003
        /*0c4c*/ 	.word	0x00029860
        /*0c50*/ 	.short	0x010a
        /*0c52*/ 	.byte	0x3f
	.zero		1


	//   ....[69]....
        /*0c54*/ 	.word	0x00015050
        /*0c58*/ 	.word	0x00000005
        /*0c5c*/ 	.word	0x00029860
        /*0c60*/ 	.short	0x010a
        /*0c62*/ 	.byte	0x3f
	.zero		1


	//   ....[70]....
        /*0c64*/ 	.word	0x00015090
        /*0c68*/ 	.word	0x00000003
        /*0c6c*/ 	.word	0x00029880
        /*0c70*/ 	.short	0x010a
        /*0c72*/ 	.byte	0x3f
	.zero		1


	//   ....[71]....
        /*0c74*/ 	.word	0x000150d0
        /*0c78*/ 	.word	0x00000005
        /*0c7c*/ 	.word	0x00029880
        /*0c80*/ 	.short	0x010a
        /*0c82*/ 	.byte	0x3f
	.zero		1


	//   ....[72]....
        /*0c84*/ 	.word	0x00015140
        /*0c88*/ 	.word	0x00000003
        /*0c8c*/ 	.word	0x00029800
        /*0c90*/ 	.short	0x010a
        /*0c92*/ 	.byte	0x3f
	.zero		1


	//   ....[73]....
        /*0c94*/ 	.word	0x00015190
        /*0c98*/ 	.word	0x00000000
        /*0c9c*/ 	.word	0x00029830
        /*0ca0*/ 	.short	0x010a
        /*0ca2*/ 	.byte	0x3f
	.zero		1


	//   ....[74]....
        /*0ca4*/ 	.word	0x000151f0
        /*0ca8*/ 	.word	0x00000004
        /*0cac*/ 	.word	0x00029830
        /*0cb0*/ 	.short	0x010a
        /*0cb2*/ 	.byte	0x3f
	.zero		1


	//   ....[75]....
        /*0cb4*/ 	.word	0x00015250
        /*0cb8*/ 	.word	0x00000004
        /*0cbc*/ 	.word	0x00029850
        /*0cc0*/ 	.short	0x010a
        /*0cc2*/ 	.byte	0x3f
	.zero		1


	//   ....[76]....
        /*0cc4*/ 	.word	0x000152b0
        /*0cc8*/ 	.word	0x00000004
        /*0ccc*/ 	.word	0x00029830
        /*0cd0*/ 	.short	0x010a
        /*0cd2*/ 	.byte	0x3f
	.zero		1


	//   ....[77]....
        /*0cd4*/ 	.word	0x00015310
        /*0cd8*/ 	.word	0x00000004
        /*0cdc*/ 	.word	0x00029850
        /*0ce0*/ 	.short	0x010a
        /*0ce2*/ 	.byte	0x3f
	.zero		1


	//   ....[78]....
        /*0ce4*/ 	.word	0x00015370
        /*0ce8*/ 	.word	0x00000006
        /*0cec*/ 	.word	0x00029850
        /*0cf0*/ 	.short	0x010a
        /*0cf2*/ 	.byte	0x3f
	.zero		1


	//   ....[79]....
        /*0cf4*/ 	.word	0x00015470
        /*0cf8*/ 	.word	0x00000000
        /*0cfc*/ 	.word	0x00029880
        /*0d00*/ 	.short	0x010a
        /*0d02*/ 	.byte	0x3f
	.zero		1


	//   ....[80]....
        /*0d04*/ 	.word	0x00015be0
        /*0d08*/ 	.word	0x00000000
        /*0d0c*/ 	.word	0x00029840
        /*0d10*/ 	.short	0x010a
        /*0d12*/ 	.byte	0x3f
	.zero		1


	//   ....[81]....
        /*0d14*/ 	.word	0x000168a0
        /*0d18*/ 	.word	0x00000016
        /*0d1c*/ 	.word	0x00029820
        /*0d20*/ 	.short	0x010a
        /*0d22*/ 	.byte	0x3f
	.zero		1


	//   ....[82]....
        /*0d24*/ 	.word	0x000168f0
        /*0d28*/ 	.word	0x00000000
        /*0d2c*/ 	.word	0x00029880
        /*0d30*/ 	.short	0x010a
        /*0d32*/ 	.byte	0x3f
	.zero		1


	//   ....[83]....
        /*0d34*/ 	.word	0x00016f10
        /*0d38*/ 	.word	0x00000000
        /*0d3c*/ 	.word	0x00029840
        /*0d40*/ 	.short	0x010a
        /*0d42*/ 	.byte	0x3f
	.zero		1


	//   ....[84]....
        /*0d44*/ 	.word	0x00017550
        /*0d48*/ 	.word	0x00000003
        /*0d4c*/ 	.word	0x00029870
        /*0d50*/ 	.short	0x010a
        /*0d52*/ 	.byte	0x3f
	.zero		1


	//   ....[85]....
        /*0d54*/ 	.word	0x000175a0
        /*0d58*/ 	.word	0x00000003
        /*0d5c*/ 	.word	0x00029860
        /*0d60*/ 	.short	0x010a
        /*0d62*/ 	.byte	0x3f
	.zero		1


	//   ....[86]....
        /*0d64*/ 	.word	0x000175f0
        /*0d68*/ 	.word	0x00000011
        /*0d6c*/ 	.word	0x00029870
        /*0d70*/ 	.short	0x010a
        /*0d72*/ 	.byte	0x3f
	.zero		1


	//   ....[87]....
        /*0d74*/ 	.word	0x00017640
        /*0d78*/ 	.word	0x00000011
        /*0d7c*/ 	.word	0x00029860
        /*0d80*/ 	.short	0x010a
        /*0d82*/ 	.byte	0x3f
	.zero		1


	//   ....[88]....
        /*0d84*/ 	.word	0x00017690
        /*0d88*/ 	.word	0x00000005
        /*0d8c*/ 	.word	0x00029820
        /*0d90*/ 	.short	0x010a
        /*0d92*/ 	.byte	0x3f
	.zero		1


	//   ....[89]....
        /*0d94*/ 	.word	0x00017830
        /*0d98*/ 	.word	0x00000003
        /*0d9c*/ 	.word	0x00029840
        /*0da0*/ 	.short	0x010a
        /*0da2*/ 	.byte	0x3f
	.zero		1


	//   ....[90]....
        /*0da4*/ 	.word	0x00017880
        /*0da8*/ 	.word	0x00000005
        /*0dac*/ 	.word	0x00029840
        /*0db0*/ 	.short	0x010a
        /*0db2*/ 	.byte	0x3f
	.zero		1


	//   ....[91]....
        /*0db4*/ 	.word	0x000178d0
        /*0db8*/ 	.word	0x00000003
        /*0dbc*/ 	.word	0x00029860
        /*0dc0*/ 	.short	0x010a
        /*0dc2*/ 	.byte	0x3f
	.zero		1


	//   ....[92]....
        /*0dc4*/ 	.word	0x00017920
        /*0dc8*/ 	.word	0x00000005
        /*0dcc*/ 	.word	0x00029860
        /*0dd0*/ 	.short	0x010a
        /*0dd2*/ 	.byte	0x3f
	.zero		1


	//   ....[93]....
        /*0dd4*/ 	.word	0x00017970
        /*0dd8*/ 	.word	0x00000003
        /*0ddc*/ 	.word	0x00029880
        /*0de0*/ 	.short	0x010a
        /*0de2*/ 	.byte	0x3f
	.zero		1


	//----- nvinfo : EIATTR_NUM_MBARRIERS
	.align		4
.L_303:
        /*0de4*/ 	.byte	0x03, 0x38
        /*0de6*/ 	.short	0x0016


	//----- nvinfo : EIATTR_EXIT_INSTR_OFFSETS
	.align		4
        /*0de8*/ 	.byte	0x04, 0x1c
        /*0dea*/ 	.short	(.L_305 - .L_304)


	//   ....[0]....
.L_304:
        /*0dec*/ 	.word	0x000009c0


	//   ....[1]....
        /*0df0*/ 	.word	0x0000e620


	//   ....[2]....
        /*0df4*/ 	.word	0x00015120


	//----- nvinfo : EIATTR_MAX_THREADS
	.align		4
.L_305:
        /*0df8*/ 	.byte	0x04, 0x05
        /*0dfa*/ 	.short	(.L_307 - .L_306)
.L_306:
        /*0dfc*/ 	.word	0x00000180
        /*0e00*/ 	.word	0x00000001
        /*0e04*/ 	.word	0x00000001


	//----- nvinfo : EIATTR_CRS_STACK_SIZE
	.align		4
.L_307:
        /*0e08*/ 	.byte	0x04, 0x1e
        /*0e0a*/ 	.short	(.L_309 - .L_308)
.L_308:
        /*0e0c*/ 	.word	0x00000000


	//----- nvinfo : EIATTR_CBANK_PARAM_SIZE
	.align		4
.L_309:
        /*0e10*/ 	.byte	0x03, 0x19
        /*0e12*/ 	.short	0x0af0


	//----- nvinfo : EIATTR_PARAM_CBANK
	.align		4
        /*0e14*/ 	.byte	0x04, 0x0a
        /*0e16*/ 	.short	(.L_311 - .L_310)
	.align		4
.L_310:
        /*0e18*/ 	.word	index@(.nv.constant0._ZN7cutlass13device_kernelIN5flash11enable_sm90INS1_16FlashAttnFwdSm90INS1_25CollectiveMainloopFwdSm90ILi2EN4cute5tupleIJNS5_1CILi1EEES8_S8_EEENS6_IJNS7_ILi128EEENS7_ILi160EEENS7_ILi192EEEEEELi128ENS_12float_e4m3_tEfNS_4arch4Sm90ELb1ELb0ELb0ELb1ELb1ELb0ELb0ELb1ELb1ELb1ELb0ELb0EEENS1_21CollectiveEpilogueFwdINS6_IJSA_SA_SB_EEES9_NS_10bfloat16_tESG_Li256ELb1ELb1ELb0ELb1EEENS1_36VarlenDynamicPersistentTileSchedulerILi128ELi160ELi256ELi128ELb0ELb1ELb1ELb1ELb1ELb1EEEEEEEEEvNT_6ParamsE)
        /*0e1c*/ 	.short	0x0210
        /*0e1e*/ 	.short	0x0af0


	//----- nvinfo : EIATTR_SW_WAR
	.align		4
.L_311:
        /*0e20*/ 	.byte	0x04, 0x36
        /*0e22*/ 	.short	(.L_313 - .L_312)
.L_312:
        /*0e24*/ 	.word	0x00000008
.L_313:


//--------------------- .nv.info._ZN7cutlass13device_kernelIN5flash11enable_sm90INS1_16FlashAttnFwdSm90INS1_25CollectiveMainloopFwdSm90ILi2EN4cute5tupleIJNS5_1CILi1EEES8_S8_EEENS6_IJNS7_ILi128EEENS7_ILi160EEENS7_ILi192EEEEEELi128ENS_12float_e4m3_tEfNS_4arch4Sm90ELb1ELb0ELb0ELb1ELb1ELb1ELb0ELb1ELb1ELb1ELb0ELb0EEENS1_21CollectiveEpilogueFwdINS6_IJSA_SA_SB_EEES9_NS_10bfloat16_tESG_Li256ELb1ELb1ELb0ELb1EEENS1_36VarlenDynamicPersistentTileSchedulerILi128ELi160ELi256ELi128ELb0ELb1ELb1ELb1ELb1ELb1EEEEEEEEEvNT_6ParamsE --------------------------
	.section	.nv.info._ZN7cutlass13device_kernelIN5flash11enable_sm90INS1_16FlashAttnFwdSm90INS1_25CollectiveMainloopFwdSm90ILi2EN4cute5tupleIJNS5_1CILi1EEES8_S8_EEENS6_IJNS7_ILi128EEENS7_ILi160EEENS7_ILi192EEEEEELi128ENS_12float_e4m3_tEfNS_4arch4Sm90ELb1ELb0ELb0ELb1ELb1ELb1ELb0ELb1ELb1ELb1ELb0ELb0EEENS1_21CollectiveEpilogueFwdINS6_IJSA_SA_SB_EEES9_NS_10bfloat16_tESG_Li256ELb1ELb1ELb0ELb1EEENS1_36VarlenDynamicPersistentTileSchedulerILi128ELi160ELi256ELi128ELb0ELb1ELb1ELb1ELb1ELb1EEEEEEEEEvNT_6ParamsE,"",@"SHT_CUDA_INFO"
	.sectionflags	@""
	.align	4


	//----- nvinfo : EIATTR_CUDA_API_VERSION
	.align		4
        /*0000*/ 	.byte	0x04, 0x37
        /*0002*/ 	.short	(.L_315 - .L_314)
.L_314:
        /*0004*/ 	.word	0x00000082


	//----- nvinfo : EIATTR_KPARAM_INFO
	.align		4
.L_315:
        /*0008*/ 	.byte	0x04, 0x17
        /*000a*/ 	.short	(.L_317 - .L_316)
.L_316:
        /*000c*/ 	.word	0x00000000
        /*0010*/ 	.short	0x0000
        /*0012*/ 	.short	0x0070
        /*0014*/ 	.byte	0x00, 0xf0, 0x01, 0x2a


	//----- nvinfo : EIATTR_SPARSE_MMA_MASK
	.align		4
.L_317:
        /*0018*/ 	.byte	0x03, 0x50
        /*001a*/ 	.short	0x0000


	//----- nvinfo : EIATTR_MAXREG_COUNT
	.align		4
        /*001c*/ 	.byte	0x03, 0x1b
        /*001e*/ 	.short	0x00a8


	//----- nvinfo : EIATTR_NUM_BARRIERS
	.align		4
        /*0020*/ 	.byte	0x02, 0x4c
        /*0022*/ 	.byte	0x10
	.zero		1


	//----- nvinfo : EIATTR_EXTERNS
	.align		4
        /*0024*/ 	.byte	0x04, 0x0f
        /*0026*/ 	.short	(.L_319 - .L_318)


	//   ....[0]....
	.align		4
.L_318:
        /*0028*/ 	.word	index@(__assertfail)


	//----- nvinfo : EIATTR_ANNOTATIONS
	.align		4
.L_319:
        /*002c*/ 	.byte	0x04, 0x55
        /*002e*/ 	.short	(.L_321 - .L_320)


	//   ....[0]....
.L_320:
        /* <DEDUP_REMOVED lines=48> */


	//----- nvinfo : EIATTR_MERCURY_ISA_VERSION
	.align		4
.L_321:
        /*0320*/ 	.byte	0x03, 0x5f
        /*0322*/ 	.short	0x0101


	//----- nvinfo : EIATTR_UNUSED_LOAD_BYTE_OFFSET
	.align		4
        /*0324*/ 	.byte	0x04, 0x44
        /*0326*/ 	.short	(.L_323 - .L_322)


	//   ....[0]....
.L_322:
        /*0328*/ 	.word	0x00000a90
        /*032c*/ 	.word	0x0000fff0


	//   ....[1]....
        /*0330*/ 	.word	0x00022c80
        /*0334*/ 	.word	0x0000fff0


	//----- nvinfo : EIATTR_INT_WARP_WIDE_INSTR_OFFSETS
	.align		4
.L_323:
        /*0338*/ 	.byte	0x04, 0x31
        /*033a*/ 	.short	(.L_325 - .L_324)


	//   ....[0]....
.L_324:
        /*033c*/ 	.word	0x00000130


	//   ....[1]....
        /*0340*/ 	.word	0x00000170


	//   ....[2]....
        /*0344*/ 	.word	0x000001e0


	//   ....[3]....
        /*0348*/ 	.word	0x00027be0


	//   ....[4]....
        /*034c*/ 	.word	0x00027c70


	//   ....[5]....
        /*0350*/ 	.word	0x0002bbc0


	//   ....[6]....
        /*0354*/ 	.word	0x0002bc50


	//----- nvinfo : EIATTR_COOP_GROUP_MASK_REGIDS
	.align		4
.L_325:
        /*0358*/ 	.byte	0x04, 0x29
        /*035a*/ 	.short	(.L_327 - .L_326)


	//   ....[0]....
.L_326:
        /*035c*/ 	.word	0xffffffff


	//   ....[1]....
        /*0360*/ 	.word	0xffffffff


	//   ....[2]....
        /*0364*/ 	.word	0xffffffff


	//   ....[3]....
        /*0368*/ 	.word	0xffffffff


	//   ....[4]....
        /*036c*/ 	.word	0xffffffff


	//   ....[5]....
        /*0370*/ 	.word	0xffffffff


	//   ....[6]....
        /*0374*/ 	.word	0xffffffff


	//   ....[7]....
        /*0378*/ 	.word	0xffffffff


	//   ....[8]....
        /*037c*/ 	.word	0xffffffff


	//   ....[9]....
        /*0380*/ 	.word	0xffffffff


	//   ....[10]....
        /*0384*/ 	.word	0xffffffff


	//   ....[11]....
        /*0388*/ 	.word	0xffffffff


	//   ....[12]....
        /*038c*/ 	.word	0xffffffff


	//   ....[13]....
        /*0390*/ 	.word	0xffffffff


	//   ....[14]....
        /*0394*/ 	.word	0xffffffff


	//   ....[15]....
        /*0398*/ 	.word	0xffffffff


	//   ....[16]....
        /*039c*/ 	.word	0xffffffff


	//   ....[17]....
        /*03a0*/ 	.word	0xffffffff


	//   ....[18]....
        /*03a4*/ 	.word	0xffffffff


	//   ....[19]....
        /*03a8*/ 	.word	0xffffffff


	//   ....[20]....
        /*03ac*/ 	.word	0xffffffff


	//   ....[21]....
        /*03b0*/ 	.word	0xffffffff


	//   ....[22]....
        /*03b4*/ 	.word	0xffffffff


	//   ....[23]....
        /*03b8*/ 	.word	0xffffffff


	//   ....[24]....
        /*03bc*/ 	.word	0xffffffff


	//   ....[25]....
        /*03c0*/ 	.word	0xffffffff


	//   ....[26]....
        /*03c4*/ 	.word	0xffffffff


	//   ....[27]....
        /*03c8*/ 	.word	0xffffffff


	//   ....[28]....
        /*03cc*/ 	.word	0xffffffff


	//   ....[29]....
        /*03d0*/ 	.word	0xffffffff


	//   ....[30]....
        /*03d4*/ 	.word	0xffffffff


	//   ....[31]....
        /*03d8*/ 	.word	0xffffffff


	//   ....[32]....
        /*03dc*/ 	.word	0xffffffff


	//   ....[33]....
        /*03e0*/ 	.word	0xffffffff


	//   ....[34]....
        /*03e4*/ 	.word	0xffffffff


	//   ....[35]....
        /*03e8*/ 	.word	0xffffffff


	//   ....[36]....
        /*03ec*/ 	.word	0xffffffff


	//   ....[37]....
        /*03f0*/ 	.word	0xffffffff


	//   ....[38]....
        /*03f4*/ 	.word	0xffffffff


	//   ....[39]....
        /*03f8*/ 	.word	0xffffffff


	//   ....[40]....
        /*03fc*/ 	.word	0xffffffff


	//   ....[41]....
        /*0400*/ 	.word	0xffffffff


	//   ....[42]....
        /*0404*/ 	.word	0xffffffff


	//   ....[43]....
        /*0408*/ 	.word	0xffffffff


	//   ....[44]....
        /*040c*/ 	.word	0xffffffff


	//   ....[45]....
        /*0410*/ 	.word	0xffffffff


	//   ....[46]....
        /*0414*/ 	.word	0xffffffff


	//   ....[47]....
        /*0418*/ 	.word	0xffffffff


	//   ....[48]....
        /*041c*/ 	.word	0xffffffff


	//   ....[49]....
        /*0420*/ 	.word	0xffffffff


	//   ....[50]....
        /*0424*/ 	.word	0xffffffff


	//   ....[51]....
        /*0428*/ 	.word	0xffffffff


	//   ....[52]....
        /*042c*/ 	.word	0xffffffff


	//   ....[53]....
        /*0430*/ 	.word	0xffffffff


	//   ....[54]....
        /*0434*/ 	.word	0xffffffff


	//   ....[55]....
        /*0438*/ 	.word	0xffffffff


	//   ....[56]....
        /*043c*/ 	.word	0xffffffff


	//   ....[57]....
        /*0440*/ 	.word	0xffffffff


	//   ....[58]....
        /*0444*/ 	.word	0xffffffff


	//   ....[59]....
        /*0448*/ 	.word	0xffffffff


	//   ....[60]....
        /*044c*/ 	.word	0xffffffff


	//   ....[61]....
        /*0450*/ 	.word	0xffffffff


	//   ....[62]....
        /*0454*/ 	.word	0xffffffff


	//   ....[63]....
        /*0458*/ 	.word	0xffffffff


	//   ....[64]....
        /*045c*/ 	.word	0xffffffff


	//   ....[65]....
        /*0460*/ 	.word	0xffffffff


	//   ....[66]....
        /*0464*/ 	.word	0xffffffff


	//   ....[67]....
        /*0468*/ 	.word	0xffffffff


	//   ....[68]....
        /*046c*/ 	.word	0xffffffff


	//   ....[69]....
        /*0470*/ 	.word	0xffffffff


	//   ....[70]....
        /*0474*/ 	.word	0xffffffff


	//   ....[71]....
        /*0478*/ 	.word	0xffffffff


	//   ....[72]....
        /*047c*/ 	.word	0xffffffff


	//   ....[73]....
        /*0480*/ 	.word	0xffffffff


	//   ....[74]....
        /*0484*/ 	.word	0xffffffff


	//   ....[75]....
        /*0488*/ 	.word	0xffffffff


	//   ....[76]....
        /*048c*/ 	.word	0xffffffff


	//   ....[77]....
        /*0490*/ 	.word	0xffffffff


	//   ....[78]....
        /*0494*/ 	.word	0xffffffff


	//   ....[79]....
        /*0498*/ 	.word	0xffffffff


	//   ....[80]....
        /*049c*/ 	.word	0xffffffff


	//   ....[81]....
        /*04a0*/ 	.word	0xffffffff


	//   ....[82]....
        /*04a4*/ 	.word	0xffffffff


	//   ....[83]....
        /*04a8*/ 	.word	0xffffffff


	//   ....[84]....
        /*04ac*/ 	.word	0xffffffff


	//   ....[85]....
        /*04b0*/ 	.word	0xffffffff


	//   ....[86]....
        /*04b4*/ 	.word	0xffffffff


	//   ....[87]....
        /*04b8*/ 	.word	0xffffffff


	//   ....[88]....
        /*04bc*/ 	.word	0xffffffff


	//   ....[89]....
        /*04c0*/ 	.word	0xffffffff


	//   ....[90]....
        /*04c4*/ 	.word	0xffffffff


	//   ....[91]....
        /*04c8*/ 	.word	0xffffffff


	//   ....[92]....
        /*04cc*/ 	.word	0xffffffff


	//   ....[93]....
        /*04d0*/ 	.word	0xffffffff


	//   ....[94]....
        /*04d4*/ 	.word	0xffffffff


	//   ....[95]....
        /*04d8*/ 	.word	0xffffffff


	//   ....[96]....
        /*04dc*/ 	.word	0xffffffff


	//   ....[97]....
        /*04e0*/ 	.word	0xffffffff


	//   ....[98]....
        /*04e4*/ 	.word	0xffffffff


	//   ....[99]....
        /*04e8*/ 	.word	0xffffffff


	//   ....[100]....
        /*04ec*/ 	.word	0xffffffff


	//   ....[101]....
        /*04f0*/ 	.word	0xffffffff


	//   ....[102]....
        /*04f4*/ 	.word	0xffffffff


	//   ....[103]....
        /*04f8*/ 	.word	0xffffffff


	//   ....[104]....
        /*04fc*/ 	.word	0xffffffff


	//   ....[105]....
        /*0500*/ 	.word	0xffffffff


	//   ....[106]....
        /*0504*/ 	.word	0xffffffff


	//   ....[107]....
        /*0508*/ 	.word	0xffffffff


	//   ....[108]....
        /*050c*/ 	.word	0xffffffff


	//   ....[109]....
        /*0510*/ 	.word	0xffffffff


	//   ....[110]....
        /*0514*/ 	.word	0xffffffff


	//   ....[111]....
        /*0518*/ 	.word	0xffffffff


	//   ....[112]....
        /*051c*/ 	.word	0xffffffff


	//   ....[113]....
        /*0520*/ 	.word	0xffffffff


	//   ....[114]....
        /*0524*/ 	.word	0xffffffff


	//   ....[115]....
        /*0528*/ 	.word	0xffffffff


	//   ....[116]....
        /*052c*/ 	.word	0xffffffff


	//   ....[117]....
        /*0530*/ 	.word	0xffffffff


	//   ....[118]....
        /*0534*/ 	.word	0xffffffff


	//   ....[119]....
        /*0538*/ 	.word	0xffffffff


	//   ....[120]....
        /*053c*/ 	.word	0xffffffff


	//   ....[121]....
        /*0540*/ 	.word	0xffffffff


	//   ....[122]....
        /*0544*/ 	.word	0xffffffff


	//   ....[123]....
        /*0548*/ 	.word	0xffffffff


	//   ....[124]....
        /*054c*/ 	.word	0xffffffff


	//   ....[125]....
        /*0550*/ 	.word	0xffffffff


	//   ....[126]....
        /*0554*/ 	.word	0xffffffff


	//   ....[127]....
        /*0558*/ 	.word	0xffffffff


	//   ....[128]....
        /*055c*/ 	.word	0xffffffff


	//   ....[129]....
        /*0560*/ 	.word	0xffffffff


	//   ....[130]....
        /*0564*/ 	.word	0xffffffff


	//   ....[131]....
        /*0568*/ 	.word	0xffffffff


	//   ....[132]....
        /*056c*/ 	.word	0xffffffff


	//   ....[133]....
        /*0570*/ 	.word	0xffffffff


	//   ....[134]....
        /*0574*/ 	.word	0xffffffff


	//   ....[135]....
        /*0578*/ 	.word	0xffffffff


	//   ....[136]....
        /*057c*/ 	.word	0xffffffff


	//   ....[137]....
        /*0580*/ 	.word	0xffffffff


	//   ....[138]....
        /*0584*/ 	.word	0xffffffff


	//   ....[139]....
        /*0588*/ 	.word	0xffffffff


	//   ....[140]....
        /*058c*/ 	.word	0xffffffff


	//   ....[141]....
        /*0590*/ 	.word	0xffffffff


	//   ....[142]....
        /*0594*/ 	.word	0xffffffff


	//   ....[143]....
        /*0598*/ 	.word	0xffffffff


	//   ....[144]....
        /*059c*/ 	.word	0xffffffff


	//   ....[145]....
        /*05a0*/ 	.word	0xffffffff


	//   ....[146]....
        /*05a4*/ 	.word	0xffffffff


	//   ....[147]....
        /*05a8*/ 	.word	0xffffffff


	//   ....[148]....
        /*05ac*/ 	.word	0xffffffff


	//   ....[149]....
        /*05b0*/ 	.word	0xffffffff


	//   ....[150]....
        /*05b4*/ 	.word	0xffffffff


	//   ....[151]....
        /*05b8*/ 	.word	0xffffffff


	//   ....[152]....
        /*05bc*/ 	.word	0xffffffff


	//   ....[153]....
        /*05c0*/ 	.word	0xffffffff


	//   ....[154]....
        /*05c4*/ 	.word	0xffffffff


	//   ....[155]....
        /*05c8*/ 	.word	0xffffffff


	//   ....[156]....
        /*05cc*/ 	.word	0xffffffff


	//   ....[157]....
        /*05d0*/ 	.word	0xffffffff


	//   ....[158]....
        /*05d4*/ 	.word	0xffffffff


	//   ....[159]....
        /*05d8*/ 	.word	0xffffffff


	//   ....[160]....
        /*05dc*/ 	.word	0xffffffff


	//   ....[161]....
        /*05e0*/ 	.word	0xffffffff


	//   ....[162]....
        /*05e4*/ 	.word	0xffffffff


	//   ....[163]....
        /*05e8*/ 	.word	0xffffffff


	//   ....[164]....
        /*05ec*/ 	.word	0xffffffff


	//   ....[165]....
        /*05f0*/ 	.word	0xffffffff


	//   ....[166]....
        /*05f4*/ 	.word	0xffffffff


	//   ....[167]....
        /*05f8*/ 	.word	0xffffffff


	//   ....[168]....
        /*05fc*/ 	.word	0xffffffff


	//   ....[169]....
        /*0600*/ 	.word	0xffffffff


	//   ....[170]....
        /*0604*/ 	.word	0xffffffff


	//   ....[171]....
        /*0608*/ 	.word	0xffffffff


	//   ....[172]....
        /*060c*/ 	.word	0xffffffff


	//   ....[173]....
        /*0610*/ 	.word	0xffffffff


	//   ....[174]....
        /*0614*/ 	.word	0xffffffff


	//   ....[175]....
        /*0618*/ 	.word	0xffffffff


	//   ....[176]....
        /*061c*/ 	.word	0xffffffff


	//   ....[177]....
        /*0620*/ 	.word	0xffffffff


	//   ....[178]....
        /*0624*/ 	.word	0xffffffff


	//   ....[179]....
        /*0628*/ 	.word	0xffffffff


	//   ....[180]....
        /*062c*/ 	.word	0xffffffff


	//   ....[181]....
        /*0630*/ 	.word	0xffffffff


	//   ....[182]....
        /*0634*/ 	.word	0xffffffff


	//   ....[183]....
        /*0638*/ 	.word	0xffffffff


	//   ....[184]....
        /*063c*/ 	.word	0xffffffff


	//   ....[185]....
        /*0640*/ 	.word	0xffffffff


	//   ....[186]....
        /*0644*/ 	.word	0xffffffff


	//   ....[187]....
        /*0648*/ 	.word	0x0500000f


	//   ....[188]....
        /*064c*/ 	.word	0x0500000f


	//   ....[189]....
        /*0650*/ 	.word	0x0500000f


	//   ....[190]....
        /*0654*/ 	.word	0x0500000f


	//   ....[191]....
        /*0658*/ 	.word	0x0500000f


	//   ....[192]....
        /*065c*/ 	.word	0x0500000f


	//   ....[193]....
        /*0660*/ 	.word	0x0500000f


	//   ....[194]....
        /*0664*/ 	.word	0x0500000f


	//   ....[195]....
        /*0668*/ 	.word	0x0500000f


	//   ....[196]....
        /*066c*/ 	.word	0x0500000f


	//   ....[197]....
        /*0670*/ 	.word	0x0500000f


	//   ....[198]....
        /*0674*/ 	.word	0x0500000f


	//   ....[199]....
        /*0678*/ 	.word	0x0500000f


	//   ....[200]....
        /*067c*/ 	.word	0x0500000f


	//   ....[201]....
        /*0680*/ 	.word	0x0500000f


	//   ....[202]....
        /*0684*/ 	.word	0x0500000f


	//   ....[203]....
        /*0688*/ 	.word	0x0500000f


	//   ....[204]....
        /*068c*/ 	.word	0x0500000f


	//   ....[205]....
        /*0690*/ 	.word	0x0500000f


	//   ....[206]....
        /*0694*/ 	.word	0x0500000f


	//   ....[207]....
        /*0698*/ 	.word	0x0500000f


	//   ....[208]....
        /*069c*/ 	.word	0x0500000f


	//   ....[209]....
        /*06a0*/ 	.word	0x0500000f


	//   ....[210]....
        /*06a4*/ 	.word	0x0500000f


	//   ....[211]....
        /*06a8*/ 	.word	0x0500000f


	//   ....[212]....
        /*06ac*/ 	.word	0x0500000f


	//   ....[213]....
        /*06b0*/ 	.word	0x0500000f


	//   ....[214]....
        /*06b4*/ 	.word	0x0500000f


	//   ....[215]....
        /*06b8*/ 	.word	0x0500000f


	//   ....[216]....
        /*06bc*/ 	.word	0x0500000f


	//   ....[217]....
        /*06c0*/ 	.word	0x0500000f


	//   ....[218]....
        /*06c4*/ 	.word	0x0500000f


	//   ....[219]....
        /*06c8*/ 	.word	0x0500000f


	//   ....[220]....
        /*06cc*/ 	.word	0x0500000f


	//   ....[221]....
        /*06d0*/ 	.word	0x0500000f


	//   ....[222]....
        /*06d4*/ 	.word	0x0500000f


	//   ....[223]....
        /*06d8*/ 	.word	0x0500000f


	//   ....[224]....
        /*06dc*/ 	.word	0x0500000f


	//   ....[225]....
        /*06e0*/ 	.word	0x0500000f


	//   ....[226]....
        /*06e4*/ 	.word	0x0500000f


	//   ....[227]....
        /*06e8*/ 	.word	0x0500000f


	//   ....[228]....
        /*06ec*/ 	.word	0x0500000f


	//   ....[229]....
        /*06f0*/ 	.word	0x0500000f


	//   ....[230]....
        /*06f4*/ 	.word	0x0500000f


	//   ....[231]....
        /*06f8*/ 	.word	0x0500000f


	//   ....[232]....
        /*06fc*/ 	.word	0x0500000f


	//   ....[233]....
        /*0700*/ 	.word	0x0500000f


	//   ....[234]....
        /*0704*/ 	.word	0x0500000f


	//   ....[235]....
        /*0708*/ 	.word	0x0500000f


	//   ....[236]....
        /*070c*/ 	.word	0x0500000f


	//   ....[237]....
        /*0710*/ 	.word	0x0500000f


	//   ....[238]....
        /*0714*/ 	.word	0x0500000f


	//   ....[239]....
        /*0718*/ 	.word	0x0500000f


	//   ....[240]....
        /*071c*/ 	.word	0x0500000f


	//   ....[241]....
        /*0720*/ 	.word	0x0500000f


	//   ....[242]....
        /*0724*/ 	.word	0x0500000f


	//   ....[243]....
        /*0728*/ 	.word	0x0500000f


	//   ....[244]....
        /*072c*/ 	.word	0x0500000f


	//   ....[245]....
        /*0730*/ 	.word	0x0500000f


	//   ....[246]....
        /*0734*/ 	.word	0x0500000f


	//   ....[247]....
        /*0738*/ 	.word	0x0500000f


	//   ....[248]....
        /*073c*/ 	.word	0x0500000f


	//   ....[249]....
        /*0740*/ 	.word	0x0500000f


	//   ....[250]....
        /*0744*/ 	.word	0x0500000f


	//   ....[251]....
        /*0748*/ 	.word	0x0500000f


	//   ....[252]....
        /*074c*/ 	.word	0x0500000f


	//   ....[253]....
        /*0750*/ 	.word	0x0500000f


	//   ....[254]....
        /*0754*/ 	.word	0x0500000f


	//   ....[255]....
        /*0758*/ 	.word	0x0500000f


	//   ....[0]....
        /*075c*/ 	.word	0x0500000f


	//   ....[1]....
        /*0760*/ 	.word	0x0500000f


	//   ....[2]....
        /*0764*/ 	.word	0x0500000f


	//   ....[3]....
        /*0768*/ 	.word	0x0500000f


	//   ....[4]....
        /*076c*/ 	.word	0x0500000f


	//   ....[5]....
        /*0770*/ 	.word	0x0500000f


	//   ....[6]....
        /*0774*/ 	.word	0x0500000f


	//   ....[7]....
        /*0778*/ 	.word	0x0500000f


	//   ....[8]....
        /*077c*/ 	.word	0x0500000f


	//   ....[9]....
        /*0780*/ 	.word	0x0500000f


	//   ....[10]....
        /*0784*/ 	.word	0x0500000f


	//   ....[11]....
        /*0788*/ 	.word	0x0500000f


	//   ....[12]....
        /*078c*/ 	.word	0x0500000f


	//   ....[13]....
        /*0790*/ 	.word	0x0500000f


	//   ....[14]....
        /*0794*/ 	.word	0x0500000f


	//   ....[15]....
        /*0798*/ 	.word	0x0500000f


	//   ....[16]....
        /*079c*/ 	.word	0x0500000f


	//   ....[17]....
        /*07a0*/ 	.word	0x0500000f


	//   ....[18]....
        /*07a4*/ 	.word	0x0500000f


	//   ....[19]....
        /*07a8*/ 	.word	0x0500000f


	//   ....[20]....
        /*07ac*/ 	.word	0x0500000f


	//   ....[21]....
        /*07b0*/ 	.word	0x0500000f


	//   ....[22]....
        /*07b4*/ 	.word	0x0500000f


	//   ....[23]....
        /*07b8*/ 	.word	0x0500000f


	//   ....[24]....
        /*07bc*/ 	.word	0x0500000f


	//   ....[25]....
        /*07c0*/ 	.word	0x0500000f


	//   ....[26]....
        /*07c4*/ 	.word	0x0500000f


	//   ....[27]....
        /*07c8*/ 	.word	0x0500000f


	//   ....[28]....
        /*07cc*/ 	.word	0x0500000f


	//   ....[29]....
        /*07d0*/ 	.word	0x0500000f


	//   ....[30]....
        /*07d4*/ 	.word	0x0500000f


	//   ....[31]....
        /*07d8*/ 	.word	0x0500000f


	//   ....[32]....
        /*07dc*/ 	.word	0x0500000f


	//   ....[33]....
        /*07e0*/ 	.word	0x0500000f


	//   ....[34]....
        /*07e4*/ 	.word	0x0500000f


	//   ....[35]....
        /*07e8*/ 	.word	0x0500000f


	//   ....[36]....
        /*07ec*/ 	.word	0x0500000f


	//   ....[37]....
        /*07f0*/ 	.word	0x0500000f


	//   ....[38]....
        /*07f4*/ 	.word	0x0500000f


	//   ....[39]....
        /*07f8*/ 	.word	0x0500000f


	//   ....[40]....
        /*07fc*/ 	.word	0x0500000f


	//   ....[41]....
        /*0800*/ 	.word	0x0500000f


	//   ....[42]....
        /*0804*/ 	.word	0x0500000f


	//   ....[43]....
        /*0808*/ 	.word	0x0500000f


	//   ....[44]....
        /*080c*/ 	.word	0x0500000f


	//   ....[45]....
        /*0810*/ 	.word	0x0500000f


	//   ....[46]....
        /*0814*/ 	.word	0x0500000f


	//   ....[47]....
        /*0818*/ 	.word	0x0500000f


	//   ....[48]....
        /*081c*/ 	.word	0x0500000f


	//   ....[49]....
        /*0820*/ 	.word	0x0500000f


	//   ....[50]....
        /*0824*/ 	.word	0x0500000f


	//   ....[51]....
        /*0828*/ 	.word	0x0500000f


	//   ....[52]....
        /*082c*/ 	.word	0x0500000f


	//   ....[53]....
        /*0830*/ 	.word	0x0500000f


	//   ....[54]....
        /*0834*/ 	.word	0x0500000f


	//   ....[55]....
        /*0838*/ 	.word	0x0500000f


	//   ....[56]....
        /*083c*/ 	.word	0x0500000f


	//   ....[57]....
        /*0840*/ 	.word	0x0500000f


	//   ....[58]....
        /*0844*/ 	.word	0x0500000f


	//   ....[59]....
        /*0848*/ 	.word	0x0500000f


	//----- nvinfo : EIATTR_COOP_GROUP_INSTR_OFFSETS
	.align		4
.L_327:
        /*084c*/ 	.byte	0x04, 0x28
        /*084e*/ 	.short	(.L_329 - .L_328)


	//   ....[0]....
.L_328:
        /*0850*/ 	.word	0x00000070


	//   ....[1]....
        /*0854*/ 	.word	0x00000140


	//   ....[2]....
        /*0858*/ 	.word	0x00000190


	//   ....[3]....
        /*085c*/ 	.word	0x000003c0


	//   ....[4]....
        /*0860*/ 	.word	0x00000520


	//   ....[5]....
        /*0864*/ 	.word	0x00000640


	//   ....[6]....
        /*0868*/ 	.word	0x000007a0


	//   ....[7]....
        /*086c*/ 	.word	0x000036e0


	//   ....[8]....
        /*0870*/ 	.word	0x000036f0


	//   ....[9]....
        /*0874*/ 	.word	0x00006340


	//   ....[10]....
        /*0878*/ 	.word	0x00006350


	//   ....[11]....
        /*087c*/ 	.word	0x000096f0


	//   ....[12]....
        /*0880*/ 	.word	0x00009700


	//   ....[13]....
        /*0884*/ 	.word	0x0000c4e0


	//   ....[14]....
        /*0888*/ 	.word	0x0000c4f0


	//   ....[15]....
        /*088c*/ 	.word	0x0000f510


	//   ....[16]....
        /*0890*/ 	.word	0x0000f520


	//   ....[17]....
        /*0894*/ 	.word	0x0000f790


	//   ....[18]....
        /*0898*/ 	.word	0x0000f7a0


	//   ....[19]....
        /*089c*/ 	.word	0x0000fca0


	//   ....[20]....
        /*08a0*/ 	.word	0x0000fce0


	//   ....[21]....
        /*08a4*/ 	.word	0x0000fe80


	//   ....[22]....
        /*08a8*/ 	.word	0x0000fea0


	//   ....[23]....
        /*08ac*/ 	.word	0x000107e0


	//   ....[24]....
        /*08b0*/ 	.word	0x00010ea0


	//   ....[25]....
        /*08b4*/ 	.word	0x00010eb0


	//   ....[26]....
        /*08b8*/ 	.word	0x00010ec0


	//   ....[27]....
        /*08bc*/ 	.word	0x00010ed0


	//   ....[28]....
        /*08c0*/ 	.word	0x000144d0


	//   ....[29]....
        /*08c4*/ 	.word	0x000144e0


	//   ....[30]....
        /*08c8*/ 	.word	0x000144f0


	//   ....[31]....
        /*08cc*/ 	.word	0x00014500


	//   ....[32]....
        /*08d0*/ 	.word	0x00018c90


	//   ....[33]....
        /*08d4*/ 	.word	0x00019190


	//   ....[34]....
        /*08d8*/ 	.word	0x000194a0


	//   ....[35]....
        /*08dc*/ 	.word	0x000194f0


	//   ....[36]....
        /*08e0*/ 	.word	0x0001a0a0


	//   ....[37]....
        /*08e4*/ 	.word	0x0001a1c0


	//   ....[38]....
        /*08e8*/ 	.word	0x0001c740


	//   ....[39]....
        /*08ec*/ 	.word	0x0001cf30


	//   ....[40]....
        /*08f0*/ 	.word	0x0001cf50


	//   ....[41]....
        /*08f4*/ 	.word	0x0001cf60


	//   ....[42]....
        /*08f8*/ 	.word	0x0001db70


	//   ....[43]....
        /*08fc*/ 	.word	0x0001dbc0


	//   ....[44]....
        /*0900*/ 	.word	0x00020950


	//   ....[45]....
        /*0904*/ 	.word	0x00020960


	//   ....[46]....
        /*0908*/ 	.word	0x00020990


	//   ....[47]....
        /*090c*/ 	.word	0x000209a0


	//   ....[48]....
        /*0910*/ 	.word	0x000224d0


	//   ....[49]....
        /*0914*/ 	.word	0x000224e0


	//   ....[50]....
        /*0918*/ 	.word	0x00022560


	//   ....[51]....
        /*091c*/ 	.word	0x00022570


	//   ....[52]....
        /*0920*/ 	.word	0x000232d0


	//   ....[53]....
        /*0924*/ 	.word	0x00023300


	//   ....[54]....
        /*0928*/ 	.word	0x00023330


	//   ....[55]....
        /*092c*/ 	.word	0x00023360


	//   ....[56]....
        /*0930*/ 	.word	0x00023390


	//   ....[57]....
        /*0934*/ 	.word	0x000233c0


	//   ....[58]....
        /*0938*/ 	.word	0x000233f0


	//   ....[59]....
        /*093c*/ 	.word	0x00023420


	//   ....[60]....
        /*0940*/ 	.word	0x00023450


	//   ....[61]....
        /*0944*/ 	.word	0x00023480


	//   ....[62]....
        /*0948*/ 	.word	0x000234b0


	//   ....[63]....
        /*094c*/ 	.word	0x000234e0


	//   ....[64]....
        /*0950*/ 	.word	0x00023510


	//   ....[65]....
        /*0954*/ 	.word	0x00023540


	//   ....[66]....
        /*0958*/ 	.word	0x00023570


	//   ....[67]....
        /*095c*/ 	.word	0x000235a0


	//   ....[68]....
        /*0960*/ 	.word	0x000235d0


	//   ....[69]....
        /*0964*/ 	.word	0x00023600


	//   ....[70]....
        /*0968*/ 	.word	0x00023630


	//   ....[71]....
        /*096c*/ 	.word	0x00023650


	//   ....[72]....
        /*0970*/ 	.word	0x00023680


	//   ....[73]....
        /*0974*/ 	.word	0x000236b0


	//   ....[74]....
        /*0978*/ 	.word	0x000236e0


	//   ....[75]....
        /*097c*/ 	.word	0x00023710


	//   ....[76]....
        /*0980*/ 	.word	0x00023720


	//   ....[77]....
        /*0984*/ 	.word	0x00023730


	//   ....[78]....
        /*0988*/ 	.word	0x00023760


	//   ....[79]....
        /*098c*/ 	.word	0x00023790


	//   ....[80]....
        /*0990*/ 	.word	0x000237c0


	//   ....[81]....
        /*0994*/ 	.word	0x000237d0


	//   ....[82]....
        /*0998*/ 	.word	0x000237e0


	//   ....[83]....
        /*099c*/ 	.word	0x000237f0


	//   ....[84]....
        /*09a0*/ 	.word	0x00023da0


	//   ....[85]....
        /*09a4*/ 	.word	0x00023de0


	//   ....[86]....
        /*09a8*/ 	.word	0x00023e10


	//   ....[87]....
        /*09ac*/ 	.word	0x00023e40


	//   ....[88]....
        /*09b0*/ 	.word	0x00024460


	//   ....[89]....
        /*09b4*/ 	.word	0x00024490


	//   ....[90]....
        /*09b8*/ 	.word	0x00024550


	//   ....[91]....
        /*09bc*/ 	.word	0x00024570


	//   ....[92]....
        /*09c0*/ 	.word	0x00024630


	//   ....[93]....
        /*09c4*/ 	.word	0x00024650


	//   ....[94]....
        /*09c8*/ 	.word	0x00024720


	//   ....[95]....
        /*09cc*/ 	.word	0x00024740


	//   ....[96]....
        /*09d0*/ 	.word	0x00024f10


	//   ....[97]....
        /*09d4*/ 	.word	0x00024f20


	//   ....[98]....
        /*09d8*/ 	.word	0x00025060


	//   ....[99]....
        /*09dc*/ 	.word	0x00025070


	//   ....[100]....
        /*09e0*/ 	.word	0x000251a0


	//   ....[101]....
        /*09e4*/ 	.word	0x000251b0


	//   ....[102]....
        /*09e8*/ 	.word	0x000252e0


	//   ....[103]....
        /*09ec*/ 	.word	0x000252f0


	//   ....[104]....
        /*09f0*/ 	.word	0x00025470


	//   ....[105]....
        /*09f4*/ 	.word	0x00025640


	//   ....[106]....
        /*09f8*/ 	.word	0x00025670


	//   ....[107]....
        /*09fc*/ 	.word	0x000256a0


	//   ....[108]....
        /*0a00*/ 	.word	0x000256d0


	//   ....[109]....
        /*0a04*/ 	.word	0x00025700


	//   ....[110]....
        /*0a08*/ 	.word	0x00025730


	//   ....[111]....
        /*0a0c*/ 	.word	0x000258a0


	//   ....[112]....
        /*0a10*/ 	.word	0x000258d0


	//   ....[113]....
        /*0a14*/ 	.word	0x00025900


	//   ....[114]....
        /*0a18*/ 	.word	0x00025930


	//   ....[115]....
        /*0a1c*/ 	.word	0x00025960


	//   ....[116]....
        /*0a20*/ 	.word	0x00025990


	//   ....[117]....
        /*0a24*/ 	.word	0x00025a20


	//   ....[118]....
        /*0a28*/ 	.word	0x00025a80


	//   ....[119]....
        /*0a2c*/ 	.word	0x00025b10


	//   ....[120]....
        /*0a30*/ 	.word	0x00026ac0


	//   ....[121]....
        /*0a34*/ 	.word	0x00028c70


	//   ....[122]....
        /*0a38*/ 	.word	0x00028c90


	//   ....[123]....
        /*0a3c*/ 	.word	0x00028ce0


	//   ....[124]....
        /*0a40*/ 	.word	0x00028d80


	//   ....[125]....
        /*0a44*/ 	.word	0x00028de0


	//   ....[126]....
        /*0a48*/ 	.word	0x00028e00


	//   ....[127]....
        /*0a4c*/ 	.word	0x00028e10


	//   ....[128]....
        /*0a50*/ 	.word	0x00028e20


	//   ....[129]....
        /*0a54*/ 	.word	0x00028f20


	//   ....[130]....
        /*0a58*/ 	.word	0x00028f30


	//   ....[131]....
        /*0a5c*/ 	.word	0x00029400


	//   ....[132]....
        /*0a60*/ 	.word	0x00029410


	//   ....[133]....
        /*0a64*/ 	.word	0x00029500


	//   ....[134]....
        /*0a68*/ 	.word	0x00029520


	//   ....[135]....
        /*0a6c*/ 	.word	0x000295b0


	//   ....[136]....
        /*0a70*/ 	.word	0x000295d0


	//   ....[137]....
        /*0a74*/ 	.word	0x000295e0


	//   ....[138]....
        /*0a78*/ 	.word	0x00029670


	//   ....[139]....
        /*0a7c*/ 	.word	0x000296d0


	//   ....[140]....
        /*0a80*/ 	.word	0x000296e0


	//   ....[141]....
        /*0a84*/ 	.word	0x00029ec0


	//   ....[142]....
        /*0a88*/ 	.word	0x00029ef0


	//   ....[143]....
        /*0a8c*/ 	.word	0x00029fb0


	//   ....[144]....
        /*0a90*/ 	.word	0x00029fd0


	//   ....[145]....
        /*0a94*/ 	.word	0x0002a070


	//   ....[146]....
        /*0a98*/ 	.word	0x0002a090


	//   ....[147]....
        /*0a9c*/ 	.word	0x0002a0a0


	//   ....[148]....
        /*0aa0*/ 	.word	0x0002a130


	//   ....[149]....
        /*0aa4*/ 	.word	0x0002aad0


	//   ....[150]....
        /*0aa8*/ 	.word	0x0002ab00


	//   ....[151]....
        /*0aac*/ 	.word	0x0002ab60


	//   ....[152]....
        /*0ab0*/ 	.word	0x0002ab90


	//   ....[153]....
        /*0ab4*/ 	.word	0x0002aba0


	//   ....[154]....
        /*0ab8*/ 	.word	0x0002abf0


	//   ....[155]....
        /*0abc*/ 	.word	0x0002ac00


	//   ....[156]....
        /*0ac0*/ 	.word	0x0002ac50


	//   ....[157]....
        /*0ac4*/ 	.word	0x0002ac60


	//   ....[158]....
        /*0ac8*/ 	.word	0x0002acb0


	//   ....[159]....
        /*0acc*/ 	.word	0x0002b120


	//   ....[160]....
        /*0ad0*/ 	.word	0x0002b140


	//   ....[161]....
        /*0ad4*/ 	.word	0x0002b150


	//   ....[162]....
        /*0ad8*/ 	.word	0x0002b160


	//   ....[163]....
        /*0adc*/ 	.word	0x0002b1c0


	//   ....[164]....
        /*0ae0*/ 	.word	0x0002b1d0


	//   ....[165]....
        /*0ae4*/ 	.word	0x0002b230


	//   ....[166]....
        /*0ae8*/ 	.word	0x0002b260


	//   ....[167]....
        /*0aec*/ 	.word	0x0002b2a0


	//   ....[168]....
        /*0af0*/ 	.word	0x0002b300


	//   ....[169]....
        /*0af4*/ 	.word	0x0002c4f0


	//   ....[170]....
        /*0af8*/ 	.word	0x0002c520


	//   ....[171]....
        /*0afc*/ 	.word	0x0002c560


	//   ....[172]....
        /*0b00*/ 	.word	0x0002c590


	//   ....[173]....
        /*0b04*/ 	.word	0x0002c5c0


	//   ....[174]....
        /*0b08*/ 	.word	0x0002c5f0


	//   ....[175]....
        /*0b0c*/ 	.word	0x0002c620


	//   ....[176]....
        /*0b10*/ 	.word	0x0002c650


	//   ....[177]....
        /*0b14*/ 	.word	0x0002c7d0


	//   ....[178]....
        /*0b18*/ 	.word	0x0002c800


	//   ....[179]....
        /*0b1c*/ 	.word	0x0002c830


	//   ....[180]....
        /*0b20*/ 	.word	0x0002c860


	//   ....[181]....
        /*0b24*/ 	.word	0x0002c890


	//   ....[182]....
        /*0b28*/ 	.word	0x0002c8c0


	//   ....[183]....
        /*0b2c*/ 	.word	0x0002c980


	//   ....[184]....
        /*0b30*/ 	.word	0x0002c9a0


	//   ....[185]....
        /*0b34*/ 	.word	0x0002ca10


	//   ....[186]....
        /*0b38*/ 	.word	0x0002d0d0


	//   ....[187]....
        /*0b3c*/ 	.word	0x0002d470


	//   ....[188]....
        /*0b40*/ 	.word	0x0002d500


	//   ....[189]....
        /*0b44*/ 	.word	0x0002d5a0


	//   ....[190]....
        /*0b48*/ 	.word	0x0002d630


	//   ....[191]....
        /*0b4c*/ 	.word	0x0002d720


	//   ....[192]....
        /*0b50*/ 	.word	0x0002d7b0


	//   ....[193]....
        /*0b54*/ 	.word	0x0002d850


	//   ....[194]....
        /*0b58*/ 	.word	0x0002d8e0


	//   ....[195]....
        /*0b5c*/ 	.word	0x0002d9d0


	//   ....[196]....
        /*0b60*/ 	.word	0x0002da60


	//   ....[197]....
        /*0b64*/ 	.word	0x0002db00


	//   ....[198]....
        /*0b68*/ 	.word	0x0002db90


	//   ....[199]....
        /*0b6c*/ 	.word	0x0002dcd0


	//   ....[200]....
        /*0b70*/ 	.word	0x0002dd70


	//   ....[201]....
        /*0b74*/ 	.word	0x0002de00


	//   ....[202]....
        /*0b78*/ 	.word	0x0002de50


	//   ....[203]....
        /*0b7c*/ 	.word	0x0002dea0


	//   ....[204]....
        /*0b80*/ 	.word	0x0002df70


	//   ....[205]....
        /*0b84*/ 	.word	0x0002e000


	//   ....[206]....
        /*0b88*/ 	.word	0x0002e050


	//   ....[207]....
        /*0b8c*/ 	.word	0x0002e0a0


	//   ....[208]....
        /*0b90*/ 	.word	0x0002e390


	//   ....[209]....
        /*0b94*/ 	.word	0x0002e4b0


	//   ....[210]....
        /*0b98*/ 	.word	0x0002e5d0


	//   ....[211]....
        /*0b9c*/ 	.word	0x0002e670


	//   ....[212]....
        /*0ba0*/ 	.word	0x0002e6d0


	//   ....[213]....
        /*0ba4*/ 	.word	0x0002e750


	//   ....[214]....
        /*0ba8*/ 	.word	0x0002e7b0


	//   ....[215]....
        /*0bac*/ 	.word	0x0002e810


	//   ....[216]....
        /*0bb0*/ 	.word	0x0002e870


	//   ....[217]....
        /*0bb4*/ 	.word	0x0002e8f0


	//   ....[218]....
        /*0bb8*/ 	.word	0x0002e950


	//   ....[219]....
        /*0bbc*/ 	.word	0x0002e9d0


	//   ....[220]....
        /*0bc0*/ 	.word	0x0002ea30


	//   ....[221]....
        /*0bc4*/ 	.word	0x0002eab0


	//   ....[222]....
        /*0bc8*/ 	.word	0x0002eb10


	//   ....[223]....
        /*0bcc*/ 	.word	0x0002eb90


	//   ....[224]....
        /*0bd0*/ 	.word	0x0002ebf0


	//   ....[225]....
        /*0bd4*/ 	.word	0x0002ec70


	//   ....[226]....
        /*0bd8*/ 	.word	0x0002ecd0


	//   ....[227]....
        /*0bdc*/ 	.word	0x0002ed50


	//   ....[228]....
        /*0be0*/ 	.word	0x0002edb0


	//   ....[229]....
        /*0be4*/ 	.word	0x0002ee10


	//   ....[230]....
        /*0be8*/ 	.word	0x0002ee70


	//   ....[231]....
        /*0bec*/ 	.word	0x0002eed0


	//   ....[232]....
        /*0bf0*/ 	.word	0x0002ef30


	//   ....[233]....
        /*0bf4*/ 	.word	0x0002efb0


	//   ....[234]....
        /*0bf8*/ 	.word	0x0002f010


	//   ....[235]....
        /*0bfc*/ 	.word	0x0002f090


	//   ....[236]....
        /*0c00*/ 	.word	0x0002f0f0


	//   ....[237]....
        /*0c04*/ 	.word	0x0002f170


	//   ....[238]....
        /*0c08*/ 	.word	0x0002f1d0


	//   ....[239]....
        /*0c0c*/ 	.word	0x0002f260


	//   ....[240]....
        /*0c10*/ 	.word	0x0002f350


	//   ....[241]....
        /*0c14*/ 	.word	0x0002f3a0


	//   ....[242]....
        /*0c18*/ 	.word	0x0002f430


	//   ....[243]....
        /*0c1c*/ 	.word	0x0002f4c0


	//   ....[244]....
        /*0c20*/ 	.word	0x0002f550


	//   ....[245]....
        /*0c24*/ 	.word	0x0002f5e0


	//   ....[246]....
        /*0c28*/ 	.word	0x0002f670


	//   ....[247]....
        /*0c2c*/ 	.word	0x0002f700


	//   ....[248]....
        /*0c30*/ 	.word	0x0002f7c0


	//   ....[249]....
        /*0c34*/ 	.word	0x0002fa90


	//   ....[250]....
        /*0c38*/ 	.word	0x0002fb90


	//   ....[251]....
        /*0c3c*/ 	.word	0x0002fc40


	//   ....[252]....
        /*0c40*/ 	.word	0x0002fd90


	//   ....[253]....
        /*0c44*/ 	.word	0x0002fdf0


	//   ....[254]....
        /*0c48*/ 	.word	0x0002fea0


	//   ....[255]....
        /*0c4c*/ 	.word	0x0002ff60


	//   ....[0]....
        /*0c50*/ 	.word	0x00030080


	//   ....[1]....
        /*0c54*/ 	.word	0x000300e0


	//   ....[2]....
        /*0c58*/ 	.word	0x00030190


	//   ....[3]....
        /*0c5c*/ 	.word	0x00030250


	//   ....[4]....
        /*0c60*/ 	.word	0x000303b0


	//   ....[5]....
        /*0c64*/ 	.word	0x00030470


	//   ....[6]....
        /*0c68*/ 	.word	0x000305c0


	//   ....[7]....
        /*0c6c*/ 	.word	0x00030670


	//   ....[8]....
        /*0c70*/ 	.word	0x00030770


	//   ....[9]....
        /*0c74*/ 	.word	0x00030830


	//   ....[10]....
        /*0c78*/ 	.word	0x00030890


	//   ....[11]....
        /*0c7c*/ 	.word	0x00030930


	//   ....[12]....
        /*0c80*/ 	.word	0x000309f0


	//   ....[13]....
        /*0c84*/ 	.word	0x00030ac0


	//   ....[14]....
        /*0c88*/ 	.word	0x00030b70


	//   ....[15]....
        /*0c8c*/ 	.word	0x00030be0


	//   ....[16]....
        /*0c90*/ 	.word	0x00030c40


	//   ....[17]....
        /*0c94*/ 	.word	0x00030d50


	//   ....[18]....
        /*0c98*/ 	.word	0x00030db0


	//   ....[19]....
        /*0c9c*/ 	.word	0x00030ed0


	//   ....[20]....
        /*0ca0*/ 	.word	0x00030f30


	//   ....[21]....
        /*0ca4*/ 	.word	0x00030fd0


	//   ....[22]....
        /*0ca8*/ 	.word	0x00031170


	//   ....[23]....
        /*0cac*/ 	.word	0x00031230


	//   ....[24]....
        /*0cb0*/ 	.word	0x000312e0


	//   ....[25]....
        /*0cb4*/ 	.word	0x000313a0


	//   ....[26]....
        /*0cb8*/ 	.word	0x00031450


	//   ....[27]....
        /*0cbc*/ 	.word	0x00031500


	//   ....[28]....
        /*0cc0*/ 	.word	0x000315b0


	//   ....[29]....
        /*0cc4*/ 	.word	0x00031660


	//   ....[30]....
        /*0cc8*/ 	.word	0x000316c0


	//   ....[31]....
        /*0ccc*/ 	.word	0x000317a0


	//   ....[32]....
        /*0cd0*/ 	.word	0x00031890


	//   ....[33]....
        /*0cd4*/ 	.word	0x00031930


	//   ....[34]....
        /*0cd8*/ 	.word	0x00031990


	//   ....[35]....
        /*0cdc*/ 	.word	0x00031a60


	//   ....[36]....
        /*0ce0*/ 	.word	0x00031ac0


	//   ....[37]....
        /*0ce4*/ 	.word	0x00031b90


	//   ....[38]....
        /*0ce8*/ 	.word	0x00031bf0


	//   ....[39]....
        /*0cec*/ 	.word	0x00031cc0


	//   ....[40]....
        /*0cf0*/ 	.word	0x00031d20


	//   ....[41]....
        /*0cf4*/ 	.word	0x00031df0


	//   ....[42]....
        /*0cf8*/ 	.word	0x00031fd0


	//   ....[43]....
        /*0cfc*/ 	.word	0x00032070


	//   ....[44]....
        /*0d00*/ 	.word	0x00032190


	//   ....[45]....
        /*0d04*/ 	.word	0x00032200


	//   ....[46]....
        /*0d08*/ 	.word	0x00032270


	//   ....[47]....
        /*0d0c*/ 	.word	0x000322e0


	//   ....[48]....
        /*0d10*/ 	.word	0x00032350


	//   ....[49]....
        /*0d14*/ 	.word	0x000323d0


	//   ....[50]....
        /*0d18*/ 	.word	0x00032460


	//   ....[51]....
        /*0d1c*/ 	.word	0x000324f0


	//   ....[52]....
        /*0d20*/ 	.word	0x00032560


	//   ....[53]....
        /*0d24*/ 	.word	0x000325d0


	//   ....[54]....
        /*0d28*/ 	.word	0x00032640


	//   ....[55]....
        /*0d2c*/ 	.word	0x000326c0


	//   ....[56]....
        /*0d30*/ 	.word	0x00032730


	//   ....[57]....
        /*0d34*/ 	.word	0x000327d0


	//   ....[58]....
        /*0d38*/ 	.word	0x00032860


	//   ....[59]....
        /*0d3c*/ 	.word	0x00032990


	//----- nvinfo : EIATTR_REG_RECONFIG
	.align		4
.L_329:
        /*0d40*/ 	.byte	0x01, 0x54
	.zero		2


	//----- nvinfo : EIATTR_SYSCALL_OFFSETS
	.align		4
        /*0d44*/ 	.byte	0x04, 0x46
        /*0d46*/ 	.short	(.L_331 - .L_330)


	//   ....[0]....
.L_330:
        /*0d48*/ 	.word	0x00001d40


	//   ....[1]....
        /*0d4c*/ 	.word	0x00001e90


	//   ....[2]....
        /*0d50*/ 	.word	0x00010970


	//   ....[3]....
        /*0d54*/ 	.word	0x00010c80


	//   ....[4]....
        /*0d58*/ 	.word	0x00027dd0


	//   ....[5]....
        /*0d5c*/ 	.word	0x00027f60


	//   ....[6]....
        /*0d60*/ 	.word	0x000280b0


	//   ....[7]....
        /*0d64*/ 	.word	0x000281f0


	//   ....[8]....
        /*0d68*/ 	.word	0x00029b10


	//----- nvinfo : EIATTR_MBARRIER_INSTR_OFFSETS
	.align		4
.L_331:
        /*0d6c*/ 	.byte	0x04, 0x39
        /*0d6e*/ 	.short	(.L_333 - .L_332)


	//   ....[0]....
.L_332:
        /*0d70*/ 	.word	0x00000270
        /*0d74*/ 	.word	0x000000ff
        /*0d78*/ 	.word	0x00029800
        /*0d7c*/ 	.short	0x0100
        /*0d7e*/ 	.byte	0x08
	.zero		1


	//   ....[1]....
        /*0d80*/ 	.word	0x00000280
        /*0d84*/ 	.word	0x000000ff
        /*0d88*/ 	.word	0x00029820
        /*0d8c*/ 	.short	0x0100
        /*0d8e*/ 	.byte	0x08
	.zero		1


	//   ....[2]....
        /*0d90*/ 	.word	0x00000370
        /*0d94*/ 	.word	0x000000ff
        /*0d98*/ 	.word	0x00029830
        /*0d9c*/ 	.short	0x0100
        /*0d9e*/ 	.byte	0x08
	.zero		1


	//   ....[3]....
        /*0da0*/ 	.word	0x00000380
        /*0da4*/ 	.word	0x000000ff
        /*0da8*/ 	.word	0x00029840
        /*0dac*/ 	.short	0x0100
        /*0dae*/ 	.byte	0x08
	.zero		1


	//   ....[4]....
        /*0db0*/ 	.word	0x00000390
        /*0db4*/ 	.word	0x000000ff
        /*0db8*/ 	.word	0x00029838
        /*0dbc*/ 	.short	0x0100
        /*0dbe*/ 	.byte	0x08
	.zero		1


	//   ....[5]....
        /*0dc0*/ 	.word	0x000003a0
        /*0dc4*/ 	.word	0x000000ff
        /*0dc8*/ 	.word	0x00029848
        /*0dcc*/ 	.short	0x0100
        /*0dce*/ 	.byte	0x08
	.zero		1


	//   ....[6]....
        /*0dd0*/ 	.word	0x000004d0
        /*0dd4*/ 	.word	0x000000ff
        /*0dd8*/ 	.word	0x00029850
        /*0ddc*/ 	.short	0x0100
        /*0dde*/ 	.byte	0x08
	.zero		1


	//   ....[7]....
        /*0de0*/ 	.word	0x000004e0
        /*0de4*/ 	.word	0x000000ff
        /*0de8*/ 	.word	0x00029860
        /*0dec*/ 	.short	0x0100
        /*0dee*/ 	.byte	0x08
	.zero		1


	//   ....[8]....
        /*0df0*/ 	.word	0x000004f0
        /*0df4*/ 	.word	0x000000ff
        /*0df8*/ 	.word	0x00029858
        /*0dfc*/ 	.short	0x0100
        /*0dfe*/ 	.byte	0x08
	.zero		1


	//   ....[9]....
        /*0e00*/ 	.word	0x00000500
        /*0e04*/ 	.word	0x000000ff
        /*0e08*/ 	.word	0x00029868
        /*0e0c*/ 	.short	0x0100
        /*0e0e*/ 	.byte	0x08
	.zero		1


	//   ....[10]....
        /*0e10*/ 	.word	0x000005f0
        /*0e14*/ 	.word	0x000000ff
        /*0e18*/ 	.word	0x00029870
        /*0e1c*/ 	.short	0x0100
        /*0e1e*/ 	.byte	0x06
	.zero		1


	//   ....[11]....
        /*0e20*/ 	.word	0x00000600
        /*0e24*/ 	.word	0x000000ff
        /*0e28*/ 	.word	0x00029880
        /*0e2c*/ 	.short	0x0100
        /*0e2e*/ 	.byte	0x06
	.zero		1


	//   ....[12]....
        /*0e30*/ 	.word	0x00000610
        /*0e34*/ 	.word	0x000000ff
        /*0e38*/ 	.word	0x00029878
        /*0e3c*/ 	.short	0x0100
        /*0e3e*/ 	.byte	0x06
	.zero		1


	//   ....[13]....
        /*0e40*/ 	.word	0x00000620
        /*0e44*/ 	.word	0x000000ff
        /*0e48*/ 	.word	0x00029888
        /*0e4c*/ 	.short	0x0100
        /*0e4e*/ 	.byte	0x06
	.zero		1


	//   ....[14]....
        /*0e50*/ 	.word	0x00000750
        /*0e54*/ 	.word	0x000000ff
        /*0e58*/ 	.word	0x00029890
        /*0e5c*/ 	.short	0x0100
        /*0e5e*/ 	.byte	0x08
	.zero		1


	//   ....[15]....
        /*0e60*/ 	.word	0x00000760
        /*0e64*/ 	.word	0x000000ff
        /*0e68*/ 	.word	0x000298a0
        /*0e6c*/ 	.short	0x0100
        /*0e6e*/ 	.byte	0x08
	.zero		1


	//   ....[16]....
        /*0e70*/ 	.word	0x00000770
        /*0e74*/ 	.word	0x000000ff
        /*0e78*/ 	.word	0x00029898
        /*0e7c*/ 	.short	0x0100
        /*0e7e*/ 	.byte	0x08
	.zero		1


	//   ....[17]....
        /*0e80*/ 	.word	0x00000780
        /*0e84*/ 	.word	0x000000ff
        /*0e88*/ 	.word	0x000298a8
        /*0e8c*/ 	.short	0x0100
        /*0e8e*/ 	.byte	0x08
	.zero		1


	//   ....[18]....
        /*0e90*/ 	.word	0x000008c0
        /*0e94*/ 	.word	0x000000ff
        /*0e98*/ 	.word	0x000298b0
        /*0e9c*/ 	.short	0x0100
        /*0e9e*/ 	.byte	0x08
	.zero		1


	//   ....[19]....
        /*0ea0*/ 	.word	0x000008d0
        /*0ea4*/ 	.word	0x000000ff
        /*0ea8*/ 	.word	0x000298c0
        /*0eac*/ 	.short	0x0100
        /*0eae*/ 	.byte	0x08
	.zero		1


	//   ....[20]....
        /*0eb0*/ 	.word	0x000008e0
        /*0eb4*/ 	.word	0x000000ff
        /*0eb8*/ 	.word	0x000298b8
        /*0ebc*/ 	.short	0x0100
        /*0ebe*/ 	.byte	0x08
	.zero		1


	//   ....[21]....
        /*0ec0*/ 	.word	0x000008f0
        /*0ec4*/ 	.word	0x000000ff
        /*0ec8*/ 	.word	0x000298c8
        /*0ecc*/ 	.short	0x0100
        /*0ece*/ 	.byte	0x08
	.zero		1


	//   ....[22]....
        /*0ed0*/ 	.word	0x00003690
        /*0ed4*/ 	.word	0x0000005e
        /*0ed8*/ 	.word	0x00029890
        /*0edc*/ 	.short	0x010a
        /*0ede*/ 	.byte	0x3f
	.zero		1


	//   ....[23]....
        /*0ee0*/ 	.word	0x00009690
        /*0ee4*/ 	.word	0x0000005e
        /*0ee8*/ 	.word	0x00029890
        /*0eec*/ 	.short	0x010a
        /*0eee*/ 	.byte	0x3f
	.zero		1


	//   ....[24]....
        /*0ef0*/ 	.word	0x0000f360
        /*0ef4*/ 	.word	0x0000005e
        /*0ef8*/ 	.word	0x00029890
        /*0efc*/ 	.short	0x010a
        /*0efe*/ 	.byte	0x3f
	.zero		1


	//   ....[25]....
        /*0f00*/ 	.word	0x0000fac0
        /*0f04*/ 	.word	0x0000000b
        /*0f08*/ 	.word	0x00000000
        /*0f0c*/ 	.short	0x0101
        /*0f0e*/ 	.byte	0x3f
	.zero		1


	//   ....[26]....
        /*0f10*/ 	.word	0x0000fb00
        /*0f14*/ 	.word	0x0000005e
        /*0f18*/ 	.word	0x000298b0
        /*0f1c*/ 	.short	0x010a
        /*0f1e*/ 	.byte	0x3f
	.zero		1


	//   ....[27]....
        /*0f20*/ 	.word	0x00010120
        /*0f24*/ 	.word	0x0000005e
        /*0f28*/ 	.word	0x00000000
        /*0f2c*/ 	.short	0x0101
        /*0f2e*/ 	.byte	0x3f
	.zero		1


	//   ....[28]....
        /*0f30*/ 	.word	0x00010a00
        /*0f34*/ 	.word	0x00000012
        /*0f38*/ 	.word	0x00029800
        /*0f3c*/ 	.short	0x010a
        /*0f3e*/ 	.byte	0x3f
	.zero		1


	//   ....[29]....
        /*0f40*/ 	.word	0x00010a50
        /*0f44*/ 	.word	0x00000012
        /*0f48*/ 	.word	0x00029800
        /*0f4c*/ 	.short	0x010a
        /*0f4e*/ 	.byte	0x3f
	.zero		1


	//   ....[30]....
        /*0f50*/ 	.word	0x00011440
        /*0f54*/ 	.word	0x00000012
        /*0f58*/ 	.word	0x00029800
        /*0f5c*/ 	.short	0x010a
        /*0f5e*/ 	.byte	0x3f
	.zero		1


	//   ....[31]....
        /*0f60*/ 	.word	0x00014920
        /*0f64*/ 	.word	0x00000012
        /*0f68*/ 	.word	0x00029800
        /*0f6c*/ 	.short	0x010a
        /*0f6e*/ 	.byte	0x3f
	.zero		1


	//   ....[32]....
        /*0f70*/ 	.word	0x00017a40
        /*0f74*/ 	.word	0x00000000
        /*0f78*/ 	.word	0x00029830
        /*0f7c*/ 	.short	0x010a
        /*0f7e*/ 	.byte	0x3f
	.zero		1


	//   ....[33]....
        /*0f80*/ 	.word	0x00017a80
        /*0f84*/ 	.word	0x00000000
        /*0f88*/ 	.word	0x00029830
        /*0f8c*/ 	.short	0x010a
        /*0f8e*/ 	.byte	0x3f
	.zero		1


	//   ....[34]....
        /*0f90*/ 	.word	0x0001a520
        /*0f94*/ 	.word	0x0000004e
        /*0f98*/ 	.word	0x00000000
        /*0f9c*/ 	.short	0x0101
        /*0f9e*/ 	.byte	0x3f
	.zero		1


	//   ....[35]....
        /*0fa0*/ 	.word	0x0001b250
        /*0fa4*/ 	.word	0x00000005
        /*0fa8*/ 	.word	0x00029830
        /*0fac*/ 	.short	0x010a
        /*0fae*/ 	.byte	0x3f
	.zero		1


	//   ....[36]....
        /*0fb0*/ 	.word	0x0001b2a0
        /*0fb4*/ 	.word	0x00000005
        /*0fb8*/ 	.word	0x00029830
        /*0fbc*/ 	.short	0x010a
        /*0fbe*/ 	.byte	0x3f
	.zero		1


	//   ....[37]....
        /*0fc0*/ 	.word	0x0001c3a0
        /*0fc4*/ 	.word	0x00000005
        /*0fc8*/ 	.word	0x00029850
        /*0fcc*/ 	.short	0x010a
        /*0fce*/ 	.byte	0x3f
	.zero		1


	//   ....[38]....
        /*0fd0*/ 	.word	0x0001c3e0
        /*0fd4*/ 	.word	0x00000005
        /*0fd8*/ 	.word	0x00029850
        /*0fdc*/ 	.short	0x010a
        /*0fde*/ 	.byte	0x3f
	.zero		1


	//   ....[39]....
        /*0fe0*/ 	.word	0x0001dd30
        /*0fe4*/ 	.word	0x0000009c
        /*0fe8*/ 	.word	0x00000000
        /*0fec*/ 	.short	0x0101
        /*0fee*/ 	.byte	0x3f
	.zero		1


	//   ....[40]....
        /*0ff0*/ 	.word	0x0001e8b0
        /*0ff4*/ 	.word	0x00000007
        /*0ff8*/ 	.word	0x00000000
        /*0ffc*/ 	.short	0x0101
        /*0ffe*/ 	.byte	0x3f
	.zero		1


	//   ....[41]....
        /*1000*/ 	.word	0x0001eff0
        /*1004*/ 	.word	0x00000004
        /*1008*/ 	.word	0x00029830
        /*100c*/ 	.short	0x010a
        /*100e*/ 	.byte	0x3f
	.zero		1


	//   ....[42]....
        /*1010*/ 	.word	0x0001f040
        /*1014*/ 	.word	0x00000004
        /*1018*/ 	.word	0x00029830
        /*101c*/ 	.short	0x010a
        /*101e*/ 	.byte	0x3f
	.zero		1


	//   ....[43]....
        /*1020*/ 	.word	0x00020110
        /*1024*/ 	.word	0x00000005
        /*1028*/ 	.word	0x00029850
        /*102c*/ 	.short	0x010a
        /*102e*/ 	.byte	0x3f
	.zero		1


	//   ....[44]....
        /*1030*/ 	.word	0x00020150
        /*1034*/ 	.word	0x00000005
        /*1038*/ 	.word	0x00029850
        /*103c*/ 	.short	0x010a
        /*103e*/ 	.byte	0x3f
	.zero		1


	//   ....[45]....
        /*1040*/ 	.word	0x00021040
        /*1044*/ 	.word	0x000000a2
        /*1048*/ 	.word	0x00000000
        /*104c*/ 	.short	0x0101
        /*104e*/ 	.byte	0x3f
	.zero		1


	//   ....[46]....
        /*1050*/ 	.word	0x00021ab0
        /*1054*/ 	.word	0x00000009
        /*1058*/ 	.word	0x00000000
        /*105c*/ 	.short	0x0101
        /*105e*/ 	.byte	0x3f
	.zero		1


	//   ....[47]....
        /*1060*/ 	.word	0x00022160
        /*1064*/ 	.word	0x0000000f
        /*1068*/ 	.word	0x00029850
        /*106c*/ 	.short	0x010a
        /*106e*/ 	.byte	0x3f
	.zero		1


	//   ....[48]....
        /*1070*/ 	.word	0x000221e0
        /*1074*/ 	.word	0x0000000f
        /*1078*/ 	.word	0x00029850
        /*107c*/ 	.short	0x010a
        /*107e*/ 	.byte	0x3f
	.zero		1


	//   ....[49]....
        /*1080*/ 	.word	0x00022810
        /*1084*/ 	.word	0x00000000
        /*1088*/ 	.word	0x00000000
        /*108c*/ 	.short	0x0101
        /*108e*/ 	.byte	0x3f
	.zero		1


	//   ....[50]....
        /*1090*/ 	.word	0x00024480
        /*1094*/ 	.word	0x00000000
        /*1098*/ 	.word	0x00000000
        /*109c*/ 	.short	0x0101
        /*109e*/ 	.byte	0x3f
	.zero		1


	//   ....[51]....
        /*10a0*/ 	.word	0x00026ba0
        /*10a4*/ 	.word	0x00000016
        /*10a8*/ 	.word	0x00029820
        /*10ac*/ 	.short	0x010a
        /*10ae*/ 	.byte	0x3f
	.zero		1


	//   ....[52]....
        /*10b0*/ 	.word	0x00026c30
        /*10b4*/ 	.word	0x00000009
        /*10b8*/ 	.word	0x000298a0
        /*10bc*/ 	.short	0x010a
        /*10be*/ 	.byte	0x3f
	.zero		1


	//   ....[53]....
        /*10c0*/ 	.word	0x00027060
        /*10c4*/ 	.word	0x00000009
        /*10c8*/ 	.word	0x000298c0
        /*10cc*/ 	.short	0x010a
        /*10ce*/ 	.byte	0x3f
	.zero		1


	//   ....[54]....
        /*10d0*/ 	.word	0x000273a0
        /*10d4*/ 	.word	0x00000008
        /*10d8*/ 	.word	0x000298a0
        /*10dc*/ 	.short	0x010a
        /*10de*/ 	.byte	0x3f
	.zero		1


	//   ....[55]....
        /*10e0*/ 	.word	0x000277c0
        /*10e4*/ 	.word	0x00000008
        /*10e8*/ 	.word	0x000298c0
        /*10ec*/ 	.short	0x010a
        /*10ee*/ 	.byte	0x3f
	.zero		1


	//   ....[56]....
        /*10f0*/ 	.word	0x00028910
        /*10f4*/ 	.word	0x00000000
        /*10f8*/ 	.word	0x00029880
        /*10fc*/ 	.short	0x010a
        /*10fe*/ 	.byte	0x3f
	.zero		1


	//   ....[57]....
        /*1100*/ 	.word	0x00029040
        /*1104*/ 	.word	0x00000000
        /*1108*/ 	.word	0x00029870
        /*110c*/ 	.short	0x0107
        /*110e*/ 	.byte	0x3f
	.zero		1


	//   ....[58]....
        /*1110*/ 	.word	0x00029100
        /*1114*/ 	.word	0x00000000
        /*1118*/ 	.word	0x00029870
        /*111c*/ 	.short	0x0101
        /*111e*/ 	.byte	0x3f
	.zero		1


	//   ....[59]....
        /*1120*/ 	.word	0x00029150
        /*1124*/ 	.word	0x00000000
        /*1128*/ 	.word	0x00029840
        /*112c*/ 	.short	0x010a
        /*112e*/ 	.byte	0x3f
	.zero		1


	//   ....[60]....
        /*1130*/ 	.word	0x00029820
        /*1134*/ 	.word	0x00000000
        /*1138*/ 	.word	0x00029830
        /*113c*/ 	.short	0x0107
        /*113e*/ 	.byte	0x3f
	.zero		1


	//   ....[61]....
        /*1140*/ 	.word	0x00029900
        /*1144*/ 	.word	0x00000000
        /*1148*/ 	.word	0x00029830
        /*114c*/ 	.short	0x0101
        /*114e*/ 	.byte	0x3f
	.zero		1


	//   ....[62]....
        /*1150*/ 	.word	0x0002a210
        /*1154*/ 	.word	0x00000016
        /*1158*/ 	.word	0x00029800
        /*115c*/ 	.short	0x0107
        /*115e*/ 	.byte	0x3f
	.zero		1


	//   ....[63]....
        /*1160*/ 	.word	0x0002a310
        /*1164*/ 	.word	0x00000016
        /*1168*/ 	.word	0x00029800
        /*116c*/ 	.short	0x0101
        /*116e*/ 	.byte	0x3f
	.zero		1


	//   ....[64]....
        /*1170*/ 	.word	0x0002a330
        /*1174*/ 	.word	0x00000016
        /*1178*/ 	.word	0x00029820
        /*117c*/ 	.short	0x010a
        /*117e*/ 	.byte	0x3f
	.zero		1


	//   ....[65]....
        /*1180*/ 	.word	0x0002a800
        /*1184*/ 	.word	0x00000000
        /*1188*/ 	.word	0x00029880
        /*118c*/ 	.short	0x010a
        /*118e*/ 	.byte	0x3f
	.zero		1


	//   ....[66]....
        /*1190*/ 	.word	0x0002ad70
        /*1194*/ 	.word	0x00000000
        /*1198*/ 	.word	0x00029870
        /*119c*/ 	.short	0x0107
        /*119e*/ 	.byte	0x3f
	.zero		1


	//   ....[67]....
        /*11a0*/ 	.word	0x0002ae30
        /*11a4*/ 	.word	0x00000000
        /*11a8*/ 	.word	0x00029870
        /*11ac*/ 	.short	0x0101
        /*11ae*/ 	.byte	0x3f
	.zero		1


	//   ....[68]....
        /*11b0*/ 	.word	0x0002ae60
        /*11b4*/ 	.word	0x00000000
        /*11b8*/ 	.word	0x00029840
        /*11bc*/ 	.short	0x010a
        /*11be*/ 	.byte	0x3f
	.zero		1


	//   ....[69]....
        /*11c0*/ 	.word	0x0002b3a0
        /*11c4*/ 	.word	0x00000000
        /*11c8*/ 	.word	0x00029830
        /*11cc*/ 	.short	0x0107
        /*11ce*/ 	.byte	0x3f
	.zero		1


	//   ....[70]....
        /*11d0*/ 	.word	0x0002b460
        /*11d4*/ 	.word	0x00000000
        /*11d8*/ 	.word	0x00029830
        /*11dc*/ 	.short	0x0101
        /*11de*/ 	.byte	0x3f
	.zero		1


	//   ....[71]....
        /*11e0*/ 	.word	0x0002b4f0
        /*11e4*/ 	.word	0x00000003
        /*11e8*/ 	.word	0x00029870
        /*11ec*/ 	.short	0x010a
        /*11ee*/ 	.byte	0x3f
	.zero		1


	//   ....[72]....
        /*11f0*/ 	.word	0x0002b580
        /*11f4*/ 	.word	0x00000003
        /*11f8*/ 	.word	0x00029860
        /*11fc*/ 	.short	0x010a
        /*11fe*/ 	.byte	0x3f
	.zero		1


	//   ....[73]....
        /*1200*/ 	.word	0x0002ba90
        /*1204*/ 	.word	0x00000003
        /*1208*/ 	.word	0x00029850
        /*120c*/ 	.short	0x0101
        /*120e*/ 	.byte	0x3f
	.zero		1


	//   ....[74]....
        /*1210*/ 	.word	0x0002bb20
        /*1214*/ 	.word	0x00000003
        /*1218*/ 	.word	0x00000000
        /*121c*/ 	.short	0x0101
        /*121e*/ 	.byte	0x3f
	.zero		1


	//   ....[75]....
        /*1220*/ 	.word	0x0002bce0
        /*1224*/ 	.word	0x00000011
        /*1228*/ 	.word	0x00029870
        /*122c*/ 	.short	0x010a
        /*122e*/ 	.byte	0x3f
	.zero		1


	//   ....[76]....
        /*1230*/ 	.word	0x0002bd60
        /*1234*/ 	.word	0x00000011
        /*1238*/ 	.word	0x00029860
        /*123c*/ 	.short	0x010a
        /*123e*/ 	.byte	0x3f
	.zero		1


	//   ....[77]....
        /*1240*/ 	.word	0x0002c280
        /*1244*/ 	.word	0x00000011
        /*1248*/ 	.word	0x00029850
        /*124c*/ 	.short	0x0101
        /*124e*/ 	.byte	0x3f
	.zero		1


	//   ....[78]....
        /*1250*/ 	.word	0x0002c340
        /*1254*/ 	.word	0x00000011
        /*1258*/ 	.word	0x00000000
        /*125c*/ 	.short	0x0101
        /*125e*/ 	.byte	0x3f
	.zero		1


	//   ....[79]....
        /*1260*/ 	.word	0x0002d050
        /*1264*/ 	.word	0x00000004
        /*1268*/ 	.word	0x00029820
        /*126c*/ 	.short	0x010a
        /*126e*/ 	.byte	0x3f
	.zero		1


	//   ....[80]....
        /*1270*/ 	.word	0x0002d1c0
        /*1274*/ 	.word	0x00000005
        /*1278*/ 	.word	0x00029840
        /*127c*/ 	.short	0x010a
        /*127e*/ 	.byte	0x3f
	.zero		1


	//   ....[81]....
        /*1280*/ 	.word	0x0002d260
        /*1284*/ 	.word	0x00000017
        /*1288*/ 	.word	0x00029840
        /*128c*/ 	.short	0x010a
        /*128e*/ 	.byte	0x3f
	.zero		1


	//   ....[82]....
        /*1290*/ 	.word	0x0002d2a0
        /*1294*/ 	.word	0x00000005
        /*1298*/ 	.word	0x00029860
        /*129c*/ 	.short	0x010a
        /*129e*/ 	.byte	0x3f
	.zero		1


	//   ....[83]....
        /*12a0*/ 	.word	0x0002d2e0
        /*12a4*/ 	.word	0x00000017
        /*12a8*/ 	.word	0x00029860
        /*12ac*/ 	.short	0x010a
        /*12ae*/ 	.byte	0x3f
	.zero		1


	//   ....[84]....
        /*12b0*/ 	.word	0x0002d320
        /*12b4*/ 	.word	0x00000005
        /*12b8*/ 	.word	0x00029880
        /*12bc*/ 	.short	0x010a
        /*12be*/ 	.byte	0x3f
	.zero		1


	//   ....[85]....
        /*12c0*/ 	.word	0x0002d360
        /*12c4*/ 	.word	0x00000017
        /*12c8*/ 	.word	0x00029880
        /*12cc*/ 	.short	0x010a
        /*12ce*/ 	.byte	0x3f
	.zero		1


	//   ....[86]....
        /*12d0*/ 	.word	0x0002d3c0
        /*12d4*/ 	.word	0x0000005e
        /*12d8*/ 	.word	0x00029890
        /*12dc*/ 	.short	0x010a
        /*12de*/ 	.byte	0x3f
	.zero		1


	//   ....[87]....
        /*12e0*/ 	.word	0x0002d670
        /*12e4*/ 	.word	0x0000005e
        /*12e8*/ 	.word	0x00029890
        /*12ec*/ 	.short	0x010a
        /*12ee*/ 	.byte	0x3f
	.zero		1


	//   ....[88]....
        /*12f0*/ 	.word	0x0002d920
        /*12f4*/ 	.word	0x0000005e
        /*12f8*/ 	.word	0x00029890
        /*12fc*/ 	.short	0x010a
        /*12fe*/ 	.byte	0x3f
	.zero		1


	//   ....[89]....
        /*1300*/ 	.word	0x0002dbd0
        /*1304*/ 	.word	0x0000005e
        /*1308*/ 	.word	0x000298b0
        /*130c*/ 	.short	0x010a
        /*130e*/ 	.byte	0x3f
	.zero		1


	//   ....[90]....
        /*1310*/ 	.word	0x0002ded0
        /*1314*/ 	.word	0x00000012
        /*1318*/ 	.word	0x00029800
        /*131c*/ 	.short	0x010a
        /*131e*/ 	.byte	0x3f
	.zero		1


	//   ....[91]....
        /*1320*/ 	.word	0x0002e0e0
        /*1324*/ 	.word	0x00000012
        /*1328*/ 	.word	0x00029800
        /*132c*/ 	.short	0x010a
        /*132e*/ 	.byte	0x3f
	.zero		1


	//   ....[92]....
        /*1330*/ 	.word	0x0002e130
        /*1334*/ 	.word	0x00000000
        /*1338*/ 	.word	0x00029830
        /*133c*/ 	.short	0x010a
        /*133e*/ 	.byte	0x3f
	.zero		1


	//   ....[93]....
        /*1340*/ 	.word	0x0002e180
        /*1344*/ 	.word	0x00000005
        /*1348*/ 	.word	0x00029830
        /*134c*/ 	.short	0x010a
        /*134e*/ 	.byte	0x3f
	.zero		1


	//   ....[94]....
        /*1350*/ 	.word	0x0002e1d0
        /*1354*/ 	.word	0x00000005
        /*1358*/ 	.word	0x00029850
        /*135c*/ 	.short	0x010a
        /*135e*/ 	.byte	0x3f
	.zero		1


	//   ....[95]....
        /*1360*/ 	.word	0x0002e220
        /*1364*/ 	.word	0x00000004
        /*1368*/ 	.word	0x00029830
        /*136c*/ 	.short	0x010a
        /*136e*/ 	.byte	0x3f
	.zero		1


	//   ....[96]....
        /*1370*/ 	.word	0x0002e270
        /*1374*/ 	.word	0x00000005
        /*1378*/ 	.word	0x00029850
        /*137c*/ 	.short	0x010a
        /*137e*/ 	.byte	0x3f
	.zero		1


	//   ....[97]....
        /*1380*/ 	.word	0x0002e2c0
        /*1384*/ 	.word	0x0000000f
        /*1388*/ 	.word	0x00029850
        /*138c*/ 	.short	0x010a
        /*138e*/ 	.byte	0x3f
	.zero		1


	//   ....[98]....
        /*1390*/ 	.word	0x0002f880
        /*1394*/ 	.word	0x00000016
        /*1398*/ 	.word	0x00029820
        /*139c*/ 	.short	0x010a
        /*139e*/ 	.byte	0x3f
	.zero		1


	//   ....[99]....
        /*13a0*/ 	.word	0x0002f8d0
        /*13a4*/ 	.word	0x00000009
        /*13a8*/ 	.word	0x000298a0
        /*13ac*/ 	.short	0x010a
        /*13ae*/ 	.byte	0x3f
	.zero		1


	//   ....[100]....
        /*13b0*/ 	.word	0x0002f920
        /*13b4*/ 	.word	0x00000009
        /*13b8*/ 	.word	0x000298c0
        /*13bc*/ 	.short	0x010a
        /*13be*/ 	.byte	0x3f
	.zero		1


	//   ....[101]....
        /*13c0*/ 	.word	0x0002f970
        /*13c4*/ 	.word	0x00000008
        /*13c8*/ 	.word	0x000298a0
        /*13cc*/ 	.short	0x010a
        /*13ce*/ 	.byte	0x3f
	.zero		1


	//   ....[102]....
        /*13d0*/ 	.word	0x0002f9c0
        /*13d4*/ 	.word	0x00000008
        /*13d8*/ 	.word	0x000298c0
        /*13dc*/ 	.short	0x010a
        /*13de*/ 	.byte	0x3f
	.zero		1


	//   ....[103]....
        /*13e0*/ 	.word	0x0002fae0
        /*13e4*/ 	.word	0x00000000
        /*13e8*/ 	.word	0x00029880
        /*13ec*/ 	.short	0x010a
        /*13ee*/ 	.byte	0x3f
	.zero		1


	//   ....[104]....
        /*13f0*/ 	.word	0x00030300
        /*13f4*/ 	.word	0x00000000
        /*13f8*/ 	.word	0x00029840
        /*13fc*/ 	.short	0x010a
        /*13fe*/ 	.byte	0x3f
	.zero		1


	//   ....[105]....
        /*1400*/ 	.word	0x00031070
        /*1404*/ 	.word	0x00000016
        /*1408*/ 	.word	0x00029820
        /*140c*/ 	.short	0x010a
        /*140e*/ 	.byte	0x3f
	.zero		1


	//   ....[106]....
        /*1410*/ 	.word	0x000310c0
        /*1414*/ 	.word	0x00000000
        /*1418*/ 	.word	0x00029880
        /*141c*/ 	.short	0x010a
        /*141e*/ 	.byte	0x3f
	.zero		1


	//   ....[107]....
        /*1420*/ 	.word	0x000317e0
        /*1424*/ 	.word	0x00000000
        /*1428*/ 	.word	0x00029840
        /*142c*/ 	.short	0x010a
        /*142e*/ 	.byte	0x3f
	.zero		1


	//   ....[108]....
        /*1430*/ 	.word	0x00031e30
        /*1434*/ 	.word	0x00000003
        /*1438*/ 	.word	0x00029870
        /*143c*/ 	.short	0x010a
        /*143e*/ 	.byte	0x3f
	.zero		1


	//   ....[109]....
        /*1440*/ 	.word	0x00031e80
        /*1444*/ 	.word	0x00000003
        /*1448*/ 	.word	0x00029860
        /*144c*/ 	.short	0x010a
        /*144e*/ 	.byte	0x3f
	.zero		1


	//   ....[110]....
        /*1450*/ 	.word	0x00031ed0
        /*1454*/ 	.word	0x00000011
        /*1458*/ 	.word	0x00029870
        /*145c*/ 	.short	0x010a
        /*145e*/ 	.byte	0x3f
	.zero		1


	//   ....[111]....
        /*1460*/ 	.word	0x00031f20
        /*1464*/ 	.word	0x00000011
        /*1468*/ 	.word	0x00029860
        /*146c*/ 	.short	0x010a
        /*146e*/ 	.byte	0x3f
	.zero		1


	//   ....[112]....
        /*1470*/ 	.word	0x000328b0
        /*1474*/ 	.word	0x00000004
        /*1478*/ 	.word	0x00029820
        /*147c*/ 	.short	0x010a
        /*147e*/ 	.byte	0x3f
	.zero		1


	//   ....[113]....
        /*1480*/ 	.word	0x00032a50
        /*1484*/ 	.word	0x00000005
        /*1488*/ 	.word	0x00029840
        /*148c*/ 	.short	0x010a
        /*148e*/ 	.byte	0x3f
	.zero		1


	//   ....[114]....
        /*1490*/ 	.word	0x00032aa0
        /*1494*/ 	.word	0x00000017
        /*1498*/ 	.word	0x00029840
        /*149c*/ 	.short	0x010a
        /*149e*/ 	.byte	0x3f
	.zero		1


	//   ....[115]....
        /*14a0*/ 	.word	0x00032af0
        /*14a4*/ 	.word	0x00000005
        /*14a8*/ 	.word	0x00029860
        /*14ac*/ 	.short	0x010a
        /*14ae*/ 	.byte	0x3f
	.zero		1


	//   ....[116]....
        /*14b0*/ 	.word	0x00032b40
        /*14b4*/ 	.word	0x00000017
        /*14b8*/ 	.word	0x00029860
        /*14bc*/ 	.short	0x010a
        /*14be*/ 	.byte	0x3f
	.zero		1


	//   ....[117]....
        /*14c0*/ 	.word	0x00032b90
        /*14c4*/ 	.word	0x00000005
        /*14c8*/ 	.word	0x00029880
        /*14cc*/ 	.short	0x010a
        /*14ce*/ 	.byte	0x3f
	.zero		1


	//----- nvinfo : EIATTR_NUM_MBARRIERS
	.align		4
.L_333:
        /*14d0*/ 	.byte	0x03, 0x38
        /*14d2*/ 	.short	0x0016


	//----- nvinfo : EIATTR_EXIT_INSTR_OFFSETS
	.align		4
        /*14d4*/ 	.byte	0x04, 0x1c
        /*14d6*/ 	.short	(.L_335 - .L_334)


	//   ....[0]....
.L_334:
        /*14d8*/ 	.word	0x0002d3b0


	//----- nvinfo : EIATTR_MAX_THREADS
	.align		4
.L_335:
        /*14dc*/ 	.byte	0x04, 0x05
        /*14de*/ 	.short	(.L_337 - .L_336)
.L_336:
        /*14e0*/ 	.word	0x00000180
        /*14e4*/ 	.word	0x00000001
        /*14e8*/ 	.word	0x00000001


	//----- nvinfo : EIATTR_CRS_STACK_SIZE
	.align		4
.L_337:
        /*14ec*/ 	.byte	0x04, 0x1e
        /*14ee*/ 	.short	(.L_339 - .L_338)
.L_338:
        /*14f0*/ 	.word	0x00000000


	//----- nvinfo : EIATTR_CBANK_PARAM_SIZE
	.align		4
.L_339:
        /*14f4*/ 	.byte	0x03, 0x19
        /*14f6*/ 	.short	0x0af0


	//----- nvinfo : EIATTR_PARAM_CBANK
	.align		4
        /*14f8*/ 	.byte	0x04, 0x0a
        /*14fa*/ 	.short	(.L_341 - .L_340)
	.align		4
.L_340:
        /*14fc*/ 	.word	index@(.nv.constant0._ZN7cutlass13device_kernelIN5flash11enable_sm90INS1_16FlashAttnFwdSm90INS1_25CollectiveMainloopFwdSm90ILi2EN4cute5tupleIJNS5_1CILi1EEES8_S8_EEENS6_IJNS7_ILi128EEENS7_ILi160EEENS7_ILi192EEEEEELi128ENS_12float_e4m3_tEfNS_4arch4Sm90ELb1ELb0ELb0ELb1ELb1ELb1ELb0ELb1ELb1ELb1ELb0ELb0EEENS1_21CollectiveEpilogueFwdINS6_IJSA_SA_SB_EEES9_NS_10bfloat16_tESG_Li256ELb1ELb1ELb0ELb1EEENS1_36VarlenDynamicPersistentTileSchedulerILi128ELi160ELi256ELi128ELb0ELb1ELb1ELb1ELb1ELb1EEEEEEEEEvNT_6ParamsE)
        /*1500*/ 	.short	0x0210
        /*1502*/ 	.short	0x0af0


	//----- nvinfo : EIATTR_SW_WAR
	.align		4
.L_341:
        /*1504*/ 	.byte	0x04, 0x36
        /*1506*/ 	.short	(.L_343 - .L_342)
.L_342:
        /*1508*/ 	.word	0x00000008
.L_343:


//--------------------- .nv.callgraph             --------------------------
	.section	.nv.callgraph,"",@"SHT_CUDA_CALLGRAPH"
	.align	4
	.sectionentsize	8
	.align		4
        /*0000*/ 	.word	0x00000000
	.align		4
        /*0004*/ 	.word	0xffffffff
	.align		4
        /*0008*/ 	.word	index@(_ZN7cutlass13device_kernelIN5flash11enable_sm90INS1_16FlashAttnFwdSm90INS1_25CollectiveMainloopFwdSm90ILi2EN4cute5tupleIJNS5_1CILi1EEES8_S8_EEENS6_IJNS7_ILi128EEENS7_ILi160EEENS7_ILi192EEEEEELi128ENS_12float_e4m3_tEfNS_4arch4Sm90ELb0ELb0ELb0ELb0ELb1ELb0ELb0ELb1ELb1ELb1ELb0ELb0EEENS1_21CollectiveEpilogueFwdINS6_IJSA_SA_SB_EEES9_NS_10bfloat16_tESG_Li256ELb0ELb1ELb0ELb1EEENS1_29StaticPersistentTileSchedulerILb0EEEEEEEEEvNT_6ParamsE)
	.align		4
        /*000c*/ 	.word	index@(__assertfail)
	.align		4
        /*0010*/ 	.word	index@(_ZN7cutlass13device_kernelIN5flash11enable_sm90INS1_16FlashAttnFwdSm90INS1_25CollectiveMainloopFwdSm90ILi2EN4cute5tupleIJNS5_1CILi1EEES8_S8_EEENS6_IJNS7_ILi128EEENS7_ILi160EEENS7_ILi192EEEEEELi128ENS_12float_e4m3_tEfNS_4arch4Sm90ELb0ELb0ELb0ELb1ELb1ELb0ELb0ELb1ELb1ELb1ELb0ELb0EEENS1_21CollectiveEpilogueFwdINS6_IJSA_SA_SB_EEES9_NS_10bfloat16_tESG_Li256ELb1ELb1ELb0ELb1EEENS1_36VarlenDynamicPersistentTileSchedulerILi128ELi160ELi256ELi128ELb0ELb1ELb1ELb0ELb1ELb1EEEEEEEEEvNT_6ParamsE)
	.align		4
        /*0014*/ 	.word	index@(__assertfail)
	.align		4
        /*0018*/ 	.word	index@(_ZN7cutlass13device_kernelIN5flash11enable_sm90INS1_16FlashAttnFwdSm90INS1_25CollectiveMainloopFwdSm90ILi2EN4cute5tupleIJNS5_1CILi1EEES8_S8_EEENS6_IJNS7_ILi128EEENS7_ILi160EEENS7_ILi192EEEEEELi128ENS_12float_e4m3_tEfNS_4arch4Sm90ELb0ELb0ELb0ELb1ELb1ELb1ELb0ELb1ELb1ELb1ELb0ELb0EEENS1_21CollectiveEpilogueFwdINS6_IJSA_SA_SB_EEES9_NS_10bfloat16_tESG_Li256ELb1ELb1ELb0ELb1EEENS1_36VarlenDynamicPersistentTileSchedulerILi128ELi160ELi256ELi128ELb0ELb1ELb1ELb0ELb1ELb1EEEEEEEEEvNT_6ParamsE)
	.align		4
        /*001c*/ 	.word	index@(__assertfail)
	.align		4
        /*0020*/ 	.word	index@(_ZN7cutlass13device_kernelIN5flash11enable_sm90INS1_16FlashAttnFwdSm90INS1_25CollectiveMainloopFwdSm90ILi2EN4cute5tupleIJNS5_1CILi1EEES8_S8_EEENS6_IJNS7_ILi128EEESA_NS7_ILi192EEEEEELi128ENS_12float_e4m3_tEfNS_4arch4Sm90ELb0ELb1ELb0ELb0ELb1ELb0ELb0ELb1ELb1ELb1ELb0ELb0EEENS1_21CollectiveEpilogueFwdINS6_IJSA_SA_SA_EEES9_NS_10bfloat16_tESF_Li256ELb0ELb1ELb0ELb1EEENS1_30DynamicPersistentTileSchedulerILi256ELi128ELb0ELb1ELb1EEEEEEEEEvNT_6ParamsE)
	.align		4
        /*0024*/ 	.word	index@(__assertfail)
	.align		4
        /*0028*/ 	.word	index@(_ZN7cutlass13device_kernelIN5flash11enable_sm90INS1_16FlashAttnFwdSm90INS1_25CollectiveMainloopFwdSm90ILi2EN4cute5tupleIJNS5_1CILi1EEES8_S8_EEENS6_IJNS7_ILi128EEESA_NS7_ILi192EEEEEELi128ENS_12float_e4m3_tEfNS_4arch4Sm90ELb0ELb1ELb0ELb1ELb1ELb0ELb0ELb1ELb1ELb1ELb0ELb0EEENS1_21CollectiveEpilogueFwdINS6_IJSA_SA_SA_EEES9_NS_10bfloat16_tESF_Li256ELb1ELb1ELb0ELb1EEENS1_36VarlenDynamicPersistentTileSchedulerILi128ELi128ELi256ELi128ELb0ELb1ELb1ELb1ELb0ELb1EEEEEEEEEvNT_6ParamsE)
	.align		4
        /*002c*/ 	.word	index@(__assertfail)
	.align		4
        /*0030*/ 	.word	index@(_ZN7cutlass13device_kernelIN5flash11enable_sm90INS1_16FlashAttnFwdSm90INS1_25CollectiveMainloopFwdSm90ILi2EN4cute5tupleIJNS5_1CILi1EEES8_S8_EEENS6_IJNS7_ILi128EEESA_NS7_ILi192EEEEEELi128ENS_12float_e4m3_tEfNS_4arch4Sm90ELb0ELb1ELb0ELb1ELb1ELb1ELb0ELb1ELb1ELb1ELb0ELb0EEENS1_21CollectiveEpilogueFwdINS6_IJSA_SA_SA_EEES9_NS_10bfloat16_tESF_Li256ELb1ELb1ELb0ELb1EEENS1_36VarlenDynamicPersistentTileSchedulerILi128ELi128ELi256ELi128ELb0ELb1ELb1ELb1ELb0ELb1EEEEEEEEEvNT_6ParamsE)
	.align		4
        /*0034*/ 	.word	index@(__assertfail)
	.align		4
        /*0038*/ 	.word	index@(_ZN7cutlass13device_kernelIN5flash11enable_sm90INS1_16FlashAttnFwdSm90INS1_25CollectiveMainloopFwdSm90ILi2EN4cute5tupleIJNS5_1CILi1EEES8_S8_EEENS6_IJNS7_ILi128EEENS7_ILi160EEENS7_ILi192EEEEEELi128ENS_12float_e4m3_tEfNS_4arch4Sm90ELb1ELb0ELb0ELb0ELb1ELb0ELb0ELb1ELb1ELb1ELb0ELb0EEENS1_21CollectiveEpilogueFwdINS6_IJSA_SA_SB_EEES9_NS_10bfloat16_tESG_Li256ELb0ELb1ELb0ELb1EEENS1_30DynamicPersistentTileSchedulerILi256ELi128ELb0ELb1ELb1EEEEEEEEEvNT_6ParamsE)
	.align		4
        /*003c*/ 	.word	index@(__assertfail)
	.align		4
        /*0040*/ 	.word	index@(_ZN7cutlass13device_kernelIN5flash11enable_sm90INS1_16FlashAttnFwdSm90INS1_25CollectiveMainloopFwdSm90ILi2EN4cute5tupleIJNS5_1CILi1EEES8_S8_EEENS6_IJNS7_ILi128EEENS7_ILi160EEENS7_ILi192EEEEEELi128ENS_12float_e4m3_tEfNS_4arch4Sm90ELb1ELb0ELb0ELb1ELb1ELb0ELb0ELb1ELb1ELb1ELb0ELb0EEENS1_21CollectiveEpilogueFwdINS6_IJSA_SA_SB_EEES9_NS_10bfloat16_tESG_Li256ELb1ELb1ELb0ELb1EEENS1_36VarlenDynamicPersistentTileSchedulerILi128ELi160ELi256ELi128ELb0ELb1ELb1ELb1ELb1ELb1EEEEEEEEEvNT_6ParamsE)
	.align		4
        /*0044*/ 	.word	index@(__assertfail)
	.align		4
        /*0048*/ 	.word	index@(_ZN7cutlass13device_kernelIN5flash11enable_sm90INS1_16FlashAttnFwdSm90INS1_25CollectiveMainloopFwdSm90ILi2EN4cute5tupleIJNS5_1CILi1EEES8_S8_EEENS6_IJNS7_ILi128EEENS7_ILi160EEENS7_ILi192EEEEEELi128ENS_12float_e4m3_tEfNS_4arch4Sm90ELb1ELb0ELb0ELb1ELb1ELb1ELb0ELb1ELb1ELb1ELb0ELb0EEENS1_21CollectiveEpilogueFwdINS6_IJSA_SA_SB_EEES9_NS_10bfloat16_tESG_Li256ELb1ELb1ELb0ELb1EEENS1_36VarlenDynamicPersistentTileSchedulerILi128ELi160ELi256ELi128ELb0ELb1ELb1ELb1ELb1ELb1EEEEEEEEEvNT_6ParamsE)
	.align		4
        /*004c*/ 	.word	index@(__assertfail)
	.align		4
        /*0050*/ 	.word	0x00000000
	.align		4
        /*0054*/ 	.word	0xfffffffe
	.align		4
        /*0058*/ 	.word	0x00000000
	.align		4
        /*005c*/ 	.word	0xfffffffd
	.align		4
        /*0060*/ 	.word	0x00000000
	.align		4
        /*0064*/ 	.word	0xfffffffc


//--------------------- .nv.constant4             --------------------------
	.section	.nv.constant4,"a",@progbits
	.align	8
	.align		8
.nv.constant4:
        /*0000*/ 	.dword	__assertfail
	.align		8
        /*0008*/ 	.dword	__unnamed_1
	.align		8
        /*0010*/ 	.dword	__unnamed_2
	.align		8
        /*0018*/ 	.dword	__unnamed_3
	.align		8
        /*0020*/ 	.dword	__unnamed_4
	.align		8
        /*0028*/ 	.dword	__unnamed_5
	.align		8
        /*0030*/ 	.dword	__unnamed_6
	.align		8
        /*0038*/ 	.dword	__unnamed_7
	.align		8
        /*0040*/ 	.dword	_ZZN5flash28permute_output_fp8_VcolmajorIN4cute6TensorINS1_11ArrayEngineIN7cutlass10bfloat16_tELm64EEENS1_6LayoutINS1_5tupleIJNS8_IJNS1_1CILi2EEESA_NS9_ILi16EEEEEENS9_ILi1EEESD_EEENS8_IJNS8_IJSD_SA_NS9_ILi4EEEEEENS9_ILi0EEESH_EEEEEEEEEvRT_E9upper_map
	.align		8
        /*0048*/ 	.dword	__unnamed_8
	.align		8
        /*0050*/ 	.dword	__unnamed_9
	.align		8
        /*0058*/ 	.dword	__unnamed_10
	.align		8
        /*0060*/ 	.dword	__unnamed_11
	.align		8
        /*0068*/ 	.dword	__unnamed_12
	.align		8
        /*0070*/ 	.dword	_ZN73_INTERNAL_0d5b7bf9_37_flash_fwd_hdimdiff_e4m3_paged_sm90_cu_61719c98_56714cuda3std3__45__cpo5beginE
	.align		8
        /*0078*/ 	.dword	_ZN73_INTERNAL_0d5b7bf9_37_flash_fwd_hdimdiff_e4m3_paged_sm90_cu_61719c98_56714cuda3std3__45__cpo3endE
	.align		8
        /*0080*/ 	.dword	_ZN73_INTERNAL_0d5b7bf9_37_flash_fwd_hdimdiff_e4m3_paged_sm90_cu_61719c98_56714cuda3std3__45__cpo6cbeginE
	.align		8
        /*0088*/ 	.dword	_ZN73_INTERNAL_0d5b7bf9_37_flash_fwd_hdimdiff_e4m3_paged_sm90_cu_61719c98_56714cuda3std3__45__cpo4cendE
	.align		8
        /*0090*/ 	.dword	_ZN73_INTERNAL_0d5b7bf9_37_flash_fwd_hdimdiff_e4m3_paged_sm90_cu_61719c98_56714cuda3std3__475_GLOBAL__N__0d5b7bf9_37_flash_fwd_hdimdiff_e4m3_paged_sm90_cu_61719c98_56716ignoreE
	.align		8
        /*0098*/ 	.dword	_ZN73_INTERNAL_0d5b7bf9_37_flash_fwd_hdimdiff_e4m3_paged_sm90_cu_61719c98_56714cuda3std3__419piecewise_constructE
	.align		8
        /*00a0*/ 	.dword	_ZN73_INTERNAL_0d5b7bf9_37_flash_fwd_hdimdiff_e4m3_paged_sm90_cu_61719c98_56714cuda3std3__48in_placeE
	.align		8
        /*00a8*/ 	.dword	_ZN73_INTERNAL_0d5b7bf9_37_flash_fwd_hdimdiff_e4m3_paged_sm90_cu_61719c98_56714cuda3std6ranges3__45__cpo4swapE
	.align		8
        /*00b0*/ 	.dword	_ZN73_INTERNAL_0d5b7bf9_37_flash_fwd_hdimdiff_e4m3_paged_sm90_cu_61719c98_56714cuda3std6ranges3__45__cpo9iter_moveE
	.align		8
        /*00b8*/ 	.dword	_ZN73_INTERNAL_0d5b7bf9_37_flash_fwd_hdimdiff_e4m3_paged_sm90_cu_61719c98_56714cute7productE
	.align		8
        /*00c0*/ 	.dword	_ZN73_INTERNAL_0d5b7bf9_37_flash_fwd_hdimdiff_e4m3_paged_sm90_cu_61719c98_56714cute1_E
	.align		8
        /*00c8*/ 	.dword	$str$23
	.align		8
        /*00d0*/ 	.dword	$str$24


//--------------------- .text._ZN7cutlass13device_kernelIN5flash11enable_sm90INS1_16FlashAttnFwdSm90INS1_25CollectiveMainloopFwdSm90ILi2EN4cute5tupleIJNS5_1CILi1EEES8_S8_EEENS6_IJNS7_ILi128EEENS7_ILi160EEENS7_ILi192EEEEEELi128ENS_12float_e4m3_tEfNS_4arch4Sm90ELb0ELb0ELb0ELb0ELb1ELb0ELb0ELb1ELb1ELb1ELb0ELb0EEENS1_21CollectiveEpilogueFwdINS6_IJSA_SA_SB_EEES9_NS_10bfloat16_tESG_Li256ELb0ELb1ELb0ELb1EEENS1_29StaticPersistentTileSchedulerILb0EEEEEEEEEvNT_6ParamsE --------------------------
	.section	.text._ZN7cutlass13device_kernelIN5flash11enable_sm90INS1_16FlashAttnFwdSm90INS1_25CollectiveMainloopFwdSm90ILi2EN4cute5tupleIJNS5_1CILi1EEES8_S8_EEENS6_IJNS7_ILi128EEENS7_ILi160EEENS7_ILi192EEEEEELi128ENS_12float_e4m3_tEfNS_4arch4Sm90ELb0ELb0ELb0ELb0ELb1ELb0ELb0ELb1ELb1ELb1ELb0ELb0EEENS1_21CollectiveEpilogueFwdINS6_IJSA_SA_SB_EEES9_NS_10bfloat16_tESG_Li256ELb0ELb1ELb0ELb1EEENS1_29StaticPersistentTileSchedulerILb0EEEEEEEEEvNT_6ParamsE,"ax",@progbits
	.align	128
.text._ZN7cutlass13device_kernelIN5flash11enable_sm90INS1_16FlashAttnFwdSm90INS1_25CollectiveMainloopFwdSm90ILi2EN4cute5tupleIJNS5_1CILi1EEES8_S8_EEENS6_IJNS7_ILi128EEENS7_ILi160EEENS7_ILi192EEEEEELi128ENS_12float_e4m3_tEfNS_4arch4Sm90ELb0ELb0ELb0ELb0ELb1ELb0ELb0ELb1ELb1ELb1ELb0ELb0EEENS1_21CollectiveEpilogueFwdINS6_IJSA_SA_SB_EEES9_NS_10bfloat16_tESG_Li256ELb0ELb1ELb0ELb1EEENS1_29StaticPersistentTileSchedulerILb0EEEEEEEEEvNT_6ParamsE:
        .type           _ZN7cutlass13device_kernelIN5flash11enable_sm90INS1_16FlashAttnFwdSm90INS1_25CollectiveMainloopFwdSm90ILi2EN4cute5tupleIJNS5_1CILi1EEES8_S8_EEENS6_IJNS7_ILi128EEENS7_ILi160EEENS7_ILi192EEEEEELi128ENS_12float_e4m3_tEfNS_4arch4Sm90ELb0ELb0ELb0ELb0ELb1ELb0ELb0ELb1ELb1ELb1ELb0ELb0EEENS1_21CollectiveEpilogueFwdINS6_IJSA_SA_SB_EEES9_NS_10bfloat16_tESG_Li256ELb0ELb1ELb0ELb1EEENS1_29StaticPersistentTileSchedulerILb0EEEEEEEEEvNT_6ParamsE,@function
        .size           _ZN7cutlass13device_kernelIN5flash11enable_sm90INS1_16FlashAttnFwdSm90INS1_25CollectiveMainloopFwdSm90ILi2EN4cute5tupleIJNS5_1CILi1EEES8_S8_EEENS6_IJNS7_ILi128EEENS7_ILi160EEENS7_ILi192EEEEEELi128ENS_12float_e4m3_tEfNS_4arch4Sm90ELb0ELb0ELb0ELb0ELb1ELb0ELb0ELb1ELb1ELb1ELb0ELb0EEENS1_21CollectiveEpilogueFwdINS6_IJSA_SA_SB_EEES9_NS_10bfloat16_tESG_Li256ELb0ELb1ELb0ELb1EEENS1_29StaticPersistentTileSchedulerILb0EEEEEEEEEvNT_6ParamsE,(.L_x_3190 - _ZN7cutlass13device_kernelIN5flash11enable_sm90INS1_16FlashAttnFwdSm90INS1_25CollectiveMainloopFwdSm90ILi2EN4cute5tupleIJNS5_1CILi1EEES8_S8_EEENS6_IJNS7_ILi128EEENS7_ILi160EEENS7_ILi192EEEEEELi128ENS_12float_e4m3_tEfNS_4arch4Sm90ELb0ELb0ELb0ELb0ELb1ELb0ELb0ELb1ELb1ELb1ELb0ELb0EEENS1_21CollectiveEpilogueFwdINS6_IJSA_SA_SB_EEES9_NS_10bfloat16_tESG_Li256ELb0ELb1ELb0ELb1EEENS1_29StaticPersistentTileSchedulerILb0EEEEEEEEEvNT_6ParamsE)
        .other          _ZN7cutlass13device_kernelIN5flash11enable_sm90INS1_16FlashAttnFwdSm90INS1_25CollectiveMainloopFwdSm90ILi2EN4cute5tupleIJNS5_1CILi1EEES8_S8_EEENS6_IJNS7_ILi128EEENS7_ILi160EEENS7_ILi192EEEEEELi128ENS_12float_e4m3_tEfNS_4arch4Sm90ELb0ELb0ELb0ELb0ELb1ELb0ELb0ELb1ELb1ELb1ELb0ELb0EEENS1_21CollectiveEpilogueFwdINS6_IJSA_SA_SB_EEES9_NS_10bfloat16_tESG_Li256ELb0ELb1ELb0ELb1EEENS1_29StaticPersistentTileSchedulerILb0EEEEEEEEEvNT_6ParamsE,@"STO_CUDA_ENTRY STV_DEFAULT"
_ZN7cutlass13device_kernelIN5flash11enable_sm90INS1_16FlashAttnFwdSm90INS1_25CollectiveMainloopFwdSm90ILi2EN4cute5tupleIJNS5_1CILi1EEES8_S8_EEENS6_IJNS7_ILi128EEENS7_ILi160EEENS7_ILi192EEEEEELi128ENS_12float_e4m3_tEfNS_4arch4Sm90ELb0ELb0ELb0ELb0ELb1ELb0ELb0ELb1ELb1ELb1ELb0ELb0EEENS1_21CollectiveEpilogueFwdINS6_IJSA_SA_SB_EEES9_NS_10bfloat16_tESG_Li256ELb0ELb1ELb0ELb1EEENS1_29StaticPersistentTileSchedulerILb0EEEEEEEEEvNT_6ParamsE:
[----:B------:R-:W0:Y:S02]  /*0000*/  LDC R1, c[0x0][0x28] ;  /* 0x00000a00ff017b82 */ /* 0x000e240000000800 */
[----:B0-----:R-:W-:Y:S01]  /*0010*/  VIADD R1, R1, 0xffffffd8 ;  /* 0xffffffd801017836 */ /* 0x001fe20000000000 */
[----:B------:R-:W0:Y:S01]  /*0020*/  S2R R3, SR_TID.X ;  /* 0x0000000000037919 */ /* 0x000e220000002100 */
[----:B------:R-:W-:Y:S01]  /*0030*/  ELECT P0, URZ, PT ;  /* 0x00000000003f782f */ /* 0x000fe20003800000 */
[----:B------:R-:W-:Y:S01]  /*0040*/  UMOV UR4, 0x80 ;  /* 0x0000008000047882 */ /* 0x000fe20000000000 */
[----:B------:R-:W-:Y:S01]  /*0050*/  UMOV UR7, 0x100 ;  /* 0x0000010000077882 */ /* 0x000fe20000000000 */
[--C-:B0-----:R-:W-:Y:S02]  /*0060*/  SHF.R.U32.HI R0, RZ, 0x5, R3.reuse ;  /* 0x00000005ff007819 */ /* 0x101fe40000011603 */
[----:B------:R-:W-:-:S03]  /*0070*/  SHF.R.U32.HI R22, RZ, 0x7, R3 ;  /* 0x00000007ff167819 */ /* 0x000fc60000011603 */
[----:B------:R-:W0:Y:S04]  /*0080*/  SHFL.IDX PT, R2, R0, RZ, 0x1f ;  /* 0x00001fff00027589 */ /* 0x000e2800000e0000 */
[----:B------:R1:W2:Y:S01]  /*0090*/  SHFL.IDX PT, R3, R22, RZ, 0x1f ;  /* 0x00001fff16037589 */ /* 0x0002a200000e0000 */
[C---:B0-----:R-:W-:Y:S02]  /*00a0*/  ISETP.NE.OR P0, PT, R2.reuse, RZ, !P0 ;  /* 0x000000ff0200720c */ /* 0x041fe40004705670 */
[----:B------:R-:W-:-:S11]  /*00b0*/  ISETP.NE.AND P1, PT, R2, RZ, PT ;  /* 0x000000ff0200720c */ /* 0x000fd60003f25270 */
[----:B------:R-:W-:Y:S01]  /*00c0*/  VOTEU.ALL UP0, P0 ;  /* 0x00000000003f7886 */ /* 0x000fe20000000000 */
[----:B------:R-:W-:-:S04]  /*00d0*/  VOTEU.ALL UP1, P0 ;  /* 0x00000000003f7886 */ /* 0x000fc80000020000 */
[----:B------:R-:W0:Y:S01]  /*00e0*/  @!UP0 S2UR UR8, SR_CgaCtaId ;  /* 0x00000000000889c3 */ /* 0x000e220000008800 */
[----:B------:R-:W-:Y:S01]  /*00f0*/  @!UP0 UMOV UR6, 0x400 ;  /* 0x0000040000068882 */ /* 0x000fe20000000000 */
[----:B------:R-:W-:-:S04]  /*0100*/  @!UP0 UIADD3 UR4, -UR4, 0x100000, URZ ;  /* 0x0010000004048890 */ /* 0x000fc8000fffe13f */
[----:B------:R-:W-:Y:S02]  /*0110*/  @!UP0 USHF.L.U32 UR5, UR4, 0xb, URZ ;  /* 0x0000000b04058899 */ /* 0x000fe4000800063f */
[----:B------:R-:W-:Y:S02]  /*0120*/  @!UP0 USHF.L.U32 UR4, UR4, 0x1, URZ ;  /* 0x0000000104048899 */ /* 0x000fe4000800063f */
[----:B0-----:R-:W-:Y:S02]  /*0130*/  @!UP0 ULEA UR8, UR8, UR6, 0x18 ;  /* 0x0000000608088291 */ /* 0x001fe4000f8ec03f */
[----:B------:R-:W-:-:S04]  /*0140*/  @!UP0 UIADD3 UR6, -UR7, 0x100000, URZ ;  /* 0x0010000007068890 */ /* 0x000fc8000fffe13f */
[----:B------:R-:W-:Y:S02]  /*0150*/  @!UP0 USHF.L.U32 UR7, UR6, 0xb, URZ ;  /* 0x0000000b06078899 */ /* 0x000fe4000800063f */
[----:B------:R-:W-:Y:S01]  /*0160*/  @!UP0 USHF.L.U32 UR6, UR6, 0x1, URZ ;  /* 0x0000000106068899 */ /* 0x000fe2000800063f */
[----:B------:R-:W-:-:S05]  /*0170*/  VOTEU.ALL UP0, P0 ;  /* 0x00000000003f7886 */ /* 0x000fca0000000000 */
[----:B------:R1:W0:Y:S06]  /*0180*/  @!UP0 SYNCS.EXCH.64 URZ, [UR8+0x29800], UR4 ;  /* 0x02980004083f85b2 */ /* 0x00022c0008000100 */
[----:B------:R1:W3:Y:S02]  /*0190*/  @!UP1 SYNCS.EXCH.64 URZ, [UR8+0x29820], UR6 ;  /* 0x02982006083f95b2 */ /* 0x0002e40008000100 */
[----:B-12---:R-:W-:Y:S05]  /*01a0*/  @P1 BRA `(.L_x_0) ;  /* 0x0000000000481947 */ /* 0x006fea0003800000 */
[----:B------:R-:W1:Y:S01]  /*01b0*/  S2UR UR5, SR_CgaCtaId ;  /* 0x00000000000579c3 */ /* 0x000e620000008800 */
[----:B------:R-:W-:Y:S01]  /*01c0*/  UMOV UR4, 0x400 ;  /* 0x0000040000047882 */ /* 0x000fe20000000000 */
[----:B------:R-:W-:Y:S01]  /*01d0*/  UMOV UR6, 0x80 ;  /* 0x0000008000067882 */ /* 0x000fe20000000000 */
[----:B------:R-:W-:Y:S01]  /*01e0*/  UMOV UR7, 0x100 ;  /* 0x0000010000077882 */ /* 0x000fe20000000000 */
[----:B------:R-:W-:Y:S01]  /*01f0*/  ELECT P0, URZ, PT ;  /* 0x00000000003f782f */ /* 0x000fe20003800000 */
[----:B-1----:R-:W-:Y:S02]  /*0200*/  ULEA UR8, UR5, UR4, 0x18 ;  /* 0x0000000405087291 */ /* 0x002fe4000f8ec03f */
[----:B------:R-:W-:-:S04]  /*0210*/  UIADD3 UR4, -UR6, 0x100000, URZ ;  /* 0x0010000006047890 */ /* 0x000fc8000fffe13f */
[----:B------:R-:W-:Y:S02]  /*0220*/  USHF.L.U32 UR5, UR4, 0xb, URZ ;  /* 0x0000000b04057899 */ /* 0x000fe4000800063f */
[----:B------:R-:W-:Y:S02]  /*0230*/  USHF.L.U32 UR4, UR4, 0x1, URZ ;  /* 0x0000000104047899 */ /* 0x000fe4000800063f */
[----:B------:R-:W-:-:S04]  /*0240*/  UIADD3 UR6, -UR7, 0x100000, URZ ;  /* 0x0010000007067890 */ /* 0x000fc8000fffe13f */
[----:B------:R-:W-:Y:S02]  /*0250*/  USHF.L.U32 UR7, UR6, 0xb, URZ ;  /* 0x0000000b06077899 */ /* 0x000fe4000800063f */
[----:B------:R-:W-:Y:S01]  /*0260*/  USHF.L.U32 UR6, UR6, 0x1, URZ ;  /* 0x0000000106067899 */ /* 0x000fe2000800063f */
[----:B------:R-:W1:Y:S03]  /*0270*/  FENCE.VIEW.ASYNC.S ;  /* 0x00000000000073c6 */ /* 0x000e660000000000 */
[----:B-1----:R1:W2:Y:S08]  /*0280*/  SYNCS.EXCH.64 URZ, [UR8+0x29830], UR4 ;  /* 0x02983004083f75b2 */ /* 0x0022b00008000100 */
[----:B------:R1:W4:Y:S01]  /*0290*/  SYNCS.EXCH.64 URZ, [UR8+0x29840], UR6 ;  /* 0x02984006083f75b2 */ /* 0x0003220008000100 */
[----:B------:R1:W0:Y:S01]  /*02a0*/  SYNCS.EXCH.64 URZ, [UR8+0x29838], UR4 ;  /* 0x02983804083f75b2 */ /* 0x0002220008000100 */
[----:B------:R1:W0:Y:S01]  /*02b0*/  SYNCS.EXCH.64 URZ, [UR8+0x29848], UR6 ;  /* 0x02984806083f75b2 */ /* 0x0002220008000100 */
[----:B------:R-:W-:Y:S01]  /*02c0*/  NOP ;  /* 0x0000000000007918 */ /* 0x000fe20000000000 */
.L_x_0:
[----:B------:R-:W5:Y:S01]  /*02d0*/  SHFL.IDX PT, R2, R0, RZ, 0x1f ;  /* 0x00001fff00027589 */ /* 0x000f6200000e0000 */
[----:B------:R-:W-:Y:S01]  /*02e0*/  NOP ;  /* 0x0000000000007918 */ /* 0x000fe20000000000 */
[----:B-----5:R-:W-:-:S13]  /*02f0*/  ISETP.NE.AND P0, PT, R2, RZ, PT ;  /* 0x000000ff0200720c */ /* 0x020fda0003f05270 */
[----:B------:R-:W-:Y:S05]  /*0300*/  @P0 BRA `(.L_x_1) ;  /* 0x0000000000480947 */ /* 0x000fea0003800000 */
[----:B-1----:R-:W1:Y:S01]  /*0310*/  S2UR UR5, SR_CgaCtaId ;  /* 0x00000000000579c3 */ /* 0x002e620000008800 */
        /* <DEDUP_REMOVED lines=12> */
[----:B-1----:R1:W0:Y:S08]  /*03e0*/  SYNCS.EXCH.64 URZ, [UR8+0x29850], UR4 ;  /* 0x02985004083f75b2 */ /* 0x0022300008000100 */
[----:B------:R1:W0:Y:S01]  /*03f0*/  SYNCS.EXCH.64 URZ, [UR8+0x29860], UR6 ;  /* 0x02986006083f75b2 */ /* 0x0002220008000100 */
[----:B------:R1:W0:Y:S01]  /*0400*/  SYNCS.EXCH.64 URZ, [UR8+0x29858], UR4 ;  /* 0x02985804083f75b2 */ /* 0x0002220008000100 */
[----:B------:R1:W0:Y:S01]  /*0410*/  SYNCS.EXCH.64 URZ, [UR8+0x29868], UR6 ;  /* 0x02986806083f75b2 */ /* 0x0002220008000100 */
[----:B------:R-:W-:Y:S01]  /*0420*/  NOP ;  /* 0x0000000000007918 */ /* 0x000fe20000000000 */
.L_x_1:
[----:B------:R-:W5:Y:S01]  /*0430*/  SHFL.IDX PT, R2, R0, RZ, 0x1f ;  /* 0x00001fff00027589 */ /* 0x000f6200000e0000 */
[----:B------:R-:W-:Y:S01]  /*0440*/  NOP ;  /* 0x0000000000007918 */ /* 0x000fe20000000000 */
[----:B-----5:R-:W-:-:S13]  /*0450*/  ISETP.NE.AND P0, PT, R2, RZ, PT ;  /* 0x000000ff0200720c */ /* 0x020fda0003f05270 */
[----:B------:R-:W-:Y:S05]  /*0460*/  @P0 BRA `(.L_x_2) ;  /* 0x0000000000380947 */ /* 0x000fea0003800000 */
[----:B-1----:R-:W1:Y:S01]  /*0470*/  S2UR UR5, SR_CgaCtaId ;  /* 0x00000000000579c3 */ /* 0x002e620000008800 */
[----:B------:R-:W-:Y:S01]  /*0480*/  UMOV UR4, 0x400 ;  /* 0x0000040000047882 */ /* 0x000fe20000000000 */
[----:B------:R-:W-:Y:S01]  /*0490*/  UMOV UR7, 0x80 ;  /* 0x0000008000077882 */ /* 0x000fe20000000000 */
[----:B------:R-:W-:Y:S01]  /*04a0*/  ELECT P0, URZ, PT ;  /* 0x00000000003f782f */ /* 0x000fe20003800000 */
[----:B-1----:R-:W-:Y:S02]  /*04b0*/  ULEA UR6, UR5, UR4, 0x18 ;  /* 0x0000000405067291 */ /* 0x002fe4000f8ec03f */
[----:B------:R-:W-:-:S04]  /*04c0*/  UIADD3 UR4, -UR7, 0x100000, URZ ;  /* 0x0010000007047890 */ /* 0x000fc8000fffe13f */
[----:B------:R-:W-:Y:S02]  /*04d0*/  USHF.L.U32 UR5, UR4, 0xb, URZ ;  /* 0x0000000b04057899 */ /* 0x000fe4000800063f */
[----:B------:R-:W-:Y:S01]  /*04e0*/  USHF.L.U32 UR4, UR4, 0x1, URZ ;  /* 0x0000000104047899 */ /* 0x000fe2000800063f */
[----:B------:R-:W1:Y:S11]  /*04f0*/  FENCE.VIEW.ASYNC.S ;  /* 0x00000000000073c6 */ /* 0x000e760000000000 */
[----:B-1----:R1:W0:Y:S01]  /*0500*/  SYNCS.EXCH.64 URZ, [UR6+0x29870], UR4 ;  /* 0x02987004063f75b2 */ /* 0x0022220008000100 */
[----:B------:R1:W0:Y:S01]  /*0510*/  SYNCS.EXCH.64 URZ, [UR6+0x29880], UR4 ;  /* 0x02988004063f75b2 */ /* 0x0002220008000100 */
[----:B------:R1:W0:Y:S01]  /*0520*/  SYNCS.EXCH.64 URZ, [UR6+0x29878], UR4 ;  /* 0x02987804063f75b2 */ /* 0x0002220008000100 */
[----:B------:R1:W0:Y:S01]  /*0530*/  SYNCS.EXCH.64 URZ, [UR6+0x29888], UR4 ;  /* 0x02988804063f75b2 */ /* 0x0002220008000100 */
[----:B------:R-:W-:Y:S01]  /*0540*/  NOP ;  /* 0x0000000000007918 */ /* 0x000fe20000000000 */
.L_x_2:
        /* <DEDUP_REMOVED lines=22> */
.L_x_3:
[----:B------:R-:W5:Y:S01]  /*06b0*/  SHFL.IDX PT, R2, R0, RZ, 0x1f ;  /* 0x00001fff00027589 */ /* 0x000f6200000e0000 */
[----:B------:R-:W0:Y:S01]  /*06c0*/  S2UR UR45, SR_CgaCtaId ;  /* 0x00000000002d79c3 */ /* 0x000e220000008800 */
[----:B------:R-:W-:Y:S01]  /*06d0*/  R2UR UR9, R3 ;  /* 0x00000000030972ca */ /* 0x000fe200000e0000 */
[----:B------:R-:W-:Y:S01]  /*06e0*/  NOP ;  /* 0x0000000000007918 */ /* 0x000fe20000000000 */
[----:B-----5:R-:W-:-:S13]  /*06f0*/  ISETP.NE.AND P0, PT, R2, RZ, PT ;  /* 0x000000ff0200720c */ /* 0x020fda0003f05270 */
[----:B0-----:R-:W-:Y:S05]  /*0700*/  @P0 BRA `(.L_x_4) ;  /* 0x0000000000480947 */ /* 0x001fea0003800000 */
[----:B-1----:R-:W0:Y:S01]  /*0710*/  S2UR UR5, SR_CgaCtaId ;  /* 0x00000000000579c3 */ /* 0x002e220000008800 */
[----:B------:R-:W-:Y:S01]  /*0720*/  UMOV UR4, 0x400 ;  /* 0x0000040000047882 */ /* 0x000fe20000000000 */
[----:B------:R-:W-:Y:S01]  /*0730*/  UMOV UR6, 0x1 ;  /* 0x0000000100067882 */ /* 0x000fe20000000000 */
[----:B------:R-:W-:Y:S01]  /*0740*/  UMOV UR7, 0x2 ;  /* 0x0000000200077882 */ /* 0x000fe20000000000 */
[----:B------:R-:W-:Y:S01]  /*0750*/  ELECT P0, URZ, PT ;  /* 0x00000000003f782f */ /* 0x000fe20003800000 */
[----:B0-----:R-:W-:Y:S02]  /*0760*/  ULEA UR8, UR5, UR4, 0x18 ;  /* 0x0000000405087291 */ /* 0x001fe4000f8ec03f */
[----:B------:R-:W-:-:S04]  /*0770*/  UIADD3 UR4, -UR6, 0x100000, URZ ;  /* 0x0010000006047890 */ /* 0x000fc8000fffe13f */
[----:B------:R-:W-:Y:S02]  /*0780*/  USHF.L.U32 UR5, UR4, 0xb, URZ ;  /* 0x0000000b04057899 */ /* 0x000fe4000800063f */
[----:B------:R-:W-:Y:S02]  /*0790*/  USHF.L.U32 UR4, UR4, 0x1, URZ ;  /* 0x0000000104047899 */ /* 0x000fe4000800063f */
[----:B------:R-:W-:-:S04]  /*07a0*/  UIADD3 UR6, -UR7, 0x100000, URZ ;  /* 0x0010000007067890 */ /* 0x000fc8000fffe13f */
[----:B------:R-:W-:Y:S02]  /*07b0*/  USHF.L.U32 UR7, UR6, 0xb, URZ ;  /* 0x0000000b06077899 */ /* 0x000fe4000800063f */
[----:B------:R-:W-:Y:S01]  /*07c0*/  USHF.L.U32 UR6, UR6, 0x1, URZ ;  /* 0x0000000106067899 */ /* 0x000fe2000800063f */
[----:B------:R-:W0:Y:S03]  /*07d0*/  FENCE.VIEW.ASYNC.S ;  /* 0x00000000000073c6 */ /* 0x000e260000000000 */
[----:B0-----:R0:W1:Y:S08]  /*07e0*/  SYNCS.EXCH.64 URZ, [UR8+0x298b0], UR4 ;  /* 0x0298b004083f75b2 */ /* 0x0010700008000100 */
[----:B------:R0:W0:Y:S01]  /*07f0*/  SYNCS.EXCH.64 URZ, [UR8+0x298c0], UR6 ;  /* 0x0298c006083f75b2 */ /* 0x0000220008000100 */
[----:B------:R0:W0:Y:S01]  /*0800*/  SYNCS.EXCH.64 URZ, [UR8+0x298b8], UR4 ;  /* 0x0298b804083f75b2 */ /* 0x0000220008000100 */
[----:B------:R0:W0:Y:S01]  /*0810*/  SYNCS.EXCH.64 URZ, [UR8+0x298c8], UR6 ;  /* 0x0298c806083f75b2 */ /* 0x0000220008000100 */
[----:B------:R-:W-:Y:S01]  /*0820*/  NOP ;  /* 0x0000000000007918 */ /* 0x000fe20000000000 */
.L_x_4:
[----:B------:R-:W-:Y:S01]  /*0830*/  UISETP.NE.AND UP0, UPT, UR9, URZ, UPT ;  /* 0x0000003f0900728c */ /* 0x000fe2000bf05270 */
[----:B------:R-:W-:Y:S01]  /*0840*/  NOP ;  /* 0x0000000000007918 */ /* 0x000fe20000000000 */
[----:B------:R-:W-:Y:S01]  /*0850*/  UMOV UR36, 0x1 ;  /* 0x0000000100247882 */ /* 0x000fe20000000000 */
[----:B------:R-:W-:Y:S01]  /*0860*/  ULDC.64 UR50, c[0x0][0x208] ;  /* 0x0000820000327ab9 */ /* 0x000fe20000000a00 */
[----:B------:R-:W-:Y:S01]  /*0870*/  USEL UR36, UR36, 0x2, !UP0 ;  /* 0x0000000224247887 */ /* 0x000fe2000c000000 */
[----:B01234-:R-:W-:Y:S01]  /*0880*/  BAR.SYNC.DEFER_BLOCKING 0x0 ;  /* 0x0000000000007b1d */ /* 0x01ffe20000010000 */
[----:B------:R-:W-:-:S13]  /*0890*/  PLOP3.LUT P0, PT, PT, PT, UP0, 0x80, 0x0 ;  /* 0x000000000000781c */ /* 0x000fda0003f0f008 */
[----:B------:R-:W-:Y:S05]  /*08a0*/  @!P0 BRA `(.L_x_5) ;  /* 0x0000009000208947 */ /* 0x000fea0003800000 */
.L_x_6:
[----:B------:R-:W-:-:S08]  /*08b0*/  NOP ;  /* 0x0000000000007918 */ /* 0x000fd00000000000 */
[----:B------:R-:W0:Y:S02]  /*08c0*/  USETMAXREG.TRY_ALLOC.CTAPOOL UP0, 0xe8 ;  /* 0x000000e8000079c8 */ /* 0x000e240008000600 */
[----:B0-----:R-:W-:-:S13]  /*08d0*/  PLOP3.LUT P0, PT, PT, PT, UP0, 0x80, 0x0 ;  /* 0x000000000000781c */ /* 0x001fda0003f0f008 */
[----:B------:R-:W-:Y:S05]  /*08e0*/  @!P0 BRA `(.L_x_6) ;  /* 0xfffffffc00f08947 */ /* 0x000fea000383ffff */
[----:B------:R-:W0:Y:S01]  /*08f0*/  S2R R2, SR_TID.X ;  /* 0x0000000000027919 */ /* 0x000e220000002100 */
[----:B------:R-:W1:Y:S08]  /*0900*/  S2UR UR41, SR_CTAID.X ;  /* 0x00000000002979c3 */ /* 0x000e700000002500 */
[----:B------:R-:W-:Y:S06]  /*0910*/  BAR.ARV 0x8, 0x180 ;  /* 0x0206000000007b1d */ /* 0x000fec0000002000 */
[----:B0-----:R-:W-:-:S04]  /*0920*/  LOP3.LUT R0, R2, 0xffffff80, RZ, 0xc0, !PT ;  /* 0xffffff8002007812 */ /* 0x001fc800078ec0ff */
[----:B------:R-:W-:Y:S02]  /*0930*/  ISETP.NE.AND P0, PT, R0, 0x80, PT ;  /* 0x000000800000780c */ /* 0x000fe40003f05270 */
[----:B------:R-:W1:Y:S11]  /*0940*/  LDC R0, c[0x0][0xc34] ;  /* 0x00030d00ff007b82 */ /* 0x000e760000000800 */
[----:B------:R-:W-:Y:S06]  /*0950*/  @!P0 BAR.ARV 0x9, 0x100 ;  /* 0x0244000000008b1d */ /* 0x000fec0000002000 */
[----:B-1----:R-:W-:-:S13]  /*0960*/  ISETP.LE.AND P0, PT, R0, UR41, PT ;  /* 0x0000002900007c0c */ /* 0x002fda000bf03270 */
[----:B------:R-:W-:Y:S05]  /*0970*/  @P0 EXIT ;  /* 0x000000000000094d */ /* 0x000fea0003800000 */
[----:B------:R-:W-:Y:S01]  /*0980*/  VIADD R17, R2, 0xffffff80 ;  /* 0xffffff8002117836 */ /* 0x000fe20000000000 */
[----:B------:R-:W-:Y:S01]  /*0990*/  ULOP3.LUT UR47, UR36, 0x1, URZ, 0xfc, !UPT ;  /* 0x00000001242f7892 */ /* 0x000fe2000f8efc3f */
[----:B------:R-:W-:Y:S01]  /*09a0*/  IMAD.MOV.U32 R171, RZ, RZ, -0x2 ;  /* 0xfffffffeffab7424 */ /* 0x000fe200078e00ff */
[----:B------:R-:W-:Y:S01]  /*09b0*/  UMOV UR46, URZ ;  /* 0x0000003f002e7c82 */ /* 0x000fe20008000000 */
[----:B------:R-:W-:Y:S01]  /*09c0*/  UMOV UR45, URZ ;  /* 0x0000003f002d7c82 */ /* 0x000fe20008000000 */
[----:B------:R-:W-:Y:S01]  /*09d0*/  SHF.R.S32.HI R0, RZ, 0x1f, R17 ;  /* 0x0000001fff007819 */ /* 0x000fe20000011411 */
[----:B------:R-:W-:-:S03]  /*09e0*/  UMOV UR44, URZ ;  /* 0x0000003f002c7c82 */ /* 0x000fc60008000000 */
[CC--:B------:R-:W-:Y:S02]  /*09f0*/  LEA.HI R2, R0.reuse, R17.reuse, RZ, 0x7 ;  /* 0x0000001100027211 */ /* 0x0c0fe400078f38ff */
[-C--:B------:R-:W-:Y:S02]  /*0a00*/  LEA.HI R3, R0, R17.reuse, RZ, 0x5 ;  /* 0x0000001100037211 */ /* 0x080fe400078f28ff */
[----:B------:R-:W-:Y:S02]  /*0a10*/  LOP3.LUT R4, R2, 0xffffff80, RZ, 0xc0, !PT ;  /* 0xffffff8002047812 */ /* 0x000fe400078ec0ff */
[CC--:B------:R-:W-:Y:S01]  /*0a20*/  LEA.HI R5, R0.reuse, R17.reuse, RZ, 0x4 ;  /* 0x0000001100057211 */ /* 0x0c0fe200078f20ff */
[----:B------:R-:W-:Y:S01]  /*0a30*/  IMAD.SHL.U32 R3, R3, 0x20, RZ ;  /* 0x0000002003037824 */ /* 0x000fe200078e00ff */
[----:B------:R-:W-:Y:S01]  /*0a40*/  LEA.HI R9, R0, R17, RZ, 0x2 ;  /* 0x0000001100097211 */ /* 0x000fe200078f10ff */
[----:B------:R-:W-:Y:S01]  /*0a50*/  IMAD.IADD R19, R17, 0x1, -R4 ;  /* 0x0000000111137824 */ /* 0x000fe200078e0a04 */
[----:B------:R-:W-:-:S02]  /*0a60*/  LOP3.LUT R6, R5, 0x3fffff0, RZ, 0xc0, !PT ;  /* 0x03fffff005067812 */ /* 0x000fc400078ec0ff */
[----:B------:R-:W-:Y:S02]  /*0a70*/  SHF.R.S32.HI R8, RZ, 0x4, R5 ;  /* 0x00000004ff087819 */ /* 0x000fe40000011405 */
[----:B------:R-:W-:Y:S01]  /*0a80*/  SHF.R.S32.HI R4, RZ, 0x1f, R19 ;  /* 0x0000001fff047819 */ /* 0x000fe20000011413 */
[----:B------:R-:W-:Y:S01]  /*0a90*/  IMAD.IADD R6, R17, 0x1, -R6 ;  /* 0x0000000111067824 */ /* 0x000fe200078e0a06 */
[----:B------:R-:W-:Y:S02]  /*0aa0*/  LOP3.LUT R7, R3, 0xfffffc00, RZ, 0xc0, !PT ;  /* 0xfffffc0003077812 */ /* 0x000fe400078ec0ff */
[----:B------:R-:W-:Y:S02]  /*0ab0*/  LEA.HI R3, R4, R19, RZ, 0x2 ;  /* 0x0000001304037211 */ /* 0x000fe400078f10ff */
[----:B------:R-:W-:Y:S01]  /*0ac0*/  LEA.HI R5, R5, R8, RZ, 0x1 ;  /* 0x0000000805057211 */ /* 0x000fe200078f08ff */
[----:B------:R-:W-:Y:S01]  /*0ad0*/  IMAD R6, R6, 0x40, R7 ;  /* 0x0000004006067824 */ /* 0x000fe200078e0207 */
[----:B------:R-:W-:-:S02]  /*0ae0*/  SHF.R.S32.HI R7, RZ, 0x2, R3 ;  /* 0x00000002ff077819 */ /* 0x000fc40000011403 */
[----:B------:R-:W-:Y:S02]  /*0af0*/  SHF.R.S32.HI R10, RZ, 0x1f, R3 ;  /* 0x0000001fff0a7819 */ /* 0x000fe40000011403 */
[----:B------:R-:W-:Y:S02]  /*0b00*/  LEA.HI R18, R0, R17, RZ, 0x3 ;  /* 0x0000001100127211 */ /* 0x000fe400078f18ff */
[----:B------:R-:W-:Y:S02]  /*0b10*/  LOP3.LUT R5, R5, 0x1ffffffe, RZ, 0xc0, !PT ;  /* 0x1ffffffe05057812 */ /* 0x000fe400078ec0ff */
[----:B------:R-:W-:Y:S02]  /*0b20*/  LOP3.LUT R0, R9, 0xfffffffc, RZ, 0xc0, !PT ;  /* 0xfffffffc09007812 */ /* 0x000fe400078ec0ff */
[----:B------:R-:W-:Y:S01]  /*0b30*/  SHF.R.S32.HI R23, RZ, 0x7, R2 ;  /* 0x00000007ff177819 */ /* 0x000fe20000011402 */
[----:B------:R-:W-:Y:S01]  /*0b40*/  IMAD.IADD R5, R8, 0x1, -R5 ;  /* 0x0000000108057824 */ /* 0x000fe200078e0a05 */
[----:B------:R-:W-:Y:S01]  /*0b50*/  LEA.HI R10, R10, R7, RZ, 0x3 ;  /* 0x000000070a0a7211 */ /* 0x000fe200078f18ff */
[----:B------:R-:W-:Y:S01]  /*0b60*/  IMAD.IADD R8, R17, 0x1, -R0 ;  /* 0x0000000111087824 */ /* 0x000fe200078e0a00 */
[----:B------:R-:W-:Y:S01]  /*0b70*/  LEA.HI R2, R2, R23, RZ, 0x1 ;  /* 0x0000001702027211 */ /* 0x000fe200078f08ff */
[----:B------:R-:W-:Y:S01]  /*0b80*/  IMAD R170, R5, 0x8, R6 ;  /* 0x0000000805aa7824 */ /* 0x000fe200078e0206 */
[----:B------:R-:W-:-:S02]  /*0b90*/  LOP3.LUT R12, R18, 0xfffffff8, RZ, 0xc0, !PT ;  /* 0xfffffff8120c7812 */ /* 0x000fc400078ec0ff */
[----:B------:R-:W-:Y:S02]  /*0ba0*/  LOP3.LUT R10, R10, 0xfffffff8, RZ, 0xc0, !PT ;  /* 0xfffffff80a0a7812 */ /* 0x000fe400078ec0ff */
[----:B------:R-:W-:Y:S01]  /*0bb0*/  LEA.HI R4, R4, R19, RZ, 0x5 ;  /* 0x0000001304047211 */ /* 0x000fe200078f28ff */
[----:B------:R-:W-:Y:S01]  /*0bc0*/  IMAD.IADD R17, R17, 0x1, -R12 ;  /* 0x0000000111117824 */ /* 0x000fe200078e0a0c */
[----:B------:R-:W-:Y:S01]  /*0bd0*/  LOP3.LUT R2, R2, 0x3fffffe, RZ, 0xc0, !PT ;  /* 0x03fffffe02027812 */ /* 0x000fe200078ec0ff */
[----:B------:R-:W-:Y:S01]  /*0be0*/  IMAD.IADD R7, R7, 0x1, -R10 ;  /* 0x0000000107077824 */ /* 0x000fe200078e0a0a */
[----:B------:R-:W-:Y:S02]  /*0bf0*/  LEA.HI R5, R8, R8, RZ, 0x1 ;  /* 0x0000000808057211 */ /* 0x000fe400078f08ff */
[----:B------:R-:W-:Y:S01]  /*0c00*/  SHF.R.S32.HI R4, RZ, 0x5, R4 ;  /* 0x00000005ff047819 */ /* 0x000fe20000011404 */
[----:B------:R-:W-:Y:S01]  /*0c10*/  IMAD.IADD R168, R23, 0x1, -R2 ;  /* 0x0000000117a87824 */ /* 0x000fe200078e0a02 */
[----:B------:R-:W-:Y:S01]  /*0c20*/  LOP3.LUT R0, R3, 0x7ffffffc, RZ, 0xc0, !PT ;  /* 0x7ffffffc03007812 */ /* 0x000fe200078ec0ff */
[----:B------:R-:W-:Y:S01]  /*0c30*/  IMAD.SHL.U32 R2, R17, 0x8, RZ ;  /* 0x0000000811027824 */ /* 0x000fe200078e00ff */
[----:B------:R-:W-:Y:S01]  /*0c40*/  LOP3.LUT R5, R5, 0x1ffffffe, RZ, 0xc0, !PT ;  /* 0x1ffffffe05057812 */ /* 0x000fe200078ec0ff */
[----:B------:R-:W-:Y:S01]  /*0c50*/  IMAD R7, R4, 0x10, R7 ;  /* 0x0000001004077824 */ /* 0x000fe200078e0207 */
[----:B------:R-:W-:Y:S01]  /*0c60*/  SHF.R.S32.HI R18, RZ, 0x3, R18 ;  /* 0x00000003ff127819 */ /* 0x000fe20000011412 */
[----:B------:R-:W-:-:S02]  /*0c70*/  VIADD R16, R2, 0x40 ;  /* 0x0000004002107836 */ /* 0x000fc40000000000 */
[----:B------:R-:W-:Y:S02]  /*0c80*/  IMAD.IADD R0, R19, 0x1, -R0 ;  /* 0x0000000113007824 */ /* 0x000fe400078e0a00 */
[----:B------:R-:W-:Y:S01]  /*0c90*/  IMAD.IADD R5, R8, 0x1, -R5 ;  /* 0x0000000108057824 */ /* 0x000fe200078e0a05 */
[----:B------:R-:W-:Y:S01]  /*0ca0*/  SHF.R.S32.HI R192, RZ, 0x1f, R16 ;  /* 0x0000001fffc07819 */ /* 0x000fe20000011410 */
[----:B------:R-:W-:Y:S02]  /*0cb0*/  IMAD R168, R168, 0x40, R7 ;  /* 0x00000040a8a87824 */ /* 0x000fe400078e0207 */
[----:B------:R-:W-:Y:S02]  /*0cc0*/  IMAD R171, R0, R171, 0xa0 ;  /* 0x000000a000ab7424 */ /* 0x000fe400078e02ab */
[----:B------:R-:W-:-:S07]  /*0cd0*/  IMAD R169, R5, 0x8, R168 ;  /* 0x0000000805a97824 */ /* 0x000fce00078e02a8 */
.L_x_39:
[----:B------:R-:W-:Y:S01]  /*0ce0*/  ULDC UR4, c[0x0][0xc38] ;  /* 0x00030e0000047ab9 */ /* 0x000fe20000000800 */
[----:B------:R-:W-:Y:S01]  /*0cf0*/  ULDC UR15, c[0x0][0xc44] ;  /* 0x00031100000f7ab9 */ /* 0x000fe20000000800 */
[----:B------:R-:W-:Y:S01]  /*0d00*/  UISETP.NE.AND UP3, UPT, UR4, 0x1, UPT ;  /* 0x000000010400788c */ /* 0x000fe2000bf65270 */
[----:B0---4-:R-:W-:Y:S01]  /*0d10*/  IMAD.MOV.U32 R3, RZ, RZ, 0x3f800000 ;  /* 0x3f800000ff037424 */ /* 0x011fe200078e00ff */
[----:B------:R-:W-:Y:S01]  /*0d20*/  UISETP.NE.AND UP2, UPT, UR15, 0x1, UPT ;  /* 0x000000010f00788c */ /* 0x000fe2000bf45270 */
[----:B------:R-:W-:Y:S01]  /*0d30*/  IMAD.MOV.U32 R0, RZ, RZ, 0x3f800000 ;  /* 0x3f800000ff007424 */ /* 0x000fe200078e00ff */
[----:B------:R-:W-:Y:S01]  /*0d40*/  ULDC.64 UR6, c[0x0][0x990] ;  /* 0x0002640000067ab9 */ /* 0x000fe20000000a00 */
[----:B------:R-:W-:Y:S01]  /*0d50*/  ULDC.64 UR4, c[0x0][0x998] ;  /* 0x0002660000047ab9 */ /* 0x000fe20000000a00 */
[----:B------:R-:W-:Y:S02]  /*0d60*/  UISETP.NE.U32.AND UP0, UPT, UR6, URZ, UPT ;  /* 0x0000003f0600728c */ /* 0x000fe4000bf05070 */
[----:B------:R-:W-:Y:S01]  /*0d70*/  UISETP.NE.U32.AND UP1, UPT, UR4, URZ, UPT ;  /* 0x0000003f0400728c */ /* 0x000fe2000bf25070 */
[----:B------:R-:W-:-:S02]  /*0d80*/  UMOV UR43, UR41 ;  /* 0x00000029002b7c82 */ /* 0x000fc40008000000 */
[----:B------:R-:W-:Y:S01]  /*0d90*/  @UP3 ULDC UR8, c[0x0][0xc3c] ;  /* 0x00030f0000083ab9 */ /* 0x000fe20000000800 */
[----:B------:R-:W-:Y:S01]  /*0da0*/  @UP3 ULDC UR10, c[0x0][0xc40] ;  /* 0x00031000000a3ab9 */ /* 0x000fe20000000800 */
[----:B------:R-:W-:Y:S02]  /*0db0*/  UIMAD.WIDE.U32 UR8, UR41, UR8, URZ ;  /* 0x00000008290872a5 */ /* 0x000fe4000f8e003f */
[----:B------:R-:W-:Y:S02]  /*0dc0*/  UISETP.NE.AND.EX UP0, UPT, UR7, URZ, UPT, UP0 ;  /* 0x0000003f0700728c */ /* 0x000fe4000bf05300 */
[----:B------:R-:W-:Y:S02]  /*0dd0*/  @UP3 USHF.R.U32.HI UR43, URZ, UR10, UR9 ;  /* 0x0000000a3f2b3299 */ /* 0x000fe40008011609 */
[----:B------:R-:W-:Y:S01]  /*0de0*/  UISETP.NE.AND.EX UP1, UPT, UR5, URZ, UPT, UP1 ;  /* 0x0000003f0500728c */ /* 0x000fe2000bf25310 */
[----:B------:R-:W-:Y:S01]  /*0df0*/  @UP2 ULDC.64 UR10, c[0x0][0xc48] ;  /* 0x00031200000a2ab9 */ /* 0x000fe20000000a00 */
[----:B------:R-:W-:Y:S01]  /*0e00*/  PLOP3.LUT P0, PT, PT, PT, UP0, 0x80, 0x0 ;  /* 0x000000000000781c */ /* 0x000fe20003f0f008 */
[----:B------:R-:W-:-:S02]  /*0e10*/  UIMAD.WIDE.U32 UR8, UR43, UR10, URZ ;  /* 0x0000000a2b0872a5 */ /* 0x000fc4000f8e003f */
[----:B------:R-:W-:Y:S02]  /*0e20*/  UMOV UR42, UR43 ;  /* 0x0000002b002a7c82 */ /* 0x000fe40008000000 */
[----:B------:R-:W-:Y:S01]  /*0e30*/  @UP0 ULDC.64 UR12, c[0x0][0x9a8] ;  /* 0x00026a00000c0ab9 */ /* 0x000fe20000000a00 */
[----:B------:R-:W-:Y:S01]  /*0e40*/  @UP2 USHF.R.U32.HI UR42, URZ, UR11, UR9 ;  /* 0x0000000b3f2a2299 */ /* 0x000fe20008011609 */
[----:B------:R-:W-:Y:S01]  /*0e50*/  PLOP3.LUT P1, PT, PT, PT, UP1, 0x80, 0x0 ;  /* 0x000000000000781c */ /* 0x000fe20003f2f018 */
[----:B------:R-:W0:Y:S01]  /*0e60*/  SHFL.IDX PT, R8, R23, RZ, 0x1f ;  /* 0x00001fff17087589 */ /* 0x000e2200000e0000 */
[----:B------:R-:W-:Y:S01]  /*0e70*/  @UP1 ULDC.64 UR18, c[0x0][0x9b8] ;  /* 0x00026e0000121ab9 */ /* 0x000fe20000000a00 */
[----:B------:R-:W-:Y:S02]  /*0e80*/  @UP0 USHF.R.S32.HI UR10, URZ, 0x1f, UR42 ;  /* 0x0000001f3f0a0899 */ /* 0x000fe4000801142a */
[----:B------:R-:W-:Y:S02]  /*0e90*/  @UP1 USHF.R.S32.HI UR11, URZ, 0x1f, UR42 ;  /* 0x0000001f3f0b1899 */ /* 0x000fe4000801142a */
[----:B------:R-:W-:-:S02]  /*0ea0*/  @UP0 UIADD3 UR14, -UR42, URZ, URZ ;  /* 0x0000003f2a0e0290 */ /* 0x000fc4000fffe13f */
[----:B------:R-:W-:Y:S02]  /*0eb0*/  @UP1 UIADD3 UR20, -UR42, URZ, URZ ;  /* 0x0000003f2a141290 */ /* 0x000fe4000fffe13f */
[----:B------:R-:W-:Y:S02]  /*0ec0*/  @UP0 UIMAD.WIDE.U32 UR8, UR42, UR12, URZ ;  /* 0x0000000c2a0802a5 */ /* 0x000fe4000f8e003f */
[----:B------:R-:W-:Y:S02]  /*0ed0*/  @UP0 UIMAD UR10, UR10, UR12, URZ ;  /* 0x0000000c0a0a02a4 */ /* 0x000fe4000f8e023f */
[----:B------:R-:W-:Y:S02]  /*0ee0*/  @UP1 UIMAD UR12, UR11, UR18, URZ ;  /* 0x000000120b0c12a4 */ /* 0x000fe4000f8e023f */
[----:B------:R-:W-:Y:S02]  /*0ef0*/  @UP0 UIMAD UR14, UR15, UR14, UR43 ;  /* 0x0000000e0f0e02a4 */ /* 0x000fe4000f8e022b */
[----:B------:R-:W-:-:S02]  /*0f00*/  @UP1 UIMAD UR20, UR15, UR20, UR43 ;  /* 0x000000140f1412a4 */ /* 0x000fc4000f8e022b */
[----:B------:R-:W-:Y:S02]  /*0f10*/  @UP0 UIMAD UR16, UR42, UR13, UR10 ;  /* 0x0000000d2a1002a4 */ /* 0x000fe4000f8e020a */
[----:B------:R-:W-:Y:S02]  /*0f20*/  @UP0 USHF.R.S32.HI UR15, URZ, 0x1f, UR14 ;  /* 0x0000001f3f0f0899 */ /* 0x000fe4000801140e */
[----:B------:R-:W-:Y:S02]  /*0f30*/  @UP1 USHF.R.S32.HI UR21, URZ, 0x1f, UR20 ;  /* 0x0000001f3f151899 */ /* 0x000fe40008011414 */
[----:B------:R-:W-:Y:S02]  /*0f40*/  @UP1 UIMAD.WIDE.U32 UR10, UR42, UR18, URZ ;  /* 0x000000122a0a12a5 */ /* 0x000fe4000f8e003f */
[----:B------:R-:W-:Y:S02]  /*0f50*/  @UP1 UIMAD UR17, UR42, UR19, UR12 ;  /* 0x000000132a1112a4 */ /* 0x000fe4000f8e020c */
[----:B------:R-:W-:Y:S01]  /*0f60*/  @UP0 UIADD3 UR9, UR9, UR16, URZ ;  /* 0x0000001009090290 */ /* 0x000fe2000fffe03f */
[----:B------:R-:W-:Y:S01]  /*0f70*/  @UP0 ULDC.64 UR18, c[0x0][0x9b0] ;  /* 0x00026c0000120ab9 */ /* 0x000fe20000000a00 */
[----:B------:R-:W-:Y:S01]  /*0f80*/  @UP1 ULDC.64 UR12, c[0x0][0x9c0] ;  /* 0x00027000000c1ab9 */ /* 0x000fe20000000a00 */
[----:B------:R-:W-:-:S02]  /*0f90*/  @UP0 UIMAD UR15, UR15, UR18, URZ ;  /* 0x000000120f0f02a4 */ /* 0x000fc4000f8e023f */
[----:B------:R-:W-:Y:S02]  /*0fa0*/  @UP1 UIMAD UR16, UR21, UR12, URZ ;  /* 0x0000000c151012a4 */ /* 0x000fe4000f8e023f */
[----:B------:R-:W-:Y:S02]  /*0fb0*/  @UP1 UIADD3 UR11, UR11, UR17, URZ ;  /* 0x000000110b0b1290 */ /* 0x000fe4000fffe03f */
[----:B------:R-:W-:Y:S02]  /*0fc0*/  @UP0 UIMAD UR15, UR14, UR19, UR15 ;  /* 0x000000130e0f02a4 */ /* 0x000fe4000f8e020f */
[----:B------:R-:W-:Y:S02]  /*0fd0*/  @UP0 UIMAD.WIDE.U32 UR8, UR14, UR18, UR8 ;  /* 0x000000120e0802a5 */ /* 0x000fe4000f8e0008 */
[----:B------:R-:W-:Y:S02]  /*0fe0*/  @UP1 UIMAD UR16, UR20, UR13, UR16 ;  /* 0x0000000d141012a4 */ /* 0x000fe4000f8e0210 */
[----:B------:R-:W-:-:S02]  /*0ff0*/  @UP1 UIMAD.WIDE.U32 UR12, UR20, UR12, UR10 ;  /* 0x0000000c140c12a5 */ /* 0x000fc4000f8e000a */
[----:B------:R-:W-:Y:S02]  /*1000*/  @UP0 UIADD3 UR10, UR9, UR15, URZ ;  /* 0x0000000f090a0290 */ /* 0x000fe4000fffe03f */
[----:B------:R-:W-:Y:S02]  /*1010*/  @UP0 ULEA UR6, UP2, UR8, UR6, 0x2 ;  /* 0x0000000608060291 */ /* 0x000fe4000f84103f */
[----:B------:R-:W-:Y:S02]  /*1020*/  @UP1 UIADD3 UR9, UR13, UR16, URZ ;  /* 0x000000100d091290 */ /* 0x000fe4000fffe03f */
[----:B------:R-:W-:Y:S02]  /*1030*/  @UP1 ULEA UR4, UP3, UR12, UR4, 0x2 ;  /* 0x000000040c041291 */ /* 0x000fe4000f86103f */
[----:B------:R-:W-:Y:S01]  /*1040*/  @UP0 ULEA.HI.X UR7, UR8, UR7, UR10, 0x2, UP2 ;  /* 0x0000000708070291 */ /* 0x000fe200090f140a */
[----:B-1-3--:R-:W-:Y:S01]  /*1050*/  IMAD.U32 R4, RZ, RZ, UR6 ;  /* 0x00000006ff047e24 */ /* 0x00afe2000f8e00ff */
[----:B------:R-:W-:-:S02]  /*1060*/  @UP1 ULEA.HI.X UR5, UR12, UR5, UR9, 0x2, UP3 ;  /* 0x000000050c051291 */ /* 0x000fc400098f1409 */
[----:B------:R-:W-:Y:S01]  /*1070*/  IMAD.U32 R6, RZ, RZ, UR4 ;  /* 0x00000004ff067e24 */ /* 0x000fe2000f8e00ff */
[----:B------:R-:W1:Y:S01]  /*1080*/  S2UR UR37, SR_CgaCtaId ;  /* 0x00000000002579c3 */ /* 0x000e620000008800 */
[----:B------:R-:W-:Y:S01]  /*1090*/  IMAD.U32 R5, RZ, RZ, UR7 ;  /* 0x00000007ff057e24 */ /* 0x000fe2000f8e00ff */
[----:B0-----:R-:W-:Y:S01]  /*10a0*/  R2UR UR38, R8 ;  /* 0x00000000082672ca */ /* 0x001fe200000e0000 */
[----:B------:R-:W-:Y:S01]  /*10b0*/  IMAD.U32 R7, RZ, RZ, UR5 ;  /* 0x00000005ff077e24 */ /* 0x000fe2000f8e00ff */
[----:B------:R-:W-:Y:S01]  /*10c0*/  ULDC.64 UR4, c[0x0][0x418] ;  /* 0x0001060000047ab9 */ /* 0x000fe20000000a00 */
[----:B------:R-:W-:Y:S01]  /*10d0*/  UMOV UR39, 0x400 ;  /* 0x0000040000277882 */ /* 0x000fe20000000000 */
[----:B------:R-:W2:Y:S01]  /*10e0*/  @P0 LDG.E R3, desc[UR50][R4.64] ;  /* 0x0000003204030981 */ /* 0x000ea2000c1e1900 */
[----:B------:R-:W-:Y:S01]  /*10f0*/  ULDC UR52, c[0x0][0x424] ;  /* 0x0001090000347ab9 */ /* 0x000fe20000000800 */
[----:B------:R-:W-:Y:S02]  /*1100*/  ULDC UR8, c[0x0][0x988] ;  /* 0x0002620000087ab9 */ /* 0x000fe40000000800 */
[----:B------:R-:W2:Y:S01]  /*1110*/  @P1 LDG.E R0, desc[UR50][R6.64] ;  /* 0x0000003206001981 */ /* 0x000ea2000c1e1900 */
[----:B------:R-:W-:-:S04]  /*1120*/  UISETP.NE.U32.AND UP0, UPT, UR4, URZ, UPT ;  /* 0x0000003f0400728c */ /* 0x000fc8000bf05070 */
[----:B------:R-:W-:Y:S02]  /*1130*/  UISETP.NE.AND.EX UP0, UPT, UR5, URZ, UPT, UP0 ;  /* 0x0000003f0500728c */ /* 0x000fe4000bf05300 */
[----:B------:R-:W-:Y:S02]  /*1140*/  ULEA.HI UR4, UR38, UR38, URZ, 0x1 ;  /* 0x0000002626047291 */ /* 0x000fe4000f8f083f */
[----:B------:R-:W-:Y:S01]  /*1150*/  USEL UR52, UR52, 0x1, UP0 ;  /* 0x0000000134347887 */ /* 0x000fe20008000000 */
[----:B------:R-:W-:Y:S01]  /*1160*/  ULDC UR5, c[0x0][0x2f0] ;  /* 0x0000bc0000057ab9 */ /* 0x000fe20000000800 */
[----:B------:R-:W-:Y:S02]  /*1170*/  ULOP3.LUT UR4, UR4, 0x3e, URZ, 0xc0, !UPT ;  /* 0x0000003e04047892 */ /* 0x000fe4000f8ec03f */
[----:B-1----:R-:W-:Y:S02]  /*1180*/  ULEA UR39, UR37, UR39, 0x18 ;  /* 0x0000002725277291 */ /* 0x002fe4000f8ec03f */
[----:B------:R-:W-:-:S02]  /*1190*/  UIMAD UR52, UR52, UR5, URZ ;  /* 0x00000005343472a4 */ /* 0x000fc4000f8e023f */
[----:B------:R-:W-:Y:S02]  /*11a0*/  UIADD3 UR7, UR39, 0x14400, URZ ;  /* 0x0001440027077890 */ /* 0x000fe4000fffe03f */
[----:B------:R-:W-:Y:S02]  /*11b0*/  UIADD3 UR4, UR38, -UR4, URZ ;  /* 0x8000000426047290 */ /* 0x000fe4000fffe03f */
[----:B------:R-:W-:Y:S02]  /*11c0*/  ULOP3.LUT UP0, URZ, UR7, 0x9f, URZ, 0xc0, !UPT ;  /* 0x0000009f073f7892 */ /* 0x000fe4000f80c03f */
[----:B------:R-:W-:Y:S02]  /*11d0*/  UIADD3 UR5, UR52, 0x9f, URZ ;  /* 0x0000009f34057890 */ /* 0x000fe4000fffe03f */
[----:B------:R-:W-:Y:S02]  /*11e0*/  ULEA UR6, UR4, UR7, 0xc ;  /* 0x0000000704067291 */ /* 0x000fe4000f8e603f */
[----:B------:R-:W-:Y:S01]  /*11f0*/  PLOP3.LUT P0, PT, PT, PT, UP0, 0x80, 0x0 ;  /* 0x000000000000781c */ /* 0x000fe20003f0f008 */
[----:B------:R-:W-:-:S02]  /*1200*/  UIMAD.WIDE UR4, UR5, 0x66666667, URZ ;  /* 0x66666667050478a5 */ /* 0x000fc4000f8e023f */
[----:B------:R-:W-:Y:S02]  /*1210*/  USHF.R.U32.HI UR6, URZ, 0x4, UR6 ;  /* 0x000000043f067899 */ /* 0x000fe40008011606 */
[----:B------:R-:W-:Y:S02]  /*1220*/  USHF.R.U32.HI UR49, URZ, 0x1f, UR5 ;  /* 0x0000001f3f317899 */ /* 0x000fe40008011605 */
[----:B------:R-:W-:Y:S02]  /*1230*/  ULOP3.LUT UR48, UR6, 0x3fff, URZ, 0xc0, !UPT ;  /* 0x00003fff06307892 */ /* 0x000fe4000f8ec03f */
[----:B------:R-:W-:Y:S01]  /*1240*/  ULEA.HI.SX32 UR49, UR5, UR49, 0x1a ;  /* 0x0000003105317291 */ /* 0x000fe2000f8fd23f */
[----:B--2---:R-:W-:-:S04]  /*1250*/  FMUL.FTZ R0, R3, R0 ;  /* 0x0000000003007220 */ /* 0x004fc80000410000 */
[----:B------:R-:W-:-:S05]  /*1260*/  FMUL.FTZ R0, R0, UR8 ;  /* 0x0000000800007c20 */ /* 0x000fca0008410000 */
[----:B------:R-:W-:Y:S01]  /*1270*/  R2UR UR40, R0 ;  /* 0x00000000002872ca */ /* 0x000fe200000e0000 */
[----:B-----5:R-:W-:-:S14]  /*1280*/  @!P0 BRA `(.L_x_7) ;  /* 0x0000000000408947 */ /* 0x020fdc0003800000 */
[----:B------:R-:W-:Y:S01]  /*1290*/  MOV R0, 0x0 ;  /* 0x0000000000007802 */ /* 0x000fe20000000f00 */
[----:B------:R-:W-:Y:S01]  /*12a0*/  ULDC.64 UR4, c[0x4][0xc8] ;  /* 0x0100320000047ab9 */ /* 0x000fe20000000a00 */
[----:B------:R-:W-:Y:S01]  /*12b0*/  ULDC.64 UR6, c[0x4][0x38] ;  /* 0x01000e0000067ab9 */ /* 0x000fe20000000a00 */
[----:B------:R-:W-:Y:S01]  /*12c0*/  IMAD.U32 R4, RZ, RZ, UR4 ;  /* 0x00000004ff047e24 */ /* 0x000fe2000f8e00ff */
[----:B------:R0:W1:Y:S01]  /*12d0*/  LDC.64 R14, c[0x4][R0] ;  /* 0x01000000000e7b82 */ /* 0x0000620000000a00 */
[----:B------:R-:W-:Y:S01]  /*12e0*/  IMAD.U32 R5, RZ, RZ, UR5 ;  /* 0x00000005ff057e24 */ /* 0x000fe2000f8e00ff */
[----:B------:R-:W-:Y:S01]  /*12f0*/  ULDC.64 UR4, c[0x4][0xd0] ;  /* 0x0100340000047ab9 */ /* 0x000fe20000000a00 */
[----:B------:R-:W-:Y:S02]  /*1300*/  IMAD.U32 R10, RZ, RZ, UR6 ;  /* 0x00000006ff0a7e24 */ /* 0x000fe4000f8e00ff */
[----:B------:R-:W-:Y:S02]  /*1310*/  IMAD.U32 R6, RZ, RZ, UR4 ;  /* 0x00000004ff067e24 */ /* 0x000fe4000f8e00ff */
[----:B------:R-:W-:-:S02]  /*1320*/  IMAD.U32 R7, RZ, RZ, UR5 ;  /* 0x00000005ff077e24 */ /* 0x000fc4000f8e00ff */
[----:B------:R-:W-:Y:S02]  /*1330*/  IMAD.U32 R11, RZ, RZ, UR7 ;  /* 0x00000007ff0b7e24 */ /* 0x000fe4000f8e00ff */
[----:B------:R-:W-:Y:S02]  /*1340*/  IMAD.MOV.U32 R8, RZ, RZ, 0x70 ;  /* 0x00000070ff087424 */ /* 0x000fe400078e00ff */
[----:B------:R-:W-:Y:S02]  /*1350*/  IMAD.MOV.U32 R12, RZ, RZ, 0x1 ;  /* 0x00000001ff0c7424 */ /* 0x000fe400078e00ff */
[----:B0-----:R-:W-:-:S07]  /*1360*/  IMAD.MOV.U32 R13, RZ, RZ, RZ ;  /* 0x000000ffff0d7224 */ /* 0x001fce00078e00ff */
[----:B------:R-:W-:-:S07]  /*1370*/  LEPC R20, `(.L_x_7) ;  /* 0x000000001014794e */ /* 0x000fce0000000000 */
[----:B-1----:R-:W-:Y:S05]  /*1380*/  CALL.ABS.NOINC R14 ;  /* 0x000000000e007343 */ /* 0x002fea0003c00000 */
.L_x_7:
[----:B------:R-:W-:Y:S01]  /*1390*/  ULOP3.LUT UR4, UR46, 0x1, URZ, 0xc0, !UPT ;  /* 0x000000012e047892 */ /* 0x000fe2000f8ec03f */
[----:B------:R-:W-:-:S05]  /*13a0*/  IMAD.U32 R3, RZ, RZ, UR47 ;  /* 0x0000002fff037e24 */ /* 0x000fca000f8e00ff */
[----:B------:R-:W-:Y:S01]  /*13b0*/  IMAD.U32 R0, RZ, RZ, UR4 ;  /* 0x00000004ff007e24 */ /* 0x000fe2000f8e00ff */
[----:B------:R-:W-:-:S04]  /*13c0*/  ISETP.NE.AND P0, PT, R3, 0x3, PT ;  /* 0x000000030300780c */ /* 0x000fc80003f05270 */
[----:B------:R-:W-:-:S04]  /*13d0*/  SHF.L.U32 R0, R0, 0x1f, RZ ;  /* 0x0000001f00007819 */ /* 0x000fc800000006ff */
[----:B------:R-:W0:Y:S02]  /*13e0*/  SYNCS.PHASECHK.TRANS64.TRYWAIT P1, [UR39+0x29800], R0 ;  /* 0x02980000ff0075a7 */ /* 0x000e240008020167 */
[----:B0-----:R-:W-:Y:S05]  /*13f0*/  @!P1 BRA `(.L_x_8) ;  /* 0x000000d000949947 */ /* 0x001fea0003800000 */
.L_x_107:
[----:B------:R-:W-:Y:S05]  /*1400*/  @!P0 BRA `(.L_x_9) ;  /* 0x0000000000048947 */ /* 0x000fea0003800000 */
[----:B------:R-:W-:Y:S01]  /*1410*/  BPT.TRAP 0x1 ;  /* 0x000000040000795c */ /* 0x000fe20000300000 */
.L_x_9:
[----:B------:R-:W-:Y:S02]  /*1420*/  IMAD.U32 R4, RZ, RZ, UR44 ;  /* 0x0000002cff047e24 */ /* 0x000fe4000f8e00ff */
[----:B0-----:R-:W-:-:S03]  /*1430*/  IMAD.U32 R3, RZ, RZ, UR45 ;  /* 0x0000002dff037e24 */ /* 0x001fc6000f8e00ff */
[----:B------:R-:W-:Y:S02]  /*1440*/  LEA R4, R4, UR39, 0x3 ;  /* 0x0000002704047c11 */ /* 0x000fe4000f8e18ff */
[----:B------:R-:W-:-:S04]  /*1450*/  SHF.L.U32 R3, R3, 0x1f, RZ ;  /* 0x0000001f03037819 */ /* 0x000fc800000006ff */
[----:B------:R0:W1:Y:S01]  /*1460*/  SYNCS.PHASECHK.TRANS64.TRYWAIT P1, [R4+URZ+0x29830], R3 ;  /* 0x02983003040075a7 */ /* 0x000062000802017f */
[----:B------:R-:W-:Y:S05]  /*1470*/  @!P0 BRA `(.L_x_10) ;  /* 0x0000000000048947 */ /* 0x000fea0003800000 */
[----:B------:R-:W-:Y:S01]  /*1480*/  BPT.TRAP 0x1 ;  /* 0x000000040000795c */ /* 0x000fe20000300000 */
.L_x_10:
[----:B------:R-:W-:Y:S01]  /*1490*/  IMAD.MOV.U32 R87, RZ, RZ, RZ ;  /* 0x000000ffff577224 */ /* 0x000fe200078e00ff */
[----:B-1----:R-:W-:Y:S06]  /*14a0*/  @P1 BRA `(.L_x_11) ;  /* 0x0000000000081947 */ /* 0x002fec0003800000 */
[----:B------:R-:W1:Y:S02]  /*14b0*/  SYNCS.PHASECHK.TRANS64.TRYWAIT P1, [R4+URZ+0x29830], R3 ;  /* 0x02983003040075a7 */ /* 0x000e64000802017f */
[----:B-1----:R-:W-:Y:S05]  /*14c0*/  @!P1 BRA `(.L_x_12) ;  /* 0x000000d000789947 */ /* 0x002fea0003800000 */
.L_x_11:
[----:B------:R-:W-:Y:S05]  /*14d0*/  WARPSYNC.ALL ;  /* 0x0000000000007948 */ /* 0x000fea0003800000 */
[----:B------:R-:W-:Y:S01]  /*14e0*/  UIADD3 UR4, UR39, 0x1a400, URZ ;  /* 0x0001a40027047890 */ /* 0x000fe2000fffe03f */
[----:B------:R-:W-:Y:S01]  /*14f0*/  WARPGROUP.ARRIVE ;  /* 0x00000000000079c5 */ /* 0x000fe20000000000 */
[----:B------:R-:W-:Y:S02]  /*1500*/  ULOP3.LUT UR28, UR48, 0x10000, URZ, 0xfc, !UPT ;  /* 0x00010000301c7892 */ /* 0x000fe4000f8efc3f */
[----:B------:R-:W-:Y:S01]  /*1510*/  USHF.R.U32.HI UR4, URZ, 0x4, UR4 ;  /* 0x000000043f047899 */ /* 0x000fe20008011604 */
[----:B------:R-:W-:Y:S01]  /*1520*/  UMOV UR25, 0x80000020 ;  /* 0x8000002000197882 */ /* 0x000fe20000000000 */
[----:B------:R-:W-:-:S02]  /*1530*/  UMOV UR27, 0x80000020 ;  /* 0x80000020001b7882 */ /* 0x000fc40000000000 */
[----:B------:R-:W-:Y:S01]  /*1540*/  ULOP3.LUT UR4, UR4, 0x3fff, URZ, 0xc0, !UPT ;  /* 0x00003fff04047892 */ /* 0x000fe2000f8ec03f */
[----:B------:R-:W-:Y:S01]  /*1550*/  UMOV UR24, UR28 ;  /* 0x0000001c00187c82 */ /* 0x000fe20008000000 */
[----:B------:R-:W-:Y:S02]  /*1560*/  UMOV UR5, UR25 ;  /* 0x0000001900057c82 */ /* 0x000fe40008000000 */
[----:B------:R-:W-:Y:S01]  /*1570*/  ULOP3.LUT UR48, UR4, 0x10000, URZ, 0xfc, !UPT ;  /* 0x0001000004307892 */ /* 0x000fe2000f8efc3f */
[----:B------:R-:W-:Y:S02]  /*1580*/  UMOV UR7, 0x80000020 ;  /* 0x8000002000077882 */ /* 0x000fe40000000000 */
[----:B------:R-:W-:Y:S01]  /*1590*/  UMOV UR4, UR24 ;  /* 0x0000001800047c82 */ /* 0x000fe20008000000 */
[----:B------:R-:W-:Y:S01]  /*15a0*/  UIMAD UR30, UR44, 0x780, UR48 ;  /* 0x000007802c1e78a4 */ /* 0x000fe2000f8e0230 */
[----:B------:R-:W-:Y:S01]  /*15b0*/  UMOV UR11, 0x80000020 ;  /* 0x80000020000b7882 */ /* 0x000fe20000000000 */
[----:B------:R-:W-:-:S02]  /*15c0*/  UMOV UR15, 0x80000020 ;  /* 0x80000020000f7882 */ /* 0x000fc40000000000 */
[----:B------:R-:W-:Y:S02]  /*15d0*/  UIADD3 UR6, UR30, 0x80, URZ ;  /* 0x000000801e067890 */ /* 0x000fe4000fffe03f */
[----:B------:R-:W-:Y:S02]  /*15e0*/  UIADD3 UR8, UR30, 0x100, URZ ;  /* 0x000001001e087890 */ /* 0x000fe4000fffe03f */
[----:B------:R-:W-:Y:S01]  /*15f0*/  UMOV UR26, UR30 ;  /* 0x0000001e001a7c82 */ /* 0x000fe20008000000 */
[----:B------:R-:W-:Y:S01]  /*1600*/  UIADD3 UR9, UR30, 0x180, URZ ;  /* 0x000001801e097890 */ /* 0x000fe2000fffe03f */
[----:B------:R-:W-:Y:S01]  /*1610*/  QGMMA.64x32x32.F32.E4M3.E4M3 R104, gdesc[UR24], RZ, !UPT, gsb0 ;  /* 0x00600000186879f3 */ /* 0x000fe2000c0008ff */
[----:B------:R-:W-:Y:S01]  /*1620*/  UMOV UR26, UR6 ;  /* 0x00000006001a7c82 */ /* 0x000fe20008000000 */
[----:B------:R-:W-:Y:S01]  /*1630*/  UMOV UR27, 0x80000020 ;  /* 0x80000020001b7882 */ /* 0x000fe20000000000 */
[----:B------:R-:W-:Y:S01]  /*1640*/  UMOV UR6, UR8 ;  /* 0x0000000800067c82 */ /* 0x000fe20008000000 */
[----:B------:R-:W-:-:S02]  /*1650*/  UIADD3 UR10, UR30, 0x200, URZ ;  /* 0x000002001e0a7890 */ /* 0x000fc4000fffe03f */
[----:B------:R-:W-:Y:S02]  /*1660*/  UIADD3 UR12, UR30, 0x102, URZ ;  /* 0x000001021e0c7890 */ /* 0x000fe4000fffe03f */
[----:B------:R-:W-:Y:S02]  /*1670*/  UIADD3 UR13, UR30, 0x182, URZ ;  /* 0x000001821e0d7890 */ /* 0x000fe4000fffe03f */
[----:B------:R-:W-:Y:S02]  /*1680*/  UIADD3 UR14, UR30, 0x202, URZ ;  /* 0x000002021e0e7890 */ /* 0x000fe4000fffe03f */
[----:B------:R-:W-:Y:S01]  /*1690*/  UIADD3 UR18, UR30, 0x382, URZ ;  /* 0x000003821e127890 */ /* 0x000fe2000fffe03f */
[----:B------:R-:W-:Y:S01]  /*16a0*/  UMOV UR19, 0x80000020 ;  /* 0x8000002000137882 */ /* 0x000fe20000000000 */
[----:B------:R-:W-:Y:S01]  /*16b0*/  UIADD3 UR22, UR30, 0x600, URZ ;  /* 0x000006001e167890 */ /* 0x000fe2000fffe03f */
[----:B------:R-:W-:Y:S01]  /*16c0*/  UMOV UR23, 0x80000020 ;  /* 0x8000002000177882 */ /* 0x000fe20000000000 */
[----:B------:R-:W-:Y:S01]  /*16d0*/  UMOV UR31, 0x80000020 ;  /* 0x80000020001f7882 */ /* 0x000fe20000000000 */
[----:B------:R-:W-:-:S02]  /*16e0*/  WARPGROUP.DEPBAR.LE gsb0, 0x0 ;  /* 0x00008000000079c5 */ /* 0x000fc40000010000 */
[----:B------:R-:W-:-:S06]  /*16f0*/  WARPGROUP.ARRIVE ;  /* 0x00000000000079c5 */ /* 0x000fcc0000000000 */
[----:B------:R-:W-:Y:S01]  /*1700*/  QGMMA.64x32x32.F32.E4M3.E4M3 R88, gdesc[UR24], RZ, !UPT, gsb0 ;  /* 0x00600000185879f3 */ /* 0x000fe2000c0008ff */
[----:B------:R-:W-:Y:S01]  /*1710*/  UMOV UR26, UR9 ;  /* 0x00000009001a7c82 */ /* 0x000fe20008000000 */
[----:B------:R-:W-:Y:S01]  /*1720*/  UMOV UR27, 0x80000020 ;  /* 0x80000020001b7882 */ /* 0x000fe20000000000 */
[----:B------:R-:W-:Y:S02]  /*1730*/  WARPGROUP.DEPBAR.LE gsb0, 0x0 ;  /* 0x00008000000079c5 */ /* 0x000fe40000010000 */
[----:B------:R-:W-:-:S06]  /*1740*/  WARPGROUP.ARRIVE ;  /* 0x00000000000079c5 */ /* 0x000fcc0000000000 */
[----:B------:R-:W-:Y:S01]  /*1750*/  QGMMA.64x32x32.F32.E4M3.E4M3 R56, gdesc[UR4], RZ, !UPT, gsb0 ;  /* 0x00600000043879f3 */ /* 0x000fe2000c0008ff */
[----:B------:R-:W-:Y:S02]  /*1760*/  UIADD3 UR4, UR28, 0x2, URZ ;  /* 0x000000021c047890 */ /* 0x000fe4000fffe03f */
[----:B------:R-:W-:Y:S01]  /*1770*/  UIADD3 UR6, UR30, 0x2, URZ ;  /* 0x000000021e067890 */ /* 0x000fe2000fffe03f */
[----:B------:R-:W-:Y:S01]  /*1780*/  UMOV UR5, 0x80000020 ;  /* 0x8000002000057882 */ /* 0x000fe20000000000 */
[----:B------:R-:W-:Y:S01]  /*1790*/  UMOV UR7, 0x80000020 ;  /* 0x8000002000077882 */ /* 0x000fe20000000000 */
[----:B------:R-:W-:Y:S02]  /*17a0*/  UMOV UR9, UR5 ;  /* 0x0000000500097c82 */ /* 0x000fe40008000000 */
[----:B------:R-:W-:Y:S01]  /*17b0*/  UMOV UR8, UR4 ;  /* 0x0000000400087c82 */ /* 0x000fe20008000000 */
[----:B------:R-:W-:Y:S02]  /*17c0*/  WARPGROUP.DEPBAR.LE gsb0, 0x0 ;  /* 0x00008000000079c5 */ /* 0x000fe40000010000 */
[----:B------:R-:W-:-:S06]  /*17d0*/  WARPGROUP.ARRIVE ;  /* 0x00000000000079c5 */ /* 0x000fcc0000000000 */
[----:B------:R-:W-:Y:S01]  /*17e0*/  QGMMA.64x32x32.F32.E4M3.E4M3 R40, gdesc[UR24], RZ, !UPT, gsb0 ;  /* 0x00600000182879f3 */ /* 0x000fe2000c0008ff */
[----:B------:R-:W-:Y:S01]  /*17f0*/  UMOV UR26, UR10 ;  /* 0x0000000a001a7c82 */ /* 0x000fe20008000000 */
[----:B------:R-:W-:Y:S01]  /*1800*/  UMOV UR27, 0x80000020 ;  /* 0x80000020001b7882 */ /* 0x000fe20000000000 */
[----:B------:R-:W-:Y:S01]  /*1810*/  UIADD3 UR10, UR30, 0x82, URZ ;  /* 0x000000821e0a7890 */ /* 0x000fe2000fffe03f */
[----:B------:R-:W-:Y:S02]  /*1820*/  WARPGROUP.DEPBAR.LE gsb0, 0x0 ;  /* 0x00008000000079c5 */ /* 0x000fe40000010000 */
[----:B------:R-:W-:-:S06]  /*1830*/  WARPGROUP.ARRIVE ;  /* 0x00000000000079c5 */ /* 0x000fcc0000000000 */
[----:B------:R-:W-:Y:S03]  /*1840*/  QGMMA.64x32x32.F32.E4M3.E4M3 R24, gdesc[UR24], RZ, !UPT, gsb0 ;  /* 0x00600000181879f3 */ /* 0x000fe6000c0008ff */
[----:B------:R-:W-:Y:S02]  /*1850*/  WARPGROUP.DEPBAR.LE gsb0, 0x0 ;  /* 0x00008000000079c5 */ /* 0x000fe40000010000 */
[----:B------:R-:W-:-:S06]  /*1860*/  WARPGROUP.ARRIVE ;  /* 0x00000000000079c5 */ /* 0x000fcc0000000000 */
[----:B------:R-:W-:Y:S01]  /*1870*/  QGMMA.64x32x32.F32.E4M3.E4M3 R104, gdesc[UR4], R104, gsb0 ;  /* 0x00600000046879f3 */ /* 0x000fe20008000868 */
[----:B------:R-:W-:Y:S01]  /*1880*/  UMOV UR6, UR10 ;  /* 0x0000000a00067c82 */ /* 0x000fe20008000000 */
[----:B------:R-:W-:Y:S01]  /*1890*/  UMOV UR7, 0x80000020 ;  /* 0x8000002000077882 */ /* 0x000fe20000000000 */
[----:B------:R-:W-:Y:S01]  /*18a0*/  UMOV UR10, UR12 ;  /* 0x0000000c000a7c82 */ /* 0x000fe20008000000 */
[----:B------:R-:W-:Y:S02]  /*18b0*/  WARPGROUP.DEPBAR.LE gsb0, 0x0 ;  /* 0x00008000000079c5 */ /* 0x000fe40000010000 */
[----:B------:R-:W-:-:S06]  /*18c0*/  WARPGROUP.ARRIVE ;  /* 0x00000000000079c5 */ /* 0x000fcc0000000000 */
[----:B------:R-:W-:Y:S01]  /*18d0*/  QGMMA.64x32x32.F32.E4M3.E4M3 R88, gdesc[UR4], R88, gsb0 ;  /* 0x00600000045879f3 */ /* 0x000fe20008000858 */
[----:B------:R-:W-:Y:S01]  /*18e0*/  UMOV UR6, UR13 ;  /* 0x0000000d00067c82 */ /* 0x000fe20008000000 */
[----:B------:R-:W-:Y:S01]  /*18f0*/  UMOV UR7, 0x80000020 ;  /* 0x8000002000077882 */ /* 0x000fe20000000000 */
[----:B------:R-:W-:Y:S02]  /*1900*/  WARPGROUP.DEPBAR.LE gsb0, 0x0 ;  /* 0x00008000000079c5 */ /* 0x000fe40000010000 */
[----:B------:R-:W-:-:S06]  /*1910*/  WARPGROUP.ARRIVE ;  /* 0x00000000000079c5 */ /* 0x000fcc0000000000 */
[----:B------:R-:W-:Y:S01]  /*1920*/  QGMMA.64x32x32.F32.E4M3.E4M3 R56, gdesc[UR8], R56, gsb0 ;  /* 0x00600000083879f3 */ /* 0x000fe20008000838 */
        /* <DEDUP_REMOVED lines=8> */
[----:B------:R-:W-:Y:S01]  /*19b0*/  QGMMA.64x32x32.F32.E4M3.E4M3 R40, gdesc[UR4], R40, gsb0 ;  /* 0x00600000042879f3 */ /* 0x000fe20008000828 */
[----:B------:R-:W-:Y:S01]  /*19c0*/  UMOV UR6, UR14 ;  /* 0x0000000e00067c82 */ /* 0x000fe20008000000 */
[----:B------:R-:W-:Y:S01]  /*19d0*/  UMOV UR7, 0x80000020 ;  /* 0x8000002000077882 */ /* 0x000fe20000000000 */
[----:B------:R-:W-:Y:S01]  /*19e0*/  UIADD3 UR14, UR30, 0x380, URZ ;  /* 0x000003801e0e7890 */ /* 0x000fe2000fffe03f */
[----:B------:R-:W-:Y:S02]  /*19f0*/  WARPGROUP.DEPBAR.LE gsb0, 0x0 ;  /* 0x00008000000079c5 */ /* 0x000fe40000010000 */
[----:B------:R-:W-:-:S06]  /*1a00*/  WARPGROUP.ARRIVE ;  /* 0x00000000000079c5 */ /* 0x000fcc0000000000 */
[----:B------:R-:W-:Y:S01]  /*1a10*/  QGMMA.64x32x32.F32.E4M3.E4M3 R24, gdesc[UR4], R24, gsb0 ;  /* 0x00600000041879f3 */ /* 0x000fe20008000818 */
[----:B------:R-:W-:Y:S02]  /*1a20*/  UIADD3 UR6, UR30, 0x300, URZ ;  /* 0x000003001e067890 */ /* 0x000fe4000fffe03f */
[----:B------:R-:W-:Y:S01]  /*1a30*/  UIADD3 UR7, UR30, 0x400, URZ ;  /* 0x000004001e077890 */ /* 0x000fe2000fffe03f */
        /* <DEDUP_REMOVED lines=60> */
[----:B------:R-:W-:Y:S03]  /*1e00*/  QGMMA.64x32x32.F32.E4M3.E4M3 R24, gdesc[UR12], R24, gsb0 ;  /* 0x006000000c1879f3 */ /* 0x000fe60008000818 */
        /* <DEDUP_REMOVED lines=35> */
[----:B------:R-:W-:-:S03]  /*2040*/  UIADD3 UR6, UR30, 0x702, URZ ;  /* 0x000007021e067890 */ /* 0x000fc6000fffe03f */
        /* <DEDUP_REMOVED lines=18> */
[----:B------:R-:W-:Y:S05]  /*2170*/  @!P0 BRA `(.L_x_13) ;  /* 0x0000000000048947 */ /* 0x000fea0003800000 */
[----:B------:R-:W-:Y:S01]  /*2180*/  BPT.TRAP 0x1 ;  /* 0x000000040000795c */ /* 0x000fe20000300000 */
.L_x_13:
[----:B------:R-:W-:Y:S01]  /*2190*/  VIADD R0, R171, UR52 ;  /* 0x00000034ab007c36 */ /* 0x000fe20008000000 */
[----:B------:R-:W-:Y:S01]  /*21a0*/  P2R R72, PR, RZ, 0x1 ;  /* 0x00000001ff487803 */ /* 0x000fe20000000000 */
[----:B------:R-:W-:Y:S01]  /*21b0*/  IMAD.U32 R5, RZ, RZ, UR49 ;  /* 0x00000031ff057e24 */ /* 0x000fe2000f8e00ff */
[----:B------:R-:W-:Y:S01]  /*21c0*/  R2UR UR6, R4 ;  /* 0x00000000040672ca */ /* 0x000fe200000e0000 */
[----:B------:R-:W-:Y:S02]  /*21d0*/  UISETP.GE.AND UP0, UPT, UR52, 0xa1, UPT ;  /* 0x000000a13400788c */ /* 0x000fe4000bf06270 */
[----:B------:R-:W-:-:S05]  /*21e0*/  IMAD R5, R5, -0xa0, R0 ;  /* 0xffffff6005057824 */ /* 0x000fca00078e0200 */
[C---:B------:R-:W-:Y:S02]  /*21f0*/  ISETP.GT.AND P6, PT, R5.reuse, RZ, PT ;  /* 0x000000ff0500720c */ /* 0x040fe40003fc4270 */
[C---:B------:R-:W-:Y:S02]  /*2200*/  ISETP.GT.AND P5, PT, R5.reuse, 0x1, PT ;  /* 0x000000010500780c */ /* 0x040fe40003fa4270 */
[----:B------:R-:W-:Y:S01]  /*2210*/  ISETP.GT.AND P4, PT, R5, 0x8, PT ;  /* 0x000000080500780c */ /* 0x000fe20003f84270 */
[----:B------:R-:W-:Y:S01]  /*2220*/  UIADD3 UR6, UR6, 0x29840, URZ ;  /* 0x0002984006067890 */ /* 0x000fe2000fffe03f */
[----:B------:R-:W-:Y:S02]  /*2230*/  FSEL R7, R106, -INF , P6 ;  /* 0xff8000006a077808 */ /* 0x000fe40003000000 */
[----:B------:R-:W-:Y:S01]  /*2240*/  FSEL R9, R107, -INF , P5 ;  /* 0xff8000006b097808 */ /* 0x000fe20002800000 */
[----:B------:R-:W-:Y:S01]  /*2250*/  UPRMT UR6, UR37, 0x654, UR6 ;  /* 0x0000065425067896 */ /* 0x000fe20008000006 */
[----:B------:R-:W-:-:S02]  /*2260*/  ISETP.GT.AND P3, PT, R5, 0x9, PT ;  /* 0x000000090500780c */ /* 0x000fc40003f64270 */
[----:B------:R-:W-:Y:S02]  /*2270*/  FSEL R11, R110, -INF , P4 ;  /* 0xff8000006e0b7808 */ /* 0x000fe40002000000 */
[----:B------:R-:W-:Y:S02]  /*2280*/  FMNMX.FTZ R0, R7, R9, !PT ;  /* 0x0000000907007209 */ /* 0x000fe40007810000 */
[----:B------:R-:W-:Y:S02]  /*2290*/  ISETP.GT.AND P1, PT, R5, 0x10, PT ;  /* 0x000000100500780c */ /* 0x000fe40003f24270 */
[----:B------:R-:W-:Y:S01]  /*22a0*/  FSEL R13, R111, -INF , P3 ;  /* 0xff8000006f0d7808 */ /* 0x000fe20001800000 */
[----:B------:R-:W-:Y:S01]  /*22b0*/  SYNCS.ARRIVE.TRANS64.RED.A1T0 RZ, [UR6], RZ ;  /* 0x000000ffffff79a7 */ /* 0x000fe20008100406 */
[----:B------:R-:W-:Y:S02]  /*22c0*/  FMNMX.FTZ R0, R11, R0, !PT ;  /* 0x000000000b007209 */ /* 0x000fe40007810000 */
[----:B------:R-:W-:-:S02]  /*22d0*/  ISETP.GT.AND P2, PT, R5, 0x11, PT ;  /* 0x000000110500780c */ /* 0x000fc40003f44270 */
[----:B------:R-:W-:Y:S02]  /*22e0*/  FSEL R15, R114, -INF , P1 ;  /* 0xff800000720f7808 */ /* 0x000fe40000800000 */
[----:B------:R-:W-:Y:S02]  /*22f0*/  FMNMX.FTZ R0, R13, R0, !PT ;  /* 0x000000000d007209 */ /* 0x000fe40007810000 */
[----:B------:R-:W-:Y:S02]  /*2300*/  FSEL R104, R104, -INF , P6 ;  /* 0xff80000068687808 */ /* 0x000fe40003000000 */
[----:B------:R-:W-:Y:S02]  /*2310*/  ISETP.GT.AND P6, PT, R5, 0x18, PT ;  /* 0x000000180500780c */ /* 0x000fe40003fc4270 */
[----:B------:R-:W-:Y:S02]  /*2320*/  FSEL R21, R115, -INF , P2 ;  /* 0xff80000073157808 */ /* 0x000fe40001000000 */
[----:B------:R-:W-:-:S02]  /*2330*/  FMNMX.FTZ R0, R15, R0, !PT ;  /* 0x000000000f007209 */ /* 0x000fc40007810000 */
[----:B------:R-:W-:Y:S02]  /*2340*/  FSEL R105, R105, -INF , P5 ;  /* 0xff80000069697808 */ /* 0x000fe40002800000 */
[----:B------:R-:W-:Y:S02]  /*2350*/  ISETP.GT.AND P5, PT, R5, 0x19, PT ;  /* 0x000000190500780c */ /* 0x000fe40003fa4270 */
[----:B------:R-:W-:Y:S02]  /*2360*/  FSEL R121, R118, -INF , P6 ;  /* 0xff80000076797808 */ /* 0x000fe40003000000 */
[----:B------:R-:W-:Y:S02]  /*2370*/  FMNMX.FTZ R0, R21, R0, !PT ;  /* 0x0000000015007209 */ /* 0x000fe40007810000 */
[----:B------:R-:W-:Y:S02]  /*2380*/  FSEL R108, R108, -INF , P4 ;  /* 0xff8000006c6c7808 */ /* 0x000fe40002000000 */
        /* <DEDUP_REMOVED lines=69> */
[----:B01----:R-:W-:Y:S02]  /*27e0*/  FSEL R3, R42, -INF , P6 ;  /* 0xff8000002a037808 */ /* 0x003fe40003000000 */
        /* <DEDUP_REMOVED lines=21> */
[----:B------:R-:W-:Y:S02]  /*2940*/  ISETP.GT.AND P0, PT, R5, 0x79, PT ;  /* 0x000000790500780c */ /* 0x000fe40003f04270 */
[----:B------:R-:W-:Y:S02]  /*2950*/  FSEL R77, R54, -INF , P6 ;  /* 0xff800000364d7808 */ /* 0x000fe40003000000 */
[----:B------:R-:W-:Y:S02]  /*2960*/  FMNMX.FTZ R0, R51, R0, !PT ;  /* 0x0000000033007209 */ /* 0x000fe40007810000 */
[----:B------:R-:W-:Y:S02]  /*2970*/  FSEL R41, R41, -INF , P5 ;  /* 0xff80000029297808 */ /* 0x000fe40002800000 */
[----:B------:R-:W-:Y:S02]  /*2980*/  ISETP.GT.AND P5, PT, R5, 0x80, PT ;  /* 0x000000800500780c */ /* 0x000fe40003fa4270 */
[----:B------:R-:W-:-:S02]  /*2990*/  FSEL R55, R55, -INF , P0 ;  /* 0xff80000037377808 */ /* 0x000fc40000000000 */
[----:B------:R-:W-:Y:S02]  /*29a0*/  FMNMX.FTZ R0, R77, R0, !PT ;  /* 0x000000004d007209 */ /* 0x000fe40007810000 */
        /* <DEDUP_REMOVED lines=12> */
[----:B------:R-:W-:Y:S01]  /*2a70*/  FSEL R85, R31, -INF , P2 ;  /* 0xff8000001f557808 */ /* 0x000fe20001000000 */
[----:B------:R-:W-:Y:S01]  /*2a80*/  IMAD.U32 R31, RZ, RZ, UR40 ;  /* 0x00000028ff1f7e24 */ /* 0x000fe2000f8e00ff */
[----:B------:R-:W-:Y:S02]  /*2a90*/  FMNMX.FTZ R0, R83, R0, !PT ;  /* 0x0000000053007209 */ /* 0x000fe40007810000 */
[----:B------:R-:W-:Y:S02]  /*2aa0*/  ISETP.GT.AND P3, PT, R5, 0x90, PT ;  /* 0x000000900500780c */ /* 0x000fe40003f64270 */
[----:B------:R-:W-:Y:S02]  /*2ab0*/  FSEL R44, R44, -INF , P4 ;  /* 0xff8000002c2c7808 */ /* 0x000fe40002000000 */
[----:B------:R-:W-:-:S02]  /*2ac0*/  FSEL R95, R34, -INF , P3 ;  /* 0xff800000225f7808 */ /* 0x000fc40001800000 */
[----:B------:R-:W-:Y:S02]  /*2ad0*/  FMNMX.FTZ R0, R85, R0, !PT ;  /* 0x0000000055007209 */ /* 0x000fe40007810000 */
[----:B------:R-:W-:Y:S02]  /*2ae0*/  ISETP.GT.AND P4, PT, R5, 0x91, PT ;  /* 0x000000910500780c */ /* 0x000fe40003f84270 */
[----:B------:R-:W-:Y:S02]  /*2af0*/  FMNMX.FTZ R0, R95, R0, !PT ;  /* 0x000000005f007209 */ /* 0x000fe40007810000 */
[----:B------:R-:W-:Y:S02]  /*2b00*/  FSEL R91, R35, -INF , P4 ;  /* 0xff800000235b7808 */ /* 0x000fe40002000000 */
[----:B------:R-:W-:Y:S02]  /*2b10*/  ISETP.GT.AND P5, PT, R5, 0x98, PT ;  /* 0x000000980500780c */ /* 0x000fe40003fa4270 */
[----:B------:R-:W-:-:S02]  /*2b20*/  FMNMX.FTZ R0, R91, R0, !PT ;  /* 0x000000005b007209 */ /* 0x000fc40007810000 */
[----:B------:R-:W-:Y:S02]  /*2b30*/  FSEL R35, R38, -INF , P5 ;  /* 0xff80000026237808 */ /* 0x000fe40002800000 */
[----:B------:R-:W-:Y:S02]  /*2b40*/  ISETP.GT.AND P6, PT, R5, 0x99, PT ;  /* 0x000000990500780c */ /* 0x000fe40003fc4270 */
[----:B------:R-:W-:Y:S02]  /*2b50*/  FMNMX.FTZ R0, R35, R0, !PT ;  /* 0x0000000023007209 */ /* 0x000fe40007810000 */
[----:B------:R-:W-:Y:S02]  /*2b60*/  FSEL R39, R39, -INF , P6 ;  /* 0xff80000027277808 */ /* 0x000fe40003000000 */
[----:B------:R-:W-:Y:S02]  /*2b70*/  P2R R10, PR, RZ, 0x8 ;  /* 0x00000008ff0a7803 */ /* 0x000fe40000000000 */
[----:B------:R-:W-:-:S02]  /*2b80*/  FMNMX.FTZ R8, R39, R0, !PT ;  /* 0x0000000027087209 */ /* 0x000fc40007810000 */
[----:B------:R-:W-:Y:S02]  /*2b90*/  P2R R20, PR, RZ, 0x1 ;  /* 0x00000001ff147803 */ /* 0x000fe40000000000 */
[----:B------:R-:W-:Y:S01]  /*2ba0*/  P2R R14, PR, RZ, 0x2 ;  /* 0x00000002ff0e7803 */ /* 0x000fe20000000000 */
[----:B------:R-:W0:Y:S01]  /*2bb0*/  SHFL.BFLY PT, R27, R8, 0x2, 0x1f ;  /* 0x0c401f00081b7f89 */ /* 0x000e2200000e0000 */
[----:B------:R-:W-:Y:S02]  /*2bc0*/  P2R R12, PR, RZ, 0x4 ;  /* 0x00000004ff0c7803 */ /* 0x000fe40000000000 */
[C---:B------:R-:W-:Y:S02]  /*2bd0*/  ISETP.GT.AND P2, PT, R5.reuse, 0x78, PT ;  /* 0x000000780500780c */ /* 0x040fe40003f44270 */
[C---:B------:R-:W-:Y:S02]  /*2be0*/  ISETP.GT.AND P1, PT, R5.reuse, 0x79, PT ;  /* 0x000000790500780c */ /* 0x040fe40003f24270 */
[----:B------:R-:W-:-:S02]  /*2bf0*/  ISETP.GT.AND P0, PT, R5, 0x80, PT ;  /* 0x000000800500780c */ /* 0x000fc40003f04270 */
[----:B------:R-:W-:Y:S02]  /*2c00*/  FSEL R53, R53, -INF , P1 ;  /* 0xff80000035357808 */ /* 0x000fe40000800000 */
[----:B------:R-:W-:Y:S02]  /*2c10*/  ISETP.NE.AND P1, PT, R14, RZ, PT ;  /* 0x000000ff0e00720c */ /* 0x000fe40003f25270 */
[----:B------:R-:W-:Y:S02]  /*2c20*/  FSEL R24, R24, -INF , P0 ;  /* 0xff80000018187808 */ /* 0x000fe40000000000 */
[----:B------:R-:W-:Y:S02]  /*2c30*/  ISETP.NE.AND P0, PT, R20, RZ, PT ;  /* 0x000000ff1400720c */ /* 0x000fe40003f05270 */
[----:B------:R-:W-:Y:S02]  /*2c40*/  FSEL R52, R52, -INF , P2 ;  /* 0xff80000034347808 */ /* 0x000fe40001000000 */
[----:B------:R-:W-:-:S02]  /*2c50*/  ISETP.NE.AND P2, PT, R12, RZ, PT ;  /* 0x000000ff0c00720c */ /* 0x000fc40003f45270 */
[----:B------:R-:W-:Y:S02]  /*2c60*/  FSEL R25, R25, -INF , P0 ;  /* 0xff80000019197808 */ /* 0x000fe40000000000 */
[----:B------:R-:W-:Y:S02]  /*2c70*/  FSEL R58, R33, -INF , P4 ;  /* 0xff800000213a7808 */ /* 0x000fe40002000000 */
[----:B0-----:R-:W-:Y:S02]  /*2c80*/  FMNMX.FTZ R27, R8, R27, !PT ;  /* 0x0000001b081b7209 */ /* 0x001fe40007810000 */
[----:B------:R-:W-:Y:S02]  /*2c90*/  FSEL R62, R36, -INF , P5 ;  /* 0xff800000243e7808 */ /* 0x000fe40002800000 */
[----:B------:R-:W-:Y:S01]  /*2ca0*/  FSEL R37, R37, -INF , P6 ;  /* 0xff80000025257808 */ /* 0x000fe20003000000 */
[----:B------:R-:W0:Y:S01]  /*2cb0*/  SHFL.BFLY PT, R0, R27, 0x1, 0x1f ;  /* 0x0c201f001b007f89 */ /* 0x000e2200000e0000 */
[----:B------:R-:W-:-:S02]  /*2cc0*/  ISETP.NE.AND P0, PT, R72, RZ, PT ;  /* 0x000000ff4800720c */ /* 0x000fc40003f05270 */
[----:B0-----:R-:W-:-:S04]  /*2cd0*/  FMNMX.FTZ R0, R27, R0, !PT ;  /* 0x000000001b007209 */ /* 0x001fc80007810000 */
[C---:B------:R-:W-:Y:S01]  /*2ce0*/  FSETP.NEU.FTZ.AND P3, PT, R0.reuse, -INF , PT ;  /* 0xff8000000000780b */ /* 0x040fe20003f7d000 */
[----:B------:R-:W-:-:S05]  /*2cf0*/  FFMA.FTZ R6, R0, R31, -8 ;  /* 0xc100000000067423 */ /* 0x000fca000001001f */
[----:B------:R-:W-:Y:S02]  /*2d00*/  FSEL R6, R6, RZ, P3 ;  /* 0x000000ff06067208 */ /* 0x000fe40001800000 */
[----:B------:R-:W-:-:S03]  /*2d10*/  ISETP.NE.AND P3, PT, R10, RZ, PT ;  /* 0x000000ff0a00720c */ /* 0x000fc60003f65270 */
[--C-:B------:R-:W-:Y:S01]  /*2d20*/  FFMA.FTZ R5, R7, UR40, -R6.reuse ;  /* 0x0000002807057c23 */ /* 0x100fe20008010806 */
[----:B------:R-:W-:-:S01]  /*2d30*/  FFMA.FTZ R7, R11, UR40, -R6 ;  /* 0x000000280b077c23 */ /* 0x000fc20008010806 */
[----:B------:R-:W-:Y:S01]  /*2d40*/  FMNMX.FTZ R11, R104, R105, !PT ;  /* 0x00000069680b7209 */ /* 0x000fe20007810000 */
[----:B------:R-:W-:-:S01]  /*2d50*/  FFMA.FTZ R10, R13, UR40, -R6 ;  /* 0x000000280d0a7c23 */ /* 0x000fc20008010806 */
[--C-:B------:R-:W-:Y:S01]  /*2d60*/  FFMA.FTZ R8, R9, UR40, -R6.reuse ;  /* 0x0000002809087c23 */ /* 0x100fe20008010806 */
[----:B------:R-:W-:-:S01]  /*2d70*/  FFMA.FTZ R9, R15, UR40, -R6 ;  /* 0x000000280f097c23 */ /* 0x000fc20008010806 */
[----:B------:R-:W-:Y:S01]  /*2d80*/  FMNMX.FTZ R14, R108, R11, !PT ;  /* 0x0000000b6c0e7209 */ /* 0x000fe20007810000 */
[----:B------:R-:W-:-:S01]  /*2d90*/  FFMA.FTZ R12, R21, UR40, -R6 ;  /* 0x00000028150c7c23 */ /* 0x000fc20008010806 */
[--C-:B------:R-:W-:Y:S01]  /*2da0*/  FFMA.FTZ R50, R111, UR40, -R6.reuse ;  /* 0x000000286f327c23 */ /* 0x100fe20008010806 */
[----:B------:R-:W-:Y:S01]  /*2db0*/  FSEL R32, R32, -INF , P3 ;  /* 0xff80000020207808 */ /* 0x000fe20001800000 */
[--C-:B------:R-:W-:Y:S01]  /*2dc0*/  FFMA.FTZ R33, R3, UR40, -R6.reuse ;  /* 0x0000002803217c23 */ /* 0x100fe20008010806 */
[----:B------:R-:W-:Y:S01]  /*2dd0*/  FMNMX.FTZ R13, R109, R14, !PT ;  /* 0x0000000e6d0d7209 */ /* 0x000fe20007810000 */
[--C-:B------:R-:W-:Y:S01]  /*2de0*/  FFMA.FTZ R66, R47, UR40, -R6.reuse ;  /* 0x000000282f427c23 */ /* 0x100fe20008010806 */
[----:B------:R-:W-:-:S01]  /*2df0*/  FFMA.FTZ R47, R67, UR40, -R6 ;  /* 0x00000028432f7c23 */ /* 0x000fc20008010806 */
[----:B------:R-:W-:Y:S01]  /*2e00*/  MUFU.EX2 R5, R5 ;  /* 0x0000000500057308 */ /* 0x000fe20000000800 */
[----:B------:R-:W-:Y:S01]  /*2e10*/  FMNMX.FTZ R20, R112, R13, !PT ;  /* 0x0000000d70147209 */ /* 0x000fe20007810000 */
[--C-:B------:R-:W-:Y:S01]  /*2e20*/  FFMA.FTZ R74, R81, UR40, -R6.reuse ;  /* 0x00000028514a7c23 */ /* 0x100fe20008010806 */
[----:B------:R-:W-:-:S01]  /*2e30*/  FFMA.FTZ R121, R121, UR40, -R6 ;  /* 0x0000002879797c23 */ /* 0x000fc20008010806 */
[--C-:B------:R-:W-:Y:S01]  /*2e40*/  FFMA.FTZ R14, R123, UR40, -R6.reuse ;  /* 0x000000287b0e7c23 */ /* 0x100fe20008010806 */
[----:B------:R-:W-:Y:S01]  /*2e50*/  FMNMX.FTZ R13, R113, R20, !PT ;  /* 0x00000014710d7209 */ /* 0x000fe20007810000 */
[--C-:B------:R-:W-:Y:S01]  /*2e60*/  FFMA.FTZ R125, R125, UR40, -R6.reuse ;  /* 0x000000287d7d7c23 */ /* 0x100fe20008010806 */
[----:B------:R-:W-:-:S01]  /*2e70*/  FFMA.FTZ R129, R129, UR40, -R6 ;  /* 0x0000002881817c23 */ /* 0x000fc20008010806 */
[----:B------:R-:W0:Y:S01]  /*2e80*/  MUFU.EX2 R8, R8 ;  /* 0x0000000800087308 */ /* 0x000e220000000800 */
[----:B------:R-:W-:Y:S01]  /*2e90*/  FMNMX.FTZ R20, R116, R13, !PT ;  /* 0x0000000d74147209 */ /* 0x000fe20007810000 */
[--C-:B------:R-:W-:Y:S01]  /*2ea0*/  FFMA.FTZ R70, R51, UR40, -R6.reuse ;  /* 0x0000002833467c23 */ /* 0x100fe20008010806 */
[----:B------:R-:W-:-:S01]  /*2eb0*/  FFMA.FTZ R133, R133, UR40, -R6 ;  /* 0x0000002885857c23 */ /* 0x000fc20008010806 */
        /* <DEDUP_REMOVED lines=10> */
[----:B------:R-:W-:Y:S01]  /*2f60*/  FFMA.FTZ R35, R35, UR40, -R6 ;  /* 0x0000002823237c23 */ /* 0x000fe20008010806 */
[----:B------:R-:W-:Y:S01]  /*2f70*/  IMAD.MOV.U32 R85, RZ, RZ, R87 ;  /* 0x000000ffff557224 */ /* 0x000fe200078e0057 */
[----:B------:R-:W-:Y:S01]  /*2f80*/  MUFU.EX2 R10, R10 ;  /* 0x0000000a000a7308 */ /* 0x000fe20000000800 */
[----:B------:R-:W-:-:S04]  /*2f90*/  FMNMX.FTZ R26, R92, R15, !PT ;  /* 0x0000000f5c1a7209 */ /* 0x000fc80007810000 */
[----:B------:R-:W-:Y:S01]  /*2fa0*/  FMNMX.FTZ R21, R93, R26, !PT ;  /* 0x0000001a5d157209 */ /* 0x000fe20007810000 */
[----:B------:R-:W-:-:S02]  /*2fb0*/  FFMA.FTZ R26, R131, UR40, -R6 ;  /* 0x00000028831a7c23 */ /* 0x000fc40008010806 */
[----:B------:R-:W-:Y:S01]  /*2fc0*/  MUFU.EX2 R9, R9 ;  /* 0x0000000900097308 */ /* 0x000fe20000000800 */
[----:B------:R-:W-:-:S04]  /*2fd0*/  FMNMX.FTZ R30, R96, R21, !PT ;  /* 0x00000015601e7209 */ /* 0x000fc80007810000 */
[----:B------:R-:W-:-:S03]  /*2fe0*/  FMNMX.FTZ R21, R97, R30, !PT ;  /* 0x0000001e61157209 */ /* 0x000fc60007810000 */
        /* <DEDUP_REMOVED lines=18> */
[----:B------:R1:W-:Y:S01]  /*3110*/  MUFU.EX2 R31, R50 ;  /* 0x00000032001f7308 */ /* 0x0003e20000000800 */
        /* <DEDUP_REMOVED lines=11> */
[----:B-1----:R-:W-:-:S04]  /*31d0*/  FMNMX.FTZ R50, R52, R103, !PT ;  /* 0x0000006734327209 */ /* 0x002fc80007810000 */
[----:B------:R-:W-:Y:S02]  /*31e0*/  FMNMX.FTZ R75, R53, R50, !PT ;  /* 0x00000032354b7209 */ /* 0x000fe40007810000 */
[----:B------:R-:W-:Y:S01]  /*31f0*/  FSEL R50, R28, -INF , P1 ;  /* 0xff8000001c327808 */ /* 0x000fe20000800000 */
[--C-:B------:R-:W-:Y:S01]  /*3200*/  FFMA.FTZ R28, R63, UR40, -R6.reuse ;  /* 0x000000283f1c7c23 */ /* 0x100fe20008010806 */
[----:B------:R-:W-:Y:S01]  /*3210*/  FMNMX.FTZ R54, R24, R75, !PT ;  /* 0x0000004b18367209 */ /* 0x000fe20007810000 */
[----:B------:R-:W-:Y:S03]  /*3220*/  MUFU.EX2 R30, R30 ;  /* 0x0000001e001e7308 */ /* 0x000fe60000000800 */
[----:B------:R-:W-:Y:S02]  /*3230*/  FMNMX.FTZ R75, R25, R54, !PT ;  /* 0x00000036194b7209 */ /* 0x000fe40007810000 */
[----:B------:R-:W-:Y:S01]  /*3240*/  FSEL R54, R29, -INF , P2 ;  /* 0xff8000001d367808 */ /* 0x000fe20001000000 */
[----:B------:R-:W-:-:S01]  /*3250*/  FFMA.FTZ R29, R71, UR40, -R6 ;  /* 0x00000028471d7c23 */ /* 0x000fc20008010806 */
[----:B------:R-:W-:Y:S01]  /*3260*/  FMNMX.FTZ R75, R50, R75, !PT ;  /* 0x0000004b324b7209 */ /* 0x000fe20007810000 */
[----:B------:R-:W-:Y:S03]  /*3270*/  MUFU.EX2 R27, R119 ;  /* 0x00000077001b7308 */ /* 0x000fe60000000800 */
[----:B------:R-:W-:-:S04]  /*3280*/  FMNMX.FTZ R75, R54, R75, !PT ;  /* 0x0000004b364b7209 */ /* 0x000fc80007810000 */
[----:B------:R-:W-:Y:S01]  /*3290*/  FMNMX.FTZ R75, R32, R75, !PT ;  /* 0x0000004b204b7209 */ /* 0x000fe20007810000 */
[----:B------:R-:W-:Y:S03]  /*32a0*/  MUFU.EX2 R34, R34 ;  /* 0x0000002200227308 */ /* 0x000fe60000000800 */
[----:B------:R-:W-:-:S04]  /*32b0*/  FMNMX.FTZ R75, R58, R75, !PT ;  /* 0x0000004b3a4b7209 */ /* 0x000fc80007810000 */
[----:B------:R-:W-:Y:S01]  /*32c0*/  FMNMX.FTZ R36, R62, R75, !PT ;  /* 0x0000004b3e247209 */ /* 0x000fe20007810000 */
[----:B------:R-:W-:Y:S03]  /*32d0*/  MUFU.EX2 R38, R38 ;  /* 0x0000002600267308 */ /* 0x000fe60000000800 */
[----:B------:R-:W-:Y:S01]  /*32e0*/  FMNMX.FTZ R3, R37, R36, !PT ;  /* 0x0000002425037209 */ /* 0x000fe20007810000 */
[--C-:B------:R-:W-:Y:S01]  /*32f0*/  FFMA.FTZ R36, R43, UR40, -R6.reuse ;  /* 0x000000282b247c23 */ /* 0x100fe20008010806 */
[----:B------:R-:W-:-:S01]  /*3300*/  FFMA.FTZ R43, R59, UR40, -R6 ;  /* 0x000000283b2b7c23 */ /* 0x000fc20008010806 */
[--C-:B------:R-:W-:Y:S02]  /*3310*/  FFMA.FTZ R59, R83, UR40, -R6.reuse ;  /* 0x00000028533b7c23 */ /* 0x100fe40008010806 */
[----:B------:R-:W1:Y:S01]  /*3320*/  SHFL.BFLY PT, R72, R3, 0x2, 0x1f ;  /* 0x0c401f0003487f89 */ /* 0x000e6200000e0000 */
[----:B------:R-:W-:Y:S08]  /*3330*/  MUFU.EX2 R42, R42 ;  /* 0x0000002a002a7308 */ /* 0x000ff00000000800 */
[----:B------:R-:W-:Y:S08]  /*3340*/  MUFU.EX2 R99, R99 ;  /* 0x0000006300637308 */ /* 0x000ff00000000800 */
[----:B------:R-:W-:Y:S01]  /*3350*/  MUFU.EX2 R46, R46 ;  /* 0x0000002e002e7308 */ /* 0x000fe20000000800 */
[----:B-1----:R-:W-:Y:S01]  /*3360*/  FMNMX.FTZ R63, R3, R72, !PT ;  /* 0x00000048033f7209 */ /* 0x002fe20007810000 */
[--C-:B------:R-:W-:Y:S01]  /*3370*/  FFMA.FTZ R72, R55, UR40, -R6.reuse ;  /* 0x0000002837487c23 */ /* 0x100fe20008010806 */
[----:B------:R-:W-:-:S05]  /*3380*/  FFMA.FTZ R55, R79, UR40, -R6 ;  /* 0x000000284f377c23 */ /* 0x000fca0008010806 */
[----:B------:R-:W-:Y:S01]  /*3390*/  MUFU.EX2 R73, R73 ;  /* 0x0000004900497308 */ /* 0x000fe20000000800 */
[----:B------:R-:W1:Y:S07]  /*33a0*/  SHFL.BFLY PT, R78, R63, 0x1, 0x1f ;  /* 0x0c201f003f4e7f89 */ /* 0x000e6e00000e0000 */
[----:B------:R-:W-:Y:S08]  /*33b0*/  MUFU.EX2 R28, R28 ;  /* 0x0000001c001c7308 */ /* 0x000ff00000000800 */
[----:B------:R-:W-:Y:S08]  /*33c0*/  MUFU.EX2 R29, R29 ;  /* 0x0000001d001d7308 */ /* 0x000ff00000000800 */
[----:B------:R-:W-:Y:S01]  /*33d0*/  MUFU.EX2 R33, R33 ;  /* 0x0000002100217308 */ /* 0x000fe20000000800 */
[----:B-1----:R-:W-:Y:S01]  /*33e0*/  FMNMX.FTZ R3, R63, R78, !PT ;  /* 0x0000004e3f037209 */ /* 0x002fe20007810000 */
[----:B------:R-:W-:-:S02]  /*33f0*/  IMAD.U32 R78, RZ, RZ, UR40 ;  /* 0x00000028ff4e7e24 */ /* 0x000fc4000f8e00ff */
[----:B------:R-:W-:-:S01]  /*3400*/  FFMA.FTZ R63, R95, UR40, -R6 ;  /* 0x000000285f3f7c23 */ /* 0x000fc20008010806 */
[C---:B------:R-:W-:Y:S01]  /*3410*/  FSETP.NEU.FTZ.AND P1, PT, R3.reuse, -INF , PT ;  /* 0xff8000000300780b */ /* 0x040fe20003f3d000 */
[----:B------:R-:W-:-:S01]  /*3420*/  FFMA.FTZ R67, R3, R78, -8 ;  /* 0xc100000003437423 */ /* 0x000fc2000001004e */
[--C-:B------:R-:W-:Y:S01]  /*3430*/  FFMA.FTZ R78, R91, UR40, -R6.reuse ;  /* 0x000000285b4e7c23 */ /* 0x100fe20008010806 */
[----:B------:R-:W-:-:S01]  /*3440*/  FFMA.FTZ R6, R39, UR40, -R6 ;  /* 0x0000002827067c23 */ /* 0x000fc20008010806 */
[----:B------:R-:W-:Y:S02]  /*3450*/  MUFU.EX2 R36, R36 ;  /* 0x0000002400247308 */ /* 0x000fe40000000800 */
[----:B------:R-:W-:Y:S02]  /*3460*/  FSEL R79, R67, RZ, P1 ;  /* 0x000000ff434f7208 */ /* 0x000fe40000800000 */
[----:B------:R-:W-:-:S03]  /*3470*/  PLOP3.LUT P1, PT, PT, PT, UP0, 0x80, 0x0 ;  /* 0x000000000000781c */ /* 0x000fc60003f2f008 */
[--C-:B------:R-:W-:Y:S01]  /*3480*/  FFMA.FTZ R67, R104, UR40, -R79.reuse ;  /* 0x0000002868437c23 */ /* 0x100fe2000801084f */
[----:B------:R-:W-:-:S01]  /*3490*/  FFMA.FTZ R80, R105, UR40, -R79 ;  /* 0x0000002869507c23 */ /* 0x000fc2000801084f */
[--C-:B------:R-:W-:Y:S01]  /*34a0*/  FFMA.FTZ R108, R108, UR40, -R79.reuse ;  /* 0x000000286c6c7c23 */ /* 0x100fe2000801084f */
[----:B------:R-:W-:-:S01]  /*34b0*/  FFMA.FTZ R109, R109, UR40, -R79 ;  /* 0x000000286d6d7c23 */ /* 0x000fc2000801084f */
[--C-:B------:R-:W-:Y:S01]  /*34c0*/  FFMA.FTZ R71, R112, UR40, -R79.reuse ;  /* 0x0000002870477c23 */ /* 0x100fe2000801084f */
[----:B------:R-:W-:-:S01]  /*34d0*/  FFMA.FTZ R82, R113, UR40, -R79 ;  /* 0x0000002871527c23 */ /* 0x000fc2000801084f */
[----:B------:R-:W-:Y:S01]  /*34e0*/  MUFU.EX2 R67, R67 ;  /* 0x0000004300437308 */ /* 0x000fe20000000800 */
[----:B------:R-:W-:-:S01]  /*34f0*/  FFMA.FTZ R116, R116, UR40, -R79 ;  /* 0x0000002874747c23 */ /* 0x000fc2000801084f */
[--C-:B------:R-:W-:Y:S01]  /*3500*/  FFMA.FTZ R81, R60, UR40, -R79.reuse ;  /* 0x000000283c517c23 */ /* 0x100fe2000801084f */
[----:B------:R-:W-:-:S01]  /*3510*/  FFMA.FTZ R83, R61, UR40, -R79 ;  /* 0x000000283d537c23 */ /* 0x000fc2000801084f */
[--C-:B------:R-:W-:Y:S01]  /*3520*/  FFMA.FTZ R60, R64, UR40, -R79.reuse ;  /* 0x00000028403c7c23 */ /* 0x100fe2000801084f */
[----:B------:R-:W-:-:S01]  /*3530*/  FFMA.FTZ R61, R65, UR40, -R79 ;  /* 0x00000028413d7c23 */ /* 0x000fc2000801084f */
[----:B0-----:R-:W-:Y:S01]  /*3540*/  FADD.FTZ R64, R5, R8 ;  /* 0x0000000805407221 */ /* 0x001fe20000010000 */
[----:B------:R-:W-:-:S01]  /*3550*/  FFMA.FTZ R117, R117, UR40, -R79 ;  /* 0x0000002875757c23 */ /* 0x000fc2000801084f */
[----:B------:R-:W0:Y:S01]  /*3560*/  MUFU.EX2 R80, R80 ;  /* 0x0000005000507308 */ /* 0x000e220000000800 */
[----:B------:R-:W-:-:S01]  /*3570*/  FFMA.FTZ R75, R88, UR40, -R79 ;  /* 0x00000028584b7c23 */ /* 0x000fc2000801084f */
[--C-:B------:R-:W-:Y:S01]  /*3580*/  FFMA.FTZ R84, R89, UR40, -R79.reuse ;  /* 0x0000002859547c23 */ /* 0x100fe2000801084f */
[----:B------:R-:W-:-:S01]  /*3590*/  FFMA.FTZ R92, R92, UR40, -R79 ;  /* 0x000000285c5c7c23 */ /* 0x000fc2000801084f */
[--C-:B------:R-:W-:Y:S01]  /*35a0*/  FFMA.FTZ R93, R93, UR40, -R79.reuse ;  /* 0x000000285d5d7c23 */ /* 0x100fe2000801084f */
[----:B------:R-:W-:-:S01]  /*35b0*/  FFMA.FTZ R77, R96, UR40, -R79 ;  /* 0x00000028604d7c23 */ /* 0x000fc2000801084f */
[--C-:B------:R-:W-:Y:S01]  /*35c0*/  FFMA.FTZ R86, R97, UR40, -R79.reuse ;  /* 0x0000002861567c23 */ /* 0x100fe2000801084f */
[----:B------:R-:W-:-:S01]  /*35d0*/  FFMA.FTZ R100, R100, UR40, -R79 ;  /* 0x0000002864647c23 */ /* 0x000fc2000801084f */
[----:B------:R-:W1:Y:S01]  /*35e0*/  MUFU.EX2 R108, R108 ;  /* 0x0000006c006c7308 */ /* 0x000e620000000800 */
[----:B------:R-:W-:-:S01]  /*35f0*/  FFMA.FTZ R101, R101, UR40, -R79 ;  /* 0x0000002865657c23 */ /* 0x000fc2000801084f */
[--C-:B------:R-:W-:Y:S01]  /*3600*/  FFMA.FTZ R56, R56, UR40, -R79.reuse ;  /* 0x0000002838387c23 */ /* 0x100fe2000801084f */
[----:B------:R-:W-:-:S01]  /*3610*/  FFMA.FTZ R57, R57, UR40, -R79 ;  /* 0x0000002839397c23 */ /* 0x000fc2000801084f */
[--C-:B------:R-:W-:Y:S01]  /*3620*/  FFMA.FTZ R68, R68, UR40, -R79.reuse ;  /* 0x0000002844447c23 */ /* 0x100fe2000801084f */
[----:B------:R-:W-:-:S01]  /*3630*/  FFMA.FTZ R69, R69, UR40, -R79 ;  /* 0x0000002845457c23 */ /* 0x000fc2000801084f */
[--C-:B------:R-:W-:Y:S01]  /*3640*/  FFMA.FTZ R40, R40, UR40, -R79.reuse ;  /* 0x0000002828287c23 */ /* 0x100fe2000801084f */
[----:B------:R-:W-:-:S01]  /*3650*/  FFMA.FTZ R41, R41, UR40, -R79 ;  /* 0x0000002829297c23 */ /* 0x000fc2000801084f */
[----:B------:R-:W2:Y:S01]  /*3660*/  MUFU.EX2 R109, R109 ;  /* 0x0000006d006d7308 */ /* 0x000ea20000000800 */
[----:B0-----:R-:W-:-:S01]  /*3670*/  FADD.FTZ R65, R67, R80 ;  /* 0x0000005043417221 */ /* 0x001fc20000010000 */
[--C-:B------:R-:W-:Y:S01]  /*3680*/  FFMA.FTZ R44, R44, UR40, -R79.reuse ;  /* 0x000000282c2c7c23 */ /* 0x100fe2000801084f */
[----:B------:R-:W-:-:S01]  /*3690*/  FFMA.FTZ R45, R45, UR40, -R79 ;  /* 0x000000282d2d7c23 */ /* 0x000fc2000801084f */
[--C-:B------:R-:W-:Y:S01]  /*36a0*/  FFMA.FTZ R48, R48, UR40, -R79.reuse ;  /* 0x0000002830307c23 */ /* 0x100fe2000801084f */
[----:B------:R-:W-:-:S01]  /*36b0*/  FFMA.FTZ R49, R49, UR40, -R79 ;  /* 0x0000002831317c23 */ /* 0x000fc2000801084f */
[--C-:B------:R-:W-:Y:S01]  /*36c0*/  FFMA.FTZ R52, R52, UR40, -R79.reuse ;  /* 0x0000002834347c23 */ /* 0x100fe2000801084f */
        /* <DEDUP_REMOVED lines=9> */
[----:B------:R-:W3:Y:S01]  /*3760*/  MUFU.EX2 R82, R82 ;  /* 0x0000005200527308 */ /* 0x000ee20000000800 */
[----:B------:R-:W-:-:S01]  /*3770*/  FFMA.FTZ R37, R37, UR40, -R79 ;  /* 0x0000002825257c23 */ /* 0x000fc2000801084f */
[----:B------:R-:W-:-:S06]  /*3780*/  IMAD.MOV.U32 R79, RZ, RZ, R87 ;  /* 0x000000ffff4f7224 */ /* 0x000fcc00078e0057 */
[----:B------:R4:W-:Y:S08]  /*3790*/  MUFU.EX2 R88, R83 ;  /* 0x0000005300587308 */ /* 0x0009f00000000800 */
[----:B------:R-:W5:Y:S01]  /*37a0*/  MUFU.EX2 R116, R116 ;  /* 0x0000007400747308 */ /* 0x000f620000000800 */
[----:B----4-:R-:W-:-:S01]  /*37b0*/  FADD.FTZ R83, R7, R64 ;  /* 0x0000004007537221 */ /* 0x010fc20000010000 */
[----:B-1----:R-:W-:Y:S01]  /*37c0*/  FADD.FTZ R64, R108, R65 ;  /* 0x000000416c407221 */ /* 0x002fe20000010000 */
[----:B--2---:R-:W-:-:S02]  /*37d0*/  F2FP.SATFINITE.E4M3.F32.PACK_AB_MERGE_C R108, R109, R108, RZ ;  /* 0x0000006c6d6c723e */ /* 0x004fc400048070ff */
[----:B------:R-:W-:Y:S01]  /*37e0*/  FADD.FTZ R90, R10, R83 ;  /* 0x000000530a5a7221 */ /* 0x000fe20000010000 */
[----:B------:R-:W-:-:S01]  /*37f0*/  FADD.FTZ R64, R109, R64 ;  /* 0x000000406d407221 */ /* 0x000fc20000010000 */
[----:B------:R-:W-:Y:S01]  /*3800*/  F2FP.SATFINITE.E4M3.F32.PACK_AB_MERGE_C R172, R80, R67, R108 ;  /* 0x0000004350ac723e */ /* 0x000fe2000480706c */
[----:B------:R-:W1:Y:S01]  /*3810*/  MUFU.EX2 R117, R117 ;  /* 0x0000007500757308 */ /* 0x000e620000000800 */
[----:B------:R-:W-:-:S01]  /*3820*/  FADD.FTZ R83, R9, R90 ;  /* 0x0000005a09537221 */ /* 0x000fc20000010000 */
[----:B0-----:R-:W-:Y:S01]  /*3830*/  FADD.FTZ R65, R71, R64 ;  /* 0x0000004047417221 */ /* 0x001fe20000010000 */
[----:B------:R-:W-:Y:S02]  /*3840*/  IMAD.MOV.U32 R80, RZ, RZ, R87 ;  /* 0x000000ffff507224 */ /* 0x000fe400078e0057 */
[----:B------:R-:W-:Y:S01]  /*3850*/  FADD.FTZ R4, R12, R83 ;  /* 0x000000530c047221 */ /* 0x000fe20000010000 */
[----:B---3--:R-:W-:-:S01]  /*3860*/  FADD.FTZ R65, R82, R65 ;  /* 0x0000004152417221 */ /* 0x008fc20000010000 */
[----:B------:R-:W-:Y:S01]  /*3870*/  IMAD.MOV.U32 R83, RZ, RZ, R87 ;  /* 0x000000ffff537224 */ /* 0x000fe200078e0057 */
[----:B------:R-:W0:Y:S01]  /*3880*/  MUFU.EX2 R75, R75 ;  /* 0x0000004b004b7308 */ /* 0x000e220000000800 */
[----:B------:R-:W-:-:S01]  /*3890*/  FADD.FTZ R39, R11, R4 ;  /* 0x000000040b277221 */ /* 0x000fc20000010000 */
[----:B-----5:R-:W-:Y:S01]  /*38a0*/  FADD.FTZ R4, R116, R65 ;  /* 0x0000004174047221 */ /* 0x020fe20000010000 */
[----:B------:R-:W-:-:S02]  /*38b0*/  IMAD.MOV.U32 R67, RZ, RZ, R87 ;  /* 0x000000ffff437224 */ /* 0x000fc400078e0057 */
[C---:B------:R-:W-:Y:S01]  /*38c0*/  FADD.FTZ R64, R14.reuse, R39 ;  /* 0x000000270e407221 */ /* 0x040fe20000010000 */
[----:B------:R-:W-:Y:S02]  /*38d0*/  F2FP.SATFINITE.E4M3.F32.PACK_AB_MERGE_C R14, R14, R11, RZ ;  /* 0x0000000b0e0e723e */ /* 0x000fe400048070ff */
[----:B------:R-:W2:Y:S01]  /*38e0*/  MUFU.EX2 R84, R84 ;  /* 0x0000005400547308 */ /* 0x000ea20000000800 */
[----:B-1----:R-:W-:-:S01]  /*38f0*/  FADD.FTZ R4, R117, R4 ;  /* 0x0000000475047221 */ /* 0x002fc20000010000 */
[----:B------:R-:W-:Y:S01]  /*3900*/  FADD.FTZ R65, R13, R64 ;  /* 0x000000400d417221 */ /* 0x000fe20000010000 */
[----:B------:R-:W-:Y:S02]  /*3910*/  F2FP.SATFINITE.E4M3.F32.PACK_AB_MERGE_C R175, R12, R9, R14 ;  /* 0x000000090caf723e */ /* 0x000fe4000480700e */
[----:B------:R-:W-:-:S03]  /*3920*/  F2FP.SATFINITE.E4M3.F32.PACK_AB_MERGE_C R116, R117, R116, RZ ;  /* 0x000000747574723e */ /* 0x000fc600048070ff */
[----:B------:R-:W1:Y:S01]  /*3930*/  MUFU.EX2 R92, R92 ;  /* 0x0000005c005c7308 */ /* 0x000e620000000800 */
[----:B0-----:R-:W-:-:S01]  /*3940*/  FADD.FTZ R39, R75, R4 ;  /* 0x000000044b277221 */ /* 0x001fc20000010000 */
[----:B------:R-:W-:Y:S01]  /*3950*/  FADD.FTZ R4, R20, R65 ;  /* 0x0000004114047221 */ /* 0x000fe20000010000 */
[----:B------:R-:W-:Y:S01]  /*3960*/  F2FP.SATFINITE.E4M3.F32.PACK_AB_MERGE_C R174, R82, R71, R116 ;  /* 0x0000004752ae723e */ /* 0x000fe20004807074 */
[----:B------:R-:W-:Y:S02]  /*3970*/  IMAD.MOV.U32 R82, RZ, RZ, R87 ;  /* 0x000000ffff527224 */ /* 0x000fe400078e0057 */
[----:B------:R-:W-:-:S01]  /*3980*/  FADD.FTZ R65, R15, R4 ;  /* 0x000000040f417221 */ /* 0x000fc20000010000 */
[----:B------:R-:W-:Y:S01]  /*3990*/  F2FP.SATFINITE.E4M3.F32.PACK_AB_MERGE_C R15, R26, R15, RZ ;  /* 0x0000000f1a0f723e */ /* 0x000fe200048070ff */
[----:B------:R-:W0:Y:S01]  /*39a0*/  MUFU.EX2 R93, R93 ;  /* 0x0000005d005d7308 */ /* 0x000e220000000800 */
[----:B--2---:R-:W-:-:S01]  /*39b0*/  FADD.FTZ R39, R84, R39 ;  /* 0x0000002754277221 */ /* 0x004fc20000010000 */
[----:B------:R-:W-:Y:S01]  /*39c0*/  FADD.FTZ R64, R26, R65 ;  /* 0x000000411a407221 */ /* 0x000fe20000010000 */
[----:B------:R-:W-:Y:S01]  /*39d0*/  F2FP.SATFINITE.E4M3.F32.PACK_AB_MERGE_C R177, R20, R13, R15 ;  /* 0x0000000d14b1723e */ /* 0x000fe2000480700f */
[----:B------:R-:W-:-:S02]  /*39e0*/  IMAD.MOV.U32 R71, RZ, RZ, R87 ;  /* 0x000000ffff477224 */ /* 0x000fc400078e0057 */
[----:B------:R-:W-:-:S01]  /*39f0*/  FADD.FTZ R65, R21, R64 ;  /* 0x0000004015417221 */ /* 0x000fc20000010000 */
[----:B------:R-:W-:Y:S01]  /*3a00*/  IMAD.MOV.U32 R64, RZ, RZ, R87 ;  /* 0x000000ffff407224 */ /* 0x000fe200078e0057 */
[----:B------:R-:W2:Y:S01]  /*3a10*/  MUFU.EX2 R77, R77 ;  /* 0x0000004d004d7308 */ /* 0x000ea20000000800 */
[----:B-1----:R-:W-:-:S01]  /*3a20*/  FADD.FTZ R4, R92, R39 ;  /* 0x000000275c047221 */ /* 0x002fc20000010000 */
[----:B------:R-:W-:-:S06]  /*3a30*/  IMAD.MOV.U32 R26, RZ, RZ, R87 ;  /* 0x000000ffff1a7224 */ /* 0x000fcc00078e0057 */
[----:B------:R-:W1:Y:S01]  /*3a40*/  MUFU.EX2 R86, R86 ;  /* 0x0000005600567308 */ /* 0x000e620000000800 */
[----:B0-----:R-:W-:-:S01]  /*3a50*/  FADD.FTZ R4, R93, R4 ;  /* 0x000000045d047221 */ /* 0x001fc20000010000 */
[----:B------:R-:W-:-:S04]  /*3a60*/  F2FP.SATFINITE.E4M3.F32.PACK_AB_MERGE_C R92, R93, R92, RZ ;  /* 0x0000005c5d5c723e */ /* 0x000fc800048070ff */
[----:B------:R-:W-:Y:S01]  /*3a70*/  F2FP.SATFINITE.E4M3.F32.PACK_AB_MERGE_C R176, R84, R75, R92 ;  /* 0x0000004b54b0723e */ /* 0x000fe2000480705c */
[----:B------:R-:W-:Y:S01]  /*3a80*/  IMAD.MOV.U32 R84, RZ, RZ, R87 ;  /* 0x000000ffff547224 */ /* 0x000fe200078e0057 */
[----:B------:R-:W0:Y:S01]  /*3a90*/  MUFU.EX2 R100, R100 ;  /* 0x0000006400647308 */ /* 0x000e220000000800 */
[----:B--2---:R-:W-:-:S01]  /*3aa0*/  FADD.FTZ R39, R77, R4 ;  /* 0x000000044d277221 */ /* 0x004fc20000010000 */
[----:B------:R-:W-:Y:S01]  /*3ab0*/  FADD.FTZ R4, R30, R65 ;  /* 0x000000411e047221 */ /* 0x000fe20000010000 */
[----:B------:R-:W-:-:S03]  /*3ac0*/  IMAD.MOV.U32 R75, RZ, RZ, R87 ;  /* 0x000000ffff4b7224 */ /* 0x000fc600078e0057 */
[----:B------:R-:W-:Y:S01]  /*3ad0*/  FADD.FTZ R65, R27, R4 ;  /* 0x000000041b417221 */ /* 0x000fe20000010000 */
[----:B------:R-:W-:Y:S01]  /*3ae0*/  F2FP.SATFINITE.E4M3.F32.PACK_AB_MERGE_C R27, R34, R27, RZ ;  /* 0x0000001b221b723e */ /* 0x000fe200048070ff */
[----:B------:R-:W2:Y:S01]  /*3af0*/  MUFU.EX2 R101, R101 ;  /* 0x0000006500657308 */ /* 0x000ea20000000800 */
[----:B-1----:R-:W-:-:S02]  /*3b00*/  FADD.FTZ R39, R86, R39 ;  /* 0x0000002756277221 */ /* 0x002fc40000010000 */
[----:B------:R-:W-:Y:S01]  /*3b10*/  F2FP.SATFINITE.E4M3.F32.PACK_AB_MERGE_C R179, R30, R21, R27 ;  /* 0x000000151eb3723e */ /* 0x000fe2000480701b */
[--C-:B------:R-:W-:Y:S02]  /*3b20*/  IMAD.MOV.U32 R30, RZ, RZ, R87.reuse ;  /* 0x000000ffff1e7224 */ /* 0x100fe400078e0057 */
[----:B------:R-:W-:Y:S02]  /*3b30*/  IMAD.MOV.U32 R27, RZ, RZ, R87 ;  /* 0x000000ffff1b7224 */ /* 0x000fe400078e0057 */
[----:B------:R-:W1:Y:S01]  /*3b40*/  MUFU.EX2 R56, R56 ;  /* 0x0000003800387308 */ /* 0x000e620000000800 */
[----:B0-----:R-:W-:-:S01]  /*3b50*/  FADD.FTZ R4, R100, R39 ;  /* 0x0000002764047221 */ /* 0x001fc20000010000 */
[----:B------:R-:W-:Y:S01]  /*3b60*/  F2FP.SATFINITE.E4M3.F32.PACK_AB_MERGE_C R39, R10, R7, RZ ;  /* 0x000000070a27723e */ /* 0x000fe200048070ff */
[----:B------:R-:W-:-:S01]  /*3b70*/  FADD.FTZ R10, R34, R65 ;  /* 0x00000041220a7221 */ /* 0x000fc20000010000 */
[----:B------:R-:W-:-:S02]  /*3b80*/  IMAD.MOV.U32 R65, RZ, RZ, R87 ;  /* 0x000000ffff417224 */ /* 0x000fc400078e0057 */
[----:B------:R-:W-:Y:S01]  /*3b90*/  F2FP.SATFINITE.E4M3.F32.PACK_AB_MERGE_C R173, R8, R5, R39 ;  /* 0x0000000508ad723e */ /* 0x000fe20004807027 */
[----:B------:R-:W-:Y:S01]  /*3ba0*/  FADD.FTZ R11, R31, R10 ;  /* 0x0000000a1f0b7221 */ /* 0x000fe20000010000 */
[----:B------:R-:W0:Y:S01]  /*3bb0*/  MUFU.EX2 R57, R57 ;  /* 0x0000003900397308 */ /* 0x000e220000000800 */
[----:B--2---:R-:W-:-:S01]  /*3bc0*/  FADD.FTZ R7, R101, R4 ;  /* 0x0000000465077221 */ /* 0x004fc20000010000 */
[----:B------:R-:W-:Y:S01]  /*3bd0*/  F2FP.SATFINITE.E4M3.F32.PACK_AB_MERGE_C R100, R101, R100, RZ ;  /* 0x000000646564723e */ /* 0x000fe200048070ff */
[----:B------:R-:W-:-:S01]  /*3be0*/  FADD.FTZ R11, R38, R11 ;  /* 0x0000000b260b7221 */ /* 0x000fc20000010000 */
[----:B------:R-:W-:Y:S02]  /*3bf0*/  IMAD.MOV.U32 R39, RZ, RZ, R87 ;  /* 0x000000ffff277224 */ /* 0x000fe400078e0057 */
[----:B------:R-:W-:Y:S01]  /*3c00*/  F2FP.SATFINITE.E4M3.F32.PACK_AB_MERGE_C R178, R86, R77, R100 ;  /* 0x0000004d56b2723e */ /* 0x000fe20004807064 */
[----:B------:R-:W-:Y:S01]  /*3c10*/  FADD.FTZ R10, R42, R11 ;  /* 0x0000000b2a0a7221 */ /* 0x000fe20000010000 */
[----:B------:R-:W2:Y:S01]  /*3c20*/  MUFU.EX2 R81, R81 ;  /* 0x0000005100517308 */ /* 0x000ea20000000800 */
[----:B-1----:R-:W-:-:S01]  /*3c30*/  FADD.FTZ R4, R56, R7 ;  /* 0x0000000738047221 */ /* 0x002fc20000010000 */
[C---:B------:R-:W-:Y:S01]  /*3c40*/  F2FP.SATFINITE.E4M3.F32.PACK_AB_MERGE_C R42, R99.reuse, R42, RZ ;  /* 0x0000002a632a723e */ /* 0x040fe200048070ff */
[----:B------:R-:W-:-:S01]  /*3c50*/  FADD.FTZ R99, R99, R10 ;  /* 0x0000000a63637221 */ /* 0x000fc20000010000 */
[----:B------:R-:W-:-:S02]  /*3c60*/  IMAD.MOV.U32 R86, RZ, RZ, R87 ;  /* 0x000000ffff567224 */ /* 0x000fc400078e0057 */
[----:B------:R-:W-:Y:S01]  /*3c70*/  F2FP.SATFINITE.E4M3.F32.PACK_AB_MERGE_C R181, R38, R31, R42 ;  /* 0x0000001f26b5723e */ /* 0x000fe2000480702a */
[----:B------:R-:W-:Y:S01]  /*3c80*/  FADD.FTZ R10, R46, R99 ;  /* 0x000000632e0a7221 */ /* 0x000fe20000010000 */
[----:B------:R-:W1:Y:S01]  /*3c90*/  MUFU.EX2 R60, R60 ;  /* 0x0000003c003c7308 */ /* 0x000e620000000800 */
[----:B0-----:R-:W-:-:S01]  /*3ca0*/  FADD.FTZ R4, R57, R4 ;  /* 0x0000000439047221 */ /* 0x001fc20000010000 */
[--C-:B------:R-:W-:Y:S02]  /*3cb0*/  IMAD.MOV.U32 R77, RZ, RZ, R87.reuse ;  /* 0x000000ffff4d7224 */ /* 0x100fe400078e0057 */
[--C-:B------:R-:W-:Y:S02]  /*3cc0*/  IMAD.MOV.U32 R42, RZ, RZ, R87.reuse ;  /* 0x000000ffff2a7224 */ /* 0x100fe400078e0057 */
[----:B------:R-:W-:Y:S02]  /*3cd0*/  IMAD.MOV.U32 R38, RZ, RZ, R87 ;  /* 0x000000ffff267224 */ /* 0x000fe400078e0057 */
[----:B------:R-:W0:Y:S01]  /*3ce0*/  MUFU.EX2 R61, R61 ;  /* 0x0000003d003d7308 */ /* 0x000e220000000800 */
[----:B--2---:R-:W-:-:S01]  /*3cf0*/  FADD.FTZ R7, R81, R4 ;  /* 0x0000000451077221 */ /* 0x004fc20000010000 */
[----:B------:R-:W-:Y:S01]  /*3d00*/  F2FP.SATFINITE.E4M3.F32.PACK_AB_MERGE_C R81, R88, R81, RZ ;  /* 0x000000515851723e */ /* 0x000fe200048070ff */
[----:B------:R-:W-:-:S02]  /*3d10*/  IMAD.MOV.U32 R34, RZ, RZ, R87 ;  /* 0x000000ffff227224 */ /* 0x000fc400078e0057 */
[----:B------:R-:W-:Y:S01]  /*3d20*/  FADD.FTZ R7, R88, R7 ;  /* 0x0000000758077221 */ /* 0x000fe20000010000 */
[----:B------:R-:W-:Y:S01]  /*3d30*/  F2FP.SATFINITE.E4M3.F32.PACK_AB_MERGE_C R180, R57, R56, R81 ;  /* 0x0000003839b4723e */ /* 0x000fe20004807051 */
[----:B------:R-:W-:Y:S01]  /*3d40*/  IMAD.MOV.U32 R81, RZ, RZ, R87 ;  /* 0x000000ffff517224 */ /* 0x000fe200078e0057 */
[----:B------:R-:W2:Y:S01]  /*3d50*/  MUFU.EX2 R68, R68 ;  /* 0x0000004400447308 */ /* 0x000ea20000000800 */
[----:B-1----:R-:W-:-:S01]  /*3d60*/  FADD.FTZ R4, R60, R7 ;  /* 0x000000073c047221 */ /* 0x002fc20000010000 */
[----:B------:R-:W-:Y:S01]  /*3d70*/  FADD.FTZ R7, R73, R10 ;  /* 0x0000000a49077221 */ /* 0x000fe20000010000 */
[--C-:B------:R-:W-:Y:S02]  /*3d80*/  IMAD.MOV.U32 R57, RZ, RZ, R87.reuse ;  /* 0x000000ffff397224 */ /* 0x100fe400078e0057 */
[----:B------:R-:W-:Y:S02]  /*3d90*/  IMAD.MOV.U32 R56, RZ, RZ, R87 ;  /* 0x000000ffff387224 */ /* 0x000fe400078e0057 */
[----:B------:R-:W-:-:S01]  /*3da0*/  FADD.FTZ R8, R28, R7 ;  /* 0x000000071c087221 */ /* 0x000fc20000010000 */
[----:B------:R-:W-:Y:S01]  /*3db0*/  F2FP.SATFINITE.E4M3.F32.PACK_AB_MERGE_C R28, R29, R28, RZ ;  /* 0x0000001c1d1c723e */ /* 0x000fe200048070ff */
[----:B------:R-:W1:Y:S01]  /*3dc0*/  MUFU.EX2 R69, R69 ;  /* 0x0000004500457308 */ /* 0x000e620000000800 */
[----:B0-----:R-:W-:-:S01]  /*3dd0*/  FADD.FTZ R5, R61, R4 ;  /* 0x000000043d057221 */ /* 0x001fc20000010000 */
[----:B------:R-:W-:Y:S01]  /*3de0*/  FADD.FTZ R8, R29, R8 ;  /* 0x000000081d087221 */ /* 0x000fe20000010000 */
[----:B------:R-:W-:Y:S01]  /*3df0*/  F2FP.SATFINITE.E4M3.F32.PACK_AB_MERGE_C R183, R73, R46, R28 ;  /* 0x0000002e49b7723e */ /* 0x000fe2000480701c */
[----:B------:R-:W-:-:S02]  /*3e00*/  IMAD.MOV.U32 R73, RZ, RZ, R87 ;  /* 0x000000ffff497224 */ /* 0x000fc400078e0057 */
[----:B------:R-:W-:-:S01]  /*3e10*/  FADD.FTZ R7, R33, R8 ;  /* 0x0000000821077221 */ /* 0x000fc20000010000 */
[----:B------:R-:W-:Y:S01]  /*3e20*/  IMAD.MOV.U32 R46, RZ, RZ, R87 ;  /* 0x000000ffff2e7224 */ /* 0x000fe200078e0057 */
[----:B------:R-:W0:Y:S01]  /*3e30*/  MUFU.EX2 R40, R40 ;  /* 0x0000002800287308 */ /* 0x000e220000000800 */
[----:B--2---:R-:W-:-:S01]  /*3e40*/  FADD.FTZ R4, R68, R5 ;  /* 0x0000000544047221 */ /* 0x004fc20000010000 */
[----:B------:R-:W-:Y:S01]  /*3e50*/  FADD.FTZ R8, R36, R7 ;  /* 0x0000000724087221 */ /* 0x000fe20000010000 */
[--C-:B------:R-:W-:Y:S02]  /*3e60*/  IMAD.MOV.U32 R31, RZ, RZ, R87.reuse ;  /* 0x000000ffff1f7224 */ /* 0x100fe400078e0057 */
[--C-:B------:R-:W-:Y:S02]  /*3e70*/  IMAD.MOV.U32 R29, RZ, RZ, R87.reuse ;  /* 0x000000ffff1d7224 */ /* 0x100fe400078e0057 */
[----:B------:R-:W-:Y:S01]  /*3e80*/  IMAD.MOV.U32 R28, RZ, RZ, R87 ;  /* 0x000000ffff1c7224 */ /* 0x000fe200078e0057 */
[----:B------:R-:W2:Y:S01]  /*3e90*/  MUFU.EX2 R41, R41 ;  /* 0x0000002900297308 */ /* 0x000ea20000000800 */
[C---:B-1----:R-:W-:Y:S01]  /*3ea0*/  F2FP.SATFINITE.E4M3.F32.PACK_AB_MERGE_C R68, R69.reuse, R68, RZ ;  /* 0x000000444544723e */ /* 0x042fe200048070ff */
[----:B------:R-:W-:-:S03]  /*3eb0*/  FADD.FTZ R69, R69, R4 ;  /* 0x0000000445457221 */ /* 0x000fc60000010000 */
[----:B------:R-:W-:Y:S01]  /*3ec0*/  F2FP.SATFINITE.E4M3.F32.PACK_AB_MERGE_C R182, R61, R60, R68 ;  /* 0x0000003c3db6723e */ /* 0x000fe20004807044 */
[----:B------:R-:W-:Y:S02]  /*3ed0*/  IMAD.MOV.U32 R68, RZ, RZ, R87 ;  /* 0x000000ffff447224 */ /* 0x000fe400078e0057 */
[----:B------:R-:W1:Y:S01]  /*3ee0*/  MUFU.EX2 R43, R43 ;  /* 0x0000002b002b7308 */ /* 0x000e620000000800 */
[----:B0-----:R-:W-:-:S01]  /*3ef0*/  FADD.FTZ R4, R40, R69 ;  /* 0x0000004528047221 */ /* 0x001fc20000010000 */
[--C-:B------:R-:W-:Y:S02]  /*3f00*/  IMAD.MOV.U32 R69, RZ, RZ, R87.reuse ;  /* 0x000000ffff457224 */ /* 0x100fe400078e0057 */
[--C-:B------:R-:W-:Y:S02]  /*3f10*/  IMAD.MOV.U32 R61, RZ, RZ, R87.reuse ;  /* 0x000000ffff3d7224 */ /* 0x100fe400078e0057 */
[----:B------:R-:W-:Y:S02]  /*3f20*/  IMAD.MOV.U32 R60, RZ, RZ, R87 ;  /* 0x000000ffff3c7224 */ /* 0x000fe400078e0057 */
[----:B------:R-:W0:Y:S01]  /*3f30*/  MUFU.EX2 R44, R44 ;  /* 0x0000002c002c7308 */ /* 0x000e220000000800 */
[----:B--2---:R-:W-:-:S07]  /*3f40*/  FADD.FTZ R7, R41, R4 ;  /* 0x0000000429077221 */ /* 0x004fce0000010000 */
[----:B------:R-:W2:Y:S01]  /*3f50*/  MUFU.EX2 R66, R66 ;  /* 0x0000004200427308 */ /* 0x000ea20000000800 */
[----:B-1----:R-:W-:-:S07]  /*3f60*/  FADD.FTZ R9, R43, R8 ;  /* 0x000000082b097221 */ /* 0x002fce0000010000 */
[----:B------:R-:W1:Y:S01]  /*3f70*/  MUFU.EX2 R45, R45 ;  /* 0x0000002d002d7308 */ /* 0x000e620000000800 */
[----:B0-----:R-:W-:-:S07]  /*3f80*/  FADD.FTZ R4, R44, R7 ;  /* 0x000000072c047221 */ /* 0x001fce0000010000 */
[----:B------:R-:W0:Y:S01]  /*3f90*/  MUFU.EX2 R47, R47 ;  /* 0x0000002f002f7308 */ /* 0x000e220000000800 */
[C---:B--2---:R-:W-:Y:S01]  /*3fa0*/  F2FP.SATFINITE.E4M3.F32.PACK_AB_MERGE_C R43, R66.reuse, R43, RZ ;  /* 0x0000002b422b723e */ /* 0x044fe200048070ff */
[----:B------:R-:W-:-:S03]  /*3fb0*/  FADD.FTZ R66, R66, R9 ;  /* 0x0000000942427221 */ /* 0x000fc60000010000 */
[----:B------:R-:W-:Y:S01]  /*3fc0*/  F2FP.SATFINITE.E4M3.F32.PACK_AB_MERGE_C R185, R36, R33, R43 ;  /* 0x0000002124b9723e */ /* 0x000fe2000480702b */
[--C-:B------:R-:W-:Y:S02]  /*3fd0*/  IMAD.MOV.U32 R43, RZ, RZ, R87.reuse ;  /* 0x000000ffff2b7224 */ /* 0x100fe400078e0057 */
[----:B------:R-:W2:Y:S01]  /*3fe0*/  MUFU.EX2 R48, R48 ;  /* 0x0000003000307308 */ /* 0x000ea20000000800 */
[C---:B-1----:R-:W-:Y:S01]  /*3ff0*/  F2FP.SATFINITE.E4M3.F32.PACK_AB_MERGE_C R44, R45.reuse, R44, RZ ;  /* 0x0000002c2d2c723e */ /* 0x042fe200048070ff */
[----:B------:R-:W-:Y:S01]  /*4000*/  FADD.FTZ R45, R45, R4 ;  /* 0x000000042d2d7221 */ /* 0x000fe20000010000 */
[--C-:B------:R-:W-:Y:S02]  /*4010*/  IMAD.MOV.U32 R36, RZ, RZ, R87.reuse ;  /* 0x000000ffff247224 */ /* 0x100fe400078e0057 */
[----:B------:R-:W-:Y:S01]  /*4020*/  F2FP.SATFINITE.E4M3.F32.PACK_AB_MERGE_C R184, R41, R40, R44 ;  /* 0x0000002829b8723e */ /* 0x000fe2000480702c */
[----:B------:R-:W-:Y:S02]  /*4030*/  IMAD.MOV.U32 R44, RZ, RZ, R87 ;  /* 0x000000ffff2c7224 */ /* 0x000fe400078e0057 */
[----:B------:R-:W1:Y:S01]  /*4040*/  MUFU.EX2 R70, R70 ;  /* 0x0000004600467308 */ /* 0x000e620000000800 */
[----:B0-----:R-:W-:-:S01]  /*4050*/  FADD.FTZ R9, R47, R66 ;  /* 0x000000422f097221 */ /* 0x001fc20000010000 */
[----:B------:R-:W-:-:S02]  /*4060*/  IMAD.MOV.U32 R66, RZ, RZ, R87 ;  /* 0x000000ffff427224 */ /* 0x000fc400078e0057 */
[--C-:B------:R-:W-:Y:S02]  /*4070*/  IMAD.MOV.U32 R41, RZ, RZ, R87.reuse ;  /* 0x000000ffff297224 */ /* 0x100fe400078e0057 */
[----:B------:R-:W-:Y:S02]  /*4080*/  IMAD.MOV.U32 R40, RZ, RZ, R87 ;  /* 0x000000ffff287224 */ /* 0x000fe400078e0057 */
[----:B------:R-:W0:Y:S01]  /*4090*/  MUFU.EX2 R49, R49 ;  /* 0x0000003100317308 */ /* 0x000e220000000800 */
[----:B--2---:R-:W-:-:S01]  /*40a0*/  FADD.FTZ R4, R48, R45 ;  /* 0x0000002d30047221 */ /* 0x004fc20000010000 */
[--C-:B------:R-:W-:Y:S02]  /*40b0*/  IMAD.MOV.U32 R45, RZ, RZ, R87.reuse ;  /* 0x000000ffff2d7224 */ /* 0x100fe400078e0057 */
[----:B------:R-:W-:-:S04]  /*40c0*/  IMAD.MOV.U32 R33, RZ, RZ, R87 ;  /* 0x000000ffff217224 */ /* 0x000fc800078e0057 */
[----:B------:R-:W-:Y:S01]  /*40d0*/  MUFU.EX2 R51, R51 ;  /* 0x0000003300337308 */ /* 0x000fe20000000800 */
[----:B-1----:R-:W-:-:S07]  /*40e0*/  FADD.FTZ R8, R70, R9 ;  /* 0x0000000946087221 */ /* 0x002fce0000010000 */
[----:B------:R-:W1:Y:S01]  /*40f0*/  MUFU.EX2 R72, R72 ;  /* 0x0000004800487308 */ /* 0x000e620000000800 */
[----:B0-----:R-:W-:-:S07]  /*4100*/  FADD.FTZ R9, R49, R4 ;  /* 0x0000000431097221 */ /* 0x001fce0000010000 */
[----:B------:R-:W0:Y:S08]  /*4110*/  MUFU.EX2 R52, R52 ;  /* 0x0000003400347308 */ /* 0x000e300000000800 */
[----:B------:R-:W2:Y:S01]  /*4120*/  MUFU.EX2 R53, R53 ;  /* 0x0000003500357308 */ /* 0x000ea20000000800 */
[----:B-1----:R-:W-:Y:S01]  /*4130*/  F2FP.SATFINITE.E4M3.F32.PACK_AB_MERGE_C R10, R72, R51, RZ ;  /* 0x00000033480a723e */ /* 0x002fe200048070ff */
[----:B------:R-:W-:-:S03]  /*4140*/  FADD.FTZ R51, R51, R8 ;  /* 0x0000000833337221 */ /* 0x000fc60000010000 */
[----:B------:R-:W-:Y:S01]  /*4150*/  F2FP.SATFINITE.E4M3.F32.PACK_AB_MERGE_C R187, R70, R47, R10 ;  /* 0x0000002f46bb723e */ /* 0x000fe2000480700a */
[----:B------:R-:W-:-:S01]  /*4160*/  FADD.FTZ R72, R72, R51 ;  /* 0x0000003348487221 */ /* 0x000fc20000010000 */
[----:B------:R-:W-:Y:S01]  /*4170*/  IMAD.MOV.U32 R70, RZ, RZ, R87 ;  /* 0x000000ffff467224 */ /* 0x000fe200078e0057 */
[----:B------:R-:W1:Y:S01]  /*4180*/  MUFU.EX2 R55, R55 ;  /* 0x0000003700377308 */ /* 0x000e620000000800 */
[----:B0-----:R-:W-:-:S01]  /*4190*/  FADD.FTZ R4, R52, R9 ;  /* 0x0000000934047221 */ /* 0x001fc20000010000 */
[--C-:B------:R-:W-:Y:S02]  /*41a0*/  IMAD.MOV.U32 R51, RZ, RZ, R87.reuse ;  /* 0x000000ffff337224 */ /* 0x100fe400078e0057 */
[----:B------:R-:W-:-:S04]  /*41b0*/  IMAD.MOV.U32 R47, RZ, RZ, R87 ;  /* 0x000000ffff2f7224 */ /* 0x000fc800078e0057 */
[----:B------:R-:W0:Y:S01]  /*41c0*/  MUFU.EX2 R24, R24 ;  /* 0x0000001800187308 */ /* 0x000e220000000800 */
[C---:B--2---:R-:W-:Y:S01]  /*41d0*/  F2FP.SATFINITE.E4M3.F32.PACK_AB_MERGE_C R52, R53.reuse, R52, RZ ;  /* 0x000000343534723e */ /* 0x044fe200048070ff */
[----:B------:R-:W-:-:S03]  /*41e0*/  FADD.FTZ R53, R53, R4 ;  /* 0x0000000435357221 */ /* 0x000fc60000010000 */
[----:B------:R-:W-:Y:S01]  /*41f0*/  F2FP.SATFINITE.E4M3.F32.PACK_AB_MERGE_C R186, R49, R48, R52 ;  /* 0x0000003031ba723e */ /* 0x000fe20004807034 */
[----:B------:R-:W-:Y:S02]  /*4200*/  IMAD.MOV.U32 R52, RZ, RZ, R87 ;  /* 0x000000ffff347224 */ /* 0x000fe400078e0057 */
[----:B------:R-:W2:Y:S01]  /*4210*/  MUFU.EX2 R74, R74 ;  /* 0x0000004a004a7308 */ /* 0x000ea20000000800 */
[----:B-1----:R-:W-:-:S01]  /*4220*/  FADD.FTZ R9, R55, R72 ;  /* 0x0000004837097221 */ /* 0x002fc20000010000 */
[--C-:B------:R-:W-:Y:S02]  /*4230*/  IMAD.MOV.U32 R72, RZ, RZ, R87.reuse ;  /* 0x000000ffff487224 */ /* 0x100fe400078e0057 */
[--C-:B------:R-:W-:Y:S02]  /*4240*/  IMAD.MOV.U32 R49, RZ, RZ, R87.reuse ;  /* 0x000000ffff317224 */ /* 0x100fe400078e0057 */
[----:B------:R-:W-:Y:S02]  /*4250*/  IMAD.MOV.U32 R48, RZ, RZ, R87 ;  /* 0x000000ffff307224 */ /* 0x000fe400078e0057 */
[----:B------:R-:W1:Y:S01]  /*4260*/  MUFU.EX2 R25, R25 ;  /* 0x0000001900197308 */ /* 0x000e620000000800 */
[----:B0-----:R-:W-:-:S01]  /*4270*/  FADD.FTZ R4, R24, R53 ;  /* 0x0000003518047221 */ /* 0x001fc20000010000 */
[----:B------:R-:W-:-:S06]  /*4280*/  IMAD.MOV.U32 R53, RZ, RZ, R87 ;  /* 0x000000ffff357224 */ /* 0x000fcc00078e0057 */
[----:B------:R-:W0:Y:S01]  /*4290*/  MUFU.EX2 R59, R59 ;  /* 0x0000003b003b7308 */ /* 0x000e220000000800 */
[----:B--2---:R-:W-:-:S07]  /*42a0*/  FADD.FTZ R8, R74, R9 ;  /* 0x000000094a087221 */ /* 0x004fce0000010000 */
[----:B------:R-:W2:Y:S01]  /*42b0*/  MUFU.EX2 R50, R50 ;  /* 0x0000003200327308 */ /* 0x000ea20000000800 */
[----:B-1----:R-:W-:-:S07]  /*42c0*/  FADD.FTZ R9, R25, R4 ;  /* 0x0000000419097221 */ /* 0x002fce0000010000 */
[----:B------:R-:W1:Y:S01]  /*42d0*/  MUFU.EX2 R76, R76 ;  /* 0x0000004c004c7308 */ /* 0x000e620000000800 */
[----:B0-----:R-:W-:-:S07]  /*42e0*/  FADD.FTZ R11, R59, R8 ;  /* 0x000000083b0b7221 */ /* 0x001fce0000010000 */
[----:B------:R0:W3:Y:S01]  /*42f0*/  MUFU.EX2 R5, R54 ;  /* 0x0000003600057308 */ /* 0x0000e20000000800 */
[----:B--2---:R-:W-:-:S07]  /*4300*/  FADD.FTZ R4, R50, R9 ;  /* 0x0000000932047221 */ /* 0x004fce0000010000 */
[----:B------:R-:W2:Y:S01]  /*4310*/  MUFU.EX2 R63, R63 ;  /* 0x0000003f003f7308 */ /* 0x000ea20000000800 */
[C---:B-1----:R-:W-:Y:S01]  /*4320*/  F2FP.SATFINITE.E4M3.F32.PACK_AB_MERGE_C R59, R76.reuse, R59, RZ ;  /* 0x0000003b4c3b723e */ /* 0x042fe200048070ff */
[----:B------:R-:W-:Y:S01]  /*4330*/  FADD.FTZ R76, R76, R11 ;  /* 0x0000000b4c4c7221 */ /* 0x000fe20000010000 */
[----:B0-----:R-:W-:Y:S02]  /*4340*/  IMAD.MOV.U32 R54, RZ, RZ, R87 ;  /* 0x000000ffff367224 */ /* 0x001fe400078e0057 */
[----:B------:R-:W-:Y:S01]  /*4350*/  F2FP.SATFINITE.E4M3.F32.PACK_AB_MERGE_C R189, R74, R55, R59 ;  /* 0x000000374abd723e */ /* 0x000fe2000480703b */
[--C-:B------:R-:W-:Y:S02]  /*4360*/  IMAD.MOV.U32 R74, RZ, RZ, R87.reuse ;  /* 0x000000ffff4a7224 */ /* 0x100fe400078e0057 */
[----:B------:R-:W0:Y:S01]  /*4370*/  MUFU.EX2 R32, R32 ;  /* 0x0000002000207308 */ /* 0x000e220000000800 */
[C---:B---3--:R-:W-:Y:S01]  /*4380*/  F2FP.SATFINITE.E4M3.F32.PACK_AB_MERGE_C R50, R5.reuse, R50, RZ ;  /* 0x000000320532723e */ /* 0x048fe200048070ff */
[----:B------:R-:W-:Y:S01]  /*4390*/  FADD.FTZ R5, R5, R4 ;  /* 0x0000000405057221 */ /* 0x000fe20000010000 */
[----:B------:R-:W-:-:S02]  /*43a0*/  IMAD.MOV.U32 R59, RZ, RZ, R87 ;  /* 0x000000ffff3b7224 */ /* 0x000fc400078e0057 */
[----:B------:R-:W-:Y:S01]  /*43b0*/  F2FP.SATFINITE.E4M3.F32.PACK_AB_MERGE_C R188, R25, R24, R50 ;  /* 0x0000001819bc723e */ /* 0x000fe20004807032 */
[----:B------:R-:W-:Y:S02]  /*43c0*/  IMAD.MOV.U32 R55, RZ, RZ, R87 ;  /* 0x000000ffff377224 */ /* 0x000fe400078e0057 */
[----:B------:R-:W1:Y:S01]  /*43d0*/  MUFU.EX2 R78, R78 ;  /* 0x0000004e004e7308 */ /* 0x000e620000000800 */
[----:B--2---:R-:W-:-:S01]  /*43e0*/  FADD.FTZ R9, R63, R76 ;  /* 0x0000004c3f097221 */ /* 0x004fc20000010000 */
[--C-:B------:R-:W-:Y:S02]  /*43f0*/  IMAD.MOV.U32 R76, RZ, RZ, R87.reuse ;  /* 0x000000ffff4c7224 */ /* 0x100fe400078e0057 */
[--C-:B------:R-:W-:Y:S02]  /*4400*/  IMAD.MOV.U32 R50, RZ, RZ, R87.reuse ;  /* 0x000000ffff327224 */ /* 0x100fe400078e0057 */
[----:B------:R-:W-:Y:S02]  /*4410*/  IMAD.MOV.U32 R25, RZ, RZ, R87 ;  /* 0x000000ffff197224 */ /* 0x000fe400078e0057 */
[----:B------:R2:W3:Y:S01]  /*4420*/  MUFU.EX2 R7, R58 ;  /* 0x0000003a00077308 */ /* 0x0004e20000000800 */
[----:B0-----:R-:W-:-:S01]  /*4430*/  FADD.FTZ R4, R32, R5 ;  /* 0x0000000520047221 */ /* 0x001fc20000010000 */
[----:B------:R-:W-:-:S06]  /*4440*/  IMAD.MOV.U32 R24, RZ, RZ, R87 ;  /* 0x000000ffff187224 */ /* 0x000fcc00078e0057 */
[----:B------:R-:W-:Y:S01]  /*4450*/  MUFU.EX2 R35, R35 ;  /* 0x0000002300237308 */ /* 0x000fe20000000800 */
[----:B-1----:R-:W-:-:S01]  /*4460*/  FADD.FTZ R8, R78, R9 ;  /* 0x000000094e087221 */ /* 0x002fc20000010000 */
[----:B--2---:R-:W-:-:S06]  /*4470*/  IMAD.MOV.U32 R58, RZ, RZ, R87 ;  /* 0x000000ffff3a7224 */ /* 0x004fcc00078e0057 */
[----:B------:R-:W0:Y:S01]  /*4480*/  MUFU.EX2 R6, R6 ;  /* 0x0000000600067308 */ /* 0x000e220000000800 */
[----:B---3--:R-:W-:-:S07]  /*4490*/  FADD.FTZ R5, R7, R4 ;  /* 0x0000000407057221 */ /* 0x008fce0000010000 */
[----:B------:R-:W1:Y:S08]  /*44a0*/  MUFU.EX2 R62, R62 ;  /* 0x0000003e003e7308 */ /* 0x000e700000000800 */
[----:B------:R-:W2:Y:S01]  /*44b0*/  MUFU.EX2 R37, R37 ;  /* 0x0000002500257308 */ /* 0x000ea20000000800 */
[----:B0-----:R-:W-:Y:S01]  /*44c0*/  F2FP.SATFINITE.E4M3.F32.PACK_AB_MERGE_C R10, R6, R35, RZ ;  /* 0x00000023060a723e */ /* 0x001fe200048070ff */
[----:B------:R-:W-:-:S03]  /*44d0*/  FADD.FTZ R35, R35, R8 ;  /* 0x0000000823237221 */ /* 0x000fc60000010000 */
[----:B------:R-:W-:Y:S01]  /*44e0*/  F2FP.SATFINITE.E4M3.F32.PACK_AB_MERGE_C R191, R78, R63, R10 ;  /* 0x0000003f4ebf723e */ /* 0x000fe2000480700a */
[--C-:B------:R-:W-:Y:S02]  /*44f0*/  IMAD.MOV.U32 R78, RZ, RZ, R87.reuse ;  /* 0x000000ffff4e7224 */ /* 0x100fe400078e0057 */
[----:B------:R-:W-:Y:S02]  /*4500*/  IMAD.MOV.U32 R63, RZ, RZ, R87 ;  /* 0x000000ffff3f7224 */ /* 0x000fe400078e0057 */
[----:B-1----:R-:W-:-:S01]  /*4510*/  FADD.FTZ R4, R62, R5 ;  /* 0x000000053e047221 */ /* 0x002fc20000010000 */
[----:B------:R-:W-:Y:S01]  /*4520*/  FADD.FTZ R5, R6, R35 ;  /* 0x0000002306057221 */ /* 0x000fe20000010000 */
[----:B------:R-:W-:Y:S01]  /*4530*/  IMAD.MOV.U32 R35, RZ, RZ, R87 ;  /* 0x000000ffff237224 */ /* 0x000fe200078e0057 */
[C---:B--2---:R-:W-:Y:S01]  /*4540*/  F2FP.SATFINITE.E4M3.F32.PACK_AB_MERGE_C R9, R37.reuse, R62, RZ ;  /* 0x0000003e2509723e */ /* 0x044fe200048070ff */
[----:B------:R-:W-:-:S01]  /*4550*/  FADD.FTZ R4, R37, R4 ;  /* 0x0000000425047221 */ /* 0x000fc20000010000 */
[----:B------:R-:W-:-:S02]  /*4560*/  IMAD.MOV.U32 R62, RZ, RZ, R87 ;  /* 0x000000ffff3e7224 */ /* 0x000fc400078e0057 */
[----:B------:R-:W-:Y:S01]  /*4570*/  F2FP.SATFINITE.E4M3.F32.PACK_AB_MERGE_C R190, R7, R32, R9 ;  /* 0x0000002007be723e */ /* 0x000fe20004807009 */
[--C-:B------:R-:W-:Y:S02]  /*4580*/  IMAD.MOV.U32 R37, RZ, RZ, R87.reuse ;  /* 0x000000ffff257224 */ /* 0x100fe400078e0057 */
[----:B------:R-:W-:Y:S01]  /*4590*/  IMAD.MOV.U32 R32, RZ, RZ, R87 ;  /* 0x000000ffff207224 */ /* 0x000fe200078e0057 */
[----:B------:R-:W-:Y:S06]  /*45a0*/  @!P1 BRA `(.L_x_14) ;  /* 0x0000002c00b09947 */ /* 0x000fec0003800000 */
[----:B------:R-:W-:Y:S01]  /*45b0*/  IMAD.MOV.U32 R7, RZ, RZ, R0 ;  /* 0x000000ffff077224 */ /* 0x000fe200078e0000 */
[----:B------:R-:W-:Y:S01]  /*45c0*/  CS2R R86, SRZ ;  /* 0x0000000000567805 */ /* 0x000fe2000001ff00 */
[----:B------:R-:W-:Y:S01]  /*45d0*/  IMAD.MOV.U32 R6, RZ, RZ, R3 ;  /* 0x000000ffff067224 */ /* 0x000fe200078e0003 */
[----:B------:R-:W-:Y:S02]  /*45e0*/  CS2R R84, SRZ ;  /* 0x0000000000547805 */ /* 0x000fe4000001ff00 */
[----:B------:R-:W-:Y:S02]  /*45f0*/  CS2R R82, SRZ ;  /* 0x0000000000527805 */ /* 0x000fe4000001ff00 */
[----:B------:R-:W-:Y:S02]  /*4600*/  CS2R R80, SRZ ;  /* 0x0000000000507805 */ /* 0x000fe4000001ff00 */
[----:B------:R-:W-:Y:S02]  /*4610*/  CS2R R78, SRZ ;  /* 0x00000000004e7805 */ /* 0x000fe4000001ff00 */
[----:B------:R-:W-:-:S02]  /*4620*/  CS2R R76, SRZ ;  /* 0x00000000004c7805 */ /* 0x000fc4000001ff00 */
[----:B------:R-:W-:Y:S02]  /*4630*/  CS2R R74, SRZ ;  /* 0x00000000004a7805 */ /* 0x000fe4000001ff00 */
        /* <DEDUP_REMOVED lines=24> */
[----:B------:R-:W-:Y:S01]  /*47c0*/  CS2R R24, SRZ ;  /* 0x0000000000187805 */ /* 0x000fe2000001ff00 */
[----:B------:R-:W-:Y:S01]  /*47d0*/  UIADD3 UR52, UR49, -0x2, URZ ;  /* 0xfffffffe31347890 */ /* 0x000fe2000fffe03f */
[----:B------:R-:W-:Y:S02]  /*47e0*/  UMOV UR53, UR45 ;  /* 0x0000002d00357c82 */ /* 0x000fe40008000000 */
[----:B------:R-:W-:-:S09]  /*47f0*/  UMOV UR49, UR44 ;  /* 0x0000002c00317c82 */ /* 0x000fd20008000000 */
.L_x_25:
[----:B------:R-:W-:Y:S01]  /*4800*/  ISETP.NE.AND P2, PT, RZ, UR38, PT ;  /* 0x00000026ff007c0c */ /* 0x000fe2000bf45270 */
[----:B------:R-:W-:-:S04]  /*4810*/  UISETP.NE.AND UP0, UPT, UR49, 0x1, UPT ;  /* 0x000000013100788c */ /* 0x000fc8000bf05270 */
[----:B------:R-:W-:-:S04]  /*4820*/  USEL UR45, URZ, 0x1, UP0 ;  /* 0x000000013f2d7887 */ /* 0x000fc80008000000 */
[----:B------:R-:W-:-:S04]  /*4830*/  ULOP3.LUT UR45, UR53, UR45, URZ, 0x3c, !UPT ;  /* 0x0000002d352d7292 */ /* 0x000fc8000f8e3c3f */
[----:B------:R-:W-:Y:S08]  /*4840*/  @P2 BRA `(.L_x_15) ;  /* 0x0000000000382947 */ /* 0x000ff00003800000 */
[----:B------:R-:W-:Y:S05]  /*4850*/  @!P0 BRA `(.L_x_16) ;  /* 0x0000000000048947 */ /* 0x000fea0003800000 */
[----:B------:R-:W-:Y:S01]  /*4860*/  BPT.TRAP 0x1 ;  /* 0x000000040000795c */ /* 0x000fe20000300000 */
.L_x_16:
[----:B------:R-:W-:Y:S01]  /*4870*/  UIADD3 UR6, UR49, 0x1, URZ ;  /* 0x0000000131067890 */ /* 0x000fe2000fffe03f */
[----:B------:R-:W-:-:S03]  /*4880*/  IMAD.U32 R0, RZ, RZ, UR45 ;  /* 0x0000002dff007e24 */ /* 0x000fc6000f8e00ff */
[----:B------:R-:W-:Y:S02]  /*4890*/  UISETP.NE.AND UP0, UPT, UR6, 0x2, UPT ;  /* 0x000000020600788c */ /* 0x000fe4000bf05270 */
[----:B------:R-:W-:Y:S02]  /*48a0*/  SHF.L.U32 R0, R0, 0x1f, RZ ;  /* 0x0000001f00007819 */ /* 0x000fe400000006ff */
[----:B------:R-:W-:-:S04]  /*48b0*/  USEL UR6, UR6, URZ, UP0 ;  /* 0x0000003f06067287 */ /* 0x000fc80008000000 */
[----:B------:R-:W-:-:S09]  /*48c0*/  ULEA UR6, UR6, UR39, 0x3 ;  /* 0x0000002706067291 */ /* 0x000fd2000f8e183f */
[----:B------:R0:W1:Y:S01]  /*48d0*/  SYNCS.PHASECHK.TRANS64.TRYWAIT P1, [UR6+0x29830], R0 ;  /* 0x02983000ff0075a7 */ /* 0x0000620008020146 */
[----:B------:R-:W-:Y:S05]  /*48e0*/  @!P0 BRA `(.L_x_17) ;  /* 0x0000000000048947 */ /* 0x000fea0003800000 */
[----:B------:R-:W-:Y:S01]  /*48f0*/  BPT.TRAP 0x1 ;  /* 0x000000040000795c */ /* 0x000fe20000300000 */
.L_x_17:
[----:B-1----:R-:W-:Y:S05]  /*4900*/  @P1 BRA `(.L_x_15) ;  /* 0x0000000000081947 */ /* 0x002fea0003800000 */
[----:B------:R-:W1:Y:S02]  /*4910*/  SYNCS.PHASECHK.TRANS64.TRYWAIT P1, [UR6+0x29830], R0 ;  /* 0x02983000ff0075a7 */ /* 0x000e640008020146 */
[----:B-1----:R-:W-:Y:S05]  /*4920*/  @!P1 BRA `(.L_x_18) ;  /* 0x0000009c00749947 */ /* 0x002fea0003800000 */
.L_x_15:
[----:B01----:R-:W-:Y:S01]  /*4930*/  VIADD R0, R22, 0x8 ;  /* 0x0000000816007836 */ /* 0x003fe20000000000 */
[----:B------:R-:W-:Y:S01]  /*4940*/  UIADD3 UR44, UR49, 0x1, URZ ;  /* 0x00000001312c7890 */ /* 0x000fe2000fffe03f */
[----:B------:R-:W-:Y:S01]  /*4950*/  UMOV UR27, 0x80000020 ;  /* 0x80000020001b7882 */ /* 0x000fe20000000000 */
[----:B------:R-:W-:Y:S02]  /*4960*/  UMOV UR28, UR24 ;  /* 0x00000018001c7c82 */ /* 0x000fe40008000000 */
[----:B------:R0:W-:Y:S01]  /*4970*/  BAR.SYNC.DEFER_BLOCKING R0, 0x100 ;  /* 0x000400000000751d */ /* 0x0001e20000010000 */
[----:B------:R-:W-:-:S04]  /*4980*/  UISETP.NE.AND UP0, UPT, UR44, 0x2, UPT ;  /* 0x000000022c00788c */ /* 0x000fc8000bf05270 */
[----:B------:R-:W-:Y:S01]  /*4990*/  USEL UR44, UR44, URZ, UP0 ;  /* 0x0000003f2c2c7287 */ /* 0x000fe20008000000 */
[----:B------:R-:W-:Y:S01]  /*49a0*/  UMOV UR29, UR25 ;  /* 0x00000019001d7c82 */ /* 0x000fe20008000000 */
[----:B------:R-:W-:Y:S02]  /*49b0*/  UMOV UR31, 0x80000020 ;  /* 0x80000020001f7882 */ /* 0x000fe40000000000 */
[----:B------:R-:W-:Y:S01]  /*49c0*/  UIMAD UR54, UR44, 0x780, UR48 ;  /* 0x000007802c3678a4 */ /* 0x000fe2000f8e0230 */
[----:B------:R-:W-:Y:S01]  /*49d0*/  UMOV UR32, UR24 ;  /* 0x0000001800207c82 */ /* 0x000fe20008000000 */
[----:B------:R-:W-:Y:S02]  /*49e0*/  UMOV UR33, UR25 ;  /* 0x0000001900217c82 */ /* 0x000fe40008000000 */
[----:B------:R-:W-:Y:S02]  /*49f0*/  UIADD3 UR30, UR54, 0x80, URZ ;  /* 0x00000080361e7890 */ /* 0x000fe4000fffe03f */
[----:B------:R-:W-:-:S02]  /*4a00*/  UIADD3 UR34, UR54, 0x100, URZ ;  /* 0x0000010036227890 */ /* 0x000fc4000fffe03f */
[----:B------:R-:W-:Y:S01]  /*4a10*/  UMOV UR26, UR54 ;  /* 0x00000036001a7c82 */ /* 0x000fe20008000000 */
[----:B------:R-:W-:Y:S01]  /*4a20*/  UMOV UR35, 0x80000020 ;  /* 0x8000002000237882 */ /* 0x000fe20000000000 */
[----:B------:R-:W-:Y:S01]  /*4a30*/  UIADD3 UR6, UR54, 0x200, URZ ;  /* 0x0000020036067890 */ /* 0x000fe2000fffe03f */
[----:B------:R-:W-:Y:S01]  /*4a40*/  UMOV UR7, 0x80000020 ;  /* 0x8000002000077882 */ /* 0x000fe20000000000 */
[----:B------:R-:W-:Y:S01]  /*4a50*/  UIADD3 UR10, UR54, 0x202, URZ ;  /* 0x00000202360a7890 */ /* 0x000fe2000fffe03f */
[----:B------:R-:W-:Y:S01]  /*4a60*/  WARPGROUP.ARRIVE ;  /* 0x00000000000079c5 */ /* 0x000fe20000000000 */
[----:B------:R-:W-:Y:S01]  /*4a70*/  UMOV UR11, 0x80000020 ;  /* 0x80000020000b7882 */ /* 0x000fe20000000000 */
[----:B------:R-:W-:Y:S01]  /*4a80*/  UIADD3 UR14, UR54, 0x282, URZ ;  /* 0x00000282360e7890 */ /* 0x000fe2000fffe03f */
[----:B------:R-:W-:Y:S01]  /*4a90*/  UMOV UR15, 0x80000020 ;  /* 0x80000020000f7882 */ /* 0x000fe20000000000 */
[----:B------:R-:W-:Y:S02]  /*4aa0*/  UIADD3 UR18, UR54, 0x500, URZ ;  /* 0x0000050036127890 */ /* 0x000fe4000fffe03f */
[----:B------:R-:W-:Y:S01]  /*4ab0*/  QGMMA.64x32x32.F32.E4M3.E4M3 R152, gdesc[UR24], RZ, !UPT, gsb0 ;  /* 0x00600000189879f3 */ /* 0x000fe2000c0008ff */
[----:B------:R-:W-:Y:S01]  /*4ac0*/  UIADD3 UR26, UR54, 0x180, URZ ;  /* 0x00000180361a7890 */ /* 0x000fe2000fffe03f */
[----:B------:R-:W-:Y:S01]  /*4ad0*/  UMOV UR27, 0x80000020 ;  /* 0x80000020001b7882 */ /* 0x000fe20000000000 */
[----:B------:R-:W-:Y:S01]  /*4ae0*/  UMOV UR19, 0x80000020 ;  /* 0x8000002000137882 */ /* 0x000fe20000000000 */
[----:B------:R-:W-:Y:S01]  /*4af0*/  UIADD3 UR22, UR54, 0x502, URZ ;  /* 0x0000050236167890 */ /* 0x000fe2000fffe03f */
[----:B------:R-:W-:Y:S01]  /*4b00*/  UMOV UR23, 0x80000020 ;  /* 0x8000002000177882 */ /* 0x000fe20000000000 */
[----:B------:R-:W-:-:S02]  /*4b10*/  WARPGROUP.DEPBAR.LE gsb0, 0x0 ;  /* 0x00008000000079c5 */ /* 0x000fc40000010000 */
[----:B------:R-:W-:-:S06]  /*4b20*/  WARPGROUP.ARRIVE ;  /* 0x00000000000079c5 */ /* 0x000fcc0000000000 */
[----:B------:R-:W-:Y:S01]  /*4b30*/  QGMMA.64x32x32.F32.E4M3.E4M3 R136, gdesc[UR28], RZ, !UPT, gsb0 ;  /* 0x006000001c8879f3 */ /* 0x000fe2000c0008ff */
[----:B------:R-:W-:Y:S01]  /*4b40*/  UIADD3 UR30, UR54, 0x82, URZ ;  /* 0x00000082361e7890 */ /* 0x000fe2000fffe03f */
[----:B------:R-:W-:Y:S01]  /*4b50*/  UMOV UR28, UR4 ;  /* 0x00000004001c7c82 */ /* 0x000fe20008000000 */
[----:B------:R-:W-:Y:S01]  /*4b60*/  UMOV UR29, UR5 ;  /* 0x00000005001d7c82 */ /* 0x000fe20008000000 */
[----:B------:R-:W-:Y:S01]  /*4b70*/  UMOV UR31, 0x80000020 ;  /* 0x80000020001f7882 */ /* 0x000fe20000000000 */
[----:B------:R-:W-:Y:S02]  /*4b80*/  WARPGROUP.DEPBAR.LE gsb0, 0x0 ;  /* 0x00008000000079c5 */ /* 0x000fe40000010000 */
        /* <DEDUP_REMOVED lines=18> */
[----:B------:R-:W-:Y:S01]  /*4cb0*/  UIADD3 UR6, UR54, 0x182, URZ ;  /* 0x0000018236067890 */ /* 0x000fe2000fffe03f */
[----:B------:R-:W-:Y:S01]  /*4cc0*/  UMOV UR7, 0x80000020 ;  /* 0x8000002000077882 */ /* 0x000fe20000000000 */
[----:B------:R-:W-:Y:S02]  /*4cd0*/  WARPGROUP.DEPBAR.LE gsb0, 0x0 ;  /* 0x00008000000079c5 */ /* 0x000fe40000010000 */
[----:B------:R-:W-:-:S06]  /*4ce0*/  WARPGROUP.ARRIVE ;  /* 0x00000000000079c5 */ /* 0x000fcc0000000000 */
[----:B------:R-:W-:Y:S01]  /*4cf0*/  QGMMA.64x32x32.F32.E4M3.E4M3 R136, gdesc[UR28], R136, gsb0 ;  /* 0x006000001c8879f3 */ /* 0x000fe20008000888 */
[----:B------:R-:W-:Y:S01]  /*4d00*/  UIADD3 UR30, UR54, 0x300, URZ ;  /* 0x00000300361e7890 */ /* 0x000fe2000fffe03f */
[----:B------:R-:W-:Y:S01]  /*4d10*/  UMOV UR28, UR8 ;  /* 0x00000008001c7c82 */ /* 0x000fe20008000000 */
[----:B------:R-:W-:Y:S01]  /*4d20*/  UMOV UR29, UR9 ;  /* 0x00000009001d7c82 */ /* 0x000fe20008000000 */
        /* <DEDUP_REMOVED lines=106> */
[----:B------:R-:W-:Y:S01]  /*53d0*/  UIADD3 UR54, UR54, 0x702, URZ ;  /* 0x0000070236367890 */ /* 0x000fe2000fffe03f */
[----:B------:R-:W-:Y:S02]  /*53e0*/  WARPGROUP.DEPBAR.LE gsb0, 0x0 ;  /* 0x00008000000079c5 */ /* 0x000fe40000010000 */
[----:B------:R-:W-:-:S06]  /*53f0*/  WARPGROUP.ARRIVE ;  /* 0x00000000000079c5 */ /* 0x000fcc0000000000 */
[----:B------:R-:W-:Y:S03]  /*5400*/  QGMMA.64x32x32.F32.E4M3.E4M3 R136, gdesc[UR28], R136, gsb0 ;  /* 0x006000001c8879f3 */ /* 0x000fe60008000888 */
        /* <DEDUP_REMOVED lines=12> */
[----:B0-----:R-:W-:Y:S05]  /*54d0*/  @P2 BRA `(.L_x_19) ;  /* 0x00000000002c2947 */ /* 0x001fea0003800000 */
[----:B------:R-:W-:Y:S05]  /*54e0*/  @!P0 BRA `(.L_x_20) ;  /* 0x0000000000048947 */ /* 0x000fea0003800000 */
[----:B------:R-:W-:Y:S01]  /*54f0*/  BPT.TRAP 0x1 ;  /* 0x000000040000795c */ /* 0x000fe20000300000 */
.L_x_20:
[----:B------:R-:W-:Y:S01]  /*5500*/  ULEA UR6, UR49, UR39, 0x3 ;  /* 0x0000002731067291 */ /* 0x000fe2000f8e183f */
[----:B------:R-:W-:-:S05]  /*5510*/  IMAD.U32 R0, RZ, RZ, UR53 ;  /* 0x00000035ff007e24 */ /* 0x000fca000f8e00ff */
[----:B------:R-:W-:-:S04]  /*5520*/  SHF.L.U32 R0, R0, 0x1f, RZ ;  /* 0x0000001f00007819 */ /* 0x000fc800000006ff */
[----:B------:R0:W1:Y:S01]  /*5530*/  SYNCS.PHASECHK.TRANS64.TRYWAIT P1, [UR6+0x29850], R0 ;  /* 0x02985000ff0075a7 */ /* 0x0000620008020146 */
[----:B------:R-:W-:Y:S05]  /*5540*/  @!P0 BRA `(.L_x_21) ;  /* 0x0000000000048947 */ /* 0x000fea0003800000 */
[----:B------:R-:W-:Y:S01]  /*5550*/  BPT.TRAP 0x1 ;  /* 0x000000040000795c */ /* 0x000fe20000300000 */
.L_x_21:
[----:B-1----:R-:W-:Y:S05]  /*5560*/  @P1 BRA `(.L_x_19) ;  /* 0x0000000000081947 */ /* 0x002fea0003800000 */
[----:B------:R-:W1:Y:S02]  /*5570*/  SYNCS.PHASECHK.TRANS64.TRYWAIT P1, [UR6+0x29850], R0 ;  /* 0x02985000ff0075a7 */ /* 0x000e640008020146 */
[----:B-1----:R-:W-:Y:S05]  /*5580*/  @!P1 BRA `(.L_x_22) ;  /* 0x0000009000749947 */ /* 0x002fea0003800000 */
.L_x_19:
[----:B------:R-:W-:Y:S01]  /*5590*/  UIADD3 UR6, UR39, 0x400, URZ ;  /* 0x0000040027067890 */ /* 0x000fe2000fffe03f */
[----:B------:R-:W-:Y:S01]  /*55a0*/  WARPGROUP.ARRIVE ;  /* 0x00000000000079c5 */ /* 0x000fe20000000000 */
[----:B------:R-:W-:Y:S01]  /*55b0*/  UMOV UR7, 0xc0000010 ;  /* 0xc000001000077882 */ /* 0x000fe20000000000 */
[----:B01----:R-:W-:Y:S01]  /*55c0*/  IADD3 R0, -R22, 0xb, RZ ;  /* 0x0000000b16007810 */ /* 0x003fe20007ffe1ff */
[----:B------:R-:W-:-:S04]  /*55d0*/  USHF.R.U32.HI UR6, URZ, 0x4, UR6 ;  /* 0x000000043f067899 */ /* 0x000fc80008011606 */
[----:B------:R-:W-:-:S04]  /*55e0*/  ULOP3.LUT UR6, UR6, 0x3fff, URZ, 0xc0, !UPT ;  /* 0x00003fff06067892 */ /* 0x000fc8000f8ec03f */
[----:B------:R-:W-:-:S04]  /*55f0*/  ULOP3.LUT UR6, UR6, 0x10000, URZ, 0xfc, !UPT ;  /* 0x0001000006067892 */ /* 0x000fc8000f8efc3f */
[----:B------:R-:W-:-:S07]  /*5600*/  UIMAD UR10, UR49, 0x500, UR6 ;  /* 0x00000500310a78a4 */ /* 0x000fce000f8e0206 */
[----:B------:R-:W-:Y:S02]  /*5610*/  UMOV UR6, UR10 ;  /* 0x0000000a00067c82 */ /* 0x000fe40008000000 */
[----:B------:R-:W-:Y:S01]  /*5620*/  QGMMA.64x128x32.F32.E4M3.E4M3 R24, R172, gdesc[UR4], R24, gsb0 ;  /* 0x01e00004ac187df3 */ /* 0x000fe20008000818 */
[----:B------:R-:W-:Y:S01]  /*5630*/  UIADD3 UR6, UR10, 0x100, URZ ;  /* 0x000001000a067890 */ /* 0x000fe2000fffe03f */
[----:B------:R-:W-:Y:S01]  /*5640*/  UMOV UR7, 0xc0000010 ;  /* 0xc000001000077882 */ /* 0x000fe20000000000 */
[----:B------:R-:W-:Y:S02]  /*5650*/  WARPGROUP.DEPBAR.LE gsb0, 0x0 ;  /* 0x00008000000079c5 */ /* 0x000fe40000010000 */
[----:B------:R-:W-:-:S07]  /*5660*/  WARPGROUP.ARRIVE ;  /* 0x00000000000079c5 */ /* 0x000fce0000000000 */
        /* <DEDUP_REMOVED lines=15> */
[----:B------:R-:W-:Y:S03]  /*5760*/  QGMMA.64x128x32.F32.E4M3.E4M3 R24, R188, gdesc[UR4], R24, gsb0 ;  /* 0x01e00004bc187df3 */ /* 0x000fe60008000818 */
[----:B------:R-:W-:Y:S02]  /*5770*/  WARPGROUP.DEPBAR.LE gsb0, 0x0 ;  /* 0x00008000000079c5 */ /* 0x000fe40000010000 */
[----:B------:R0:W-:Y:S06]  /*5780*/  BAR.ARV R0, 0x100 ;  /* 0x000400000000751d */ /* 0x0001ec0000002000 */
[----:B------:R-:W-:Y:S05]  /*5790*/  @!P0 BRA `(.L_x_23) ;  /* 0x0000000000048947 */ /* 0x000fea0003800000 */
[----:B------:R-:W-:Y:S01]  /*57a0*/  BPT.TRAP 0x1 ;  /* 0x000000040000795c */ /* 0x000fe20000300000 */
.L_x_23:
[----:B0-----:R-:W-:Y:S01]  /*57b0*/  FMNMX.FTZ R0, R152, R6, !PT ;  /* 0x0000000698007209 */ /* 0x001fe20007810000 */
[----:B------:R-:W-:Y:S01]  /*57c0*/  IMAD.U32 R172, RZ, RZ, UR40 ;  /* 0x00000028ffac7e24 */ /* 0x000fe2000f8e00ff */
[----:B------:R-:W-:Y:S01]  /*57d0*/  FMNMX.FTZ R8, R154, R7, !PT ;  /* 0x000000079a087209 */ /* 0x000fe20007810000 */
[----:B------:R-:W-:Y:S01]  /*57e0*/  ULEA UR6, UR44, UR39, 0x3 ;  /* 0x000000272c067291 */ /* 0x000fe2000f8e183f */
[----:B------:R-:W-:Y:S02]  /*57f0*/  FMNMX.FTZ R3, R153, R0, !PT ;  /* 0x0000000099037209 */ /* 0x000fe40007810000 */
[----:B------:R-:W-:Y:S01]  /*5800*/  FMNMX.FTZ R9, R155, R8, !PT ;  /* 0x000000089b097209 */ /* 0x000fe20007810000 */
[----:B------:R-:W-:Y:S01]  /*5810*/  UIADD3 UR6, UR6, 0x29840, URZ ;  /* 0x0002984006067890 */ /* 0x000fe2000fffe03f */
[----:B------:R-:W-:Y:S02]  /*5820*/  FMNMX.FTZ R0, R156, R3, !PT ;  /* 0x000000039c007209 */ /* 0x000fe40007810000 */
[----:B------:R-:W-:Y:S01]  /*5830*/  FMNMX.FTZ R8, R158, R9, !PT ;  /* 0x000000099e087209 */ /* 0x000fe20007810000 */
[----:B------:R-:W-:Y:S01]  /*5840*/  UPRMT UR6, UR37, 0x654, UR6 ;  /* 0x0000065425067896 */ /* 0x000fe20008000006 */
[----:B------:R-:W-:-:S02]  /*5850*/  FMNMX.FTZ R3, R157, R0, !PT ;  /* 0x000000009d037209 */ /* 0x000fc40007810000 */
[----:B------:R-:W-:Y:S02]  /*5860*/  FMNMX.FTZ R9, R159, R8, !PT ;  /* 0x000000089f097209 */ /* 0x000fe40007810000 */
[----:B------:R-:W-:Y:S02]  /*5870*/  FMNMX.FTZ R0, R160, R3, !PT ;  /* 0x00000003a0007209 */ /* 0x000fe40007810000 */
[----:B------:R-:W-:Y:S02]  /*5880*/  FMNMX.FTZ R8, R162, R9, !PT ;  /* 0x00000009a2087209 */ /* 0x000fe40007810000 */
[----:B------:R-:W-:Y:S01]  /*5890*/  FMNMX.FTZ R3, R161, R0, !PT ;  /* 0x00000000a1037209 */ /* 0x000fe20007810000 */
[----:B------:R-:W-:Y:S01]  /*58a0*/  SYNCS.ARRIVE.TRANS64.RED.A1T0 RZ, [UR6], RZ ;  /* 0x000000ffffff79a7 */ /* 0x000fe20008100406 */
[----:B------:R-:W-:Y:S02]  /*58b0*/  FMNMX.FTZ R9, R163, R8, !PT ;  /* 0x00000008a3097209 */ /* 0x000fe40007810000 */
[----:B------:R-:W-:-:S02]  /*58c0*/  FMNMX.FTZ R0, R164, R3, !PT ;  /* 0x00000003a4007209 */ /* 0x000fc40007810000 */
[----:B------:R-:W-:Y:S02]  /*58d0*/  FMNMX.FTZ R8, R166, R9, !PT ;  /* 0x00000009a6087209 */ /* 0x000fe40007810000 */
[----:B------:R-:W-:Y:S02]  /*58e0*/  FMNMX.FTZ R3, R165, R0, !PT ;  /* 0x00000000a5037209 */ /* 0x000fe40007810000 */
[----:B------:R-:W-:Y:S02]  /*58f0*/  FMNMX.FTZ R9, R167, R8, !PT ;  /* 0x00000008a7097209 */ /* 0x000fe40007810000 */
[----:B------:R-:W-:Y:S02]  /*5900*/  FMNMX.FTZ R0, R136, R3, !PT ;  /* 0x0000000388007209 */ /* 0x000fe40007810000 */
        /* <DEDUP_REMOVED lines=62> */
[----:B------:R-:W-:-:S03]  /*5cf0*/  FMNMX.FTZ R8, R103, R8, !PT ;  /* 0x0000000867087209 */ /* 0x000fc60007810000 */
[----:B------:R-:W0:Y:S04]  /*5d00*/  SHFL.BFLY PT, R0, R9, 0x2, 0x1f ;  /* 0x0c401f0009007f89 */ /* 0x000e2800000e0000 */
[----:B------:R-:W1:Y:S01]  /*5d10*/  SHFL.BFLY PT, R3, R8, 0x2, 0x1f ;  /* 0x0c401f0008037f89 */ /* 0x000e6200000e0000 */
[----:B0-----:R-:W-:Y:S02]  /*5d20*/  FMNMX.FTZ R10, R9, R0, !PT ;  /* 0x00000000090a7209 */ /* 0x001fe40007810000 */
[----:B-1----:R-:W-:-:S03]  /*5d30*/  FMNMX.FTZ R11, R8, R3, !PT ;  /* 0x00000003080b7209 */ /* 0x002fc60007810000 */
[----:B------:R-:W0:Y:S04]  /*5d40*/  SHFL.BFLY PT, R3, R10, 0x1, 0x1f ;  /* 0x0c201f000a037f89 */ /* 0x000e2800000e0000 */
[----:B------:R-:W1:Y:S01]  /*5d50*/  SHFL.BFLY PT, R0, R11, 0x1, 0x1f ;  /* 0x0c201f000b007f89 */ /* 0x000e6200000e0000 */
[----:B0-----:R-:W-:Y:S02]  /*5d60*/  FMNMX.FTZ R3, R10, R3, !PT ;  /* 0x000000030a037209 */ /* 0x001fe40007810000 */
[----:B-1----:R-:W-:-:S03]  /*5d70*/  FMNMX.FTZ R0, R11, R0, !PT ;  /* 0x000000000b007209 */ /* 0x002fc60007810000 */
[C---:B------:R-:W-:Y:S01]  /*5d80*/  FFMA.FTZ R172, R3.reuse, R172, -8 ;  /* 0xc100000003ac7423 */ /* 0x040fe200000100ac */
[----:B------:R-:W-:-:S03]  /*5d90*/  FADD.FTZ R6, -R3, R6 ;  /* 0x0000000603067221 */ /* 0x000fc60000010100 */
[--C-:B------:R-:W-:Y:S01]  /*5da0*/  FFMA.FTZ R9, R153, UR40, -R172.reuse ;  /* 0x0000002899097c23 */ /* 0x100fe200080108ac */
[----:B------:R-:W-:-:S01]  /*5db0*/  FFMA.FTZ R21, R137, UR40, -R172 ;  /* 0x0000002889157c23 */ /* 0x000fc200080108ac */
[--C-:B------:R-:W-:Y:S01]  /*5dc0*/  FFMA.FTZ R137, R141, UR40, -R172.reuse ;  /* 0x000000288d897c23 */ /* 0x100fe200080108ac */
[----:B------:R-:W-:Y:S02]  /*5dd0*/  IMAD.U32 R153, RZ, RZ, UR40 ;  /* 0x00000028ff997e24 */ /* 0x000fe4000f8e00ff */
[--C-:B------:R-:W-:Y:S01]  /*5de0*/  FFMA.FTZ R141, R145, UR40, -R172.reuse ;  /* 0x00000028918d7c23 */ /* 0x100fe200080108ac */
[----:B------:R-:W-:-:S01]  /*5df0*/  FFMA.FTZ R145, R149, UR40, -R172 ;  /* 0x0000002895917c23 */ /* 0x000fc200080108ac */
[----:B------:R-:W-:Y:S01]  /*5e00*/  FMUL.FTZ R12, R6, UR40 ;  /* 0x00000028060c7c20 */ /* 0x000fe20008410000 */
[----:B------:R-:W-:-:S01]  /*5e10*/  FFMA.FTZ R149, R101, UR40, -R172 ;  /* 0x0000002865957c23 */ /* 0x000fc200080108ac */
[C---:B------:R-:W-:Y:S01]  /*5e20*/  FADD.FTZ R6, -R0.reuse, R7 ;  /* 0x0000000700067221 */ /* 0x040fe20000010100 */
[----:B------:R-:W-:-:S01]  /*5e30*/  FFMA.FTZ R101, R0, R153, -8 ;  /* 0xc100000000657423 */ /* 0x000fc20000010099 */
[--C-:B------:R-:W-:Y:S01]  /*5e40*/  FFMA.FTZ R8, R152, UR40, -R172.reuse ;  /* 0x0000002898087c23 */ /* 0x100fe200080108ac */
[----:B------:R-:W-:-:S01]  /*5e50*/  FFMA.FTZ R20, R136, UR40, -R172 ;  /* 0x0000002888147c23 */ /* 0x000fc200080108ac */
[----:B------:R-:W-:Y:S01]  /*5e60*/  FMUL.FTZ R6, R6, UR40 ;  /* 0x0000002806067c20 */ /* 0x000fe20008410000 */
[----:B------:R-:W-:-:S01]  /*5e70*/  FFMA.FTZ R153, R154, UR40, -R101 ;  /* 0x000000289a997c23 */ /* 0x000fc20008010865 */
[--C-:B------:R-:W-:Y:S01]  /*5e80*/  FFMA.FTZ R136, R140, UR40, -R172.reuse ;  /* 0x000000288c887c23 */ /* 0x100fe200080108ac */
[----:B------:R-:W-:-:S01]  /*5e90*/  FFMA.FTZ R140, R144, UR40, -R172 ;  /* 0x00000028908c7c23 */ /* 0x000fc200080108ac */
[----:B------:R-:W-:Y:S01]  /*5ea0*/  FFMA.FTZ R144, R148, UR40, -R172 ;  /* 0x0000002894907c23 */ /* 0x000fe200080108ac */
[----:B------:R-:W-:-:S01]  /*5eb0*/  FFMA.FTZ R148, R155, UR40, -R101 ;  /* 0x000000289b947c23 */ /* 0x000fc20008010865 */
[----:B------:R0:W-:Y:S01]  /*5ec0*/  MUFU.EX2 R7, R12 ;  /* 0x0000000c00077308 */ /* 0x0001e20000000800 */
[----:B------:R-:W-:-:S01]  /*5ed0*/  FFMA.FTZ R10, R156, UR40, -R172 ;  /* 0x000000289c0a7c23 */ /* 0x000fc200080108ac */
[----:B------:R-:W-:Y:S01]  /*5ee0*/  FFMA.FTZ R152, R158, UR40, -R101 ;  /* 0x000000289e987c23 */ /* 0x000fe20008010865 */
[----:B------:R-:W-:-:S01]  /*5ef0*/  FFMA.FTZ R11, R157, UR40, -R172 ;  /* 0x000000289d0b7c23 */ /* 0x000fc200080108ac */
[--C-:B------:R-:W-:Y:S01]  /*5f00*/  FFMA.FTZ R155, R159, UR40, -R101.reuse ;  /* 0x000000289f9b7c23 */ /* 0x100fe20008010865 */
[----:B------:R-:W-:-:S01]  /*5f10*/  FFMA.FTZ R154, R162, UR40, -R101 ;  /* 0x00000028a29a7c23 */ /* 0x000fc20008010865 */
[----:B------:R-:W-:Y:S01]  /*5f20*/  FFMA.FTZ R13, R161, UR40, -R172 ;  /* 0x00000028a10d7c23 */ /* 0x000fe200080108ac */
[----:B------:R-:W-:-:S01]  /*5f30*/  FFMA.FTZ R157, R163, UR40, -R101 ;  /* 0x00000028a39d7c23 */ /* 0x000fc20008010865 */
[----:B------:R-:W-:Y:S01]  /*5f40*/  MUFU.EX2 R6, R6 ;  /* 0x0000000600067308 */ /* 0x000fe20000000800 */
[----:B0-----:R-:W-:-:S01]  /*5f50*/  FFMA.FTZ R12, R160, UR40, -R172 ;  /* 0x00000028a00c7c23 */ /* 0x001fc200080108ac */
[----:B------:R-:W-:Y:S01]  /*5f60*/  FFMA.FTZ R14, R164, UR40, -R172 ;  /* 0x00000028a40e7c23 */ /* 0x000fe200080108ac */
[----:B------:R-:W-:-:S01]  /*5f70*/  FFMA.FTZ R156, R166, UR40, -R101 ;  /* 0x00000028a69c7c23 */ /* 0x000fc20008010865 */
[----:B------:R-:W-:Y:S01]  /*5f80*/  FFMA.FTZ R15, R165, UR40, -R172 ;  /* 0x00000028a50f7c23 */ /* 0x000fe200080108ac */
        /* <DEDUP_REMOVED lines=9> */
[----:B------:R-:W-:Y:S01]  /*6020*/  FFMA.FTZ R151, R151, UR40, -R101 ;  /* 0x0000002897977c23 */ /* 0x000fe20008010865 */
[----:B------:R-:W-:-:S01]  /*6030*/  FFMA.FTZ R120, R120, UR40, -R172 ;  /* 0x0000002878787c23 */ /* 0x000fc200080108ac */
[----:B------:R-:W1:Y:S01]  /*6040*/  MUFU.EX2 R153, R153 ;  /* 0x0000009900997308 */ /* 0x000e620000000800 */
[----:B------:R-:W-:-:S01]  /*6050*/  FFMA.FTZ R122, R122, UR40, -R101 ;  /* 0x000000287a7a7c23 */ /* 0x000fc20008010865 */
[----:B------:R-:W-:Y:S01]  /*6060*/  FFMA.FTZ R121, R121, UR40, -R172 ;  /* 0x0000002879797c23 */ /* 0x000fe200080108ac */
[----:B------:R-:W-:-:S01]  /*6070*/  FFMA.FTZ R123, R123, UR40, -R101 ;  /* 0x000000287b7b7c23 */ /* 0x000fc20008010865 */
[----:B------:R-:W-:Y:S01]  /*6080*/  FFMA.FTZ R124, R124, UR40, -R172 ;  /* 0x000000287c7c7c23 */ /* 0x000fe200080108ac */
[----:B------:R-:W-:-:S01]  /*6090*/  FFMA.FTZ R126, R126, UR40, -R101 ;  /* 0x000000287e7e7c23 */ /* 0x000fc20008010865 */
[----:B------:R-:W-:Y:S01]  /*60a0*/  FFMA.FTZ R125, R125, UR40, -R172 ;  /* 0x000000287d7d7c23 */ /* 0x000fe200080108ac */
[----:B------:R-:W-:-:S01]  /*60b0*/  FFMA.FTZ R127, R127, UR40, -R101 ;  /* 0x000000287f7f7c23 */ /* 0x000fc20008010865 */
[----:B------:R-:W2:Y:S01]  /*60c0*/  MUFU.EX2 R9, R9 ;  /* 0x0000000900097308 */ /* 0x000ea20000000800 */
[----:B0-----:R-:W-:-:S01]  /*60d0*/  FFMA.FTZ R4, R7, R4, R8 ;  /* 0x0000000407047223 */ /* 0x001fc20000010008 */
[----:B------:R-:W-:Y:S01]  /*60e0*/  FFMA.FTZ R128, R128, UR40, -R172 ;  /* 0x0000002880807c23 */ /* 0x000fe200080108ac */
[----:B------:R-:W-:-:S01]  /*60f0*/  FFMA.FTZ R130, R130, UR40, -R101 ;  /* 0x0000002882827c23 */ /* 0x000fc20008010865 */
[----:B------:R-:W-:Y:S01]  /*6100*/  FFMA.FTZ R129, R129, UR40, -R172 ;  /* 0x0000002881817c23 */ /* 0x000fe200080108ac */
[----:B------:R-:W-:-:S01]  /*6110*/  FFMA.FTZ R131, R131, UR40, -R101 ;  /* 0x0000002883837c23 */ /* 0x000fc20008010865 */
[----:B------:R-:W-:Y:S01]  /*6120*/  FFMA.FTZ R132, R132, UR40, -R172 ;  /* 0x0000002884847c23 */ /* 0x000fe200080108ac */
[----:B------:R-:W-:-:S01]  /*6130*/  FFMA.FTZ R134, R134, UR40, -R101 ;  /* 0x0000002886867c23 */ /* 0x000fc20008010865 */
[----:B------:R-:W0:Y:S01]  /*6140*/  MUFU.EX2 R148, R148 ;  /* 0x0000009400947308 */ /* 0x000e220000000800 */
[----:B-1----:R-:W-:-:S01]  /*6150*/  FFMA.FTZ R5, R6, R5, R153 ;  /* 0x0000000506057223 */ /* 0x002fc20000010099 */
[----:B------:R-:W-:Y:S01]  /*6160*/  FFMA.FTZ R133, R133, UR40, -R172 ;  /* 0x0000002885857c23 */ /* 0x000fe200080108ac */
[----:B------:R-:W-:-:S01]  /*6170*/  FFMA.FTZ R135, R135, UR40, -R101 ;  /* 0x0000002887877c23 */ /* 0x000fc20008010865 */
[----:B------:R-:W-:Y:S01]  /*6180*/  FFMA.FTZ R104, R104, UR40, -R172 ;  /* 0x0000002868687c23 */ /* 0x000fe200080108ac */
[----:B------:R-:W-:-:S01]  /*6190*/  FFMA.FTZ R106, R106, UR40, -R101 ;  /* 0x000000286a6a7c23 */ /* 0x000fc20008010865 */
[----:B------:R-:W-:Y:S01]  /*61a0*/  FFMA.FTZ R105, R105, UR40, -R172 ;  /* 0x0000002869697c23 */ /* 0x000fe200080108ac */
[----:B------:R-:W-:-:S01]  /*61b0*/  FFMA.FTZ R107, R107, UR40, -R101 ;  /* 0x000000286b6b7c23 */ /* 0x000fc20008010865 */
[----:B------:R-:W1:Y:S01]  /*61c0*/  MUFU.EX2 R10, R10 ;  /* 0x0000000a000a7308 */ /* 0x000e620000000800 */
[----:B--2---:R-:W-:-:S01]  /*61d0*/  FADD.FTZ R161, R9, R4 ;  /* 0x0000000409a17221 */ /* 0x004fc20000010000 */
[----:B------:R-:W-:Y:S01]  /*61e0*/  FFMA.FTZ R108, R108, UR40, -R172 ;  /* 0x000000286c6c7c23 */ /* 0x000fe200080108ac */
[----:B------:R-:W-:-:S01]  /*61f0*/  FFMA.FTZ R110, R110, UR40, -R101 ;  /* 0x000000286e6e7c23 */ /* 0x000fc20008010865 */
[----:B------:R-:W-:Y:S01]  /*6200*/  FFMA.FTZ R109, R109, UR40, -R172 ;  /* 0x000000286d6d7c23 */ /* 0x000fe200080108ac */
[----:B------:R-:W-:-:S01]  /*6210*/  FFMA.FTZ R111, R111, UR40, -R101 ;  /* 0x000000286f6f7c23 */ /* 0x000fc20008010865 */
[----:B------:R-:W-:Y:S01]  /*6220*/  FFMA.FTZ R112, R112, UR40, -R172 ;  /* 0x0000002870707c23 */ /* 0x000fe200080108ac */
[----:B------:R-:W-:-:S01]  /*6230*/  FFMA.FTZ R114, R114, UR40, -R101 ;  /* 0x0000002872727c23 */ /* 0x000fc20008010865 */
[----:B------:R-:W2:Y:S01]  /*6240*/  MUFU.EX2 R152, R152 ;  /* 0x0000009800987308 */ /* 0x000ea20000000800 */
[----:B0-----:R-:W-:-:S01]  /*6250*/  FADD.FTZ R5, R148, R5 ;  /* 0x0000000594057221 */ /* 0x001fc20000010000 */
[----:B------:R-:W-:Y:S01]  /*6260*/  FFMA.FTZ R113, R113, UR40, -R172 ;  /* 0x0000002871717c23 */ /* 0x000fe200080108ac */
[----:B------:R-:W-:-:S01]  /*6270*/  FFMA.FTZ R115, R115, UR40, -R101 ;  /* 0x0000002873737c23 */ /* 0x000fc20008010865 */
[----:B------:R-:W-:Y:S01]  /*6280*/  FFMA.FTZ R116, R116, UR40, -R172 ;  /* 0x0000002874747c23 */ /* 0x000fe200080108ac */
[----:B------:R-:W-:-:S01]  /*6290*/  FFMA.FTZ R118, R118, UR40, -R101 ;  /* 0x0000002876767c23 */ /* 0x000fc20008010865 */
[----:B------:R-:W-:Y:S01]  /*62a0*/  FFMA.FTZ R117, R117, UR40, -R172 ;  /* 0x0000002875757c23 */ /* 0x000fe200080108ac */
[----:B------:R-:W-:-:S01]  /*62b0*/  FFMA.FTZ R119, R119, UR40, -R101 ;  /* 0x0000002877777c23 */ /* 0x000fc20008010865 */
[----:B------:R-:W0:Y:S01]  /*62c0*/  MUFU.EX2 R11, R11 ;  /* 0x0000000b000b7308 */ /* 0x000e220000000800 */
[----:B-1----:R-:W-:-:S01]  /*62d0*/  FADD.FTZ R4, R10, R161 ;  /* 0x000000a10a047221 */ /* 0x002fc20000010000 */
        /* <DEDUP_REMOVED lines=18> */
[----:B------:R-:W-:-:S04]  /*6400*/  FFMA.FTZ R101, R103, UR40, -R101 ;  /* 0x0000002867657c23 */ /* 0x000fc80008010865 */
[----:B------:R-:W0:Y:S01]  /*6410*/  MUFU.EX2 R154, R154 ;  /* 0x0000009a009a7308 */ /* 0x000e220000000800 */
[----:B-1----:R-:W-:-:S07]  /*6420*/  FADD.FTZ R161, R155, R158 ;  /* 0x0000009e9ba17221 */ /* 0x002fce0000010000 */
[----:B------:R-:W1:Y:S01]  /*6430*/  MUFU.EX2 R13, R13 ;  /* 0x0000000d000d7308 */ /* 0x000e620000000800 */
[----:B--2---:R-:W-:-:S07]  /*6440*/  FADD.FTZ R4, R12, R5 ;  /* 0x000000050c047221 */ /* 0x004fce0000010000 */
[----:B------:R-:W2:Y:S01]  /*6450*/  MUFU.EX2 R157, R157 ;  /* 0x0000009d009d7308 */ /* 0x000ea20000000800 */
[----:B0-----:R-:W-:-:S07]  /*6460*/  FADD.FTZ R158, R154, R161 ;  /* 0x000000a19a9e7221 */ /* 0x001fce0000010000 */
        /* <DEDUP_REMOVED lines=102> */
[----:B------:R-:W-:Y:S01]  /*6ad0*/  MUFU.EX2 R119, R119 ;  /* 0x0000007700777308 */ /* 0x000fe20000000800 */
[----:B-1----:R-:W-:-:S07]  /*6ae0*/  FADD.FTZ R158, R118, R161 ;  /* 0x000000a1769e7221 */ /* 0x002fce0000010000 */
[----:B------:R-:W0:Y:S01]  /*6af0*/  MUFU.EX2 R88, R88 ;  /* 0x0000005800587308 */ /* 0x000e220000000800 */
[----:B--2---:R-:W-:-:S07]  /*6b00*/  FADD.FTZ R5, R117, R4 ;  /* 0x0000000475057221 */ /* 0x004fce0000010000 */
[----:B------:R-:W-:Y:S08]  /*6b10*/  MUFU.EX2 R90, R90 ;  /* 0x0000005a005a7308 */ /* 0x000ff00000000800 */
[----:B------:R-:W1:Y:S01]  /*6b20*/  MUFU.EX2 R89, R89 ;  /* 0x0000005900597308 */ /* 0x000e620000000800 */
[----:B0-----:R-:W-:-:S07]  /*6b30*/  FADD.FTZ R4, R88, R5 ;  /* 0x0000000558047221 */ /* 0x001fce0000010000 */
[----:B------:R-:W-:Y:S08]  /*6b40*/  MUFU.EX2 R91, R91 ;  /* 0x0000005b005b7308 */ /* 0x000ff00000000800 */
[----:B------:R-:W0:Y:S01]  /*6b50*/  MUFU.EX2 R92, R92 ;  /* 0x0000005c005c7308 */ /* 0x000e220000000800 */
[----:B-1----:R-:W-:-:S07]  /*6b60*/  FADD.FTZ R5, R89, R4 ;  /* 0x0000000459057221 */ /* 0x002fce0000010000 */
[----:B------:R-:W-:Y:S08]  /*6b70*/  MUFU.EX2 R163, R94 ;  /* 0x0000005e00a37308 */ /* 0x000ff00000000800 */
[----:B------:R-:W1:Y:S01]  /*6b80*/  MUFU.EX2 R93, R93 ;  /* 0x0000005d005d7308 */ /* 0x000e620000000800 */
[----:B0-----:R-:W-:-:S07]  /*6b90*/  FADD.FTZ R4, R92, R5 ;  /* 0x000000055c047221 */ /* 0x001fce0000010000 */
[----:B------:R0:W-:Y:S08]  /*6ba0*/  MUFU.EX2 R160, R95 ;  /* 0x0000005f00a07308 */ /* 0x0001f00000000800 */
[----:B------:R-:W2:Y:S01]  /*6bb0*/  MUFU.EX2 R96, R96 ;  /* 0x0000006000607308 */ /* 0x000ea20000000800 */
[----:B0-----:R-:W-:-:S01]  /*6bc0*/  FADD.FTZ R95, R119, R158 ;  /* 0x0000009e775f7221 */ /* 0x001fc20000010000 */
[----:B-1----:R-:W-:-:S06]  /*6bd0*/  FADD.FTZ R5, R93, R4 ;  /* 0x000000045d057221 */ /* 0x002fcc0000010000 */
[----:B------:R0:W1:Y:S08]  /*6be0*/  MUFU.EX2 R94, R98 ;  /* 0x00000062005e7308 */ /* 0x0000700000000800 */
[----:B------:R-:W3:Y:S01]  /*6bf0*/  MUFU.EX2 R97, R97 ;  /* 0x0000006100617308 */ /* 0x000ee20000000800 */
[----:B0-----:R-:W-:-:S01]  /*6c00*/  FADD.FTZ R98, R90, R95 ;  /* 0x0000005f5a627221 */ /* 0x001fc20000010000 */
[----:B--2---:R-:W-:-:S03]  /*6c10*/  FADD.FTZ R4, R96, R5 ;  /* 0x0000000560047221 */ /* 0x004fc60000010000 */
[----:B------:R-:W-:-:S03]  /*6c20*/  FADD.FTZ R98, R91, R98 ;  /* 0x000000625b627221 */ /* 0x000fc60000010000 */
[----:B------:R-:W0:Y:S01]  /*6c30*/  MUFU.EX2 R162, R99 ;  /* 0x0000006300a27308 */ /* 0x000e220000000800 */
[----:B------:R-:W-:-:S04]  /*6c40*/  FADD.FTZ R98, R163, R98 ;  /* 0x00000062a3627221 */ /* 0x000fc80000010000 */
[----:B------:R-:W-:-:S03]  /*6c50*/  FADD.FTZ R95, R160, R98 ;  /* 0x00000062a05f7221 */ /* 0x000fc60000010000 */
[----:B------:R-:W2:Y:S01]  /*6c60*/  MUFU.EX2 R100, R100 ;  /* 0x0000006400647308 */ /* 0x000ea20000000800 */
[----:B-1----:R-:W-:-:S01]  /*6c70*/  FADD.FTZ R95, R94, R95 ;  /* 0x0000005f5e5f7221 */ /* 0x002fc20000010000 */
[----:B---3--:R-:W-:-:S06]  /*6c80*/  FADD.FTZ R5, R97, R4 ;  /* 0x0000000461057221 */ /* 0x008fcc0000010000 */
[----:B------:R-:W1:Y:S01]  /*6c90*/  MUFU.EX2 R102, R102 ;  /* 0x0000006600667308 */ /* 0x000e620000000800 */
[----:B0-----:R-:W-:-:S07]  /*6ca0*/  FADD.FTZ R95, R162, R95 ;  /* 0x0000005fa25f7221 */ /* 0x001fce0000010000 */
[----:B------:R-:W0:Y:S01]  /*6cb0*/  MUFU.EX2 R149, R149 ;  /* 0x0000009500957308 */ /* 0x000e220000000800 */
[----:B--2---:R-:W-:-:S07]  /*6cc0*/  FADD.FTZ R4, R100, R5 ;  /* 0x0000000564047221 */ /* 0x004fce0000010000 */
[----:B------:R-:W2:Y:S01]  /*6cd0*/  MUFU.EX2 R101, R101 ;  /* 0x0000006500657308 */ /* 0x000ea20000000800 */
[----:B-1----:R-:W-:-:S01]  /*6ce0*/  FADD.FTZ R95, R102, R95 ;  /* 0x0000005f665f7221 */ /* 0x002fc20000010000 */
[----:B0-----:R-:W-:-:S03]  /*6cf0*/  FADD.FTZ R4, R149, R4 ;  /* 0x0000000495047221 */ /* 0x001fc60000010000 */
[----:B--2---:R-:W-:Y:S01]  /*6d00*/  FADD.FTZ R5, R101, R95 ;  /* 0x0000005f65057221 */ /* 0x004fe20000010000 */
[----:B------:R-:W-:Y:S06]  /*6d10*/  @!P0 BRA `(.L_x_24) ;  /* 0x0000000000048947 */ /* 0x000fec0003800000 */
[----:B------:R-:W-:Y:S01]  /*6d20*/  BPT.TRAP 0x1 ;  /* 0x000000040000795c */ /* 0x000fe20000300000 */
.L_x_24:
[----:B------:R-:W-:Y:S01]  /*6d30*/  ULEA UR6, UR49, UR39, 0x3 ;  /* 0x0000002731067291 */ /* 0x000fe2000f8e183f */
[----:B------:R-:W-:Y:S01]  /*6d40*/  ISETP.LT.AND P1, PT, RZ, UR52, PT ;  /* 0x00000034ff007c0c */ /* 0x000fe2000bf21270 */
[----:B------:R-:W-:Y:S01]  /*6d50*/  UIADD3 UR7, UR52, -0x1, URZ ;  /* 0xffffffff34077890 */ /* 0x000fe2000fffe03f */
[----:B------:R-:W-:Y:S01]  /*6d60*/  F2FP.SATFINITE.E4M3.F32.PACK_AB_MERGE_C R10, R11, R10, RZ ;  /* 0x0000000a0b0a723e */ /* 0x000fe200048070ff */
[----:B------:R-:W-:Y:S01]  /*6d70*/  UIADD3 UR6, UR6, 0x29860, URZ ;  /* 0x0002986006067890 */ /* 0x000fe2000fffe03f */
[----:B------:R-:W-:Y:S01]  /*6d80*/  F2FP.SATFINITE.E4M3.F32.PACK_AB_MERGE_C R14, R15, R14, RZ ;  /* 0x0000000e0f0e723e */ /* 0x000fe200048070ff */
[----:B------:R-:W-:Y:S01]  /*6d90*/  UMOV UR53, UR45 ;  /* 0x0000002d00357c82 */ /* 0x000fe20008000000 */
[----:B------:R-:W-:Y:S01]  /*6da0*/  F2FP.SATFINITE.E4M3.F32.PACK_AB_MERGE_C R152, R155, R152, RZ ;  /* 0x000000989b98723e */ /* 0x000fe200048070ff */
[----:B------:R-:W-:Y:S01]  /*6db0*/  UPRMT UR6, UR37, 0x654, UR6 ;  /* 0x0000065425067896 */ /* 0x000fe20008000006 */
[----:B------:R-:W-:Y:S01]  /*6dc0*/  F2FP.SATFINITE.E4M3.F32.PACK_AB_MERGE_C R156, R159, R156, RZ ;  /* 0x0000009c9f9c723e */ /* 0x000fe200048070ff */
[----:B------:R-:W-:Y:S01]  /*6dd0*/  UMOV UR52, UR7 ;  /* 0x0000000700347c82 */ /* 0x000fe20008000000 */
[----:B------:R-:W-:Y:S01]  /*6de0*/  F2FP.SATFINITE.E4M3.F32.PACK_AB_MERGE_C R136, R137, R136, RZ ;  /* 0x000000888988723e */ /* 0x000fe200048070ff */
[----:B------:R-:W-:Y:S01]  /*6df0*/  UMOV UR49, UR44 ;  /* 0x0000002c00317c82 */ /* 0x000fe20008000000 */
[----:B------:R-:W-:Y:S01]  /*6e00*/  F2FP.SATFINITE.E4M3.F32.PACK_AB_MERGE_C R142, R143, R142, RZ ;  /* 0x0000008e8f8e723e */ /* 0x000fe200048070ff */
[-C--:B------:R-:W-:Y:S01]  /*6e10*/  FMUL.FTZ R24, R24, R7.reuse ;  /* 0x0000000718187220 */ /* 0x080fe20000410000 */
[----:B------:R-:W-:Y:S01]  /*6e20*/  F2FP.SATFINITE.E4M3.F32.PACK_AB_MERGE_C R144, R145, R144, RZ ;  /* 0x000000909190723e */ /* 0x000fe200048070ff */
[-C--:B------:R-:W-:Y:S01]  /*6e30*/  FMUL.FTZ R25, R25, R7.reuse ;  /* 0x0000000719197220 */ /* 0x080fe20000410000 */
[----:B------:R-:W-:Y:S01]  /*6e40*/  F2FP.SATFINITE.E4M3.F32.PACK_AB_MERGE_C R150, R151, R150, RZ ;  /* 0x000000969796723e */ /* 0x000fe200048070ff */
[----:B------:R-:W-:Y:S01]  /*6e50*/  SYNCS.ARRIVE.TRANS64.RED.A1T0 RZ, [UR6], RZ ;  /* 0x000000ffffff79a7 */ /* 0x000fe20008100406 */
[----:B------:R-:W-:Y:S01]  /*6e60*/  F2FP.SATFINITE.E4M3.F32.PACK_AB_MERGE_C R124, R125, R124, RZ ;  /* 0x0000007c7d7c723e */ /* 0x000fe200048070ff */
[-C--:B------:R-:W-:Y:S01]  /*6e70*/  FMUL.FTZ R28, R28, R7.reuse ;  /* 0x000000071c1c7220 */ /* 0x080fe20000410000 */
        /* <DEDUP_REMOVED lines=15> */
[----:B------:R-:W-:Y:S01]  /*6f70*/  FMUL.FTZ R44, R44, R7 ;  /* 0x000000072c2c7220 */ /* 0x000fe20000410000 */
[----:B------:R-:W-:Y:S01]  /*6f80*/  F2FP.SATFINITE.E4M3.F32.PACK_AB_MERGE_C R11, R160, R163, RZ ;  /* 0x000000a3a00b723e */ /* 0x000fe200048070ff */
[-C--:B------:R-:W-:Y:S01]  /*6f90*/  FMUL.FTZ R45, R45, R7.reuse ;  /* 0x000000072d2d7220 */ /* 0x080fe20000410000 */
[----:B------:R-:W-:Y:S01]  /*6fa0*/  F2FP.SATFINITE.E4M3.F32.PACK_AB_MERGE_C R100, R149, R100, RZ ;  /* 0x000000649564723e */ /* 0x000fe200048070ff */
[-C--:B------:R-:W-:Y:S01]  /*6fb0*/  FMUL.FTZ R48, R48, R7.reuse ;  /* 0x0000000730307220 */ /* 0x080fe20000410000 */
[----:B------:R-:W-:Y:S01]  /*6fc0*/  F2FP.SATFINITE.E4M3.F32.PACK_AB_MERGE_C R15, R101, R102, RZ ;  /* 0x00000066650f723e */ /* 0x000fe200048070ff */
[-C--:B------:R-:W-:Y:S01]  /*6fd0*/  FMUL.FTZ R49, R49, R7.reuse ;  /* 0x0000000731317220 */ /* 0x080fe20000410000 */
        /* <DEDUP_REMOVED lines=17> */
[----:B------:R-:W-:Y:S01]  /*70f0*/  FMUL.FTZ R85, R85, R7 ;  /* 0x0000000755557220 */ /* 0x000fe20000410000 */
        /* <DEDUP_REMOVED lines=32> */
[----:B------:R-:W-:Y:S01]  /*7300*/  F2FP.SATFINITE.E4M3.F32.PACK_AB_MERGE_C R172, R9, R8, R10 ;  /* 0x0000000809ac723e */ /* 0x000fe2000480700a */
[----:B------:R-:W-:Y:S01]  /*7310*/  IMAD.MOV.U32 R7, RZ, RZ, R0 ;  /* 0x000000ffff077224 */ /* 0x000fe200078e0000 */
[----:B------:R-:W-:Y:S01]  /*7320*/  F2FP.SATFINITE.E4M3.F32.PACK_AB_MERGE_C R173, R148, R153, R152 ;  /* 0x0000009994ad723e */ /* 0x000fe20004807098 */
[----:B------:R-:W-:Y:S01]  /*7330*/  IMAD.MOV.U32 R6, RZ, RZ, R3 ;  /* 0x000000ffff067224 */ /* 0x000fe200078e0003 */
[----:B------:R-:W-:-:S02]  /*7340*/  F2FP.SATFINITE.E4M3.F32.PACK_AB_MERGE_C R174, R13, R12, R14 ;  /* 0x0000000c0dae723e */ /* 0x000fc4000480700e */
[----:B------:R-:W-:Y:S02]  /*7350*/  F2FP.SATFINITE.E4M3.F32.PACK_AB_MERGE_C R175, R157, R154, R156 ;  /* 0x0000009a9daf723e */ /* 0x000fe4000480709c */
[----:B------:R-:W-:Y:S02]  /*7360*/  F2FP.SATFINITE.E4M3.F32.PACK_AB_MERGE_C R176, R21, R20, R136 ;  /* 0x0000001415b0723e */ /* 0x000fe40004807088 */
[----:B------:R-:W-:Y:S02]  /*7370*/  F2FP.SATFINITE.E4M3.F32.PACK_AB_MERGE_C R177, R139, R138, R142 ;  /* 0x0000008a8bb1723e */ /* 0x000fe4000480708e */
[----:B------:R-:W-:Y:S02]  /*7380*/  F2FP.SATFINITE.E4M3.F32.PACK_AB_MERGE_C R178, R141, R140, R144 ;  /* 0x0000008c8db2723e */ /* 0x000fe40004807090 */
[----:B------:R-:W-:Y:S02]  /*7390*/  F2FP.SATFINITE.E4M3.F32.PACK_AB_MERGE_C R179, R147, R146, R150 ;  /* 0x0000009293b3723e */ /* 0x000fe40004807096 */
        /* <DEDUP_REMOVED lines=11> */
[----:B------:R-:W-:Y:S01]  /*7450*/  F2FP.SATFINITE.E4M3.F32.PACK_AB_MERGE_C R191, R162, R94, R15 ;  /* 0x0000005ea2bf723e */ /* 0x000fe2000480700f */
[----:B------:R-:W-:Y:S06]  /*7460*/  @P1 BRA `(.L_x_25) ;  /* 0xffffffd000e41947 */ /* 0x000fec000383ffff */
.L_x_14:
[----:B------:R-:W-:Y:S06]  /*7470*/  BAR.ARV 0x8, 0x180 ;  /* 0x0206000000007b1d */ /* 0x000fec0000002000 */
[----:B------:R-:W-:Y:S05]  /*7480*/  @!P0 BRA `(.L_x_26) ;  /* 0x0000000000048947 */ /* 0x000fea0003800000 */
[----:B------:R-:W-:Y:S01]  /*7490*/  BPT.TRAP 0x1 ;  /* 0x000000040000795c */ /* 0x000fe20000300000 */
.L_x_26:
[----:B------:R-:W-:Y:S01]  /*74a0*/  ULEA UR4, UR44, UR39, 0x3 ;  /* 0x000000272c047291 */ /* 0x000fe2000f8e183f */
[----:B------:R-:W-:-:S05]  /*74b0*/  IMAD.U32 R6, RZ, RZ, UR45 ;  /* 0x0000002dff067e24 */ /* 0x000fca000f8e00ff */
[----:B------:R-:W-:-:S04]  /*74c0*/  SHF.L.U32 R6, R6, 0x1f, RZ ;  /* 0x0000001f06067819 */ /* 0x000fc800000006ff */
[----:B------:R0:W1:Y:S01]  /*74d0*/  SYNCS.PHASECHK.TRANS64.TRYWAIT P1, [UR4+0x29850], R6 ;  /* 0x02985006ff0075a7 */ /* 0x0000620008020144 */
[----:B------:R-:W-:Y:S05]  /*74e0*/  @!P0 BRA `(.L_x_27) ;  /* 0x0000000000048947 */ /* 0x000fea0003800000 */
[----:B------:R-:W-:Y:S01]  /*74f0*/  BPT.TRAP 0x1 ;  /* 0x000000040000795c */ /* 0x000fe20000300000 */
.L_x_27:
[----:B-1----:R-:W-:Y:S05]  /*7500*/  @P1 BRA `(.L_x_28) ;  /* 0x0000000000081947 */ /* 0x002fea0003800000 */
[----:B------:R-:W1:Y:S02]  /*7510*/  SYNCS.PHASECHK.TRANS64.TRYWAIT P1, [UR4+0x29850], R6 ;  /* 0x02985006ff0075a7 */ /* 0x000e640008020144 */
[----:B-1----:R-:W-:Y:S05]  /*7520*/  @!P1 BRA `(.L_x_29) ;  /* 0x0000007000a49947 */ /* 0x002fea0003800000 */
.L_x_28:
[----:B------:R-:W-:Y:S01]  /*7530*/  UIADD3 UR5, UR39, 0x400, URZ ;  /* 0x0000040027057890 */ /* 0x000fe2000fffe03f */
[----:B------:R-:W-:Y:S01]  /*7540*/  WARPGROUP.ARRIVE ;  /* 0x00000000000079c5 */ /* 0x000fe20000000000 */
[----:B------:R-:W-:Y:S01]  /*7550*/  UMOV UR7, 0xc0000010 ;  /* 0xc000001000077882 */ /* 0x000fe20000000000 */
[----:B------:R-:W-:Y:S01]  /*7560*/  IMAD.MOV.U32 R8, RZ, RZ, 0x3f800000 ;  /* 0x3f800000ff087424 */ /* 0x000fe200078e00ff */
        /* <DEDUP_REMOVED lines=11> */
[----:B------:R-:W-:Y:S02]  /*7620*/  ULDC.64 UR6, c[0x0][0x9a0] ;  /* 0x0002680000067ab9 */ /* 0x000fe40000000a00 */
[----:B------:R-:W-:-:S04]  /*7630*/  UISETP.NE.U32.AND UP0, UPT, UR6, URZ, UPT ;  /* 0x0000003f0600728c */ /* 0x000fc8000bf05070 */
[----:B------:R-:W-:-:S06]  /*7640*/  UISETP.NE.AND.EX UP0, UPT, UR7, URZ, UPT, UP0 ;  /* 0x0000003f0700728c */ /* 0x000fcc000bf05300 */
[----:B------:R-:W-:-:S05]  /*7650*/  PLOP3.LUT P1, PT, PT, PT, UP0, 0x80, 0x0 ;  /* 0x000000000000781c */ /* 0x000fca0003f2f008 */
[----:B------:R-:W-:Y:S01]  /*7660*/  @UP0 USHF.R.S32.HI UR10, URZ, 0x1f, UR42 ;  /* 0x0000001f3f0a0899 */ /* 0x000fe2000801142a */
[----:B------:R-:W-:Y:S01]  /*7670*/  @UP0 ULDC.64 UR12, c[0x0][0x9c8] ;  /* 0x00027200000c0ab9 */ /* 0x000fe20000000a00 */
[----:B------:R-:W-:Y:S02]  /*7680*/  @UP0 UIADD3 UR8, -UR42, URZ, URZ ;  /* 0x0000003f2a080290 */ /* 0x000fe4000fffe13f */
[----:B------:R-:W-:Y:S01]  /*7690*/  @UP0 UIMAD UR10, UR10, UR12, URZ ;  /* 0x0000000c0a0a02a4 */ /* 0x000fe2000f8e023f */
[----:B------:R-:W-:Y:S02]  /*76a0*/  @UP0 ULDC UR9, c[0x0][0xc44] ;  /* 0x0003110000090ab9 */ /* 0x000fe40000000800 */
[----:B------:R-:W-:Y:S02]  /*76b0*/  @UP0 UIMAD UR11, UR9, UR8, UR43 ;  /* 0x00000008090b02a4 */ /* 0x000fe4000f8e022b */
[----:B------:R-:W-:Y:S02]  /*76c0*/  @UP0 UIMAD.WIDE.U32 UR8, UR42, UR12, URZ ;  /* 0x0000000c2a0802a5 */ /* 0x000fe4000f8e003f */
[----:B------:R-:W-:-:S02]  /*76d0*/  @UP0 UIMAD UR10, UR42, UR13, UR10 ;  /* 0x0000000d2a0a02a4 */ /* 0x000fc4000f8e020a */
[----:B------:R-:W-:Y:S02]  /*76e0*/  @UP0 USHF.R.S32.HI UR14, URZ, 0x1f, UR11 ;  /* 0x0000001f3f0e0899 */ /* 0x000fe4000801140b */
[----:B------:R-:W-:Y:S01]  /*76f0*/  @UP0 UIADD3 UR9, UR9, UR10, URZ ;  /* 0x0000000a09090290 */ /* 0x000fe2000fffe03f */
[----:B------:R-:W-:Y:S02]  /*7700*/  @UP0 ULDC.64 UR12, c[0x0][0x9d0] ;  /* 0x00027400000c0ab9 */ /* 0x000fe40000000a00 */
[----:B------:R-:W-:Y:S02]  /*7710*/  @UP0 UIMAD UR10, UR14, UR12, URZ ;  /* 0x0000000c0e0a02a4 */ /* 0x000fe4000f8e023f */
[----:B------:R-:W-:Y:S02]  /*7720*/  @UP0 UIMAD.WIDE.U32 UR8, UR11, UR12, UR8 ;  /* 0x0000000c0b0802a5 */ /* 0x000fe4000f8e0008 */
[----:B------:R-:W-:Y:S02]  /*7730*/  @UP0 UIMAD UR10, UR11, UR13, UR10 ;  /* 0x0000000d0b0a02a4 */ /* 0x000fe4000f8e020a */
[----:B------:R-:W-:-:S02]  /*7740*/  @UP0 ULEA UR6, UP1, UR8, UR6, 0x2 ;  /* 0x0000000608060291 */ /* 0x000fc4000f82103f */
[----:B------:R-:W-:-:S04]  /*7750*/  @UP0 UIADD3 UR9, UR9, UR10, URZ ;  /* 0x0000000a09090290 */ /* 0x000fc8000fffe03f */
[----:B01----:R-:W-:Y:S01]  /*7760*/  IMAD.U32 R6, RZ, RZ, UR6 ;  /* 0x00000006ff067e24 */ /* 0x003fe2000f8e00ff */
[----:B------:R-:W-:Y:S02]  /*7770*/  @UP0 ULEA.HI.X UR7, UR8, UR7, UR9, 0x2, UP1 ;  /* 0x0000000708070291 */ /* 0x000fe400088f1409 */
[----:B------:R-:W-:-:S04]  /*7780*/  UIADD3 UR6, UR5, 0x200, URZ ;  /* 0x0000020005067890 */ /* 0x000fc8000fffe03f */
[----:B------:R-:W-:Y:S01]  /*7790*/  IMAD.U32 R7, RZ, RZ, UR7 ;  /* 0x00000007ff077e24 */ /* 0x000fe2000f8e00ff */
[----:B------:R-:W-:-:S04]  /*77a0*/  UMOV UR7, 0xc0000010 ;  /* 0xc000001000077882 */ /* 0x000fc80000000000 */
[----:B------:R0:W2:Y:S01]  /*77b0*/  @P1 LDG.E R8, desc[UR50][R6.64] ;  /* 0x0000003206081981 */ /* 0x0000a2000c1e1900 */
[----:B------:R-:W-:Y:S02]  /*77c0*/  WARPGROUP.DEPBAR.LE gsb0, 0x0 ;  /* 0x00008000000079c5 */ /* 0x000fe40000010000 */
[----:B------:R-:W-:-:S06]  /*77d0*/  WARPGROUP.ARRIVE ;  /* 0x00000000000079c5 */ /* 0x000fcc0000000000 */
[----:B------:R-:W-:Y:S01]  /*77e0*/  QGMMA.64x128x32.F32.E4M3.E4M3 R24, R180, gdesc[UR4], R24, gsb0 ;  /* 0x01e00004b4187df3 */ /* 0x000fe20008000818 */
[----:B------:R-:W-:Y:S01]  /*77f0*/  UIADD3 UR6, UR5, 0x300, URZ ;  /* 0x0000030005067890 */ /* 0x000fe2000fffe03f */
[----:B------:R-:W-:Y:S01]  /*7800*/  UMOV UR7, 0xc0000010 ;  /* 0xc000001000077882 */ /* 0x000fe20000000000 */
[----:B------:R-:W1:Y:S04]  /*7810*/  SHFL.BFLY PT, R9, R4, 0x2, 0x1f ;  /* 0x0c401f0004097f89 */ /* 0x000e6800000e0000 */
[----:B------:R-:W3:Y:S01]  /*7820*/  SHFL.BFLY PT, R10, R5, 0x2, 0x1f ;  /* 0x0c401f00050a7f89 */ /* 0x000ee200000e0000 */
[----:B------:R-:W-:Y:S02]  /*7830*/  WARPGROUP.DEPBAR.LE gsb0, 0x0 ;  /* 0x00008000000079c5 */ /* 0x000fe40000010000 */
[----:B------:R-:W-:-:S06]  /*7840*/  WARPGROUP.ARRIVE ;  /* 0x00000000000079c5 */ /* 0x000fcc0000000000 */
[----:B------:R-:W-:Y:S01]  /*7850*/  QGMMA.64x128x32.F32.E4M3.E4M3 R24, R184, gdesc[UR4], R24, gsb0 ;  /* 0x01e00004b8187df3 */ /* 0x000fe20008000818 */
[----:B------:R-:W-:Y:S01]  /*7860*/  UIADD3 UR6, UR5, 0x400, URZ ;  /* 0x0000040005067890 */ /* 0x000fe2000fffe03f */
[----:B------:R-:W-:Y:S01]  /*7870*/  UMOV UR7, 0xc0000010 ;  /* 0xc000001000077882 */ /* 0x000fe20000000000 */
[----:B-1----:R-:W-:-:S01]  /*7880*/  FADD.FTZ R9, R9, R4 ;  /* 0x0000000409097221 */ /* 0x002fc20000010000 */
[----:B---3--:R-:W-:-:S04]  /*7890*/  FADD.FTZ R10, R10, R5 ;  /* 0x000000050a0a7221 */ /* 0x008fc80000010000 */
[----:B0-----:R-:W0:Y:S04]  /*78a0*/  SHFL.BFLY PT, R6, R9, 0x1, 0x1f ;  /* 0x0c201f0009067f89 */ /* 0x001e2800000e0000 */
[----:B------:R-:W1:Y:S01]  /*78b0*/  SHFL.BFLY PT, R7, R10, 0x1, 0x1f ;  /* 0x0c201f000a077f89 */ /* 0x000e6200000e0000 */
[----:B0-----:R-:W-:-:S01]  /*78c0*/  FADD.FTZ R6, R9, R6 ;  /* 0x0000000609067221 */ /* 0x001fc20000010000 */
[----:B-1----:R-:W-:-:S04]  /*78d0*/  FADD.FTZ R12, R10, R7 ;  /* 0x000000070a0c7221 */ /* 0x002fc80000010000 */
[C---:B------:R-:W-:Y:S01]  /*78e0*/  FSETP.NE.FTZ.AND P1, PT, R6.reuse, RZ, PT ;  /* 0x000000ff0600720b */ /* 0x040fe20003f35000 */
[----:B------:R-:W-:Y:S01]  /*78f0*/  FMUL.FTZ R13, R6, 0.00390625 ;  /* 0x3b800000060d7820 */ /* 0x000fe20000410000 */
[----:B------:R-:W-:Y:S01]  /*7900*/  FMUL.FTZ R14, R12, 0.00390625 ;  /* 0x3b8000000c0e7820 */ /* 0x000fe20000410000 */
[----:B------:R-:W-:-:S03]  /*7910*/  IMAD.MOV.U32 R7, RZ, RZ, RZ ;  /* 0x000000ffff077224 */ /* 0x000fc600078e00ff */
[----:B------:R-:W-:Y:S02]  /*7920*/  FSETP.NE.FTZ.AND P2, PT, R13, RZ, PT ;  /* 0x000000ff0d00720b */ /* 0x000fe40003f55000 */
[----:B------:R-:W-:-:S05]  /*7930*/  FSETP.NE.FTZ.AND P3, PT, R14, RZ, PT ;  /* 0x000000ff0e00720b */ /* 0x000fca0003f75000 */
[----:B------:R-:W-:Y:S01]  /*7940*/  @P1 MUFU.RCP R7, R6 ;  /* 0x0000000600071308 */ /* 0x000fe20000001000 */
[----:B------:R-:W-:Y:S01]  /*7950*/  FSETP.NE.FTZ.AND P1, PT, R12, RZ, PT ;  /* 0x000000ff0c00720b */ /* 0x000fe20003f35000 */
[----:B------:R-:W-:Y:S01]  /*7960*/  IMAD.MOV.U32 R11, RZ, RZ, RZ ;  /* 0x000000ffff0b7224 */ /* 0x000fe200078e00ff */
[----:B------:R-:W-:Y:S02]  /*7970*/  WARPGROUP.DEPBAR.LE gsb0, 0x0 ;  /* 0x00008000000079c5 */ /* 0x000fe40000010000 */
[----:B------:R-:W-:-:S06]  /*7980*/  WARPGROUP.ARRIVE ;  /* 0x00000000000079c5 */ /* 0x000fcc0000000000 */
[----:B------:R-:W-:Y:S01]  /*7990*/  QGMMA.64x128x32.F32.E4M3.E4M3 R24, R188, gdesc[UR4], R24, gsb0 ;  /* 0x01e00004bc187df3 */ /* 0x000fe20008000818 */
[----:B------:R-:W0:Y:S08]  /*79a0*/  @P2 MUFU.LG2 R9, R13 ;  /* 0x0000000d00092308 */ /* 0x000e300000000c00 */
[----:B------:R-:W1:Y:S08]  /*79b0*/  @P3 MUFU.LG2 R10, R14 ;  /* 0x0000000e000a3308 */ /* 0x000e700000000c00 */
[----:B------:R2:W3:Y:S01]  /*79c0*/  @P1 MUFU.RCP R11, R12 ;  /* 0x0000000c000b1308 */ /* 0x0004e20000001000 */
[----:B------:R-:W-:-:S02]  /*79d0*/  IMAD.U32 R15, RZ, RZ, UR40 ;  /* 0x00000028ff0f7e24 */ /* 0x000fc4000f8e00ff */
[----:B------:R-:W-:Y:S02]  /*79e0*/  IMAD.U32 R20, RZ, RZ, UR40 ;  /* 0x00000028ff147e24 */ /* 0x000fe4000f8e00ff */
[----:B0-----:R-:W-:Y:S01]  /*79f0*/  @P2 FMUL.FTZ R9, R9, 0.69314718246459960938 ;  /* 0x3f31721809092820 */ /* 0x001fe20000410000 */
[----:B------:R-:W-:Y:S01]  /*7a00*/  @P2 FMUL.FTZ R6, R15, 0.69314718246459960938 ;  /* 0x3f3172180f062820 */ /* 0x000fe20000410000 */
[----:B------:R-:W-:Y:S01]  /*7a10*/  @P3 FMUL.FTZ R20, R20, 0.69314718246459960938 ;  /* 0x3f31721814143820 */ /* 0x000fe20000410000 */
[----:B-1----:R-:W-:Y:S01]  /*7a20*/  @P3 FMUL.FTZ R13, R10, 0.69314718246459960938 ;  /* 0x3f3172180a0d3820 */ /* 0x002fe20000410000 */
[----:B------:R-:W-:Y:S02]  /*7a30*/  IMAD.MOV.U32 R5, RZ, RZ, -0x800000 ;  /* 0xff800000ff057424 */ /* 0x000fe400078e00ff */
[----:B------:R-:W-:Y:S01]  /*7a40*/  @P2 FFMA.FTZ R5, R6, R3, R9 ;  /* 0x0000000306052223 */ /* 0x000fe20000010009 */
[----:B------:R-:W-:Y:S02]  /*7a50*/  IMAD.MOV.U32 R4, RZ, RZ, -0x800000 ;  /* 0xff800000ff047424 */ /* 0x000fe400078e00ff */
[----:B------:R-:W-:Y:S01]  /*7a60*/  @P3 FFMA.FTZ R4, R20, R0, R13 ;  /* 0x0000000014043223 */ /* 0x000fe2000001000d */
[-C--:B--2---:R-:W-:Y:S01]  /*7a70*/  FMUL.FTZ R12, R7, R8.reuse ;  /* 0x00000008070c7220 */ /* 0x084fe20000410000 */
[----:B---3--:R-:W-:Y:S01]  /*7a80*/  FMUL.FTZ R88, R11, R8 ;  /* 0x000000080b587220 */ /* 0x008fe20000410000 */
[----:B------:R-:W-:-:S02]  /*7a90*/  WARPGROUP.DEPBAR.LE gsb0, 0x0 ;  /* 0x00008000000079c5 */ /* 0x000fc40000010000 */
[----:B------:R-:W-:Y:S05]  /*7aa0*/  @!P0 BRA `(.L_x_30) ;  /* 0x0000000000048947 */ /* 0x000fea0003800000 */
[----:B------:R-:W-:Y:S01]  /*7ab0*/  BPT.TRAP 0x1 ;  /* 0x000000040000795c */ /* 0x000fe20000300000 */
.L_x_30:
[----:B------:R-:W0:Y:S01]  /*7ac0*/  S2R R89, SR_TID.X ;  /* 0x0000000000597919 */ /* 0x000e220000002100 */
[----:B------:R-:W-:Y:S01]  /*7ad0*/  ULDC.64 UR6, c[0x4][0x40] ;  /* 0x0100100000067ab9 */ /* 0x000fe20000000a00 */
[----:B------:R-:W1:Y:S01]  /*7ae0*/  S2UR UR5, SR_SWINHI ;  /* 0x00000000000579c3 */ /* 0x000e620000002f00 */
        /* <DEDUP_REMOVED lines=9> */
[----:B------:R-:W-:Y:S01]  /*7b80*/  FMUL.FTZ R20, R34, R88 ;  /* 0x0000005822147220 */ /* 0x000fe20000410000 */
[----:B------:R-:W-:Y:S01]  /*7b90*/  ULDC.64 UR8, c[0x0][0xb90] ;  /* 0x0002e40000087ab9 */ /* 0x000fe20000000a00 */
[----:B------:R-:W-:Y:S01]  /*7ba0*/  USHF.R.S32.HI UR14, URZ, 0x1f, UR42 ;  /* 0x0000001f3f0e7899 */ /* 0x000fe2000801142a */
[----:B------:R-:W-:Y:S01]  /*7bb0*/  ULDC.64 UR10, c[0x0][0xb98] ;  /* 0x0002e600000a7ab9 */ /* 0x000fe20000000a00 */
[----:B0-----:R-:W-:-:S05]  /*7bc0*/  IMAD.SHL.U32 R0, R89, 0x4, RZ ;  /* 0x0000000459007824 */ /* 0x001fca00078e00ff */
[----:B------:R-:W-:-:S04]  /*7bd0*/  LOP3.LUT R0, R0, 0xc, RZ, 0xc0, !PT ;  /* 0x0000000c00007812 */ /* 0x000fc800078ec0ff */
[----:B------:R-:W-:-:S05]  /*7be0*/  IADD3 R6, P0, R0, UR6, RZ ;  /* 0x0000000600067c10 */ /* 0x000fca000ff1e0ff */
[----:B------:R-:W-:-:S05]  /*7bf0*/  IMAD.X R7, RZ, RZ, UR7, P0 ;  /* 0x00000007ff077e24 */ /* 0x000fca00080e06ff */
[----:B------:R0:W2:Y:S01]  /*7c00*/  LDG.E.CONSTANT R0, desc[UR50][R6.64] ;  /* 0x0000003206007981 */ /* 0x0000a2000c1e9900 */
        /* <DEDUP_REMOVED lines=9> */
[-C--:B0-----:R-:W-:Y:S01]  /*7ca0*/  FMUL.FTZ R6, R30, R88.reuse ;  /* 0x000000581e067220 */ /* 0x081fe20000410000 */
[----:B------:R-:W-:Y:S01]  /*7cb0*/  FMUL.FTZ R7, R26, R88 ;  /* 0x000000581a077220 */ /* 0x000fe20000410000 */
[-C--:B------:R-:W-:Y:S01]  /*7cc0*/  FMUL.FTZ R48, R61, R12.reuse ;  /* 0x0000000c3d307220 */ /* 0x080fe20000410000 */
[-C--:B------:R-:W-:Y:S01]  /*7cd0*/  FMUL.FTZ R49, R57, R12.reuse ;  /* 0x0000000c39317220 */ /* 0x080fe20000410000 */
[-C--:B------:R-:W-:Y:S01]  /*7ce0*/  FMUL.FTZ R36, R52, R12.reuse ;  /* 0x0000000c34247220 */ /* 0x080fe20000410000 */
[-C--:B------:R-:W-:Y:S01]  /*7cf0*/  FMUL.FTZ R40, R53, R12.reuse ;  /* 0x0000000c35287220 */ /* 0x080fe20000410000 */
[----:B------:R-:W-:Y:S01]  /*7d00*/  F2FP.BF16.F32.PACK_AB R6, R6, R7 ;  /* 0x000000070606723e */ /* 0x000fe200000010ff */
[-C--:B------:R-:W-:Y:S01]  /*7d10*/  FMUL.FTZ R52, R68, R12.reuse ;  /* 0x0000000c44347220 */ /* 0x080fe20000410000 */
[----:B------:R-:W-:Y:S01]  /*7d20*/  LOP3.LUT P0, R7, R89, 0x3, RZ, 0xc0, !PT ;  /* 0x0000000359077812 */ /* 0x000fe2000780c0ff */
        /* <DEDUP_REMOVED lines=12> */
[----:B------:R-:W-:Y:S01]  /*7df0*/  F2FP.BF16.F32.PACK_AB R44, R44, R45 ;  /* 0x0000002d2c2c723e */ /* 0x000fe200000010ff */
[-C--:B------:R-:W-:Y:S01]  /*7e00*/  FMUL.FTZ R25, R39, R88.reuse ;  /* 0x0000005827197220 */ /* 0x080fe20000410000 */
[----:B------:R-:W-:Y:S01]  /*7e10*/  F2FP.BF16.F32.PACK_AB R49, R48, R49 ;  /* 0x000000313031723e */ /* 0x000fe200000010ff */
[-C--:B------:R-:W-:Y:S01]  /*7e20*/  FMUL.FTZ R26, R35, R88.reuse ;  /* 0x00000058231a7220 */ /* 0x080fe20000410000 */
[----:B------:R-:W-:Y:S01]  /*7e30*/  ISETP.EQ.OR P0, PT, R7, 0x3, !P0 ;  /* 0x000000030700780c */ /* 0x000fe20004702670 */
[-C--:B------:R-:W-:Y:S01]  /*7e40*/  FMUL.FTZ R27, R46, R88.reuse ;  /* 0x000000582e1b7220 */ /* 0x080fe20000410000 */
[-C--:B------:R-:W-:Y:S01]  /*7e50*/  FMUL.FTZ R30, R42, R88.reuse ;  /* 0x000000582a1e7220 */ /* 0x080fe20000410000 */
[-C--:B------:R-:W-:Y:S01]  /*7e60*/  FMUL.FTZ R34, R43, R88.reuse ;  /* 0x000000582b227220 */ /* 0x080fe20000410000 */
[-C--:B------:R-:W-:Y:S01]  /*7e70*/  FMUL.FTZ R38, R50, R88.reuse ;  /* 0x0000005832267220 */ /* 0x080fe20000410000 */
[----:B------:R-:W-:Y:S01]  /*7e80*/  F2FP.BF16.F32.PACK_AB R52, R52, R53 ;  /* 0x000000353434723e */ /* 0x000fe200000010ff */
[-C--:B------:R-:W-:Y:S01]  /*7e90*/  FMUL.FTZ R43, R62, R88.reuse ;  /* 0x000000583e2b7220 */ /* 0x080fe20000410000 */
[----:B------:R-:W-:Y:S01]  /*7ea0*/  F2FP.BF16.F32.PACK_AB R57, R56, R57 ;  /* 0x000000393839723e */ /* 0x000fe200000010ff */
[-C--:B------:R-:W-:Y:S01]  /*7eb0*/  FMUL.FTZ R50, R59, R88.reuse ;  /* 0x000000583b327220 */ /* 0x080fe20000410000 */
[----:B------:R-:W-:Y:S01]  /*7ec0*/  F2FP.BF16.F32.PACK_AB R60, R60, R61 ;  /* 0x0000003d3c3c723e */ /* 0x000fe200000010ff */
[-C--:B------:R-:W-:Y:S01]  /*7ed0*/  FMUL.FTZ R59, R78, R88.reuse ;  /* 0x000000584e3b7220 */ /* 0x080fe20000410000 */
[-C--:B------:R-:W-:Y:S01]  /*7ee0*/  FMUL.FTZ R62, R74, R88.reuse ;  /* 0x000000584a3e7220 */ /* 0x080fe20000410000 */
[----:B------:R-:W-:Y:S01]  /*7ef0*/  F2FP.BF16.F32.PACK_AB R65, R64, R65 ;  /* 0x000000414041723e */ /* 0x000fe200000010ff */
[-C--:B------:R-:W-:Y:S01]  /*7f00*/  FMUL.FTZ R31, R47, R88.reuse ;  /* 0x000000582f1f7220 */ /* 0x080fe20000410000 */
[----:B------:R-:W-:Y:S01]  /*7f10*/  SEL R61, R44, R49, P0 ;  /* 0x000000312c3d7207 */ /* 0x000fe20000000000 */
[----:B------:R-:W-:Y:S01]  /*7f20*/  FMUL.FTZ R35, R54, R88 ;  /* 0x0000005836237220 */ /* 0x000fe20000410000 */
[----:B------:R-:W-:Y:S01]  /*7f30*/  F2FP.BF16.F32.PACK_AB R3, R3, R8 ;  /* 0x000000080303723e */ /* 0x000fe200000010ff */
[----:B------:R-:W-:Y:S01]  /*7f40*/  UMOV UR6, UR39 ;  /* 0x0000002700067c82 */ /* 0x000fe20008000000 */
[----:B-1----:R-:W-:Y:S01]  /*7f50*/  UMOV UR7, UR5 ;  /* 0x0000000500077c82 */ /* 0x002fe20008000000 */
[----:B------:R-:W-:Y:S01]  /*7f60*/  SEL R44, R49, R44, P0 ;  /* 0x0000002c312c7207 */ /* 0x000fe20000000000 */
[-C--:B------:R-:W-:Y:S01]  /*7f70*/  FMUL.FTZ R39, R55, R88.reuse ;  /* 0x0000005837277220 */ /* 0x080fe20000410000 */
[-C--:B------:R-:W-:Y:S01]  /*7f80*/  FMUL.FTZ R42, R51, R88.reuse ;  /* 0x00000058332a7220 */ /* 0x080fe20000410000 */
[-C--:B------:R-:W-:Y:S01]  /*7f90*/  FMUL.FTZ R47, R63, R88.reuse ;  /* 0x000000583f2f7220 */ /* 0x080fe20000410000 */
[----:B------:R-:W-:Y:S01]  /*7fa0*/  FMUL.FTZ R54, R66, R88 ;  /* 0x0000005842367220 */ /* 0x000fe20000410000 */
[----:B------:R-:W-:Y:S01]  /*7fb0*/  F2FP.BF16.F32.PACK_AB R11, R11, R12 ;  /* 0x0000000c0b0b723e */ /* 0x000fe200000010ff */
[----:B------:R-:W-:Y:S01]  /*7fc0*/  FMUL.FTZ R63, R79, R88 ;  /* 0x000000584f3f7220 */ /* 0x000fe20000410000 */
[----:B------:R-:W-:Y:S01]  /*7fd0*/  F2FP.BF16.F32.PACK_AB R8, R25, R26 ;  /* 0x0000001a1908723e */ /* 0x000fe200000010ff */
[----:B------:R-:W-:Y:S01]  /*7fe0*/  FMUL.FTZ R66, R75, R88 ;  /* 0x000000584b427220 */ /* 0x000fe20000410000 */
[----:B------:R-:W-:Y:S01]  /*7ff0*/  F2FP.BF16.F32.PACK_AB R30, R27, R30 ;  /* 0x0000001e1b1e723e */ /* 0x000fe200000010ff */
[----:B------:R-:W-:Y:S01]  /*8000*/  IMAD.U32 R26, RZ, RZ, UR6 ;  /* 0x00000006ff1a7e24 */ /* 0x000fe2000f8e00ff */
[----:B------:R-:W-:Y:S01]  /*8010*/  SEL R49, R52, R57, P0 ;  /* 0x0000003934317207 */ /* 0x000fe20000000000 */
[----:B------:R-:W-:Y:S01]  /*8020*/  IMAD.U32 R27, RZ, RZ, UR7 ;  /* 0x00000007ff1b7e24 */ /* 0x000fe2000f8e00ff */
[----:B------:R-:W-:Y:S01]  /*8030*/  SEL R52, R57, R52, P0 ;  /* 0x0000003439347207 */ /* 0x000fe20000000000 */
[-C--:B------:R-:W-:Y:S01]  /*8040*/  FMUL.FTZ R46, R58, R88.reuse ;  /* 0x000000583a2e7220 */ /* 0x080fe20000410000 */
[----:B------:R-:W-:Y:S01]  /*8050*/  SEL R57, R60, R65, P0 ;  /* 0x000000413c397207 */ /* 0x000fe20000000000 */
[----:B------:R-:W-:Y:S01]  /*8060*/  FMUL.FTZ R51, R70, R88 ;  /* 0x0000005846337220 */ /* 0x000fe20000410000 */
[----:B------:R-:W-:Y:S01]  /*8070*/  F2FP.BF16.F32.PACK_AB R59, R59, R62 ;  /* 0x0000003e3b3b723e */ /* 0x000fe200000010ff */
[-C--:B------:R-:W-:Y:S01]  /*8080*/  FMUL.FTZ R55, R71, R88.reuse ;  /* 0x0000005847377220 */ /* 0x080fe20000410000 */
[----:B------:R-:W-:Y:S01]  /*8090*/  F2FP.BF16.F32.PACK_AB R68, R68, R69 ;  /* 0x000000454444723e */ /* 0x000fe200000010ff */
[-C--:B------:R-:W-:Y:S01]  /*80a0*/  FMUL.FTZ R58, R67, R88.reuse ;  /* 0x00000058433a7220 */ /* 0x080fe20000410000 */
[----:B------:R-:W-:Y:S01]  /*80b0*/  F2FP.BF16.F32.PACK_AB R73, R72, R73 ;  /* 0x000000494849723e */ /* 0x000fe200000010ff */
[----:B------:R-:W-:Y:S01]  /*80c0*/  FMUL.FTZ R71, R87, R88 ;  /* 0x0000005857477220 */ /* 0x000fe20000410000 */
[----:B------:R-:W-:Y:S01]  /*80d0*/  SEL R60, R65, R60, P0 ;  /* 0x0000003c413c7207 */ /* 0x000fe20000000000 */
[-C--:B------:R-:W-:Y:S01]  /*80e0*/  FMUL.FTZ R67, R86, R88.reuse ;  /* 0x0000005856437220 */ /* 0x080fe20000410000 */
[----:B------:R-:W-:Y:S01]  /*80f0*/  SEL R65, R6, R11, P0 ;  /* 0x0000000b06417207 */ /* 0x000fe20000000000 */
[----:B------:R-:W-:Y:S01]  /*8100*/  FMUL.FTZ R70, R82, R88 ;  /* 0x0000005852467220 */ /* 0x000fe20000410000 */
[----:B------:R-:W-:Y:S01]  /*8110*/  SEL R62, R11, R6, P0 ;  /* 0x000000060b3e7207 */ /* 0x000fe20000000000 */
[----:B------:R-:W-:Y:S01]  /*8120*/  IMAD.WIDE R6, R170, 0x2, R26 ;  /* 0x00000002aa067825 */ /* 0x000fe200078e021a */
[----:B------:R-:W-:-:S03]  /*8130*/  F2FP.BF16.F32.PACK_AB R35, R35, R38 ;  /* 0x000000262323723e */ /* 0x000fc600000010ff */
[----:B------:R-:W-:Y:S01]  /*8140*/  FMUL.FTZ R74, R83, R88 ;  /* 0x00000058534a7220 */ /* 0x000fe20000410000 */
[----:B------:R-:W-:Y:S01]  /*8150*/  F2FP.BF16.F32.PACK_AB R42, R39, R42 ;  /* 0x0000002a272a723e */ /* 0x000fe200000010ff */
[----:B------:R-:W0:Y:S01]  /*8160*/  LDC R87, c[0x0][0xc38] ;  /* 0x00030e00ff577b82 */ /* 0x000e220000000800 */
[----:B------:R-:W-:Y:S01]  /*8170*/  F2FP.BF16.F32.PACK_AB R66, R63, R66 ;  /* 0x000000423f42723e */ /* 0x000fe200000010ff */
[----:B------:R-:W-:Y:S01]  /*8180*/  UIADD3 UR5, -UR42, URZ, URZ ;  /* 0x0000003f2a057290 */ /* 0x000fe2000fffe13f */
[----:B------:R-:W-:Y:S01]  /*8190*/  SEL R63, R68, R73, P0 ;  /* 0x00000049443f7207 */ /* 0x000fe20000000000 */
[----:B------:R-:W-:Y:S01]  /*81a0*/  ULDC UR6, c[0x0][0xc44] ;  /* 0x0003110000067ab9 */ /* 0x000fe20000000800 */
[----:B------:R-:W-:Y:S01]  /*81b0*/  SEL R68, R73, R68, P0 ;  /* 0x0000004449447207 */ /* 0x000fe20000000000 */
[----:B------:R-:W-:Y:S01]  /*81c0*/  UIMAD UR13, UR6, UR5, UR43 ;  /* 0x00000005060d72a4 */ /* 0x000fe2000f8e022b */
[----:B------:R-:W-:Y:S01]  /*81d0*/  F2FP.BF16.F32.PACK_AB R10, R9, R10 ;  /* 0x0000000a090a723e */ /* 0x000fe200000010ff */
[----:B------:R-:W-:Y:S01]  /*81e0*/  UIADD3 UR4, UR4, 0x29860, URZ ;  /* 0x0002986004047890 */ /* 0x000fe2000fffe03f */
[----:B------:R-:W-:Y:S01]  /*81f0*/  SEL R73, R35, R42, P0 ;  /* 0x0000002a23497207 */ /* 0x000fe20000000000 */
[----:B------:R-:W-:Y:S01]  /*8200*/  USHF.R.S32.HI UR12, URZ, 0x1f, UR13 ;  /* 0x0000001f3f0c7899 */ /* 0x000fe2000801140d */
[----:B------:R-:W-:Y:S01]  /*8210*/  SEL R72, R42, R35, P0 ;  /* 0x000000232a487207 */ /* 0x000fe20000000000 */
[----:B------:R-:W-:Y:S01]  /*8220*/  UPRMT UR4, UR37, 0x654, UR4 ;  /* 0x0000065425047896 */ /* 0x000fe20008000004 */
[----:B------:R-:W-:Y:S01]  /*8230*/  F2FP.BF16.F32.PACK_AB R15, R15, R20 ;  /* 0x000000140f0f723e */ /* 0x000fe200000010ff */
[----:B------:R-:W-:Y:S01]  /*8240*/  UIMAD UR5, UR12, UR8, URZ ;  /* 0x000000080c0572a4 */ /* 0x000fe2000f8e023f */
[----:B------:R-:W-:Y:S01]  /*8250*/  IADD3 R35, P6, R6, 0x4060, RZ ;  /* 0x0000406006237810 */ /* 0x000fe20007fde0ff */
[----:B------:R-:W-:Y:S01]  /*8260*/  UIMAD.WIDE.U32 UR6, UR13, UR8, URZ ;  /* 0x000000080d0672a5 */ /* 0x000fe2000f8e003f */
[----:B------:R-:W-:Y:S01]  /*8270*/  F2FP.BF16.F32.PACK_AB R43, R43, R46 ;  /* 0x0000002e2b2b723e */ /* 0x000fe200000010ff */
[----:B------:R-:W-:Y:S01]  /*8280*/  UIMAD UR5, UR13, UR9, UR5 ;  /* 0x000000090d0572a4 */ /* 0x000fe2000f8e0205 */
[----:B------:R-:W-:Y:S01]  /*8290*/  F2FP.BF16.F32.PACK_AB R31, R31, R34 ;  /* 0x000000221f1f723e */ /* 0x000fe200000010ff */
[----:B------:R-:W-:Y:S01]  /*82a0*/  UIMAD UR8, UR14, UR10, URZ ;  /* 0x0000000a0e0872a4 */ /* 0x000fe2000f8e023f */
[----:B------:R-:W-:Y:S01]  /*82b0*/  SEL R45, R3, R10, P0 ;  /* 0x0000000a032d7207 */ /* 0x000fe20000000000 */
[----:B------:R-:W-:Y:S01]  /*82c0*/  SYNCS.ARRIVE.TRANS64.RED.A1T0 RZ, [UR4], RZ ;  /* 0x000000ffffff79a7 */ /* 0x000fe20008100404 */
[----:B------:R-:W-:Y:S01]  /*82d0*/  SEL R46, R10, R3, P0 ;  /* 0x000000030a2e7207 */ /* 0x000fe20000000000 */
[----:B------:R-:W-:Y:S01]  /*82e0*/  IMAD R3, R18, 0x40, R2 ;  /* 0x0000004012037824 */ /* 0x000fe200078e0202 */
[----:B------:R-:W-:Y:S01]  /*82f0*/  SEL R69, R15, R8, P0 ;  /* 0x000000080f457207 */ /* 0x000fe20000000000 */
[----:B------:R-:W-:Y:S01]  /*8300*/  UIADD3 UR7, UR7, UR5, URZ ;  /* 0x0000000507077290 */ /* 0x000fe2000fffe03f */
[----:B------:R-:W-:Y:S01]  /*8310*/  SEL R64, R8, R15, P0 ;  /* 0x0000000f08407207 */ /* 0x000fe20000000000 */
[----:B------:R-:W-:Y:S01]  /*8320*/  IMAD.WIDE R26, R3, 0x2, R26 ;  /* 0x00000002031a7825 */ /* 0x000fe200078e021a */
[----:B------:R-:W-:Y:S01]  /*8330*/  LOP3.LUT R34, R35, 0x380, RZ, 0xc0, !PT ;  /* 0x0000038023227812 */ /* 0x000fe200078ec0ff */
[----:B------:R-:W-:Y:S01]  /*8340*/  UIMAD UR8, UR42, UR11, UR8 ;  /* 0x0000000b2a0872a4 */ /* 0x000fe2000f8e0208 */
[----:B------:R-:W-:Y:S01]  /*8350*/  IADD3 R8, P2, R6, 0x20, RZ ;  /* 0x0000002006087810 */ /* 0x000fe20007f5e0ff */
[----:B------:R-:W-:Y:S01]  /*8360*/  UIMAD.WIDE.U32 UR6, UR42, UR10, UR6 ;  /* 0x0000000a2a0672a5 */ /* 0x000fe2000f8e0006 */
[----:B------:R-:W-:Y:S01]  /*8370*/  SHF.R.U64 R34, R34, 0x3, RZ ;  /* 0x0000000322227819 */ /* 0x000fe200000012ff */
[----:B------:R-:W-:Y:S01]  /*8380*/  ULDC.64 UR4, c[0x0][0xb50] ;  /* 0x0002d40000047ab9 */ /* 0x000fe20000000a00 */
[----:B------:R-:W-:-:S02]  /*8390*/  LOP3.LUT R3, R8, 0x380, RZ, 0xc0, !PT ;  /* 0x0000038008037812 */ /* 0x000fc400078ec0ff */
[----:B------:R-:W-:Y:S01]  /*83a0*/  LOP3.LUT R34, R34, R35, RZ, 0x3c, !PT ;  /* 0x0000002322227212 */ /* 0x000fe200078e3cff */
[----:B------:R-:W-:Y:S01]  /*83b0*/  IMAD.X R35, RZ, RZ, R7, P6 ;  /* 0x000000ffff237224 */ /* 0x000fe200030e0607 */
[----:B------:R-:W-:Y:S02]  /*83c0*/  SHF.R.U64 R3, R3, 0x3, RZ ;  /* 0x0000000303037819 */ /* 0x000fe400000012ff */
[----:B------:R-:W-:Y:S02]  /*83d0*/  IADD3 R10, P6, R6, 0x40, RZ ;  /* 0x00000040060a7810 */ /* 0x000fe40007fde0ff */
[----:B------:R-:W-:Y:S02]  /*83e0*/  F2FP.BF16.F32.PACK_AB R33, R32, R33 ;  /* 0x000000212021723e */ /* 0x000fe400000010ff */
[----:B------:R-:W-:Y:S02]  /*83f0*/  LOP3.LUT R32, R3, R8, RZ, 0x3c, !PT ;  /* 0x0000000803207212 */ /* 0x000fe400078e3cff */
[----:B------:R-:W-:-:S02]  /*8400*/  LOP3.LUT R3, R10, 0x380, RZ, 0xc0, !PT ;  /* 0x000003800a037812 */ /* 0x000fc400078ec0ff */
[----:B------:R-:W-:Y:S01]  /*8410*/  F2FP.BF16.F32.PACK_AB R28, R28, R29 ;  /* 0x0000001d1c1c723e */ /* 0x000fe200000010ff */
[--C-:B------:R-:W-:Y:S01]  /*8420*/  IMAD.X R29, RZ, RZ, R7.reuse, P6 ;  /* 0x000000ffff1d7224 */ /* 0x100fe200030e0607 */
[----:B------:R-:W-:Y:S02]  /*8430*/  SHF.R.U64 R3, R3, 0x3, RZ ;  /* 0x0000000303037819 */ /* 0x000fe400000012ff */
[----:B------:R-:W-:Y:S02]  /*8440*/  F2FP.BF16.F32.PACK_AB R51, R51, R54 ;  /* 0x000000363333723e */ /* 0x000fe400000010ff */
[----:B------:R-:W-:Y:S02]  /*8450*/  SEL R53, R28, R33, P0 ;  /* 0x000000211c357207 */ /* 0x000fe40000000000 */
[----:B------:R-:W-:Y:S01]  /*8460*/  SEL R54, R33, R28, P0 ;  /* 0x0000001c21367207 */ /* 0x000fe20000000000 */
[----:B------:R-:W-:Y:S01]  /*8470*/  IMAD.X R33, RZ, RZ, R7, P2 ;  /* 0x000000ffff217224 */ /* 0x000fe200010e0607 */
[----:B------:R-:W-:-:S02]  /*8480*/  LOP3.LUT R28, R3, R10, RZ, 0x3c, !PT ;  /* 0x0000000a031c7212 */ /* 0x000fc400078e3cff */
[----:B------:R-:W1:Y:S01]  /*8490*/  LDC R3, c[0x0][0xbe8] ;  /* 0x0002fa00ff037b82 */ /* 0x000e620000000800 */
[----:B------:R-:W-:Y:S02]  /*84a0*/  F2FP.BF16.F32.PACK_AB R50, R47, R50 ;  /* 0x000000322f32723e */ /* 0x000fe400000010ff */
[----:B------:R-:W-:Y:S02]  /*84b0*/  F2FP.BF16.F32.PACK_AB R24, R21, R24 ;  /* 0x000000181518723e */ /* 0x000fe400000010ff */
[----:B------:R-:W-:Y:S02]  /*84c0*/  SEL R75, R43, R50, P0 ;  /* 0x000000322b4b7207 */ /* 0x000fe40000000000 */
[----:B------:R-:W-:Y:S02]  /*84d0*/  SEL R76, R50, R43, P0 ;  /* 0x0000002b324c7207 */ /* 0x000fe40000000000 */
[----:B------:R-:W-:Y:S02]  /*84e0*/  LOP3.LUT R43, R6, 0x380, RZ, 0xc0, !PT ;  /* 0x00000380062b7812 */ /* 0x000fe400078ec0ff */
[----:B------:R-:W-:-:S02]  /*84f0*/  IADD3 R21, P2, R26, 0x2000, RZ ;  /* 0x000020001a157810 */ /* 0x000fc40007f5e0ff */
[----:B------:R-:W-:Y:S02]  /*8500*/  SHF.R.U64 R43, R43, 0x3, RZ ;  /* 0x000000032b2b7819 */ /* 0x000fe400000012ff */
[----:B------:R-:W-:Y:S02]  /*8510*/  LOP3.LUT R20, R21, 0x380, RZ, 0xc0, !PT ;  /* 0x0000038015147812 */ /* 0x000fe400078ec0ff */
[C---:B------:R-:W-:Y:S02]  /*8520*/  IADD3 R11, P3, R6.reuse, 0x4000, RZ ;  /* 0x00004000060b7810 */ /* 0x040fe40007f7e0ff */
[----:B------:R-:W-:Y:S02]  /*8530*/  F2FP.BF16.F32.PACK_AB R13, R13, R14 ;  /* 0x0000000e0d0d723e */ /* 0x000fe400000010ff */
[C---:B------:R-:W-:Y:S02]  /*8540*/  IADD3 R14, P5, R6.reuse, 0x4040, RZ ;  /* 0x00004040060e7810 */ /* 0x040fe40007fbe0ff */
[----:B------:R-:W-:-:S02]  /*8550*/  IADD3 R12, P4, R6, 0x4020, RZ ;  /* 0x00004020060c7810 */ /* 0x000fc40007f9e0ff */
[----:B------:R-:W-:Y:S02]  /*8560*/  IADD3 R9, P1, R6, 0x60, RZ ;  /* 0x0000006006097810 */ /* 0x000fe40007f3e0ff */
[----:B------:R-:W-:Y:S01]  /*8570*/  LOP3.LUT R42, R43, R6, RZ, 0x3c, !PT ;  /* 0x000000062b2a7212 */ /* 0x000fe200078e3cff */
[--C-:B------:R-:W-:Y:S01]  /*8580*/  IMAD.MOV.U32 R43, RZ, RZ, R7.reuse ;  /* 0x000000ffff2b7224 */ /* 0x100fe200078e0007 */
[----:B------:R-:W-:Y:S01]  /*8590*/  SHF.R.U64 R20, R20, 0x3, RZ ;  /* 0x0000000314147819 */ /* 0x000fe200000012ff */
[----:B------:R-:W-:Y:S01]  /*85a0*/  IMAD.X R39, RZ, RZ, R7, P4 ;  /* 0x000000ffff277224 */ /* 0x000fe200020e0607 */
[----:B------:R-:W-:Y:S02]  /*85b0*/  LOP3.LUT R6, R11, 0x380, RZ, 0xc0, !PT ;  /* 0x000003800b067812 */ /* 0x000fe400078ec0ff */
[----:B------:R-:W-:Y:S01]  /*85c0*/  LOP3.LUT R20, R20, R21, RZ, 0x3c, !PT ;  /* 0x0000001514147212 */ /* 0x000fe200078e3cff */
[----:B------:R-:W-:Y:S01]  /*85d0*/  IMAD.X R21, RZ, RZ, R27, P2 ;  /* 0x000000ffff157224 */ /* 0x000fe200010e061b */
[----:B------:R-:W-:-:S02]  /*85e0*/  SHF.R.U64 R6, R6, 0x3, RZ ;  /* 0x0000000306067819 */ /* 0x000fc400000012ff */
[----:B-1----:R-:W-:Y:S02]  /*85f0*/  ISETP.NE.AND P2, PT, R3, 0x1, PT ;  /* 0x000000010300780c */ /* 0x002fe40003f45270 */
[----:B------:R-:W-:Y:S02]  /*8600*/  F2FP.BF16.F32.PACK_AB R41, R40, R41 ;  /* 0x000000292829723e */ /* 0x000fe400000010ff */
[----:B------:R-:W-:Y:S02]  /*8610*/  LOP3.LUT R40, R6, R11, RZ, 0x3c, !PT ;  /* 0x0000000b06287212 */ /* 0x000fe400078e3cff */
[----:B------:R-:W-:Y:S02]  /*8620*/  LOP3.LUT R6, R9, 0x380, RZ, 0xc0, !PT ;  /* 0x0000038009067812 */ /* 0x000fe400078ec0ff */
[----:B------:R-:W-:Y:S02]  /*8630*/  IADD3 R25, P6, R26, 0x1000, RZ ;  /* 0x000010001a197810 */ /* 0x000fe40007fde0ff */
[----:B------:R-:W-:-:S02]  /*8640*/  SHF.R.U64 R6, R6, 0x3, RZ ;  /* 0x0000000306067819 */ /* 0x000fc400000012ff */
[----:B------:R-:W-:Y:S02]  /*8650*/  F2FP.BF16.F32.PACK_AB R67, R67, R70 ;  /* 0x000000464343723e */ /* 0x000fe400000010ff */
[----:B------:R-:W-:Y:S02]  /*8660*/  F2FP.BF16.F32.PACK_AB R74, R71, R74 ;  /* 0x0000004a474a723e */ /* 0x000fe400000010ff */
[----:B------:R-:W-:Y:S02]  /*8670*/  SEL R71, R30, R31, P0 ;  /* 0x0000001f1e477207 */ /* 0x000fe40000000000 */
[----:B------:R-:W-:Y:S01]  /*8680*/  SEL R70, R31, R30, P0 ;  /* 0x0000001e1f467207 */ /* 0x000fe20000000000 */
[----:B------:R-:W-:Y:S01]  /*8690*/  IMAD.X R31, RZ, RZ, R7, P1 ;  /* 0x000000ffff1f7224 */ /* 0x000fe200008e0607 */
[----:B------:R-:W-:Y:S02]  /*86a0*/  SEL R47, R13, R24, P0 ;  /* 0x000000180d2f7207 */ /* 0x000fe40000000000 */
[----:B------:R-:W-:-:S02]  /*86b0*/  SEL R48, R24, R13, P0 ;  /* 0x0000000d18307207 */ /* 0x000fc40000000000 */
[----:B------:R-:W-:Y:S02]  /*86c0*/  LOP3.LUT R30, R6, R9, RZ, 0x3c, !PT ;  /* 0x00000009061e7212 */ /* 0x000fe400078e3cff */
[----:B------:R-:W-:Y:S01]  /*86d0*/  MOV R79, R34 ;  /* 0x00000022004f7202 */ /* 0x000fe20000000f00 */
[----:B------:R-:W-:Y:S01]  /*86e0*/  IMAD R34, RZ, RZ, -UR43 ;  /* 0x8000002bff227e24 */ /* 0x000fe2000f8e02ff */
[----:B------:R-:W-:Y:S01]  /*86f0*/  F2FP.BF16.F32.PACK_AB R58, R55, R58 ;  /* 0x0000003a373a723e */ /* 0x000fe200000010ff */
[----:B------:R-:W1:Y:S01]  /*8700*/  @P2 LDC R35, c[0x0][0xbec] ;  /* 0x0002fb00ff232b82 */ /* 0x000e620000000800 */
[----:B------:R-:W-:Y:S01]  /*8710*/  LOP3.LUT R24, R25, 0x380, RZ, 0xc0, !PT ;  /* 0x0000038019187812 */ /* 0x000fe200078ec0ff */
[----:B0-----:R-:W-:Y:S01]  /*8720*/  IMAD R87, R87, R34, UR41 ;  /* 0x0000002957577e24 */ /* 0x001fe2000f8e0222 */
[----:B------:R-:W-:Y:S01]  /*8730*/  SEL R77, R51, R58, P0 ;  /* 0x0000003a334d7207 */ /* 0x000fe20000000000 */
[----:B------:R-:W-:Y:S01]  /*8740*/  IMAD.U32 R34, RZ, RZ, UR8 ;  /* 0x00000008ff227e24 */ /* 0x000fe2000f8e00ff */
[----:B------:R-:W-:Y:S01]  /*8750*/  SHF.R.U64 R24, R24, 0x3, RZ ;  /* 0x0000000318187819 */ /* 0x000fe200000012ff */
[----:B------:R-:W-:Y:S01]  /*8760*/  ULDC.64 UR8, c[0x0][0xae8] ;  /* 0x0002ba0000087ab9 */ /* 0x000fe20000000a00 */
[----:B------:R-:W-:-:S02]  /*8770*/  MOV R84, R30 ;  /* 0x0000001e00547202 */ /* 0x000fc40000000f00 */
[----:B------:R-:W-:Y:S01]  /*8780*/  SEL R58, R58, R51, P0 ;  /* 0x000000333a3a7207 */ /* 0x000fe20000000000 */
[----:B------:R-:W0:Y:S01]  /*8790*/  @P2 LDC R30, c[0x0][0xbf0] ;  /* 0x0002fc00ff1e2b82 */ /* 0x000e220000000800 */
[----:B------:R-:W-:Y:S02]  /*87a0*/  SEL R51, R59, R66, P0 ;  /* 0x000000423b337207 */ /* 0x000fe40000000000 */
[----:B------:R-:W-:Y:S02]  /*87b0*/  SEL R66, R66, R59, P0 ;  /* 0x0000003b42427207 */ /* 0x000fe40000000000 */
[----:B------:R-:W-:Y:S02]  /*87c0*/  SEL R59, R67, R74, P0 ;  /* 0x0000004a433b7207 */ /* 0x000fe40000000000 */
[----:B------:R-:W-:Y:S01]  /*87d0*/  LOP3.LUT R24, R24, R25, RZ, 0x3c, !PT ;  /* 0x0000001918187212 */ /* 0x000fe200078e3cff */
[----:B------:R-:W-:Y:S01]  /*87e0*/  IMAD.X R25, RZ, RZ, R27, P6 ;  /* 0x000000ffff197224 */ /* 0x000fe200030e061b */
[----:B------:R-:W-:-:S02]  /*87f0*/  SEL R74, R74, R67, P0 ;  /* 0x000000434a4a7207 */ /* 0x000fc40000000000 */
[----:B------:R-:W-:Y:S02]  /*8800*/  IADD3 R67, P6, R26, 0x7000, RZ ;  /* 0x000070001a437810 */ /* 0x000fe40007fde0ff */
[----:B------:R-:W-:Y:S02]  /*8810*/  MOV R85, R42 ;  /* 0x0000002a00557202 */ /* 0x000fe40000000f00 */
[----:B------:R-:W-:Y:S02]  /*8820*/  LOP3.LUT R6, R67, 0x380, RZ, 0xc0, !PT ;  /* 0x0000038043067812 */ /* 0x000fe400078ec0ff */
[----:B------:R-:W-:Y:S01]  /*8830*/  MOV R42, R32 ;  /* 0x00000020002a7202 */ /* 0x000fe20000000f00 */
[----:B------:R-:W-:Y:S01]  /*8840*/  IMAD R32, R87, 0x80, R169 ;  /* 0x0000008057207824 */ /* 0x000fe200078e02a9 */
[----:B------:R-:W-:Y:S02]  /*8850*/  SHF.R.U64 R6, R6, 0x3, RZ ;  /* 0x0000000306067819 */ /* 0x000fe400000012ff */
[----:B------:R-:W-:-:S02]  /*8860*/  LOP3.LUT R13, R14, 0x380, RZ, 0xc0, !PT ;  /* 0x000003800e0d7812 */ /* 0x000fc400078ec0ff */
[----:B------:R-:W-:Y:S02]  /*8870*/  LOP3.LUT R6, R6, R67, RZ, 0x3c, !PT ;  /* 0x0000004306067212 */ /* 0x000fe400078e3cff */
[----:B------:R-:W-:Y:S01]  /*8880*/  MOV R67, R28 ;  /* 0x0000001c00437202 */ /* 0x000fe20000000f00 */
[----:B-1----:R-:W-:Y:S01]  /*8890*/  @P2 IMAD.HI.U32 R29, R32, R35, RZ ;  /* 0x00000023201d2227 */ /* 0x002fe200078e00ff */
[----:B------:R-:W-:Y:S02]  /*88a0*/  F2FP.BF16.F32.PACK_AB R36, R36, R37 ;  /* 0x000000252424723e */ /* 0x000fe400000010ff */
[----:B------:R-:W-:Y:S01]  /*88b0*/  SHF.R.U64 R13, R13, 0x3, RZ ;  /* 0x000000030d0d7819 */ /* 0x000fe200000012ff */
[----:B------:R-:W-:Y:S01]  /*88c0*/  IMAD.MOV.U32 R28, RZ, RZ, R32 ;  /* 0x000000ffff1c7224 */ /* 0x000fe200078e0020 */
[----:B------:R-:W-:Y:S01]  /*88d0*/  IADD3 R15, P1, R26, 0x3000, RZ ;  /* 0x000030001a0f7810 */ /* 0x000fe20007f3e0ff */
[----:B------:R-:W-:Y:S01]  /*88e0*/  IMAD.X R37, RZ, RZ, R7, P5 ;  /* 0x000000ffff257224 */ /* 0x000fe200028e0607 */
[----:B------:R-:W-:-:S02]  /*88f0*/  SEL R55, R36, R41, P0 ;  /* 0x0000002924377207 */ /* 0x000fc40000000000 */
[----:B------:R-:W-:Y:S01]  /*8900*/  SEL R56, R41, R36, P0 ;  /* 0x0000002429387207 */ /* 0x000fe20000000000 */
[----:B------:R-:W-:Y:S01]  /*8910*/  IMAD.X R41, RZ, RZ, R7, P3 ;  /* 0x000000ffff297224 */ /* 0x000fe200018e0607 */
[----:B0-----:R-:W-:Y:S02]  /*8920*/  @P2 SHF.R.U32.HI R28, RZ, R30, R29 ;  /* 0x0000001eff1c2219 */ /* 0x001fe4000001161d */
[----:B------:R-:W-:Y:S02]  /*8930*/  LOP3.LUT R36, R13, R14, RZ, 0x3c, !PT ;  /* 0x0000000e0d247212 */ /* 0x000fe400078e3cff */
[----:B------:R-:W-:Y:S01]  /*8940*/  LOP3.LUT R14, R15, 0x380, RZ, 0xc0, !PT ;  /* 0x000003800f0e7812 */ /* 0x000fe200078ec0ff */
[----:B------:R-:W-:Y:S01]  /*8950*/  IMAD.MOV R30, RZ, RZ, -R28 ;  /* 0x000000ffff1e7224 */ /* 0x000fe200078e0a1c */
[----:B------:R-:W-:Y:S02]  /*8960*/  MOV R81, R36 ;  /* 0x0000002400517202 */ /* 0x000fe40000000f00 */
[----:B------:R-:W-:Y:S01]  /*8970*/  SHF.R.U64 R14, R14, 0x3, RZ ;  /* 0x000000030e0e7819 */ /* 0x000fe200000012ff */
[----:B------:R-:W-:Y:S01]  /*8980*/  IMAD R37, R3, R30, R32 ;  /* 0x0000001e03257224 */ /* 0x000fe200078e0220 */
[----:B------:R-:W-:-:S02]  /*8990*/  MOV R83, R40 ;  /* 0x0000002800537202 */ /* 0x000fc40000000f00 */
[----:B------:R-:W-:Y:S01]  /*89a0*/  LOP3.LUT R14, R14, R15, RZ, 0x3c, !PT ;  /* 0x0000000f0e0e7212 */ /* 0x000fe200078e3cff */
[----:B------:R-:W-:Y:S01]  /*89b0*/  IMAD.X R15, RZ, RZ, R27, P1 ;  /* 0x000000ffff0f7224 */ /* 0x000fe200008e061b */
[----:B------:R-:W-:Y:S02]  /*89c0*/  LOP3.LUT R7, R12, 0x380, RZ, 0xc0, !PT ;  /* 0x000003800c077812 */ /* 0x000fe400078ec0ff */
[----:B------:R-:W-:Y:S02]  /*89d0*/  SHF.R.S32.HI R29, RZ, 0x1f, R28 ;  /* 0x0000001fff1d7819 */ /* 0x000fe4000001141c */
[----:B------:R-:W-:Y:S02]  /*89e0*/  IADD3 R40, P1, R28, UR6, RZ ;  /* 0x000000061c287c10 */ /* 0x000fe4000ff3e0ff */
[----:B------:R-:W-:Y:S02]  /*89f0*/  IADD3 R11, P4, R26, 0x5000, RZ ;  /* 0x000050001a0b7810 */ /* 0x000fe40007f9e0ff */
[----:B------:R-:W-:-:S02]  /*8a00*/  SHF.R.S32.HI R36, RZ, 0x1f, R37 ;  /* 0x0000001fff247819 */ /* 0x000fc40000011425 */
[----:B------:R-:W-:Y:S02]  /*8a10*/  SHF.R.U64 R7, R7, 0x3, RZ ;  /* 0x0000000307077819 */ /* 0x000fe400000012ff */
[----:B------:R-:W-:Y:S01]  /*8a20*/  IADD3.X R41, R29, UR7, R34, P1, !PT ;  /* 0x000000071d297c10 */ /* 0x000fe20008ffe422 */
[----:B------:R-:W-:Y:S01]  /*8a30*/  ULDC.64 UR6, c[0x0][0xb88] ;  /* 0x0002e20000067ab9 */ /* 0x000fe20000000a00 */
[----:B------:R-:W-:Y:S01]  /*8a40*/  IADD3 R13, P3, R26, 0x4000, RZ ;  /* 0x000040001a0d7810 */ /* 0x000fe20007f7e0ff */
[----:B------:R-:W-:Y:S01]  /*8a50*/  IMAD R36, R36, UR6, RZ ;  /* 0x0000000624247c24 */ /* 0x000fe2000f8e02ff */
[----:B------:R-:W-:Y:S01]  /*8a60*/  LOP3.LUT R10, R11, 0x380, RZ, 0xc0, !PT ;  /* 0x000003800b0a7812 */ /* 0x000fe200078ec0ff */
[----:B------:R-:W-:Y:S01]  /*8a70*/  IMAD.WIDE.U32 R40, R37, UR6, R40 ;  /* 0x0000000625287c25 */ /* 0x000fe2000f8e0028 */
[----:B------:R-:W-:Y:S01]  /*8a80*/  LOP3.LUT R38, R7, R12, RZ, 0x3c, !PT ;  /* 0x0000000c07267212 */ /* 0x000fe200078e3cff */
[----:B------:R-:W-:Y:S01]  /*8a90*/  ULDC UR6, c[0x0][0xa88] ;  /* 0x0002a20000067ab9 */ /* 0x000fe20000000800 */
[----:B------:R-:W-:-:S02]  /*8aa0*/  LOP3.LUT R12, R13, 0x380, RZ, 0xc0, !PT ;  /* 0x000003800d0c7812 */ /* 0x000fc400078ec0ff */
[----:B------:R-:W-:Y:S02]  /*8ab0*/  SHF.R.U64 R10, R10, 0x3, RZ ;  /* 0x000000030a0a7819 */ /* 0x000fe400000012ff */
[----:B------:R-:W-:Y:S02]  /*8ac0*/  SHF.R.U64 R12, R12, 0x3, RZ ;  /* 0x000000030c0c7819 */ /* 0x000fe400000012ff */
[----:B------:R-:W-:Y:S01]  /*8ad0*/  LOP3.LUT R10, R10, R11, RZ, 0x3c, !PT ;  /* 0x0000000b0a0a7212 */ /* 0x000fe200078e3cff */
[----:B--2---:R-:W-:Y:S01]  /*8ae0*/  SHFL.IDX PT, R45, R45, R0, 0x1c1f ;  /* 0x001c1f002d2d7589 */ /* 0x004fe200000e0000 */
[----:B------:R-:W-:Y:S01]  /*8af0*/  LOP3.LUT R33, R0, 0x2, RZ, 0x3c, !PT ;  /* 0x0000000200217812 */ /* 0x000fe200078e3cff */
[----:B------:R-:W-:Y:S01]  /*8b00*/  IMAD.X R11, RZ, RZ, R27, P4 ;  /* 0x000000ffff0b7224 */ /* 0x000fe200020e061b */
[----:B------:R-:W-:Y:S01]  /*8b10*/  LOP3.LUT P1, RZ, R19, 0x3, RZ, 0xc0, !PT ;  /* 0x0000000313ff7812 */ /* 0x000fe2000782c0ff */
[----:B------:R-:W-:Y:S01]  /*8b20*/  SHFL.IDX PT, R65, R65, R0, 0x1c1f ;  /* 0x001c1f0041417589 */ /* 0x000fe200000e0000 */
[----:B------:R-:W-:-:S02]  /*8b30*/  MOV R82, R38 ;  /* 0x0000002600527202 */ /* 0x000fc40000000f00 */
[----:B------:R-:W-:Y:S01]  /*8b40*/  LOP3.LUT R12, R12, R13, RZ, 0x3c, !PT ;  /* 0x0000000d0c0c7212 */ /* 0x000fe200078e3cff */
[----:B------:R-:W0:Y:S01]  /*8b50*/  SHFL.IDX PT, R46, R46, R33, 0x1c1f ;  /* 0x001c1f212e2e7589 */ /* 0x000e2200000e0000 */
[----:B------:R-:W-:Y:S01]  /*8b60*/  IMAD.X R13, RZ, RZ, R27, P3 ;  /* 0x000000ffff0d7224 */ /* 0x000fe200018e061b */
[C---:B------:R-:W-:Y:S02]  /*8b70*/  IADD3 R9, P5, R26.reuse, 0x6000, RZ ;  /* 0x000060001a097810 */ /* 0x040fe40007fbe0ff */
[----:B------:R-:W1:Y:S01]  /*8b80*/  SHFL.IDX PT, R62, R62, R33, 0x1c1f ;  /* 0x001c1f213e3e7589 */ /* 0x000e6200000e0000 */
[----:B------:R-:W-:Y:S02]  /*8b90*/  LOP3.LUT R7, R26, 0x380, RZ, 0xc0, !PT ;  /* 0x000003801a077812 */ /* 0x000fe400078ec0ff */
[----:B------:R-:W-:Y:S01]  /*8ba0*/  LOP3.LUT R8, R9, 0x380, RZ, 0xc0, !PT ;  /* 0x0000038009087812 */ /* 0x000fe200078ec0ff */
[----:B------:R-:W-:Y:S01]  /*8bb0*/  SHFL.IDX PT, R47, R47, R0, 0x1c1f ;  /* 0x001c1f002f2f7589 */ /* 0x000fe200000e0000 */
[----:B------:R-:W-:-:S02]  /*8bc0*/  SHF.R.U64 R7, R7, 0x3, RZ ;  /* 0x0000000307077819 */ /* 0x000fc400000012ff */
[----:B------:R-:W-:Y:S01]  /*8bd0*/  SHF.R.U64 R8, R8, 0x3, RZ ;  /* 0x0000000308087819 */ /* 0x000fe200000012ff */
[----:B------:R-:W-:Y:S01]  /*8be0*/  SHFL.IDX PT, R69, R69, R0, 0x1c1f ;  /* 0x001c1f0045457589 */ /* 0x000fe200000e0000 */
[----:B------:R-:W-:Y:S01]  /*8bf0*/  LOP3.LUT R26, R7, R26, RZ, 0x3c, !PT ;  /* 0x0000001a071a7212 */ /* 0x000fe200078e3cff */
[--C-:B------:R-:W-:Y:S01]  /*8c00*/  IMAD.X R7, RZ, RZ, R27.reuse, P6 ;  /* 0x000000ffff077224 */ /* 0x100fe200030e061b */
[----:B------:R-:W-:Y:S01]  /*8c10*/  LOP3.LUT R8, R8, R9, RZ, 0x3c, !PT ;  /* 0x0000000908087212 */ /* 0x000fe200078e3cff */
[----:B------:R-:W2:Y:S01]  /*8c20*/  SHFL.IDX PT, R48, R48, R33, 0x1c1f ;  /* 0x001c1f2130307589 */ /* 0x000ea200000e0000 */
[----:B------:R-:W-:-:S03]  /*8c30*/  IMAD.X R9, RZ, RZ, R27, P5 ;  /* 0x000000ffff097224 */ /* 0x000fc600028e061b */
[----:B------:R-:W3:Y:S04]  /*8c40*/  SHFL.IDX PT, R64, R64, R33, 0x1c1f ;  /* 0x001c1f2140407589 */ /* 0x000ee800000e0000 */
[----:B------:R-:W-:Y:S01]  /*8c50*/  SHFL.IDX PT, R53, R53, R0, 0x1c1f ;  /* 0x001c1f0035357589 */ /* 0x000fe200000e0000 */
[----:B0-----:R-:W-:Y:S02]  /*8c60*/  SEL R28, R45, R46, P0 ;  /* 0x0000002e2d1c7207 */ /* 0x001fe40000000000 */
[----:B------:R-:W-:Y:S01]  /*8c70*/  SEL R30, R46, R45, P0 ;  /* 0x0000002d2e1e7207 */ /* 0x000fe20000000000 */
[----:B------:R-:W-:Y:S01]  /*8c80*/  SHFL.IDX PT, R71, R71, R0, 0x1c1f ;  /* 0x001c1f0047477589 */ /* 0x000fe200000e0000 */
[----:B-1----:R-:W-:Y:S01]  /*8c90*/  SEL R29, R65, R62, P0 ;  /* 0x0000003e411d7207 */ /* 0x002fe20000000000 */
[----:B------:R-:W-:Y:S01]  /*8ca0*/  IMAD R45, R37, UR7, R36 ;  /* 0x00000007252d7c24 */ /* 0x000fe2000f8e0224 */
[----:B------:R-:W-:Y:S01]  /*8cb0*/  SEL R31, R62, R65, P0 ;  /* 0x000000413e1f7207 */ /* 0x000fe20000000000 */
[----:B------:R-:W-:Y:S01]  /*8cc0*/  BAR.SYNC.DEFER_BLOCKING 0x1, 0x100 ;  /* 0x0044000000007b1d */ /* 0x000fe20000010000 */
[----:B------:R-:W-:-:S05]  /*8cd0*/  IMAD R46, R87, 0x80, R168 ;  /* 0x00000080572e7824 */ /* 0x000fca00078e02a8 */
[----:B------:R-:W0:Y:S01]  /*8ce0*/  SHFL.IDX PT, R54, R54, R33, 0x1c1f ;  /* 0x001c1f2136367589 */ /* 0x000e2200000e0000 */
[----:B--2---:R-:W-:Y:S02]  /*8cf0*/  SEL R32, R47, R48, P0 ;  /* 0x000000302f207207 */ /* 0x004fe40000000000 */
[----:B------:R-:W-:Y:S01]  /*8d00*/  SEL R34, R48, R47, P0 ;  /* 0x0000002f30227207 */ /* 0x000fe20000000000 */
[----:B------:R-:W1:Y:S01]  /*8d10*/  SHFL.IDX PT, R70, R70, R33, 0x1c1f ;  /* 0x001c1f2146467589 */ /* 0x000e6200000e0000 */
[----:B---3--:R-:W-:-:S03]  /*8d20*/  SEL R35, R64, R69, P0 ;  /* 0x0000004540237207 */ /* 0x008fc60000000000 */
[----:B------:R-:W-:Y:S04]  /*8d30*/  SHFL.IDX PT, R55, R55, R0, 0x1c1f ;  /* 0x001c1f0037377589 */ /* 0x000fe800000e0000 */
[----:B------:R-:W-:Y:S04]  /*8d40*/  SHFL.IDX PT, R43, R63, R0, 0x1c1f ;  /* 0x001c1f003f2b7589 */ /* 0x000fe800000e0000 */
[----:B------:R-:W-:Y:S04]  /*8d50*/  SHFL.IDX PT, R73, R73, R0, 0x1c1f ;  /* 0x001c1f0049497589 */ /* 0x000fe800000e0000 */
[----:B------:R-:W-:Y:S04]  /*8d60*/  SHFL.IDX PT, R56, R56, R33, 0x1c1f ;  /* 0x001c1f2138387589 */ /* 0x000fe800000e0000 */
[----:B------:R-:W2:Y:S01]  /*8d70*/  SHFL.IDX PT, R68, R68, R33, 0x1c1f ;  /* 0x001c1f2144447589 */ /* 0x000ea200000e0000 */
[----:B0-----:R-:W-:-:S02]  /*8d80*/  SEL R36, R53, R54, P0 ;  /* 0x0000003635247207 */ /* 0x001fc40000000000 */
[----:B------:R-:W-:Y:S01]  /*8d90*/  SEL R38, R54, R53, P0 ;  /* 0x0000003536267207 */ /* 0x000fe20000000000 */
[----:B------:R2:W-:Y:S01]  /*8da0*/  SHFL.IDX PT, R50, R72, R33, 0x1c1f ;  /* 0x001c1f2148327589 */ /* 0x0005e200000e0000 */
[----:B-1----:R-:W-:Y:S02]  /*8db0*/  SEL R37, R71, R70, P0 ;  /* 0x0000004647257207 */ /* 0x002fe40000000000 */
[----:B------:R-:W-:Y:S01]  /*8dc0*/  SEL R39, R70, R71, P0 ;  /* 0x0000004746277207 */ /* 0x000fe20000000000 */
[----:B------:R-:W-:Y:S04]  /*8dd0*/  SHFL.IDX PT, R61, R61, R0, 0x1c1f ;  /* 0x001c1f003d3d7589 */ /* 0x000fe800000e0000 */
[----:B------:R-:W-:Y:S04]  /*8de0*/  SHFL.IDX PT, R75, R75, R0, 0x1c1f ;  /* 0x001c1f004b4b7589 */ /* 0x000fe800000e0000 */
[----:B------:R-:W-:Y:S04]  /*8df0*/  SHFL.IDX PT, R44, R44, R33, 0x1c1f ;  /* 0x001c1f212c2c7589 */ /* 0x000fe800000e0000 */
[----:B------:R-:W-:Y:S04]  /*8e00*/  SHFL.IDX PT, R76, R76, R33, 0x1c1f ;  /* 0x001c1f214c4c7589 */ /* 0x000fe800000e0000 */
[----:B------:R-:W-:Y:S01]  /*8e10*/  SHFL.IDX PT, R49, R49, R0, 0x1c1f ;  /* 0x001c1f0031317589 */ /* 0x000fe200000e0000 */
[----:B--2---:R-:W-:-:S03]  /*8e20*/  SEL R72, R43, R68, P0 ;  /* 0x000000442b487207 */ /* 0x004fc60000000000 */
[----:B------:R-:W-:Y:S04]  /*8e30*/  SHFL.IDX PT, R57, R57, R0, 0x1c1f ;  /* 0x001c1f0039397589 */ /* 0x000fe800000e0000 */
[----:B------:R-:W-:Y:S04]  /*8e40*/  SHFL.IDX PT, R77, R77, R0, 0x1c1f ;  /* 0x001c1f004d4d7589 */ /* 0x000fe800000e0000 */
[----:B------:R-:W-:Y:S04]  /*8e50*/  SHFL.IDX PT, R51, R51, R0, 0x1c1f ;  /* 0x001c1f0033337589 */ /* 0x000fe800000e0000 */
[----:B------:R-:W-:Y:S04]  /*8e60*/  SHFL.IDX PT, R59, R59, R0, 0x1c1f ;  /* 0x001c1f003b3b7589 */ /* 0x000fe800000e0000 */
[----:B------:R-:W0:Y:S04]  /*8e70*/  SHFL.IDX PT, R52, R52, R33, 0x1c1f ;  /* 0x001c1f2134347589 */ /* 0x000e2800000e0000 */
[----:B------:R-:W1:Y:S04]  /*8e80*/  SHFL.IDX PT, R58, R58, R33, 0x1c1f ;  /* 0x001c1f213a3a7589 */ /* 0x000e6800000e0000 */
[----:B------:R-:W2:Y:S04]  /*8e90*/  SHFL.IDX PT, R0, R60, R33, 0x1c1f ;  /* 0x001c1f213c007589 */ /* 0x000ea800000e0000 */
[----:B------:R0:W3:Y:S04]  /*8ea0*/  SHFL.IDX PT, R78, R66, R33, 0x1c1f ;  /* 0x001c1f21424e7589 */ /* 0x0000e800000e0000 */
[----:B------:R4:W3:Y:S04]  /*8eb0*/  SHFL.IDX PT, R80, R74, R33, 0x1c1f ;  /* 0x001c1f214a507589 */ /* 0x0008e800000e0000 */
[----:B------:R1:W-:Y:S01]  /*8ec0*/  STSM.16.M88.4 [R85], R28 ;  /* 0x0000001c55007844 */ /* 0x0003e20000000200 */
[----:B0-----:R-:W-:-:S02]  /*8ed0*/  SEL R66, R52, R49, P0 ;  /* 0x0000003134427207 */ /* 0x001fc40000000000 */
[----:B----4-:R-:W-:Y:S01]  /*8ee0*/  SEL R33, R69, R64, P0 ;  /* 0x0000004045217207 */ /* 0x010fe20000000000 */
[----:B------:R-:W-:Y:S01]  /*8ef0*/  IMAD R69, R3, UR6, RZ ;  /* 0x0000000603457c24 */ /* 0x000fe2000f8e02ff */
[----:B------:R-:W-:Y:S02]  /*8f00*/  SEL R74, R68, R43, P0 ;  /* 0x0000002b444a7207 */ /* 0x000fe40000000000 */
[----:B------:R-:W-:Y:S01]  /*8f10*/  SEL R43, R76, R75, P0 ;  /* 0x0000004b4c2b7207 */ /* 0x000fe20000000000 */
[----:B------:R0:W-:Y:S01]  /*8f20*/  STSM.16.M88.4 [R42], R32 ;  /* 0x000000202a007844 */ /* 0x0001e20000000200 */
[C---:B------:R-:W-:Y:S02]  /*8f30*/  ISETP.GE.OR P3, PT, R46.reuse, R69, P1 ;  /* 0x000000452e00720c */ /* 0x040fe40000f66670 */
[----:B------:R-:W-:Y:S01]  /*8f40*/  SEL R64, R49, R52, P0 ;  /* 0x0000003431407207 */ /* 0x000fe20000000000 */
[----:B------:R4:W-:Y:S01]  /*8f50*/  STSM.16.M88.4 [R67], R36 ;  /* 0x0000002443007844 */ /* 0x0009e20000000200 */
[----:B-1----:R-:W-:Y:S01]  /*8f60*/  VIADD R28, R46, 0x8 ;  /* 0x000000082e1c7836 */ /* 0x002fe20000000000 */
[----:B------:R-:W-:Y:S01]  /*8f70*/  SEL R30, R56, R55, P0 ;  /* 0x00000037381e7207 */ /* 0x000fe20000000000 */
[----:B------:R-:W-:Y:S01]  /*8f80*/  IMAD.IADD R29, R41, 0x1, R45 ;  /* 0x00000001291d7824 */ /* 0x000fe200078e022d */
[----:B------:R-:W-:-:S02]  /*8f90*/  SEL R31, R50, R73, P0 ;  /* 0x00000049321f7207 */ /* 0x000fc40000000000 */
[----:B------:R-:W-:Y:S02]  /*8fa0*/  ISETP.GE.OR P1, PT, R28, R69, P1 ;  /* 0x000000451c00720c */ /* 0x000fe40000f26670 */
[----:B------:R-:W-:Y:S02]  /*8fb0*/  SEL R28, R55, R56, P0 ;  /* 0x00000038371c7207 */ /* 0x000fe40000000000 */
[----:B------:R-:W-:Y:S02]  /*8fc0*/  SEL R41, R75, R76, P0 ;  /* 0x0000004c4b297207 */ /* 0x000fe40000000000 */
[----:B0-----:R-:W-:Y:S02]  /*8fd0*/  LEA R32, P4, R40, UR4, 0x2 ;  /* 0x0000000428207c11 */ /* 0x001fe4000f8810ff */
[----:B------:R-:W-:Y:S02]  /*8fe0*/  SEL R42, R44, R61, P0 ;  /* 0x0000003d2c2a7207 */ /* 0x000fe40000000000 */
[----:B------:R-:W-:Y:S01]  /*8ff0*/  LEA.HI.X R33, R40, UR5, R29, 0x2, P4 ;  /* 0x0000000528217c11 */ /* 0x000fe2000a0f141d */
[----:B------:R-:W-:Y:S01]  /*9000*/  SHFL.IDX PT, R60, R32, RZ, 0x1c1f ;  /* 0x001c1fff203c7589 */ /* 0x000fe200000e0000 */
[----:B------:R-:W-:-:S02]  /*9010*/  SEL R29, R73, R50, P0 ;  /* 0x00000032491d7207 */ /* 0x000fc40000000000 */
[----:B------:R-:W-:Y:S01]  /*9020*/  SEL R40, R61, R44, P0 ;  /* 0x0000002c3d287207 */ /* 0x000fe20000000000 */
[----:B------:R-:W-:Y:S01]  /*9030*/  SHFL.IDX PT, R62, R32, 0x1, 0x1c1f ;  /* 0x003c1f00203e7f89 */ /* 0x000fe200000e0000 */
[----:B------:R-:W-:Y:S02]  /*9040*/  SEL R65, R77, R58, P0 ;  /* 0x0000003a4d417207 */ /* 0x000fe40000000000 */
[----:B----4-:R-:W-:Y:S01]  /*9050*/  SEL R67, R58, R77, P0 ;  /* 0x0000004d3a437207 */ /* 0x010fe20000000000 */
[----:B------:R-:W-:Y:S01]  /*9060*/  STSM.16.M88.4 [R84], R28 ;  /* 0x0000001c54007844 */ /* 0x000fe20000000200 */
[----:B--2---:R-:W-:Y:S02]  /*9070*/  SEL R36, R57, R0, P0 ;  /* 0x0000000039247207 */ /* 0x004fe40000000000 */
[----:B------:R-:W-:Y:S01]  /*9080*/  SEL R38, R0, R57, P0 ;  /* 0x0000003900267207 */ /* 0x000fe20000000000 */
[----:B------:R-:W-:Y:S01]  /*9090*/  STSM.16.M88.4 [R83], R40 ;  /* 0x0000002853007844 */ /* 0x000fe20000000200 */
[----:B---3--:R-:W-:-:S02]  /*90a0*/  SEL R37, R51, R78, P0 ;  /* 0x0000004e33257207 */ /* 0x008fc40000000000 */
[----:B------:R-:W-:Y:S01]  /*90b0*/  SEL R39, R78, R51, P0 ;  /* 0x000000334e277207 */ /* 0x000fe20000000000 */
[----:B------:R0:W-:Y:S01]  /*90c0*/  STSM.16.M88.4 [R82], R64 ;  /* 0x0000004052007844 */ /* 0x0001e20000000200 */
[----:B------:R-:W-:Y:S02]  /*90d0*/  SEL R73, R59, R80, P0 ;  /* 0x000000503b497207 */ /* 0x000fe40000000000 */
[----:B------:R-:W-:Y:S01]  /*90e0*/  SEL R75, R80, R59, P0 ;  /* 0x0000003b504b7207 */ /* 0x000fe20000000000 */
[----:B------:R-:W-:Y:S04]  /*90f0*/  STSM.16.M88.4 [R81], R36 ;  /* 0x0000002451007844 */ /* 0x000fe80000000200 */
[----:B------:R-:W-:Y:S04]  /*9100*/  STSM.16.M88.4 [R79], R72 ;  /* 0x000000484f007844 */ /* 0x000fe80000000200 */
[----:B------:R-:W1:Y:S01]  /*9110*/  SHFL.IDX PT, R61, R33, RZ, 0x1c1f ;  /* 0x001c1fff213d7589 */ /* 0x000e6200000e0000 */
[----:B------:R-:W-:Y:S08]  /*9120*/  BAR.SYNC.DEFER_BLOCKING 0x1, 0x100 ;  /* 0x0044000000007b1d */ /* 0x000ff00000010000 */
[----:B0-----:R-:W0:Y:S01]  /*9130*/  @P2 LDC R65, c[0x0][0xbec] ;  /* 0x0002fb00ff412b82 */ /* 0x001e220000000800 */
[----:B------:R-:W2:Y:S01]  /*9140*/  SHFL.IDX PT, R63, R33, 0x1, 0x1c1f ;  /* 0x003c1f00213f7f89 */ /* 0x000ea200000e0000 */
[----:B------:R-:W-:Y:S01]  /*9150*/  IMAD R0, R17, 0x20, R18 ;  /* 0x0000002011007824 */ /* 0x000fe200078e0212 */
[----:B------:R-:W-:-:S02]  /*9160*/  UIMAD UR6, UR12, UR8, URZ ;  /* 0x000000080c0672a4 */ /* 0x000fc4000f8e023f */
[----:B-1----:R1:W-:Y:S01]  /*9170*/  @!P3 ST.E desc[UR50][R60.64], R5 ;  /* 0x000000053c00b985 */ /* 0x0023e2000c101932 */
[----:B------:R-:W-:Y:S02]  /*9180*/  UIMAD.WIDE.U32 UR4, UR13, UR8, URZ ;  /* 0x000000080d0472a5 */ /* 0x000fe4000f8e003f */
[----:B------:R-:W-:-:S03]  /*9190*/  UIMAD UR6, UR13, UR9, UR6 ;  /* 0x000000090d0672a4 */ /* 0x000fc6000f8e0206 */
[----:B------:R-:W-:Y:S01]  /*91a0*/  ULDC.64 UR8, c[0x0][0xaf0] ;  /* 0x0002bc0000087ab9 */ /* 0x000fe20000000a00 */
[----:B--2---:R2:W-:Y:S01]  /*91b0*/  @!P1 ST.E desc[UR50][R62.64], R4 ;  /* 0x000000043e009985 */ /* 0x0045e2000c101932 */
[----:B-1----:R-:W1:Y:S03]  /*91c0*/  @P2 LDC R5, c[0x0][0xbf0] ;  /* 0x0002fc00ff052b82 */ /* 0x002e660000000800 */
[----:B------:R3:W5:Y:S01]  /*91d0*/  LD.E.128 R40, desc[UR50][R8.64] ;  /* 0x0000003208287980 */ /* 0x000762000c101d00 */
[----:B------:R-:W-:Y:S02]  /*91e0*/  UIMAD UR7, UR14, UR8, URZ ;  /* 0x000000080e0772a4 */ /* 0x000fe4000f8e023f */
[----:B------:R-:W-:Y:S01]  /*91f0*/  UIADD3 UR5, UR5, UR6, URZ ;  /* 0x0000000605057290 */ /* 0x000fe2000fffe03f */
[----:B------:R4:W5:Y:S04]  /*9200*/  LD.E.128 R36, desc[UR50][R6.64] ;  /* 0x0000003206247980 */ /* 0x000968000c101d00 */
[----:B------:R-:W5:Y:S01]  /*9210*/  LD.E.128 R48, desc[UR50][R26.64] ;  /* 0x000000321a307980 */ /* 0x000f62000c101d00 */
[----:B---3--:R-:W-:-:S03]  /*9220*/  IMAD R8, R87, 0x80, R0 ;  /* 0x0000008057087824 */ /* 0x008fc600078e0200 */
[----:B------:R-:W5:Y:S01]  /*9230*/  LD.E.128 R44, desc[UR50][R24.64] ;  /* 0x00000032182c7980 */ /* 0x000f62000c101d00 */
[----:B0-----:R-:W-:Y:S01]  /*9240*/  @P2 IMAD.HI.U32 R0, R8, R65, RZ ;  /* 0x0000004108002227 */ /* 0x001fe200078e00ff */
[----:B------:R-:W-:Y:S02]  /*9250*/  UIMAD UR7, UR42, UR9, UR7 ;  /* 0x000000092a0772a4 */ /* 0x000fe4000f8e0207 */
[----:B------:R-:W5:Y:S01]  /*9260*/  LD.E.128 R32, desc[UR50][R20.64] ;  /* 0x0000003214207980 */ /* 0x000f62000c101d00 */
[----:B----4-:R-:W-:Y:S01]  /*9270*/  IMAD.MOV.U32 R7, RZ, RZ, R8 ;  /* 0x000000ffff077224 */ /* 0x010fe200078e0008 */
[----:B------:R-:W-:Y:S02]  /*9280*/  UIMAD.WIDE.U32 UR42, UR42, UR8, UR4 ;  /* 0x000000082a2a72a5 */ /* 0x000fe4000f8e0004 */
[----:B------:R-:W5:Y:S01]  /*9290*/  LD.E.128 R28, desc[UR50][R14.64] ;  /* 0x000000320e1c7980 */ /* 0x000f62000c101d00 */
[----:B-1----:R-:W-:Y:S01]  /*92a0*/  @P2 SHF.R.U32.HI R7, RZ, R5, R0 ;  /* 0x00000005ff072219 */ /* 0x002fe20000011600 */
[----:B------:R-:W-:-:S02]  /*92b0*/  UIADD3 UR4, UR43, UR7, URZ ;  /* 0x000000072b047290 */ /* 0x000fc4000fffe03f */
[----:B------:R0:W5:Y:S01]  /*92c0*/  LD.E.128 R56, desc[UR50][R12.64] ;  /* 0x000000320c387980 */ /* 0x000162000c101d00 */
[--C-:B------:R-:W-:Y:S01]  /*92d0*/  SHF.R.S32.HI R0, RZ, 0x1f, R7.reuse ;  /* 0x0000001fff007819 */ /* 0x100fe20000011407 */
[----:B------:R-:W-:Y:S01]  /*92e0*/  IMAD.MOV R6, RZ, RZ, -R7 ;  /* 0x000000ffff067224 */ /* 0x000fe200078e0a07 */
[----:B------:R-:W-:Y:S01]  /*92f0*/  ULDC.64 UR6, c[0x0][0xae0] ;  /* 0x0002b80000067ab9 */ /* 0x000fe20000000a00 */
[----:B------:R-:W-:Y:S01]  /*9300*/  IMAD.U32 R5, RZ, RZ, UR43 ;  /* 0x0000002bff057e24 */ /* 0x000fe2000f8e00ff */
[----:B------:R1:W5:Y:S01]  /*9310*/  LD.E.128 R52, desc[UR50][R10.64] ;  /* 0x000000320a347980 */ /* 0x000362000c101d00 */
[----:B------:R-:W-:Y:S02]  /*9320*/  IMAD R0, R0, UR6, RZ ;  /* 0x0000000600007c24 */ /* 0x000fe4000f8e02ff */
[----:B------:R-:W-:Y:S01]  /*9330*/  IMAD R3, R3, R6, R8 ;  /* 0x0000000603037224 */ /* 0x000fe200078e0208 */
[----:B------:R-:W-:Y:S01]  /*9340*/  @!PT LDS RZ, [RZ] ;  /* 0x00000000fffff984 */ /* 0x000fe20000000800 */
[----:B------:R-:W-:Y:S01]  /*9350*/  @!PT LDS RZ, [RZ] ;  /* 0x00000000fffff984 */ /* 0x000fe20000000800 */
[----:B------:R-:W-:Y:S01]  /*9360*/  @!PT LDS RZ, [RZ] ;  /* 0x00000000fffff984 */ /* 0x000fe20000000800 */
[----:B------:R-:W-:Y:S01]  /*9370*/  @!PT LDS RZ, [RZ] ;  /* 0x00000000fffff984 */ /* 0x000fe20000000800 */
[----:B------:R3:W-:Y:S06]  /*9380*/  MEMBAR.ALL.CTA ;  /* 0x0000000000007992 */ /* 0x0007ec0000008000 */
[----:B---3--:R-:W3:Y:S01]  /*9390*/  FENCE.VIEW.ASYNC.S ;  /* 0x00000000000073c6 */ /* 0x008ee20000000000 */
[----:B--2---:R-:W-:-:S02]  /*93a0*/  IMAD.U32 R4, RZ, RZ, UR42 ;  /* 0x0000002aff047e24 */ /* 0x004fc4000f8e00ff */
[----:B------:R-:W-:Y:S02]  /*93b0*/  IMAD.U32 R5, RZ, RZ, UR4 ;  /* 0x00000004ff057e24 */ /* 0x000fe4000f8e00ff */
[C---:B------:R-:W-:Y:S01]  /*93c0*/  IMAD R9, R7.reuse, UR7, R0 ;  /* 0x0000000707097c24 */ /* 0x040fe2000f8e0200 */
[----:B------:R-:W-:Y:S01]  /*93d0*/  SHF.R.S32.HI R0, RZ, 0x1f, R3 ;  /* 0x0000001fff007819 */ /* 0x000fe20000011403 */
[----:B------:R-:W-:Y:S01]  /*93e0*/  IMAD.WIDE.U32 R4, R7, UR6, R4 ;  /* 0x0000000607047c25 */ /* 0x000fe2000f8e0004 */
[----:B------:R-:W-:-:S03]  /*93f0*/  ULDC.64 UR6, c[0x0][0xad8] ;  /* 0x0002b60000067ab9 */ /* 0x000fc60000000a00 */
[----:B------:R-:W-:Y:S02]  /*9400*/  IMAD.IADD R5, R5, 0x1, R9 ;  /* 0x0000000105057824 */ /* 0x000fe400078e0209 */
[----:B------:R-:W-:Y:S02]  /*9410*/  IMAD R6, R0, UR6, RZ ;  /* 0x0000000600067c24 */ /* 0x000fe4000f8e02ff */
[----:B0-----:R-:W-:Y:S01]  /*9420*/  IMAD R12, R87, 0x80, R18 ;  /* 0x00000080570c7824 */ /* 0x001fe200078e0212 */
[----:B------:R-:W-:Y:S01]  /*9430*/  UIADD3 UR39, UR39, 0x29820, URZ ;  /* 0x0002982027277890 */ /* 0x000fe2000fffe03f */
[C---:B------:R-:W-:Y:S02]  /*9440*/  IMAD R7, R3.reuse, UR7, R6 ;  /* 0x0000000703077c24 */ /* 0x040fe4000f8e0206 */
[----:B------:R-:W-:Y:S01]  /*9450*/  IMAD.WIDE.U32 R4, R3, UR6, R4 ;  /* 0x0000000603047c25 */ /* 0x000fe2000f8e0004 */
[----:B------:R-:W-:Y:S01]  /*9460*/  UIADD3 UR44, UR44, 0x1, URZ ;  /* 0x000000012c2c7890 */ /* 0x000fe2000fffe03f */
[----:B------:R-:W-:Y:S01]  /*9470*/  ISETP.GE.AND P1, PT, R12, R69, PT ;  /* 0x000000450c00720c */ /* 0x000fe20003f26270 */
[----:B------:R-:W-:Y:S01]  /*9480*/  ULDC.64 UR6, c[0x0][0xa80] ;  /* 0x0002a00000067ab9 */ /* 0x000fe20000000a00 */
[----:B------:R-:W-:Y:S01]  /*9490*/  IMAD.IADD R3, R5, 0x1, R7 ;  /* 0x0000000105037824 */ /* 0x000fe200078e0207 */
[----:B------:R-:W-:Y:S01]  /*94a0*/  UPRMT UR39, URZ, 0x654, UR39 ;  /* 0x000006543f277896 */ /* 0x000fe20008000027 */
[----:B-1----:R-:W-:Y:S01]  /*94b0*/  LEA R10, P2, R4, UR6, 0x1 ;  /* 0x00000006040a7c11 */ /* 0x002fe2000f8408ff */
[----:B------:R-:W-:Y:S01]  /*94c0*/  VIADD R0, R12, 0x20 ;  /* 0x000000200c007836 */ /* 0x000fe20000000000 */
[----:B------:R-:W-:-:S02]  /*94d0*/  UISETP.NE.AND UP0, UPT, UR44, 0x2, UPT ;  /* 0x000000022c00788c */ /* 0x000fc4000bf05270 */
[----:B------:R-:W-:Y:S02]  /*94e0*/  LEA.HI.X R3, R4, UR7, R3, 0x1, P2 ;  /* 0x0000000704037c11 */ /* 0x000fe400090f0c03 */
[----:B------:R-:W-:Y:S01]  /*94f0*/  USEL UR5, URZ, 0x1, UP0 ;  /* 0x000000013f057887 */ /* 0x000fe20008000000 */
[-C--:B------:R-:W-:Y:S01]  /*9500*/  ISETP.GE.AND P3, PT, R0, R69.reuse, PT ;  /* 0x000000450000720c */ /* 0x080fe20003f66270 */
[----:B------:R-:W-:Y:S01]  /*9510*/  ULDC UR4, c[0x0][0xc] ;  /* 0x0000030000047ab9 */ /* 0x000fe20000000800 */
[----:B------:R-:W-:Y:S01]  /*9520*/  VIADD R0, R12, 0x40 ;  /* 0x000000400c007836 */ /* 0x000fe20000000000 */
[----:B------:R-:W-:Y:S01]  /*9530*/  UIADD3 UR41, UR4, UR41, URZ ;  /* 0x0000002904297290 */ /* 0x000fe2000fffe03f */
[----:B---3--:R0:W1:Y:S01]  /*9540*/  SHFL.IDX PT, R8, R10, RZ, 0x181f ;  /* 0x00181fff0a087589 */ /* 0x00806200000e0000 */
[----:B------:R-:W-:Y:S01]  /*9550*/  USEL UR44, UR44, URZ, UP0 ;  /* 0x0000003f2c2c7287 */ /* 0x000fe20008000000 */
[----:B------:R-:W-:Y:S01]  /*9560*/  SYNCS.ARRIVE.TRANS64.RED.A1T0 RZ, [UR39], RZ ;  /* 0x000000ffffff79a7 */ /* 0x000fe20008100427 */
[----:B------:R-:W-:Y:S01]  /*9570*/  ULOP3.LUT UR45, UR45, UR5, URZ, 0x3c, !UPT ;  /* 0x000000052d2d7292 */ /* 0x000fe2000f8e3c3f */
[----:B------:R0:W2:Y:S01]  /*9580*/  SHFL.IDX PT, R9, R3, RZ, 0x181f ;  /* 0x00181fff03097589 */ /* 0x0000a200000e0000 */
[----:B------:R-:W-:Y:S01]  /*9590*/  BSSY B0, `(.L_x_31) ;  /* 0x000000b000007945 */ /* 0x000fe20003800000 */
[----:B------:R-:W-:-:S03]  /*95a0*/  ISETP.GE.AND P0, PT, R0, R69, PT ;  /* 0x000000450000720c */ /* 0x000fc60003f06270 */
[----:B------:R-:W-:Y:S10]  /*95b0*/  @P1 BRA `(.L_x_32) ;  /* 0x0000000000201947 */ /* 0x000ff40003800000 */
[----:B------:R-:W-:Y:S02]  /*95c0*/  ULDC UR4, c[0x0][0xac8] ;  /* 0x0002b20000047ab9 */ /* 0x000fe40000000800 */
[----:B------:R-:W-:Y:S02]  /*95d0*/  ISETP.GE.AND P2, PT, R16, UR4, PT ;  /* 0x0000000410007c0c */ /* 0x000fe4000bf46270 */
[----:B------:R-:W-:-:S11]  /*95e0*/  ISETP.GE.AND P1, PT, R2, UR4, PT ;  /* 0x0000000402007c0c */ /* 0x000fd6000bf26270 */
[----:B-1----:R-:W-:Y:S02]  /*95f0*/  @!P2 LEA R6, P4, R16, R8, 0x1 ;  /* 0x000000081006a211 */ /* 0x002fe400078808ff */
[----:B--2---:R-:W-:Y:S02]  /*9600*/  @!P1 IMAD.WIDE R4, R2, 0x2, R8 ;  /* 0x0000000202049825 */ /* 0x004fe400078e0208 */
[----:B------:R-:W-:-:S03]  /*9610*/  @!P2 LEA.HI.X R7, R16, R9, R192, 0x1, P4 ;  /* 0x000000091007a211 */ /* 0x000fc600020f0cc0 */
[----:B-----5:R3:W-:Y:S04]  /*9620*/  @!P1 ST.E.128 desc[UR50][R4.64], R48 ;  /* 0x0000003004009985 */ /* 0x0207e8000c101d32 */
[----:B------:R3:W-:Y:S02]  /*9630*/  @!P2 ST.E.128 desc[UR50][R6.64], R56 ;  /* 0x000000380600a985 */ /* 0x0007e4000c101d32 */
.L_x_32:
[----:B------:R-:W-:Y:S05]  /*9640*/  BSYNC B0 ;  /* 0x0000000000007941 */ /* 0x000fea0003800000 */
.L_x_31:
[----:B--2---:R2:W4:Y:S01]  /*9650*/  SHFL.IDX PT, R9, R3, 0x1, 0x181f ;  /* 0x00381f0003097f89 */ /* 0x00452200000e0000 */
[----:B------:R-:W-:Y:S03]  /*9660*/  BSSY B0, `(.L_x_33) ;  /* 0x000000b000007945 */ /* 0x000fe60003800000 */
[----:B-1----:R2:W1:Y:S01]  /*9670*/  SHFL.IDX PT, R8, R10, 0x1, 0x181f ;  /* 0x00381f000a087f89 */ /* 0x00246200000e0000 */
[----:B------:R-:W-:Y:S05]  /*9680*/  @P3 BRA `(.L_x_34) ;  /* 0x0000000000203947 */ /* 0x000fea0003800000 */
[----:B------:R-:W-:Y:S02]  /*9690*/  ULDC UR4, c[0x0][0xac8] ;  /* 0x0002b20000047ab9 */ /* 0x000fe40000000800 */
[----:B------:R-:W-:Y:S02]  /*96a0*/  ISETP.GE.AND P3, PT, R16, UR4, PT ;  /* 0x0000000410007c0c */ /* 0x000fe4000bf66270 */
[----:B------:R-:W-:-:S11]  /*96b0*/  ISETP.GE.AND P2, PT, R2, UR4, PT ;  /* 0x0000000402007c0c */ /* 0x000fd6000bf46270 */
[----:B-1-3--:R-:W-:Y:S02]  /*96c0*/  @!P3 LEA R6, P1, R16, R8, 0x1 ;  /* 0x000000081006b211 */ /* 0x00afe400078208ff */
[----:B----4-:R-:W-:Y:S02]  /*96d0*/  @!P2 IMAD.WIDE R4, R2, 0x2, R8 ;  /* 0x000000020204a825 */ /* 0x010fe400078e0208 */
[----:B------:R-:W-:-:S03]  /*96e0*/  @!P3 LEA.HI.X R7, R16, R9, R192, 0x1, P1 ;  /* 0x000000091007b211 */ /* 0x000fc600008f0cc0 */
[----:B-----5:R1:W-:Y:S04]  /*96f0*/  @!P2 ST.E.128 desc[UR50][R4.64], R44 ;  /* 0x0000002c0400a985 */ /* 0x0203e8000c101d32 */
[----:B------:R1:W-:Y:S02]  /*9700*/  @!P3 ST.E.128 desc[UR50][R6.64], R52 ;  /* 0x000000340600b985 */ /* 0x0003e4000c101d32 */
.L_x_34:
[----:B------:R-:W-:Y:S05]  /*9710*/  BSYNC B0 ;  /* 0x0000000000007941 */ /* 0x000fea0003800000 */
.L_x_33:
[----:B----4-:R4:W0:Y:S01]  /*9720*/  SHFL.IDX PT, R9, R3, 0x2, 0x181f ;  /* 0x00581f0003097f89 */ /* 0x01082200000e0000 */
[----:B------:R-:W-:Y:S03]  /*9730*/  BSSY B0, `(.L_x_35) ;  /* 0x000000b000007945 */ /* 0x000fe60003800000 */
[----:B-1----:R4:W1:Y:S01]  /*9740*/  SHFL.IDX PT, R8, R10, 0x2, 0x181f ;  /* 0x00581f000a087f89 */ /* 0x00286200000e0000 */
[----:B------:R-:W-:Y:S05]  /*9750*/  @P0 BRA `(.L_x_36) ;  /* 0x0000000000200947 */ /* 0x000fea0003800000 */
[----:B------:R-:W-:Y:S02]  /*9760*/  ULDC UR4, c[0x0][0xac8] ;  /* 0x0002b20000047ab9 */ /* 0x000fe40000000800 */
[----:B------:R-:W-:Y:S02]  /*9770*/  ISETP.GE.AND P2, PT, R16, UR4, PT ;  /* 0x0000000410007c0c */ /* 0x000fe4000bf46270 */
[----:B------:R-:W-:-:S11]  /*9780*/  ISETP.GE.AND P1, PT, R2, UR4, PT ;  /* 0x0000000402007c0c */ /* 0x000fd6000bf26270 */
[----:B-1-3--:R-:W-:Y:S02]  /*9790*/  @!P2 LEA R6, P0, R16, R8, 0x1 ;  /* 0x000000081006a211 */ /* 0x00afe400078008ff */
[----:B0-----:R-:W-:Y:S02]  /*97a0*/  @!P1 IMAD.WIDE R4, R2, 0x2, R8 ;  /* 0x0000000202049825 */ /* 0x001fe400078e0208 */
[----:B------:R-:W-:-:S03]  /*97b0*/  @!P2 LEA.HI.X R7, R16, R9, R192, 0x1, P0 ;  /* 0x000000091007a211 */ /* 0x000fc600000f0cc0 */
[----:B-----5:R0:W-:Y:S04]  /*97c0*/  @!P1 ST.E.128 desc[UR50][R4.64], R32 ;  /* 0x0000002004009985 */ /* 0x0201e8000c101d32 */
[----:B------:R0:W-:Y:S02]  /*97d0*/  @!P2 ST.E.128 desc[UR50][R6.64], R40 ;  /* 0x000000280600a985 */ /* 0x0001e4000c101d32 */
.L_x_36:
[----:B------:R-:W-:Y:S05]  /*97e0*/  BSYNC B0 ;  /* 0x0000000000007941 */ /* 0x000fea0003800000 */
.L_x_35:
[----:B------:R-:W-:Y:S01]  /*97f0*/  VIADD R0, R12, 0x60 ;  /* 0x000000600c007836 */ /* 0x000fe20000000000 */
[----:B0-----:R0:W0:Y:S01]  /*9800*/  SHFL.IDX PT, R9, R3, 0x3, 0x181f ;  /* 0x00781f0003097f89 */ /* 0x00102200000e0000 */
[----:B------:R-:W-:Y:S01]  /*9810*/  UIADD3 UR46, UR46, 0x1, URZ ;  /* 0x000000012e2e7890 */ /* 0x000fe2000fffe03f */
[----:B------:R-:W-:Y:S02]  /*9820*/  BSSY B0, `(.L_x_37) ;  /* 0x000000c000007945 */ /* 0x000fe40003800000 */
[----:B------:R-:W-:Y:S01]  /*9830*/  ISETP.GE.AND P0, PT, R0, R69, PT ;  /* 0x000000450000720c */ /* 0x000fe20003f06270 */
[----:B-1----:R1:W0:-:S12]  /*9840*/  SHFL.IDX PT, R8, R10, 0x3, 0x181f ;  /* 0x00781f000a087f89 */ /* 0x00221800000e0000 */
[----:B-1----:R-:W-:Y:S05]  /*9850*/  @P0 BRA `(.L_x_38) ;  /* 0x0000000000200947 */ /* 0x002fea0003800000 */
[----:B------:R-:W-:Y:S02]  /*9860*/  ULDC UR4, c[0x0][0xac8] ;  /* 0x0002b20000047ab9 */ /* 0x000fe40000000800 */
[----:B------:R-:W-:Y:S02]  /*9870*/  ISETP.GE.AND P2, PT, R16, UR4, PT ;  /* 0x0000000410007c0c */ /* 0x000fe4000bf46270 */
[----:B------:R-:W-:-:S11]  /*9880*/  ISETP.GE.AND P1, PT, R2, UR4, PT ;  /* 0x0000000402007c0c */ /* 0x000fd6000bf26270 */
[----:B0--3--:R-:W-:Y:S02]  /*9890*/  @!P2 LEA R6, P0, R16, R8, 0x1 ;  /* 0x000000081006a211 */ /* 0x009fe400078008ff */
[----:B------:R-:W-:Y:S02]  /*98a0*/  @!P1 IMAD.WIDE R4, R2, 0x2, R8 ;  /* 0x0000000202049825 */ /* 0x000fe400078e0208 */
[----:B------:R-:W-:-:S03]  /*98b0*/  @!P2 LEA.HI.X R7, R16, R9, R192, 0x1, P0 ;  /* 0x000000091007a211 */ /* 0x000fc600000f0cc0 */
[----:B-----5:R1:W-:Y:S04]  /*98c0*/  @!P1 ST.E.128 desc[UR50][R4.64], R28 ;  /* 0x0000001c04009985 */ /* 0x0203e8000c101d32 */
[----:B------:R1:W-:Y:S02]  /*98d0*/  @!P2 ST.E.128 desc[UR50][R6.64], R36 ;  /* 0x000000240600a985 */ /* 0x0003e4000c101d32 */
.L_x_38:
[----:B------:R-:W-:Y:S05]  /*98e0*/  BSYNC B0 ;  /* 0x0000000000007941 */ /* 0x000fea0003800000 */
.L_x_37:
[----:B------:R-:W2:Y:S02]  /*98f0*/  LDC R0, c[0x0][0xc34] ;  /* 0x00030d00ff007b82 */ /* 0x000ea40000000800 */
[----:B--2---:R-:W-:-:S13]  /*9900*/  ISETP.LE.AND P0, PT, R0, UR41, PT ;  /* 0x0000002900007c0c */ /* 0x004fda000bf03270 */
[----:B------:R-:W-:Y:S05]  /*9910*/  @!P0 BRA `(.L_x_39) ;  /* 0xffffff7000f08947 */ /* 0x000fea000383ffff */
[----:B------:R-:W-:Y:S05]  /*9920*/  EXIT ;  /* 0x000000000000794d */ /* 0x000fea0003800000 */
.L_x_5:
[----:B------:R-:W-:-:S08]  /*9930*/  NOP ;  /* 0x0000000000007918 */ /* 0x000fd00000000000 */
[----:B------:R-:W0:-:S00]  /*9940*/  USETMAXREG.DEALLOC.CTAPOOL 0x28 ;  /* 0x00000028000079c8 */ /* 0x000e0000080e0500 */
[----:B------:R-:W1:Y:S01]  /*9950*/  S2UR UR38, SR_CTAID.X ;  /* 0x00000000002679c3 */ /* 0x000e620000002500 */
[----:B------:R-:W-:Y:S01]  /*9960*/  UMOV UR37, 0x1 ;  /* 0x0000000100257882 */ /* 0x000fe20000000000 */
[----:B0-----:R-:W-:Y:S02]  /*9970*/  IMAD.MOV.U32 R19, RZ, RZ, RZ ;  /* 0x000000ffff137224 */ /* 0x001fe400078e00ff */
[----:B------:R-:W-:-:S04]  /*9980*/  IMAD.MOV.U32 R31, RZ, RZ, 0x1 ;  /* 0x00000001ff1f7424 */ /* 0x000fc800078e00ff */
[----:B------:R-:W1:Y:S02]  /*9990*/  LDC R2, c[0x0][0xc34] ;  /* 0x00030d00ff027b82 */ /* 0x000e640000000800 */
[----:B-1----:R-:W-:-:S13]  /*99a0*/  ISETP.LE.AND P0, PT, R2, UR38, PT ;  /* 0x0000002602007c0c */ /* 0x002fda000bf03270 */
[----:B------:R-:W-:Y:S05]  /*99b0*/  @P0 BRA `(.L_x_40) ;  /* 0x0000004800440947 */ /* 0x000fea0003800000 */
[----:B------:R-:W0:Y:S01]  /*99c0*/  S2R R8, SR_TID.X ;  /* 0x0000000000087919 */ /* 0x000e220000002100 */
[----:B------:R-:W-:Y:S01]  /*99d0*/  ULDC.64 UR4, c[0x0][0x418] ;  /* 0x0001060000047ab9 */ /* 0x000fe20000000a00 */
[----:B------:R-:W-:Y:S01]  /*99e0*/  ULDC.64 UR8, c[0x0][0x2f0] ;  /* 0x0000bc0000087ab9 */ /* 0x000fe20000000a00 */
[----:B------:R-:W-:Y:S01]  /*99f0*/  UISETP.NE.U32.AND UP0, UPT, UR4, URZ, UPT ;  /* 0x0000003f0400728c */ /* 0x000fe2000bf05070 */
[----:B------:R-:W-:Y:S01]  /*9a00*/  IMAD.MOV.U32 R34, RZ, RZ, 0x40 ;  /* 0x00000040ff227424 */ /* 0x000fe200078e00ff */
[----:B------:R-:W-:Y:S01]  /*9a10*/  UMOV UR6, 0xa0 ;  /* 0x000000a000067882 */ /* 0x000fe20000000000 */
[----:B------:R-:W-:Y:S01]  /*9a20*/  ULDC UR4, c[0x0][0x424] ;  /* 0x0001090000047ab9 */ /* 0x000fe20000000800 */
[----:B------:R-:W-:Y:S01]  /*9a30*/  UISETP.NE.AND.EX UP0, UPT, UR5, URZ, UPT, UP0 ;  /* 0x0000003f0500728c */ /* 0x000fe2000bf05300 */
[----:B------:R-:W-:Y:S01]  /*9a40*/  LOP3.LUT R16, R16, 0xfffffffd, RZ, 0xc0, !PT ;  /* 0xfffffffd10107812 */ /* 0x000fe200078ec0ff */
[----:B------:R-:W-:Y:S01]  /*9a50*/  ULDC UR10, c[0x0][0x320] ;  /* 0x0000c800000a7ab9 */ /* 0x000fe20000000800 */
[----:B------:R-:W-:Y:S01]  /*9a60*/  UMOV UR41, 0x400 ;  /* 0x0000040000297882 */ /* 0x000fe20000000000 */
[----:B------:R-:W-:Y:S01]  /*9a70*/  USEL UR4, UR4, 0x1, UP0 ;  /* 0x0000000104047887 */ /* 0x000fe20008000000 */
[----:B------:R-:W-:Y:S01]  /*9a80*/  IMAD.MOV.U32 R31, RZ, RZ, 0x1 ;  /* 0x00000001ff1f7424 */ /* 0x000fe200078e00ff */
[----:B------:R-:W-:Y:S01]  /*9a90*/  ULEA UR41, UR45, UR41, 0x18 ;  /* 0x000000292d297291 */ /* 0x000fe2000f8ec03f */
[----:B------:R-:W-:Y:S01]  /*9aa0*/  IMAD.MOV.U32 R19, RZ, RZ, RZ ;  /* 0x000000ffff137224 */ /* 0x000fe200078e00ff */
[----:B------:R-:W-:Y:S01]  /*9ab0*/  UIMAD UR39, UR4, UR8, URZ ;  /* 0x00000008042772a4 */ /* 0x000fe2000f8e023f */
[----:B------:R-:W-:-:S02]  /*9ac0*/  ULDC UR40, c[0x0][0x448] ;  /* 0x0001120000287ab9 */ /* 0x000fc40000000800 */
[----:B------:R-:W-:Y:S01]  /*9ad0*/  ULDC UR8, c[0x0][0x2b8] ;  /* 0x0000ae0000087ab9 */ /* 0x000fe20000000800 */
[----:B------:R-:W-:Y:S01]  /*9ae0*/  UIADD3 UR4, UR39, 0x9f, URZ ;  /* 0x0000009f27047890 */ /* 0x000fe2000fffe03f */
[----:B------:R-:W-:Y:S01]  /*9af0*/  ULDC UR7, c[0x0][0x288] ;  /* 0x0000a20000077ab9 */ /* 0x000fe20000000800 */
[----:B------:R-:W-:Y:S02]  /*9b00*/  ULOP3.LUT UR46, UR36, 0x2, URZ, 0xfc, !UPT ;  /* 0x00000002242e7892 */ /* 0x000fe4000f8efc3f */
[----:B------:R-:W-:Y:S02]  /*9b10*/  UIMAD.WIDE UR4, UR4, 0x66666667, URZ ;  /* 0x66666667040478a5 */ /* 0x000fe4000f8e023f */
[----:B------:R-:W-:Y:S02]  /*9b20*/  ULOP3.LUT UR47, UR36, 0x1, URZ, 0xfc, !UPT ;  /* 0x00000001242f7892 */ /* 0x000fe4000f8efc3f */
[----:B------:R-:W-:Y:S01]  /*9b30*/  USHF.R.U32.HI UR4, URZ, 0x1f, UR5 ;  /* 0x0000001f3f047899 */ /* 0x000fe20008011605 */
[----:B------:R-:W-:Y:S01]  /*9b40*/  ULDC UR48, c[0x0][0xc] ;  /* 0x0000030000307ab9 */ /* 0x000fe20000000800 */
[----:B------:R-:W-:Y:S01]  /*9b50*/  UMOV UR37, URZ ;  /* 0x0000003f00257c82 */ /* 0x000fe20008000000 */
[C---:B0-----:R-:W-:Y:S01]  /*9b60*/  IMAD.SHL.U32 R4, R8.reuse, 0x10, RZ ;  /* 0x0000001008047824 */ /* 0x041fe200078e00ff */
[C---:B------:R-:W-:Y:S01]  /*9b70*/  LOP3.LUT P0, RZ, R8.reuse, 0x4, RZ, 0xc0, !PT ;  /* 0x0000000408ff7812 */ /* 0x040fe2000780c0ff */
[C---:B------:R-:W-:Y:S01]  /*9b80*/  IMAD.SHL.U32 R3, R8.reuse, 0x2, RZ ;  /* 0x0000000208037824 */ /* 0x040fe200078e00ff */
[C---:B------:R-:W-:Y:S01]  /*9b90*/  LOP3.LUT P1, RZ, R8.reuse, 0x10, RZ, 0xc0, !PT ;  /* 0x0000001008ff7812 */ /* 0x040fe2000782c0ff */
[----:B------:R-:W-:Y:S01]  /*9ba0*/  IMAD.SHL.U32 R7, R8, 0x20, RZ ;  /* 0x0000002008077824 */ /* 0x000fe200078e00ff */
[----:B------:R-:W-:Y:S01]  /*9bb0*/  LOP3.LUT R0, R4, 0x1b0, RZ, 0xc0, !PT ;  /* 0x000001b004007812 */ /* 0x000fe200078ec0ff */
[----:B------:R-:W-:Y:S01]  /*9bc0*/  IMAD.SHL.U32 R33, R8, 0x4, RZ ;  /* 0x0000000408217824 */ /* 0x000fe200078e00ff */
[----:B------:R-:W-:Y:S01]  /*9bd0*/  LOP3.LUT R35, R4, 0x30, RZ, 0xc0, !PT ;  /* 0x0000003004237812 */ /* 0x000fe200078ec0ff */
[----:B------:R-:W-:Y:S01]  /*9be0*/  ULEA.HI.SX32 UR42, UR5, UR4, 0x1a ;  /* 0x00000004052a7291 */ /* 0x000fe2000f8fd23f */
[----:B------:R-:W-:Y:S01]  /*9bf0*/  LOP3.LUT R9, R0, 0x30, R3, 0x78, !PT ;  /* 0x0000003000097812 */ /* 0x000fe200078e7803 */
[C---:B------:R-:W-:Y:S01]  /*9c00*/  IMAD.SHL.U32 R3, R8.reuse, 0x80, RZ ;  /* 0x0000008008037824 */ /* 0x040fe200078e00ff */
[----:B------:R-:W-:Y:S01]  /*9c10*/  LOP3.LUT R0, R8, 0x7f, RZ, 0xc0, !PT ;  /* 0x0000007f08007812 */ /* 0x000fe200078ec0ff */
[----:B------:R-:W-:Y:S01]  /*9c20*/  UIMAD UR5, UR42, UR6, -0xa0 ;  /* 0xffffff602a0574a4 */ /* 0x000fe2000f8e0206 */
[----:B------:R-:W-:Y:S01]  /*9c30*/  LOP3.LUT R6, R7, 0x80, RZ, 0xc0, !PT ;  /* 0x0000008007067812 */ /* 0x000fe200078ec0ff */
[----:B------:R-:W-:Y:S01]  /*9c40*/  UIADD3 UR4, UR42, -0x1, URZ ;  /* 0xffffffff2a047890 */ /* 0x000fe2000fffe03f */
[----:B------:R-:W-:Y:S01]  /*9c50*/  SHF.R.U32.HI R2, RZ, 0x5, R0 ;  /* 0x00000005ff027819 */ /* 0x000fe20000011600 */
[----:B------:R-:W-:Y:S01]  /*9c60*/  UIMAD UR40, UR40, UR7, URZ ;  /* 0x00000007282872a4 */ /* 0x000fe2000f8e023f */
[----:B------:R-:W-:Y:S01]  /*9c70*/  LOP3.LUT R5, R3, 0x380, RZ, 0xc0, !PT ;  /* 0x0000038003057812 */ /* 0x000fe200078ec0ff */
[----:B------:R-:W-:Y:S01]  /*9c80*/  UIMAD UR4, UR4, -0xa0, UR39 ;  /* 0xffffff60040478a4 */ /* 0x000fe2000f8e0227 */
[----:B------:R-:W-:Y:S01]  /*9c90*/  LOP3.LUT R6, R6, 0x10, R8, 0xf8, !PT ;  /* 0x0000001006067812 */ /* 0x000fe200078ef808 */
[----:B------:R-:W-:Y:S01]  /*9ca0*/  UIADD3 UR42, UR42, -0x2, URZ ;  /* 0xfffffffe2a2a7890 */ /* 0x000fe2000fffe03f */
[----:B------:R-:W-:Y:S01]  /*9cb0*/  LOP3.LUT R11, R7, 0x380, RZ, 0xc0, !PT ;  /* 0x00000380070b7812 */ /* 0x000fe200078ec0ff */
[----:B------:R-:W-:Y:S01]  /*9cc0*/  IMAD R5, R2, 0x10, R5 ;  /* 0x0000001002057824 */ /* 0x000fe200078e0205 */
[----:B------:R-:W-:-:S02]  /*9cd0*/  LOP3.LUT R8, R6, 0x10, R33, 0x78, !PT ;  /* 0x0000001006087812 */ /* 0x000fc400078e7821 */
[--C-:B------:R-:W-:Y:S02]  /*9ce0*/  LOP3.LUT R11, R11, 0x30, R4.reuse, 0xf8, !PT ;  /* 0x000000300b0b7812 */ /* 0x100fe400078ef804 */
[--C-:B------:R-:W-:Y:S01]  /*9cf0*/  LOP3.LUT R6, R5, 0x70, R4.reuse, 0x78, !PT ;  /* 0x0000007005067812 */ /* 0x100fe200078e7804 */
[C---:B------:R-:W-:Y:S01]  /*9d00*/  IMAD.SHL.U32 R5, R2.reuse, 0x200, RZ ;  /* 0x0000020002057824 */ /* 0x040fe200078e00ff */
[----:B------:R-:W-:Y:S01]  /*9d10*/  LOP3.LUT R33, R11, 0x70, R33, 0x78, !PT ;  /* 0x000000700b217812 */ /* 0x000fe200078e7821 */
[----:B------:R-:W-:Y:S01]  /*9d20*/  IMAD.SHL.U32 R2, R2, 0x400, RZ ;  /* 0x0000040002027824 */ /* 0x000fe200078e00ff */
[----:B------:R-:W-:Y:S02]  /*9d30*/  LOP3.LUT R3, R6, 0xc00, R3, 0xf8, !PT ;  /* 0x00000c0006037812 */ /* 0x000fe400078ef803 */
[----:B------:R-:W-:Y:S02]  /*9d40*/  LOP3.LUT R6, R5, 0x40, R4, 0xf8, !PT ;  /* 0x0000004005067812 */ /* 0x000fe400078ef804 */
[----:B------:R-:W-:Y:S01]  /*9d50*/  LOP3.LUT R2, R35, 0x80, RZ, 0xfc, !PT ;  /* 0x0000008023027812 */ /* 0x000fe200078efcff */
[----:B------:R0:W-:Y:S01]  /*9d60*/  STL [R1+0xc], R3 ;  /* 0x00000c0301007387 */ /* 0x0001e20000100800 */
[----:B------:R-:W-:-:S02]  /*9d70*/  LOP3.LUT R9, R6, R9, RZ, 0xfc, !PT ;  /* 0x0000000906097212 */ /* 0x000fc400078efcff */
[--C-:B------:R-:W-:Y:S02]  /*9d80*/  LOP3.LUT R6, R5, 0x60, R7.reuse, 0xf8, !PT ;  /* 0x0000006005067812 */ /* 0x100fe400078ef807 */
[----:B------:R-:W-:Y:S01]  /*9d90*/  SHF.R.U32.HI R5, RZ, 0x2, R0 ;  /* 0x00000002ff057819 */ /* 0x000fe20000011600 */
[----:B------:R-:W-:Y:S01]  /*9da0*/  STL [R1+0x4], R9 ;  /* 0x0000040901007387 */ /* 0x000fe20000100800 */
[----:B------:R-:W-:Y:S02]  /*9db0*/  SEL R0, R34, 0xffffffc0, !P0 ;  /* 0xffffffc022007807 */ /* 0x000fe40004000000 */
[--C-:B------:R-:W-:Y:S02]  /*9dc0*/  LOP3.LUT R4, R5, 0x60, R7.reuse, 0xf8, !PT ;  /* 0x0000006005047812 */ /* 0x100fe400078ef807 */
[----:B0-----:R-:W-:Y:S02]  /*9dd0*/  LOP3.LUT R3, R6, 0x100, R7, 0xf8, !PT ;  /* 0x0000010006037812 */ /* 0x001fe400078ef807 */
[C---:B------:R-:W-:Y:S01]  /*9de0*/  LOP3.LUT R36, R4.reuse, 0x80, RZ, 0xfc, !PT ;  /* 0x0000008004247812 */ /* 0x040fe200078efcff */
[----:B------:R-:W-:Y:S01]  /*9df0*/  VIADD R4, R4, UR5 ;  /* 0x0000000504047c36 */ /* 0x000fe20008000000 */
[----:B------:R-:W-:-:S02]  /*9e00*/  LOP3.LUT R3, R3, R8, RZ, 0xfc, !PT ;  /* 0x0000000803037212 */ /* 0x000fc400078efcff */
[----:B------:R-:W-:Y:S02]  /*9e10*/  SEL R34, R34, 0xffffffc0, !P1 ;  /* 0xffffffc022227807 */ /* 0x000fe40004800000 */
[C---:B------:R-:W-:Y:S01]  /*9e20*/  ISETP.GE.AND P0, PT, R35.reuse, UR10, PT ;  /* 0x0000000a23007c0c */ /* 0x040fe2000bf06270 */
[----:B------:R0:W-:Y:S04]  /*9e30*/  STL [R1+0x8], R3 ;  /* 0x0000080301007387 */ /* 0x0001e80000100800 */
[----:B------:R1:W-:Y:S01]  /*9e40*/  STL [R1+0x10], R0 ;  /* 0x0000100001007387 */ /* 0x0003e20000100800 */
[----:B0-----:R-:W-:Y:S01]  /*9e50*/  VIADD R3, R36, UR5 ;  /* 0x0000000524037c36 */ /* 0x001fe20008000000 */
[----:B-1----:R-:W-:-:S04]  /*9e60*/  LOP3.LUT R0, R35, 0x40, RZ, 0xfc, !PT ;  /* 0x0000004023007812 */ /* 0x002fc800078efcff */
[----:B------:R0:W-:Y:S01]  /*9e70*/  STL [R1+0x20], R3 ;  /* 0x0000200301007387 */ /* 0x0001e20000100800 */
[----:B------:R-:W-:Y:S02]  /*9e80*/  ISETP.GE.AND P1, PT, R3, UR39, PT ;  /* 0x0000002703007c0c */ /* 0x000fe4000bf26270 */
[----:B------:R-:W-:Y:S02]  /*9e90*/  ISETP.GE.AND P2, PT, R0, UR9, PT ;  /* 0x0000000900007c0c */ /* 0x000fe4000bf46270 */
[----:B0-----:R-:W-:Y:S01]  /*9ea0*/  IADD3 R3, -R5, UR4, RZ ;  /* 0x0000000405037c10 */ /* 0x001fe2000fffe1ff */
[----:B------:R-:W-:-:S03]  /*9eb0*/  VIADD R5, R9, UR41 ;  /* 0x0000002909057c36 */ /* 0x000fc60008000000 */
[C---:B------:R-:W-:Y:S01]  /*9ec0*/  ISETP.LT.OR P3, PT, R3.reuse, 0x21, P0 ;  /* 0x000000210300780c */ /* 0x040fe20000761670 */
[----:B------:R0:W-:Y:S06]  /*9ed0*/  STL [R1+0x18], R3 ;  /* 0x0000180301007387 */ /* 0x0001ec0000100800 */
[----:B------:R-:W-:Y:S02]  /*9ee0*/  @P2 LOP3.LUT R16, R16, 0x2, RZ, 0xfc, !PT ;  /* 0x0000000210102812 */ /* 0x000fe400078efcff */
[----:B------:R-:W-:Y:S01]  /*9ef0*/  ISETP.LT.U32.AND P2, PT, R36, 0xa0, !P1 ;  /* 0x000000a02400780c */ /* 0x000fe20004f41070 */
[----:B------:R0:W-:Y:S01]  /*9f00*/  STL [R1+0x14], R5 ;  /* 0x0000140501007387 */ /* 0x0001e20000100800 */
[----:B------:R-:W-:-:S02]  /*9f10*/  ISETP.LT.OR P1, PT, R3, 0x1, P0 ;  /* 0x000000010300780c */ /* 0x000fc40000721670 */
[----:B------:R-:W-:Y:S01]  /*9f20*/  LOP3.LUT R16, R16, 0xfffff7ff, RZ, 0xc0, !PT ;  /* 0xfffff7ff10107812 */ /* 0x000fe200078ec0ff */
[----:B------:R0:W-:Y:S08]  /*9f30*/  STL [R1+0x1c], R4 ;  /* 0x00001c0401007387 */ /* 0x0001f00000100800 */
[----:B------:R-:W-:Y:S02]  /*9f40*/  @P2 LOP3.LUT R16, R16, 0x800, RZ, 0xfc, !PT ;  /* 0x0000080010102812 */ /* 0x000fe400078efcff */
[----:B------:R-:W-:-:S02]  /*9f50*/  ISETP.LT.OR P2, PT, R3, 0x41, P0 ;  /* 0x000000410300780c */ /* 0x000fc40000741670 */
[----:B------:R-:W-:-:S04]  /*9f60*/  LOP3.LUT R16, R16, 0xffbfffff, RZ, 0xc0, !PT ;  /* 0xffbfffff10107812 */ /* 0x000fc800078ec0ff */
[----:B------:R-:W-:Y:S02]  /*9f70*/  @P1 LOP3.LUT R16, R16, 0x400000, RZ, 0xfc, !PT ;  /* 0x0040000010101812 */ /* 0x000fe400078efcff */
[C---:B------:R-:W-:Y:S02]  /*9f80*/  ISETP.LT.OR P1, PT, R3.reuse, 0x61, P0 ;  /* 0x000000610300780c */ /* 0x040fe40000721670 */
[----:B------:R-:W-:Y:S02]  /*9f90*/  LOP3.LUT R16, R16, 0xffefffff, RZ, 0xc0, !PT ;  /* 0xffefffff10107812 */ /* 0x000fe400078ec0ff */
[C---:B------:R-:W-:Y:S02]  /*9fa0*/  ISETP.LT.OR P0, PT, R3.reuse, 0x81, P0 ;  /* 0x000000810300780c */ /* 0x040fe40000701670 */
[----:B------:R-:W-:Y:S02]  /*9fb0*/  @P3 LOP3.LUT R16, R16, 0x100000, RZ, 0xfc, !PT ;  /* 0x0010000010103812 */ /* 0x000fe400078efcff */
[----:B------:R-:W-:-:S02]  /*9fc0*/  ISETP.GE.AND P3, PT, R3, 0x1, PT ;  /* 0x000000010300780c */ /* 0x000fc40003f66270 */
[----:B------:R-:W-:-:S04]  /*9fd0*/  LOP3.LUT R16, R16, 0xfffbffff, RZ, 0xc0, !PT ;  /* 0xfffbffff10107812 */ /* 0x000fc800078ec0ff */
[----:B------:R-:W-:Y:S02]  /*9fe0*/  @P2 LOP3.LUT R16, R16, 0x40000, RZ, 0xfc, !PT ;  /* 0x0004000010102812 */ /* 0x000fe400078efcff */
[----:B------:R-:W-:Y:S02]  /*9ff0*/  ISETP.GE.AND P2, PT, R2, UR9, PT ;  /* 0x0000000902007c0c */ /* 0x000fe4000bf46270 */
[----:B------:R-:W-:-:S04]  /*a000*/  LOP3.LUT R16, R16, 0xfffeffff, RZ, 0xc0, !PT ;  /* 0xfffeffff10107812 */ /* 0x000fc800078ec0ff */
[----:B------:R-:W-:Y:S02]  /*a010*/  @P1 LOP3.LUT R16, R16, 0x10000, RZ, 0xfc, !PT ;  /* 0x0001000010101812 */ /* 0x000fe400078efcff */
[----:B------:R-:W-:Y:S02]  /*a020*/  ISETP.GE.AND P1, PT, R0, UR10, PT ;  /* 0x0000000a00007c0c */ /* 0x000fe4000bf26270 */
[----:B------:R-:W-:-:S04]  /*a030*/  LOP3.LUT R16, R16, 0xfdffffff, RZ, 0xc0, !PT ;  /* 0xfdffffff10107812 */ /* 0x000fc800078ec0ff */
[----:B------:R-:W-:Y:S02]  /*a040*/  @P0 LOP3.LUT R16, R16, 0x2000000, RZ, 0xfc, !PT ;  /* 0x0200000010100812 */ /* 0x000fe400078efcff */
[----:B------:R-:W-:Y:S02]  /*a050*/  ISETP.GE.AND P0, PT, R0, UR8, PT ;  /* 0x0000000800007c0c */ /* 0x000fe4000bf06270 */
[----:B------:R-:W-:-:S04]  /*a060*/  LOP3.LUT R16, R16, 0xfffffffe, RZ, 0xc0, !PT ;  /* 0xfffffffe10107812 */ /* 0x000fc800078ec0ff */
[----:B------:R-:W-:-:S07]  /*a070*/  LOP3.LUT R16, R16, 0xffffdfff, RZ, 0xc0, !PT ;  /* 0xffffdfff10107812 */ /* 0x000fce00078ec0ff */
[----:B------:R-:W-:Y:S02]  /*a080*/  @P0 LOP3.LUT R16, R16, 0x2000, RZ, 0xfc, !PT ;  /* 0x0000200010100812 */ /* 0x000fe400078efcff */
[----:B------:R-:W-:Y:S02]  /*a090*/  ISETP.GE.AND P0, PT, R2, UR8, PT ;  /* 0x0000000802007c0c */ /* 0x000fe4000bf06270 */
[----:B------:R-:W-:Y:S02]  /*a0a0*/  @P2 LOP3.LUT R16, R16, 0x1, RZ, 0xfc, !PT ;  /* 0x0000000110102812 */ /* 0x000fe400078efcff */
[----:B------:R-:W-:Y:S02]  /*a0b0*/  ISETP.GE.AND P2, PT, R3, 0x21, PT ;  /* 0x000000210300780c */ /* 0x000fe40003f46270 */
[----:B------:R-:W-:-:S04]  /*a0c0*/  LOP3.LUT R16, R16, 0xfffffff7, RZ, 0xc0, !PT ;  /* 0xfffffff710107812 */ /* 0x000fc800078ec0ff */
[----:B------:R-:W-:-:S04]  /*a0d0*/  @P1 LOP3.LUT R16, R16, 0x8, RZ, 0xfc, !PT ;  /* 0x0000000810101812 */ /* 0x000fc800078efcff */
[----:B------:R-:W-:-:S04]  /*a0e0*/  LOP3.LUT R16, R16, 0xffffefff, RZ, 0xc0, !PT ;  /* 0xffffefff10107812 */ /* 0x000fc800078ec0ff */
[----:B------:R-:W-:Y:S02]  /*a0f0*/  @P0 LOP3.LUT R16, R16, 0x1000, RZ, 0xfc, !PT ;  /* 0x0000100010100812 */ /* 0x000fe400078efcff */
[----:B------:R-:W-:Y:S02]  /*a100*/  ISETP.LT.OR P0, PT, R3, 0x1, P1 ;  /* 0x000000010300780c */ /* 0x000fe40000f01670 */
[----:B------:R-:W-:-:S04]  /*a110*/  LOP3.LUT R16, R16, 0xfffffbff, RZ, 0xc0, !PT ;  /* 0xfffffbff10107812 */ /* 0x000fc800078ec0ff */
[----:B------:R-:W-:Y:S02]  /*a120*/  @P3 LOP3.LUT R16, R16, 0x400, RZ, 0xfc, !PT ;  /* 0x0000040010103812 */ /* 0x000fe400078efcff */
[----:B------:R-:W-:Y:S02]  /*a130*/  ISETP.LT.OR P3, PT, R3, 0x21, P1 ;  /* 0x000000210300780c */ /* 0x000fe40000f61670 */
[----:B------:R-:W-:-:S04]  /*a140*/  LOP3.LUT R16, R16, 0xffdfffff, RZ, 0xc0, !PT ;  /* 0xffdfffff10107812 */ /* 0x000fc800078ec0ff */
[----:B------:R-:W-:Y:S02]  /*a150*/  @P0 LOP3.LUT R16, R16, 0x200000, RZ, 0xfc, !PT ;  /* 0x0020000010100812 */ /* 0x000fe400078efcff */
[----:B------:R-:W-:Y:S02]  /*a160*/  ISETP.GE.AND P0, PT, R3, 0x41, PT ;  /* 0x000000410300780c */ /* 0x000fe40003f06270 */
        /* <DEDUP_REMOVED lines=14> */
[----:B------:R-:W-:-:S04]  /*a250*/  @P3 LOP3.LUT R16, R16, 0x80, RZ, 0xfc, !PT ;  /* 0x0000008010103812 */ /* 0x000fc800078efcff */
[----:B------:R-:W-:-:S04]  /*a260*/  LOP3.LUT R16, R16, 0xffff7fff, RZ, 0xc0, !PT ;  /* 0xffff7fff10107812 */ /* 0x000fc800078ec0ff */
[----:B------:R-:W-:Y:S02]  /*a270*/  @P0 LOP3.LUT R16, R16, 0x8000, RZ, 0xfc, !PT ;  /* 0x0000800010100812 */ /* 0x000fe400078efcff */
[----:B------:R-:W-:Y:S02]  /*a280*/  ISETP.GE.AND P0, PT, R35, UR9, PT ;  /* 0x0000000923007c0c */ /* 0x000fe4000bf06270 */
[----:B------:R-:W-:-:S04]  /*a290*/  LOP3.LUT R16, R16, 0xff7fffff, RZ, 0xc0, !PT ;  /* 0xff7fffff10107812 */ /* 0x000fc800078ec0ff */
[----:B------:R-:W-:-:S04]  /*a2a0*/  @P2 LOP3.LUT R16, R16, 0x800000, RZ, 0xfc, !PT ;  /* 0x0080000010102812 */ /* 0x000fc800078efcff */
[----:B------:R-:W-:-:S04]  /*a2b0*/  LOP3.LUT R16, R16, 0xfffffffb, RZ, 0xc0, !PT ;  /* 0xfffffffb10107812 */ /* 0x000fc800078ec0ff */
[----:B------:R-:W-:-:S04]  /*a2c0*/  LOP3.LUT R16, R16, 0xfeffffff, RZ, 0xc0, !PT ;  /* 0xfeffffff10107812 */ /* 0x000fc800078ec0ff */
[----:B------:R-:W-:Y:S02]  /*a2d0*/  @P1 LOP3.LUT R16, R16, 0x1000000, RZ, 0xfc, !PT ;  /* 0x0100000010101812 */ /* 0x000fe400078efcff */
[C---:B------:R-:W-:Y:S02]  /*a2e0*/  ISETP.GE.AND P1, PT, R35.reuse, UR10, PT ;  /* 0x0000000a23007c0c */ /* 0x040fe4000bf26270 */
[----:B------:R-:W-:Y:S02]  /*a2f0*/  @P0 LOP3.LUT R16, R16, 0x4, RZ, 0xfc, !PT ;  /* 0x0000000410100812 */ /* 0x000fe400078efcff */
[----:B------:R-:W-:Y:S02]  /*a300*/  ISETP.GE.AND P0, PT, R35, UR8, PT ;  /* 0x0000000823007c0c */ /* 0x000fe4000bf06270 */
[----:B------:R-:W-:-:S04]  /*a310*/  LOP3.LUT R16, R16, 0xffffbfff, RZ, 0xc0, !PT ;  /* 0xffffbfff10107812 */ /* 0x000fc800078ec0ff */
[----:B------:R-:W-:-:S04]  /*a320*/  LOP3.LUT R16, R16, 0xffffffef, RZ, 0xc0, !PT ;  /* 0xffffffef10107812 */ /* 0x000fc800078ec0ff */
[----:B------:R-:W-:-:S04]  /*a330*/  @P1 LOP3.LUT R16, R16, 0x10, RZ, 0xfc, !PT ;  /* 0x0000001010101812 */ /* 0x000fc800078efcff */
[----:B0-----:R-:W-:-:S07]  /*a340*/  @P0 LOP3.LUT R16, R16, 0x4000, RZ, 0xfc, !PT ;  /* 0x0000400010100812 */ /* 0x001fce00078efcff */
.L_x_92:
[----:B------:R-:W-:Y:S01]  /*a350*/  ULDC UR4, c[0x0][0xc38] ;  /* 0x00030e0000047ab9 */ /* 0x000fe20000000800 */
[----:B------:R-:W-:Y:S01]  /*a360*/  ULDC.64 UR8, c[0x0][0xa28] ;  /* 0x00028a0000087ab9 */ /* 0x000fe20000000a00 */
[----:B------:R-:W-:Y:S01]  /*a370*/  UISETP.NE.AND UP0, UPT, UR4, 0x1, UPT ;  /* 0x000000010400788c */ /* 0x000fe2000bf05270 */
[----:B------:R0:W-:Y:S01]  /*a380*/  STL [R1], RZ ;  /* 0x000000ff01007387 */ /* 0x0001e20000100800 */
[----:B------:R-:W-:Y:S01]  /*a390*/  ISETP.NE.U32.AND P0, PT, RZ, UR8, PT ;  /* 0x00000008ff007c0c */ /* 0x000fe2000bf05070 */
[----:B------:R-:W-:Y:S01]  /*a3a0*/  ULDC UR4, c[0x0][0xc44] ;  /* 0x0003110000047ab9 */ /* 0x000fe20000000800 */
[----:B------:R-:W-:Y:S01]  /*a3b0*/  UMOV UR43, UR38 ;  /* 0x00000026002b7c82 */ /* 0x000fe20008000000 */
[----:B------:R-:W-:Y:S01]  /*a3c0*/  UISETP.NE.AND UP1, UPT, UR4, 0x1, UPT ;  /* 0x000000010400788c */ /* 0x000fe2000bf25270 */
[----:B------:R-:W-:Y:S01]  /*a3d0*/  ISETP.NE.AND.EX P0, PT, RZ, UR9, PT, P0 ;  /* 0x00000009ff007c0c */ /* 0x000fe2000bf05300 */
[----:B------:R-:W-:-:S04]  /*a3e0*/  UIADD3 UR11, UR41, 0x1a400, URZ ;  /* 0x0001a400290b7890 */ /* 0x000fc8000fffe03f */
[----:B------:R-:W-:Y:S01]  /*a3f0*/  @UP0 ULDC UR4, c[0x0][0xc3c] ;  /* 0x00030f0000040ab9 */ /* 0x000fe20000000800 */
[----:B------:R-:W-:Y:S01]  /*a400*/  @UP0 ULDC UR10, c[0x0][0xc40] ;  /* 0x00031000000a0ab9 */ /* 0x000fe20000000800 */
[----:B------:R-:W-:-:S03]  /*a410*/  UIMAD.WIDE.U32 UR4, UR38, UR4, URZ ;  /* 0x00000004260472a5 */ /* 0x000fc6000f8e003f */
[----:B------:R-:W-:Y:S01]  /*a420*/  @UP1 ULDC.64 UR6, c[0x0][0xc48] ;  /* 0x0003120000061ab9 */ /* 0x000fe20000000a00 */
[----:B------:R-:W-:Y:S02]  /*a430*/  @UP0 USHF.R.U32.HI UR43, URZ, UR10, UR5 ;  /* 0x0000000a3f2b0299 */ /* 0x000fe40008011605 */
[----:B------:R-:W-:Y:S02]  /*a440*/  ULOP3.LUT UP0, URZ, UR11, 0x1bf, URZ, 0xc0, !UPT ;  /* 0x000001bf0b3f7892 */ /* 0x000fe4000f80c03f */
[----:B------:R-:W-:-:S03]  /*a450*/  UIMAD.WIDE.U32 UR4, UR43, UR6, URZ ;  /* 0x000000062b0472a5 */ /* 0x000fc6000f8e003f */
[----:B------:R-:W-:Y:S01]  /*a460*/  UMOV UR44, UR43 ;  /* 0x0000002b002c7c82 */ /* 0x000fe20008000000 */
[----:B------:R-:W-:Y:S01]  /*a470*/  @UP1 USHF.R.U32.HI UR44, URZ, UR7, UR5 ;  /* 0x000000073f2c1299 */ /* 0x000fe20008011605 */
[----:B0-----:R-:W-:Y:S11]  /*a480*/  @!P0 BRA `(.L_x_41) ;  /* 0x0000000000188947 */ /* 0x001ff60003800000 */
[----:B------:R-:W-:Y:S02]  /*a490*/  ULDC.64 UR4, c[0x0][0xa28] ;  /* 0x00028a0000047ab9 */ /* 0x000fe40000000a00 */
[----:B------:R-:W-:-:S06]  /*a4a0*/  UIMAD.WIDE UR4, UR44, 0x4, UR4 ;  /* 0x000000042c0478a5 */ /* 0x000fcc000f8e0204 */
[----:B------:R-:W-:Y:S02]  /*a4b0*/  IMAD.U32 R2, RZ, RZ, UR4 ;  /* 0x00000004ff027e24 */ /* 0x000fe4000f8e00ff */
[----:B------:R-:W-:-:S05]  /*a4c0*/  IMAD.U32 R3, RZ, RZ, UR5 ;  /* 0x00000005ff037e24 */ /* 0x000fca000f8e00ff */
[----:B------:R-:W2:Y:S04]  /*a4d0*/  LDG.E R0, desc[UR50][R2.64] ;  /* 0x0000003202007981 */ /* 0x000ea8000c1e1900 */
[----:B--2---:R0:W-:Y:S02]  /*a4e0*/  STL [R1], R0 ;  /* 0x0000000001007387 */ /* 0x0041e40000100800 */
.L_x_41:
[----:B------:R-:W-:-:S13]  /*a4f0*/  PLOP3.LUT P0, PT, PT, PT, UP0, 0x80, 0x0 ;  /* 0x000000000000781c */ /* 0x000fda0003f0f008 */
[----:B------:R-:W-:Y:S05]  /*a500*/  @!P0 BRA `(.L_x_42) ;  /* 0x0000000000408947 */ /* 0x000fea0003800000 */
[----:B------:R-:W-:Y:S01]  /*a510*/  MOV R2, 0x0 ;  /* 0x0000000000027802 */ /* 0x000fe20000000f00 */
[----:B------:R-:W-:Y:S01]  /*a520*/  ULDC.64 UR6, c[0x4][0xc8] ;  /* 0x0100320000067ab9 */ /* 0x000fe20000000a00 */
[----:B------:R-:W-:Y:S01]  /*a530*/  ULDC.64 UR8, c[0x4][0xd0] ;  /* 0x0100340000087ab9 */ /* 0x000fe20000000a00 */
[----:B------:R-:W-:Y:S01]  /*a540*/  ULDC.64 UR4, c[0x4][0x8] ;  /* 0x0100020000047ab9 */ /* 0x000fe20000000a00 */
[----:B------:R-:W-:Y:S02]  /*a550*/  IMAD.U32 R4, RZ, RZ, UR6 ;  /* 0x00000006ff047e24 */ /* 0x000fe4000f8e00ff */
[----:B------:R-:W1:Y:S01]  /*a560*/  LDC.64 R2, c[0x4][R2] ;  /* 0x0100000002027b82 */ /* 0x000e620000000a00 */
[----:B------:R-:W-:Y:S02]  /*a570*/  IMAD.U32 R5, RZ, RZ, UR7 ;  /* 0x00000007ff057e24 */ /* 0x000fe4000f8e00ff */
[----:B------:R-:W-:Y:S02]  /*a580*/  IMAD.U32 R6, RZ, RZ, UR8 ;  /* 0x00000008ff067e24 */ /* 0x000fe4000f8e00ff */
[----:B------:R-:W-:-:S02]  /*a590*/  IMAD.U32 R7, RZ, RZ, UR9 ;  /* 0x00000009ff077e24 */ /* 0x000fc4000f8e00ff */
[----:B------:R-:W-:Y:S02]  /*a5a0*/  IMAD.U32 R10, RZ, RZ, UR4 ;  /* 0x00000004ff0a7e24 */ /* 0x000fe4000f8e00ff */
[----:B------:R-:W-:Y:S02]  /*a5b0*/  IMAD.U32 R11, RZ, RZ, UR5 ;  /* 0x00000005ff0b7e24 */ /* 0x000fe4000f8e00ff */
[----:B------:R-:W-:Y:S02]  /*a5c0*/  IMAD.MOV.U32 R8, RZ, RZ, 0x70 ;  /* 0x00000070ff087424 */ /* 0x000fe400078e00ff */
[----:B------:R-:W-:Y:S02]  /*a5d0*/  IMAD.MOV.U32 R12, RZ, RZ, 0x1 ;  /* 0x00000001ff0c7424 */ /* 0x000fe400078e00ff */
[----:B------:R-:W-:-:S07]  /*a5e0*/  IMAD.MOV.U32 R13, RZ, RZ, RZ ;  /* 0x000000ffff0d7224 */ /* 0x000fce00078e00ff */
[----:B------:R-:W-:-:S07]  /*a5f0*/  LEPC R20, `(.L_x_42) ;  /* 0x000000001014794e */ /* 0x000fce0000000000 */
[----:B01----:R-:W-:Y:S05]  /*a600*/  CALL.ABS.NOINC R2 ;  /* 0x0000000002007343 */ /* 0x003fea0003c00000 */
.L_x_42:
[----:B------:R-:W-:Y:S01]  /*a610*/  UIADD3 UR4, UR41, 0xa400, URZ ;  /* 0x0000a40029047890 */ /* 0x000fe2000fffe03f */
[----:B------:R-:W-:-:S05]  /*a620*/  LOP3.LUT R16, R16, 0xffffffdf, RZ, 0xc0, !PT ;  /* 0xffffffdf10107812 */ /* 0x000fca00078ec0ff */
[----:B------:R-:W-:-:S05]  /*a630*/  IMAD.U32 R17, RZ, RZ, UR4 ;  /* 0x00000004ff117e24 */ /* 0x000fca000f8e00ff */
[----:B------:R-:W-:-:S13]  /*a640*/  LOP3.LUT P0, RZ, R17, 0x3ff, RZ, 0xc0, !PT ;  /* 0x000003ff11ff7812 */ /* 0x000fda000780c0ff */
[----:B------:R-:W-:Y:S01]  /*a650*/  @P0 LOP3.LUT R16, R16, 0x20, RZ, 0xfc, !PT ;  /* 0x0000002010100812 */ /* 0x000fe200078efcff */
[----:B------:R-:W-:Y:S06]  /*a660*/  @!P0 BRA `(.L_x_43) ;  /* 0x0000000000408947 */ /* 0x000fec0003800000 */
        /* <DEDUP_REMOVED lines=16> */
.L_x_43:
[----:B------:R-:W-:-:S04]  /*a770*/  UIADD3 UR4, UR41, 0x400, URZ ;  /* 0x0000040029047890 */ /* 0x000fc8000fffe03f */
[----:B------:R-:W-:-:S06]  /*a780*/  ULOP3.LUT UP0, URZ, UR4, 0x9f, URZ, 0xc0, !UPT ;  /* 0x0000009f043f7892 */ /* 0x000fcc000f80c03f */
        /* <DEDUP_REMOVED lines=18> */
.L_x_44:
[----:B------:R-:W-:-:S13]  /*a8b0*/  LOP3.LUT P6, RZ, R17, 0x3ff, RZ, 0xc0, !PT ;  /* 0x000003ff11ff7812 */ /* 0x000fda00078cc0ff */
        /* <DEDUP_REMOVED lines=17> */
.L_x_45:
[----:B------:R-:W-:Y:S01]  /*a9d0*/  ULDC.64 UR4, c[0x0][0x9f8] ;  /* 0x00027e0000047ab9 */ /* 0x000fe20000000a00 */
[----:B------:R-:W-:Y:S01]  /*a9e0*/  IMAD.U32 R30, RZ, RZ, UR44 ;  /* 0x0000002cff1e7e24 */ /* 0x000fe2000f8e00ff */
[----:B------:R-:W-:Y:S01]  /*a9f0*/  UISETP.NE.U32.AND UP0, UPT, UR4, URZ, UPT ;  /* 0x0000003f0400728c */ /* 0x000fe2000bf05070 */
[----:B------:R-:W1:Y:S03]  /*aa00*/  LDC R17, c[0x0][0x430] ;  /* 0x00010c00ff117b82 */ /* 0x000e660000000800 */
[----:B------:R-:W-:-:S06]  /*aa10*/  UISETP.NE.AND.EX UP0, UPT, UR5, URZ, UPT, UP0 ;  /* 0x0000003f0500728c */ /* 0x000fcc000bf05300 */
[----:B------:R-:W-:-:S05]  /*aa20*/  PLOP3.LUT P0, PT, PT, PT, UP0, 0x80, 0x0 ;  /* 0x000000000000781c */ /* 0x000fca0003f0f008 */
[----:B------:R-:W-:Y:S02]  /*aa30*/  @UP0 ULDC.64 UR4, c[0x0][0x9f8] ;  /* 0x00027e0000040ab9 */ /* 0x000fe40000000a00 */
[----:B------:R-:W-:-:S06]  /*aa40*/  @UP0 UIMAD.WIDE UR4, UR44, 0x4, UR4 ;  /* 0x000000042c0408a5 */ /* 0x000fcc000f8e0204 */
[----:B------:R-:W-:Y:S02]  /*aa50*/  IMAD.U32 R2, RZ, RZ, UR4 ;  /* 0x00000004ff027e24 */ /* 0x000fe4000f8e00ff */
[----:B------:R-:W-:-:S05]  /*aa60*/  IMAD.U32 R3, RZ, RZ, UR5 ;  /* 0x00000005ff037e24 */ /* 0x000fca000f8e00ff */
[----:B------:R2:W5:Y:S01]  /*aa70*/  @P0 LDG.E R30, desc[UR50][R2.64] ;  /* 0x00000032021e0981 */ /* 0x000562000c1e1900 */
[----:B------:R-:W-:-:S03]  /*aa80*/  UMOV UR4, 0xffffffff ;  /* 0xffffffff00047882 */ /* 0x000fc60000000000 */
[----:B------:R-:W-:Y:S05]  /*aa90*/  BRA.DIV UR4, `(.L_x_46) ;  /* 0x0000003e04607947 */ /* 0x000fea000b800000 */
.L_x_109:
[----:B--2---:R-:W2:Y:S04]  /*aaa0*/  LDL R2, [R1+0x1c] ;  /* 0x00001c0001027983 */ /* 0x004ea80000100800 */
[----:B0-----:R-:W3:Y:S04]  /*aab0*/  LDL R0, [R1] ;  /* 0x0000000001007983 */ /* 0x001ee80000100800 */
[----:B------:R-:W4:Y:S01]  /*aac0*/  LDL R10, [R1+0x20] ;  /* 0x00002000010a7983 */ /* 0x000f220000100800 */
[----:B-1----:R-:W-:Y:S01]  /*aad0*/  ISETP.NE.AND P3, PT, R17, 0x1, PT ;  /* 0x000000011100780c */ /* 0x002fe20003f65270 */
[----:B------:R-:W0:-:S12]  /*aae0*/  LDC R18, c[0x0][0xc44] ;  /* 0x00031100ff127b82 */ /* 0x000e180000000800 */
[----:B------:R-:W1:Y:S08]  /*aaf0*/  @P3 LDC R5, c[0x0][0x434] ;  /* 0x00010d00ff053b82 */ /* 0x000e700000000800 */
[----:B------:R-:W0:Y:S01]  /*ab00*/  @P3 LDC R7, c[0x0][0x438] ;  /* 0x00010e00ff073b82 */ /* 0x000e220000000800 */
[----:B-----5:R-:W-:Y:S02]  /*ab10*/  SHF.R.S32.HI R37, RZ, 0x1f, R30 ;  /* 0x0000001fff257819 */ /* 0x020fe4000001141e */
[----:B------:R-:W-:-:S02]  /*ab20*/  LOP3.LUT P2, RZ, R16, 0x800, RZ, 0xc0, !PT ;  /* 0x0000080010ff7812 */ /* 0x000fc4000784c0ff */
[----:B--2---:R-:W-:Y:S01]  /*ab30*/  ISETP.GE.AND P0, PT, R2, UR39, PT ;  /* 0x0000002702007c0c */ /* 0x004fe2000bf06270 */
[----:B---3--:R-:W-:-:S04]  /*ab40*/  IMAD.MOV.U32 R11, RZ, RZ, R0 ;  /* 0x000000ffff0b7224 */ /* 0x008fc800078e0000 */
[----:B------:R-:W-:-:S08]  /*ab50*/  IMAD.IADD R0, R2, 0x1, R11 ;  /* 0x0000000102007824 */ /* 0x000fd000078e020b */
[----:B------:R-:W2:Y:S01]  /*ab60*/  @!P0 LDC.64 R2, c[0x0][0x428] ;  /* 0x00010a00ff028b82 */ /* 0x000ea20000000a00 */
[----:B-1----:R-:W-:-:S04]  /*ab70*/  @P3 IMAD.HI.U32 R4, R0, R5, RZ ;  /* 0x0000000500043227 */ /* 0x002fc800078e00ff */
[----:B------:R-:W-:Y:S01]  /*ab80*/  IMAD.MOV.U32 R8, RZ, RZ, R0 ;  /* 0x000000ffff087224 */ /* 0x000fe200078e0000 */
[----:B0-----:R-:W-:Y:S02]  /*ab90*/  @P3 SHF.R.U32.HI R8, RZ, R7, R4 ;  /* 0x00000007ff083219 */ /* 0x001fe40000011604 */
[----:B------:R-:W0:Y:S02]  /*aba0*/  @!P0 LDC.64 R4, c[0x0][0x418] ;  /* 0x00010600ff048b82 */ /* 0x000e240000000a00 */
[----:B------:R-:W-:Y:S01]  /*abb0*/  @!P0 SHF.R.S32.HI R7, RZ, 0x1f, R8 ;  /* 0x0000001fff078819 */ /* 0x000fe20000011408 */
[----:B--2---:R-:W-:-:S04]  /*abc0*/  @!P0 IMAD R6, R37, R2, RZ ;  /* 0x0000000225068224 */ /* 0x004fc800078e02ff */
[----:B------:R-:W-:Y:S02]  /*abd0*/  @!P0 IMAD R9, R30, R3, R6 ;  /* 0x000000031e098224 */ /* 0x000fe400078e0206 */
[----:B------:R-:W-:-:S04]  /*abe0*/  @!P0 IMAD.MOV.U32 R6, RZ, RZ, R8 ;  /* 0x000000ffff068224 */ /* 0x000fc800078e0008 */
[----:B------:R-:W-:-:S04]  /*abf0*/  @!P0 IMAD.WIDE.U32 R2, R30, R2, R6 ;  /* 0x000000021e028225 */ /* 0x000fc800078e0006 */
[----:B------:R-:W-:Y:S01]  /*ac00*/  @!P0 IMAD.IADD R3, R3, 0x1, R9 ;  /* 0x0000000103038824 */ /* 0x000fe200078e0209 */
[C---:B0-----:R-:W-:Y:S02]  /*ac10*/  @!P0 LEA R12, P1, R2.reuse, R4, 0x2 ;  /* 0x00000004020c8211 */ /* 0x041fe400078210ff */
[----:B------:R-:W0:Y:S02]  /*ac20*/  @P3 LDC R4, c[0x0][0x434] ;  /* 0x00010d00ff043b82 */ /* 0x000e240000000800 */
[----:B------:R-:W-:-:S06]  /*ac30*/  @!P0 LEA.HI.X R13, R2, R5, R3, 0x2, P1 ;  /* 0x00000005020d8211 */ /* 0x000fcc00008f1403 */
[----:B------:R-:W1:Y:S01]  /*ac40*/  @P3 LDC R5, c[0x0][0x438] ;  /* 0x00010e00ff053b82 */ /* 0x000e620000000800 */
[----:B----4-:R-:W-:-:S07]  /*ac50*/  IMAD.IADD R9, R10, 0x1, R11 ;  /* 0x000000010a097824 */ /* 0x010fce00078e020b */
[----:B------:R-:W2:Y:S01]  /*ac60*/  @P2 LDC.64 R2, c[0x0][0x428] ;  /* 0x00010a00ff022b82 */ /* 0x000ea20000000a00 */
[----:B------:R-:W-:Y:S02]  /*ac70*/  IMAD.MOV.U32 R14, RZ, RZ, R9 ;  /* 0x000000ffff0e7224 */ /* 0x000fe400078e0009 */
[----:B0-----:R-:W-:-:S05]  /*ac80*/  @P3 IMAD.HI.U32 R4, R9, R4, RZ ;  /* 0x0000000409043227 */ /* 0x001fca00078e00ff */
[----:B-1----:R-:W-:Y:S02]  /*ac90*/  @P3 SHF.R.U32.HI R14, RZ, R5, R4 ;  /* 0x00000005ff0e3219 */ /* 0x002fe40000011604 */
[----:B------:R-:W0:Y:S02]  /*aca0*/  @P2 LDC.64 R4, c[0x0][0x418] ;  /* 0x00010600ff042b82 */ /* 0x000e240000000a00 */
[----:B------:R-:W-:Y:S01]  /*acb0*/  @P2 SHF.R.S32.HI R7, RZ, 0x1f, R14 ;  /* 0x0000001fff072819 */ /* 0x000fe2000001140e */
[----:B--2---:R-:W-:-:S04]  /*acc0*/  @P2 IMAD R6, R37, R2, RZ ;  /* 0x0000000225062224 */ /* 0x004fc800078e02ff */
[----:B------:R-:W-:Y:S02]  /*acd0*/  @P2 IMAD R11, R30, R3, R6 ;  /* 0x000000031e0b2224 */ /* 0x000fe400078e0206 */
[----:B------:R-:W-:-:S04]  /*ace0*/  @P2 IMAD.MOV.U32 R6, RZ, RZ, R14 ;  /* 0x000000ffff062224 */ /* 0x000fc800078e000e */
[----:B------:R-:W-:-:S04]  /*acf0*/  @P2 IMAD.WIDE.U32 R2, R30, R2, R6 ;  /* 0x000000021e022225 */ /* 0x000fc800078e0006 */
[----:B------:R-:W-:Y:S01]  /*ad00*/  @P2 IMAD.IADD R3, R11, 0x1, R3 ;  /* 0x000000010b032824 */ /* 0x000fe200078e0203 */
[----:B0-----:R-:W-:Y:S01]  /*ad10*/  @P2 LEA R10, P1, R2, R4, 0x2 ;  /* 0x00000004020a2211 */ /* 0x001fe200078210ff */
[----:B------:R-:W-:-:S03]  /*ad20*/  IMAD.MOV.U32 R4, RZ, RZ, RZ ;  /* 0x000000ffff047224 */ /* 0x000fc600078e00ff */
[----:B------:R-:W-:-:S05]  /*ad30*/  @P2 LEA.HI.X R11, R2, R5, R3, 0x2, P1 ;  /* 0x00000005020b2211 */ /* 0x000fca00008f1403 */
[----:B------:R0:W5:Y:S01]  /*ad40*/  @P2 LDG.E R4, desc[UR50][R10.64] ;  /* 0x000000320a042981 */ /* 0x000162000c1e1900 */
[----:B------:R-:W-:Y:S02]  /*ad50*/  IMAD.MOV R7, RZ, RZ, -R8 ;  /* 0x000000ffff077224 */ /* 0x000fe400078e0a08 */
[----:B------:R-:W-:Y:S02]  /*ad60*/  IMAD.MOV.U32 R6, RZ, RZ, RZ ;  /* 0x000000ffff067224 */ /* 0x000fe400078e00ff */
[----:B------:R-:W-:Y:S02]  /*ad70*/  IMAD R7, R17, R7, R0 ;  /* 0x0000000711077224 */ /* 0x000fe400078e0200 */
[----:B------:R-:W-:Y:S02]  /*ad80*/  IMAD.U32 R0, RZ, RZ, UR46 ;  /* 0x0000002eff007e24 */ /* 0x000fe4000f8e00ff */
[----:B------:R0:W5:Y:S01]  /*ad90*/  @!P0 LDG.E R6, desc[UR50][R12.64] ;  /* 0x000000320c068981 */ /* 0x000162000c1e1900 */
[----:B------:R-:W-:-:S02]  /*ada0*/  IMAD.MOV R2, RZ, RZ, -R14 ;  /* 0x000000ffff027224 */ /* 0x000fc400078e0a0e */
[----:B------:R-:W-:Y:S02]  /*adb0*/  ISETP.NE.AND P0, PT, R0, 0x3, PT ;  /* 0x000000030000780c */ /* 0x000fe40003f05270 */
[----:B------:R-:W-:Y:S01]  /*adc0*/  LOP3.LUT R16, R16, 0xffffffbf, RZ, 0xc0, !PT ;  /* 0xffffffbf10107812 */ /* 0x000fe200078ec0ff */
[----:B------:R-:W-:Y:S02]  /*add0*/  IMAD R5, R17, R2, R9 ;  /* 0x0000000211057224 */ /* 0x000fe400078e0209 */
[----:B------:R-:W-:Y:S01]  /*ade0*/  IMAD R17, RZ, RZ, -UR44 ;  /* 0x8000002cff117e24 */ /* 0x000fe2000f8e02ff */
[----:B------:R-:W-:-:S03]  /*adf0*/  @P3 LOP3.LUT R16, R16, 0x40, RZ, 0xfc, !PT ;  /* 0x0000004010103812 */ /* 0x000fc600078efcff */
[----:B------:R-:W-:Y:S01]  /*ae00*/  IMAD R17, R18, R17, UR43 ;  /* 0x0000002b12117e24 */ /* 0x000fe2000f8e0211 */
[----:B------:R-:W-:-:S04]  /*ae10*/  LOP3.LUT R16, R16, 0xffffffdf, RZ, 0xc0, !PT ;  /* 0xffffffdf10107812 */ /* 0x000fc800078ec0ff */
[----:B------:R-:W-:Y:S02]  /*ae20*/  SHF.R.S32.HI R32, RZ, 0x1f, R17 ;  /* 0x0000001fff207819 */ /* 0x000fe40000011411 */
[----:B------:R-:W-:Y:S01]  /*ae30*/  @P0 LOP3.LUT R16, R16, 0x20, RZ, 0xfc, !PT ;  /* 0x0000002010100812 */ /* 0x000fe200078efcff */
[----:B0-----:R-:W-:Y:S06]  /*ae40*/  @!P0 BRA `(.L_x_47) ;  /* 0x0000000000048947 */ /* 0x001fec0003800000 */
[----:B------:R-:W-:Y:S01]  /*ae50*/  BPT.TRAP 0x1 ;  /* 0x000000040000795c */ /* 0x000fe20000300000 */
.L_x_47:
[----:B------:R-:W-:Y:S01]  /*ae60*/  LEA R0, R19, UR41, 0x3 ;  /* 0x0000002913007c11 */ /* 0x000fe2000f8e18ff */
[----:B------:R-:W-:Y:S01]  /*ae70*/  BSSY B0, `(.L_x_48) ;  /* 0x0000005000007945 */ /* 0x000fe20003800000 */
[----:B------:R-:W-:Y:S02]  /*ae80*/  SHF.L.U32 R26, R31, 0x1f, RZ ;  /* 0x0000001f1f1a7819 */ /* 0x000fe400000006ff */
[----:B------:R-:W-:Y:S02]  /*ae90*/  SHF.R.S32.HI R22, RZ, 0x1f, R7 ;  /* 0x0000001fff167819 */ /* 0x000fe40000011407 */
[----:B------:R-:W0:Y:S02]  /*aea0*/  SYNCS.PHASECHK.TRANS64.TRYWAIT P0, [R0+URZ+0x29880], R26 ;  /* 0x0298801a000075a7 */ /* 0x000e24000800017f */
[----:B0-----:R-:W-:Y:S05]  /*aeb0*/  @!P0 BRA `(.L_x_49) ;  /* 0x0000003800848947 */ /* 0x001fea0003800000 */
.L_x_110:
[----:B------:R-:W-:Y:S05]  /*aec0*/  BSYNC B0 ;  /* 0x0000000000007941 */ /* 0x000fea0003800000 */
.L_x_48:
[----:B------:R-:W-:Y:S01]  /*aed0*/  ULDC.64 UR4, c[0x0][0x328] ;  /* 0x0000ca0000047ab9 */ /* 0x000fe20000000a00 */
[----:B-----5:R-:W-:Y:S01]  /*aee0*/  SHF.R.S32.HI R23, RZ, 0x1f, R6 ;  /* 0x0000001fff177819 */ /* 0x020fe20000011406 */
[----:B------:R-:W-:Y:S01]  /*aef0*/  IMAD R2, R22, UR4, RZ ;  /* 0x0000000416027c24 */ /* 0x000fe2000f8e02ff */
[----:B------:R-:W-:Y:S01]  /*af00*/  ULDC.64 UR6, c[0x0][0x338] ;  /* 0x0000ce0000067ab9 */ /* 0x000fe20000000a00 */
[----:B------:R-:W1:Y:S01]  /*af10*/  S2R R11, SR_TID.X ;  /* 0x00000000000b7919 */ /* 0x000e620000002100 */
[----:B------:R-:W-:Y:S01]  /*af20*/  ULDC.64 UR8, c[0x0][0x330] ;  /* 0x0000cc0000087ab9 */ /* 0x000fe20000000a00 */
[C---:B------:R-:W-:Y:S01]  /*af30*/  IMAD R9, R7.reuse, UR5, R2 ;  /* 0x0000000507097c24 */ /* 0x040fe2000f8e0202 */
[----:B------:R-:W-:Y:S01]  /*af40*/  SHF.R.S32.HI R24, RZ, 0x1f, R5 ;  /* 0x0000001fff187819 */ /* 0x000fe20000011405 */
[----:B------:R-:W-:Y:S01]  /*af50*/  IMAD.WIDE.U32 R2, R7, UR4, RZ ;  /* 0x0000000407027c25 */ /* 0x000fe2000f8e00ff */
[----:B------:R-:W-:Y:S01]  /*af60*/  ULDC.64 UR10, c[0x0][0x318] ;  /* 0x0000c600000a7ab9 */ /* 0x000fe20000000a00 */
[----:B------:R-:W-:-:S02]  /*af70*/  SHF.R.S32.HI R25, RZ, 0x1f, R4 ;  /* 0x0000001fff197819 */ /* 0x000fc40000011404 */
[----:B------:R-:W-:Y:S02]  /*af80*/  IMAD.IADD R3, R3, 0x1, R9 ;  /* 0x0000000103037824 */ /* 0x000fe400078e0209 */
[----:B------:R-:W-:Y:S02]  /*af90*/  IMAD R9, R23, UR6, RZ ;  /* 0x0000000617097c24 */ /* 0x000fe4000f8e02ff */
[----:B------:R-:W-:-:S04]  /*afa0*/  IMAD.WIDE.U32 R2, R6, UR6, R2 ;  /* 0x0000000606027c25 */ /* 0x000fc8000f8e0002 */
[----:B------:R-:W-:Y:S02]  /*afb0*/  IMAD R8, R6, UR7, R9 ;  /* 0x0000000706087c24 */ /* 0x000fe4000f8e0209 */
[----:B------:R-:W-:Y:S02]  /*afc0*/  IMAD R9, R24, UR4, RZ ;  /* 0x0000000418097c24 */ /* 0x000fe4000f8e02ff */
[----:B------:R-:W-:Y:S02]  /*afd0*/  IMAD.IADD R3, R3, 0x1, R8 ;  /* 0x0000000103037824 */ /* 0x000fe400078e0208 */
[----:B------:R-:W-:Y:S02]  /*afe0*/  IMAD R8, R32, UR8, RZ ;  /* 0x0000000820087c24 */ /* 0x000fe4000f8e02ff */
[----:B------:R-:W-:-:S04]  /*aff0*/  IMAD.WIDE.U32 R2, R17, UR8, R2 ;  /* 0x0000000811027c25 */ /* 0x000fc8000f8e0002 */
[----:B------:R-:W-:Y:S01]  /*b000*/  IMAD R8, R17, UR9, R8 ;  /* 0x0000000911087c24 */ /* 0x000fe2000f8e0208 */
[----:B------:R-:W-:Y:S01]  /*b010*/  IADD3 R10, P0, R2, UR10, RZ ;  /* 0x0000000a020a7c10 */ /* 0x000fe2000ff1e0ff */
[----:B------:R-:W-:Y:S01]  /*b020*/  IMAD R9, R5, UR5, R9 ;  /* 0x0000000505097c24 */ /* 0x000fe2000f8e0209 */
[----:B-1----:R-:W-:Y:S02]  /*b030*/  LOP3.LUT R11, R11, 0x7f, RZ, 0xc0, !PT ;  /* 0x0000007f0b0b7812 */ /* 0x002fe400078ec0ff */
[----:B------:R-:W-:Y:S01]  /*b040*/  IADD3.X R18, R3, UR11, R8, P0, !PT ;  /* 0x0000000b03127c10 */ /* 0x000fe200087fe408 */
[----:B------:R-:W-:Y:S01]  /*b050*/  IMAD.WIDE.U32 R2, R5, UR4, RZ ;  /* 0x0000000405027c25 */ /* 0x000fe2000f8e00ff */
[----:B------:R-:W-:Y:S01]  /*b060*/  SHF.R.U32.HI R11, RZ, 0x5, R11 ;  /* 0x00000005ff0b7819 */ /* 0x000fe2000001160b */
[----:B------:R-:W-:Y:S02]  /*b070*/  UMOV UR4, 0xffffffff ;  /* 0xffffffff00047882 */ /* 0x000fe40000000000 */
[----:B------:R-:W-:-:S02]  /*b080*/  IMAD.IADD R3, R3, 0x1, R9 ;  /* 0x0000000103037824 */ /* 0x000fc400078e0209 */
[----:B------:R-:W-:Y:S02]  /*b090*/  IMAD R9, R25, UR6, RZ ;  /* 0x0000000619097c24 */ /* 0x000fe4000f8e02ff */
[----:B------:R-:W-:-:S04]  /*b0a0*/  IMAD.WIDE.U32 R2, R4, UR6, R2 ;  /* 0x0000000604027c25 */ /* 0x000fc8000f8e0002 */
[----:B------:R-:W-:Y:S02]  /*b0b0*/  IMAD R9, R4, UR7, R9 ;  /* 0x0000000704097c24 */ /* 0x000fe4000f8e0209 */
[----:B------:R-:W-:Y:S02]  /*b0c0*/  IMAD.SHL.U32 R11, R11, 0x400, RZ ;  /* 0x000004000b0b7824 */ /* 0x000fe400078e00ff */
[----:B------:R-:W-:Y:S02]  /*b0d0*/  IMAD.IADD R3, R3, 0x1, R9 ;  /* 0x0000000103037824 */ /* 0x000fe400078e0209 */
[----:B------:R-:W-:-:S03]  /*b0e0*/  IMAD.WIDE.U32 R2, R17, UR8, R2 ;  /* 0x0000000811027c25 */ /* 0x000fc6000f8e0002 */
[----:B------:R-:W-:-:S04]  /*b0f0*/  IADD3 R21, P0, R2, UR10, RZ ;  /* 0x0000000a02157c10 */ /* 0x000fc8000ff1e0ff */
[----:B------:R-:W-:Y:S01]  /*b100*/  IADD3.X R20, R8, UR11, R3, P0, !PT ;  /* 0x0000000b08147c10 */ /* 0x000fe200087fe403 */
[----:B------:R-:W-:Y:S01]  /*b110*/  IMAD R8, R19, 0x5000, R11 ;  /* 0x0000500013087824 */ /* 0x000fe200078e020b */
[----:B------:R-:W-:Y:S07]  /*b120*/  BRA.DIV UR4, `(.L_x_50) ;  /* 0x0000003604fc7947 */ /* 0x000fee000b800000 */
[----:B------:R-:W1:Y:S01]  /*b130*/  SHFL.IDX PT, R2, R10, RZ, 0x1c1f ;  /* 0x001c1fff0a027589 */ /* 0x000e6200000e0000 */
[C---:B------:R-:W-:Y:S02]  /*b140*/  LOP3.LUT P6, RZ, R16.reuse, 0x100000, RZ, 0xc0, !PT ;  /* 0x0010000010ff7812 */ /* 0x040fe400078cc0ff */
[----:B------:R-:W-:Y:S01]  /*b150*/  LOP3.LUT R16, R16, 0xfbffffff, RZ, 0xc0, !PT ;  /* 0xfbffffff10107812 */ /* 0x000fe200078ec0ff */
[----:B------:R-:W2:Y:S01]  /*b160*/  SHFL.IDX PT, R3, R18, RZ, 0x1c1f ;  /* 0x001c1fff12037589 */ /* 0x000ea200000e0000 */
[----:B------:R-:W-:-:S03]  /*b170*/  IADD3 R8, R8, UR41, R33 ;  /* 0x0000002908087c10 */ /* 0x000fc6000fffe021 */
[----:B------:R-:W-:Y:S02]  /*b180*/  SHFL.IDX PT, R20, R20, RZ, 0x1c1f ;  /* 0x001c1fff14147589 */ /* 0x000fe400000e0000 */
[----:B------:R-:W-:-:S04]  /*b190*/  IMAD.IADD R9, R34, 0x1, R8 ;  /* 0x0000000122097824 */ /* 0x000fc800078e0208 */
[----:B------:R-:W-:-:S04]  /*b1a0*/  @P6 LOP3.LUT R16, R16, 0x4000000, RZ, 0xfc, !PT ;  /* 0x0400000010106812 */ /* 0x000fc800078efcff */
[C---:B------:R-:W-:Y:S02]  /*b1b0*/  LOP3.LUT P6, RZ, R16.reuse, 0x400000, RZ, 0xc0, !PT ;  /* 0x0040000010ff7812 */ /* 0x040fe400078cc0ff */
[C---:B------:R-:W-:Y:S02]  /*b1c0*/  LOP3.LUT P5, RZ, R16.reuse, 0x80000, RZ, 0xc0, !PT ;  /* 0x0008000010ff7812 */ /* 0x040fe400078ac0ff */
[C---:B------:R-:W-:Y:S02]  /*b1d0*/  LOP3.LUT P4, RZ, R16.reuse, 0x40000, RZ, 0xc0, !PT ;  /* 0x0004000010ff7812 */ /* 0x040fe4000788c0ff */
[----:B-1----:R-:W-:Y:S02]  /*b1e0*/  IADD3 R2, P0, R35, R2, RZ ;  /* 0x0000000223027210 */ /* 0x002fe40007f1e0ff */
[C---:B------:R-:W-:Y:S02]  /*b1f0*/  LOP3.LUT P3, RZ, R16.reuse, 0x20000, RZ, 0xc0, !PT ;  /* 0x0002000010ff7812 */ /* 0x040fe4000786c0ff */
[C---:B------:R-:W-:Y:S01]  /*b200*/  LOP3.LUT P2, RZ, R16.reuse, 0x10000, RZ, 0xc0, !PT ;  /* 0x0001000010ff7812 */ /* 0x040fe2000784c0ff */
[----:B--2---:R-:W-:Y:S01]  /*b210*/  IMAD.X R3, RZ, RZ, R3, P0 ;  /* 0x000000ffff037224 */ /* 0x004fe200000e0603 */
[----:B------:R-:W-:-:S02]  /*b220*/  LOP3.LUT P0, RZ, R16, 0x200000, RZ, 0xc0, !PT ;  /* 0x0020000010ff7812 */ /* 0x000fc4000780c0ff */
[C---:B------:R-:W-:Y:S02]  /*b230*/  LOP3.LUT P1, RZ, R16.reuse, 0x8000, RZ, 0xc0, !PT ;  /* 0x0000800010ff7812 */ /* 0x040fe4000782c0ff */
[----:B------:R-:W-:Y:S01]  /*b240*/  LDGSTS.E.BYPASS.LTC128B.128 [R8+0xa400], desc[UR50][R2.64], !P6 ;  /* 0x0a40000002087fae */ /* 0x000fe2000f101d72 */
[----:B------:R-:W-:-:S08]  /*b250*/  LOP3.LUT P6, RZ, R16, 0x4000000, RZ, 0xc0, !PT ;  /* 0x0400000010ff7812 */ /* 0x000fd000078cc0ff */
[----:B------:R1:W-:Y:S04]  /*b260*/  LDGSTS.E.BYPASS.LTC128B.128 [R9+0xa400], desc[UR50][R2.64+0x40], !P0 ;  /* 0x0a40004002097fae */ /* 0x0003e8000c101d72 */
[----:B-1----:R-:W1:Y:S04]  /*b270*/  SHFL.IDX PT, R2, R10, 0x1, 0x1c1f ;  /* 0x003c1f000a027f89 */ /* 0x002e6800000e0000 */
[----:B------:R-:W2:Y:S01]  /*b280*/  SHFL.IDX PT, R3, R18, 0x1, 0x1c1f ;  /* 0x003c1f0012037f89 */ /* 0x000ea200000e0000 */
[----:B-1----:R-:W-:-:S05]  /*b290*/  IADD3 R2, P0, R35, R2, RZ ;  /* 0x0000000223027210 */ /* 0x002fca0007f1e0ff */
[----:B--2---:R-:W-:-:S05]  /*b2a0*/  IMAD.X R3, RZ, RZ, R3, P0 ;  /* 0x000000ffff037224 */ /* 0x004fca00000e0603 */
[----:B------:R-:W-:Y:S04]  /*b2b0*/  LDGSTS.E.BYPASS.LTC128B.128 [R8+0xb400], desc[UR50][R2.64], !P6 ;  /* 0x0b40000002087fae */ /* 0x000fe8000f101d72 */
[----:B------:R1:W-:Y:S04]  /*b2c0*/  LDGSTS.E.BYPASS.LTC128B.128 [R9+0xb400], desc[UR50][R2.64+0x40], !P5 ;  /* 0x0b40004002097fae */ /* 0x0003e8000e901d72 */
[----:B-1----:R-:W1:Y:S04]  /*b2d0*/  SHFL.IDX PT, R2, R10, 0x2, 0x1c1f ;  /* 0x005c1f000a027f89 */ /* 0x002e6800000e0000 */
[----:B------:R-:W2:Y:S04]  /*b2e0*/  SHFL.IDX PT, R3, R18, 0x2, 0x1c1f ;  /* 0x005c1f0012037f89 */ /* 0x000ea800000e0000 */
[----:B------:R-:W-:Y:S01]  /*b2f0*/  SHFL.IDX PT, R18, R18, 0x3, 0x1c1f ;  /* 0x007c1f0012127f89 */ /* 0x000fe200000e0000 */
[----:B-1----:R-:W-:-:S05]  /*b300*/  IADD3 R2, P0, R35, R2, RZ ;  /* 0x0000000223027210 */ /* 0x002fca0007f1e0ff */
[----:B--2---:R-:W-:-:S05]  /*b310*/  IMAD.X R3, RZ, RZ, R3, P0 ;  /* 0x000000ffff037224 */ /* 0x004fca00000e0603 */
[----:B------:R-:W-:Y:S04]  /*b320*/  LDGSTS.E.BYPASS.LTC128B.128 [R8+0xc400], desc[UR50][R2.64], !P4 ;  /* 0x0c40000002087fae */ /* 0x000fe8000e101d72 */
[----:B------:R1:W-:Y:S04]  /*b330*/  LDGSTS.E.BYPASS.LTC128B.128 [R9+0xc400], desc[UR50][R2.64+0x40], !P3 ;  /* 0x0c40004002097fae */ /* 0x0003e8000d901d72 */
[----:B-1----:R-:W1:Y:S02]  /*b340*/  SHFL.IDX PT, R2, R10, 0x3, 0x1c1f ;  /* 0x007c1f000a027f89 */ /* 0x002e6400000e0000 */
[----:B-1----:R-:W-:-:S05]  /*b350*/  IADD3 R2, P0, R35, R2, RZ ;  /* 0x0000000223027210 */ /* 0x002fca0007f1e0ff */
[----:B------:R-:W-:-:S05]  /*b360*/  IMAD.X R3, RZ, RZ, R18, P0 ;  /* 0x000000ffff037224 */ /* 0x000fca00000e0612 */
[----:B------:R-:W-:Y:S04]  /*b370*/  LDGSTS.E.BYPASS.LTC128B.128 [R8+0xd400], desc[UR50][R2.64], !P2 ;  /* 0x0d40000002087fae */ /* 0x000fe8000d101d72 */
[----:B------:R1:W-:Y:S04]  /*b380*/  LDGSTS.E.BYPASS.LTC128B.128 [R9+0xd400], desc[UR50][R2.64+0x40], !P1 ;  /* 0x0d40004002097fae */ /* 0x0003e8000c901d72 */
[----:B-1----:R1:W2:Y:S02]  /*b390*/  SHFL.IDX PT, R2, R21, RZ, 0x1c1f ;  /* 0x001c1fff15027589 */ /* 0x0022a400000e0000 */
.L_x_122:
[C---:B------:R-:W-:Y:S02]  /*b3a0*/  LOP3.LUT P2, RZ, R16.reuse, 0x2000000, RZ, 0xc0, !PT ;  /* 0x0200000010ff7812 */ /* 0x040fe4000784c0ff */
[----:B------:R-:W-:Y:S02]  /*b3b0*/  LOP3.LUT P1, RZ, R16, 0x1000000, RZ, 0xc0, !PT ;  /* 0x0100000010ff7812 */ /* 0x000fe4000782c0ff */
[----:B--2---:R-:W-:-:S05]  /*b3c0*/  IADD3 R2, P0, R35, R2, RZ ;  /* 0x0000000223027210 */ /* 0x004fca0007f1e0ff */
[----:B------:R-:W-:Y:S01]  /*b3d0*/  IMAD.X R3, RZ, RZ, R20, P0 ;  /* 0x000000ffff037224 */ /* 0x000fe200000e0614 */
[----:B------:R-:W-:-:S04]  /*b3e0*/  PLOP3.LUT P0, PT, PT, PT, PT, 0x80, 0x0 ;  /* 0x000000000000781c */ /* 0x000fc80003f0f070 */
[----:B------:R-:W-:Y:S01]  /*b3f0*/  @!PT LDS RZ, [RZ] ;  /* 0x00000000fffff984 */ /* 0x000fe20000000800 */
[----:B------:R-:W-:Y:S01]  /*b400*/  @!PT LDS RZ, [RZ] ;  /* 0x00000000fffff984 */ /* 0x000fe20000000800 */
[----:B------:R-:W-:Y:S01]  /*b410*/  @!PT LDS RZ, [RZ] ;  /* 0x00000000fffff984 */ /* 0x000fe20000000800 */
[----:B------:R2:W-:Y:S04]  /*b420*/  LDGSTS.E.BYPASS.LTC128B.128 [R8+0xe400], desc[UR50][R2.64], !P2 ;  /* 0x0e40000002087fae */ /* 0x0005e8000d101d72 */
[----:B------:R2:W-:Y:S01]  /*b430*/  LDGSTS.E.BYPASS.LTC128B.128 [R9+0xe400], desc[UR50][R2.64+0x40], !P1 ;  /* 0x0e40004002097fae */ /* 0x0005e2000c901d72 */
[----:B------:R-:W-:-:S04]  /*b440*/  NOP ;  /* 0x0000000000007918 */ /* 0x000fc80000000000 */
.L_x_51:
[----:B------:R-:W-:Y:S02]  /*b450*/  PLOP3.LUT P1, PT, P1, P0, PT, 0xa2, 0x0 ;  /* 0x000000000000781c */ /* 0x000fe40000f21472 */
[----:B------:R-:W-:-:S08]  /*b460*/  @P0 R2UR P1, UR4, R0 ;  /* 0x00000000000402ca */ /* 0x000fd00000020000 */
[----:B------:R-:W-:-:S05]  /*b470*/  @P0 PLOP3.LUT P0, PT, P1, PT, PT, 0x80, 0x0 ;  /* 0x000000000000081c */ /* 0x000fca0000f0f070 */
[----:B------:R-:W-:Y:S01]  /*b480*/  @!P1 SYNCS.ARRIVE.TRANS64.RED.A0T1 RZ, [UR4+0x29870], RZ ;  /* 0x029870ffffff99a7 */ /* 0x000fe20008200404 */
[----:B------:R-:W-:Y:S07]  /*b490*/  @!P1 ARRIVES.LDGSTSBAR.64.TRANSCNT [UR4+0x29870] ;  /* 0x02987000ff0099b0 */ /* 0x000fee0008000a84 */
[----:B------:R-:W-:Y:S05]  /*b4a0*/  @P0 BRA.U.ANY `(.L_x_51) ;  /* 0xfffffffd00e80947 */ /* 0x000fea000393ffff */
[----:B------:R-:W-:Y:S01]  /*b4b0*/  NOP ;  /* 0x0000000000007918 */ /* 0x000fe20000000000 */
[----:B--2---:R-:W-:-:S05]  /*b4c0*/  IMAD.U32 R2, RZ, RZ, UR46 ;  /* 0x0000002eff027e24 */ /* 0x004fca000f8e00ff */
[----:B------:R-:W-:-:S13]  /*b4d0*/  ISETP.NE.AND P2, PT, R2, 0x3, PT ;  /* 0x000000030200780c */ /* 0x000fda0003f45270 */
[----:B------:R-:W-:Y:S05]  /*b4e0*/  @!P2 BRA `(.L_x_52) ;  /* 0x000000000004a947 */ /* 0x000fea0003800000 */
[----:B------:R-:W-:Y:S01]  /*b4f0*/  BPT.TRAP 0x1 ;  /* 0x000000040000795c */ /* 0x000fe20000300000 */
.L_x_52:
[----:B------:R2:W-:Y:S01]  /*b500*/  SYNCS.ARRIVE.TRANS64.A1T0 RZ, [R0+URZ+0x29870], RZ ;  /* 0x029870ff00ff79a7 */ /* 0x0005e2000810003f */
[----:B------:R-:W-:Y:S05]  /*b510*/  @!P2 BRA `(.L_x_53) ;  /* 0x000000000004a947 */ /* 0x000fea0003800000 */
[----:B------:R-:W-:Y:S01]  /*b520*/  BPT.TRAP 0x1 ;  /* 0x000000040000795c */ /* 0x000fe20000300000 */
.L_x_53:
[----:B------:R-:W3:Y:S01]  /*b530*/  SYNCS.PHASECHK.TRANS64.TRYWAIT P0, [R0+URZ+0x29840], R26 ;  /* 0x0298401a000075a7 */ /* 0x000ee2000800017f */
[----:B------:R-:W-:Y:S04]  /*b540*/  BSSY B0, `(.L_x_54) ;  /* 0x0000002000007945 */ /* 0x000fe80003800000 */
[----:B---3--:R-:W-:Y:S05]  /*b550*/  @!P0 BRA `(.L_x_55) ;  /* 0x0000003800848947 */ /* 0x008fea0003800000 */
.L_x_123:
[----:B------:R-:W-:Y:S05]  /*b560*/  BSYNC B0 ;  /* 0x0000000000007941 */ /* 0x000fea0003800000 */
.L_x_54:
[----:B------:R-:W4:Y:S01]  /*b570*/  LDL R10, [R1+0x4] ;  /* 0x00000400010a7983 */ /* 0x000f220000100800 */
[----:B------:R-:W-:Y:S01]  /*b580*/  ULDC.64 UR4, c[0x0][0x300] ;  /* 0x0000c00000047ab9 */ /* 0x000fe20000000a00 */
[----:B------:R-:W-:Y:S02]  /*b590*/  ULDC.64 UR6, c[0x0][0x310] ;  /* 0x0000c40000067ab9 */ /* 0x000fe40000000a00 */
[----:B------:R0:W5:Y:S01]  /*b5a0*/  LDL R18, [R1+0x18] ;  /* 0x0000180001127983 */ /* 0x0001620000100800 */
[----:B------:R-:W-:Y:S01]  /*b5b0*/  IMAD R22, R22, UR4, RZ ;  /* 0x0000000416167c24 */ /* 0x000fe2000f8e02ff */
[----:B------:R-:W-:Y:S01]  /*b5c0*/  ULDC.64 UR8, c[0x0][0x308] ;  /* 0x0000c20000087ab9 */ /* 0x000fe20000000a00 */
[----:B------:R-:W-:Y:S01]  /*b5d0*/  IMAD.WIDE.U32 R2, R7, UR4, RZ ;  /* 0x0000000407027c25 */ /* 0x000fe2000f8e00ff */
[----:B------:R-:W-:-:S03]  /*b5e0*/  ULDC.64 UR10, c[0x0][0x2e8] ;  /* 0x0000ba00000a7ab9 */ /* 0x000fc60000000a00 */
[----:B------:R-:W-:Y:S02]  /*b5f0*/  IMAD R9, R7, UR5, R22 ;  /* 0x0000000507097c24 */ /* 0x000fe4000f8e0216 */
[----:B------:R-:W-:Y:S02]  /*b600*/  IMAD R23, R23, UR6, RZ ;  /* 0x0000000617177c24 */ /* 0x000fe4000f8e02ff */
[----:B------:R-:W-:Y:S02]  /*b610*/  IMAD.IADD R3, R3, 0x1, R9 ;  /* 0x0000000103037824 */ /* 0x000fe400078e0209 */
[C---:B------:R-:W-:Y:S02]  /*b620*/  IMAD R23, R6.reuse, UR7, R23 ;  /* 0x0000000706177c24 */ /* 0x040fe4000f8e0217 */
[----:B------:R-:W-:-:S04]  /*b630*/  IMAD.WIDE.U32 R2, R6, UR6, R2 ;  /* 0x0000000606027c25 */ /* 0x000fc8000f8e0002 */
[----:B------:R-:W-:Y:S02]  /*b640*/  IMAD.IADD R3, R3, 0x1, R23 ;  /* 0x0000000103037824 */ /* 0x000fe400078e0217 */
[----:B------:R-:W-:Y:S02]  /*b650*/  IMAD R8, R32, UR8, RZ ;  /* 0x0000000820087c24 */ /* 0x000fe4000f8e02ff */
[----:B------:R-:W-:-:S04]  /*b660*/  IMAD.WIDE.U32 R2, R17, UR8, R2 ;  /* 0x0000000811027c25 */ /* 0x000fc8000f8e0002 */
[----:B------:R-:W-:Y:S01]  /*b670*/  IMAD R8, R17, UR9, R8 ;  /* 0x0000000911087c24 */ /* 0x000fe2000f8e0208 */
[----:B------:R-:W-:Y:S01]  /*b680*/  IADD3 R6, P0, R2, UR10, RZ ;  /* 0x0000000a02067c10 */ /* 0x000fe2000ff1e0ff */
[----:B------:R-:W-:Y:S02]  /*b690*/  IMAD R24, R24, UR4, RZ ;  /* 0x0000000418187c24 */ /* 0x000fe4000f8e02ff */
[----:B------:R-:W-:Y:S01]  /*b6a0*/  IMAD R25, R25, UR6, RZ ;  /* 0x0000000619197c24 */ /* 0x000fe2000f8e02ff */
[----:B------:R-:W-:Y:S01]  /*b6b0*/  IADD3.X R7, R3, UR11, R8, P0, !PT ;  /* 0x0000000b03077c10 */ /* 0x000fe200087fe408 */
[C---:B------:R-:W-:Y:S02]  /*b6c0*/  IMAD R9, R5.reuse, UR5, R24 ;  /* 0x0000000505097c24 */ /* 0x040fe4000f8e0218 */
[----:B------:R-:W-:Y:S01]  /*b6d0*/  IMAD.WIDE.U32 R2, R5, UR4, RZ ;  /* 0x0000000405027c25 */ /* 0x000fe2000f8e00ff */
[----:B------:R-:W-:-:S03]  /*b6e0*/  UMOV UR4, 0xffffffff ;  /* 0xffffffff00047882 */ /* 0x000fc60000000000 */
[----:B------:R-:W-:Y:S02]  /*b6f0*/  IMAD.IADD R3, R3, 0x1, R9 ;  /* 0x0000000103037824 */ /* 0x000fe400078e0209 */
[C---:B------:R-:W-:Y:S02]  /*b700*/  IMAD R25, R4.reuse, UR7, R25 ;  /* 0x0000000704197c24 */ /* 0x040fe4000f8e0219 */
[----:B------:R-:W-:-:S04]  /*b710*/  IMAD.WIDE.U32 R2, R4, UR6, R2 ;  /* 0x0000000604027c25 */ /* 0x000fc8000f8e0002 */
[----:B------:R-:W-:Y:S02]  /*b720*/  IMAD.IADD R3, R3, 0x1, R25 ;  /* 0x0000000103037824 */ /* 0x000fe400078e0219 */
[----:B------:R-:W-:-:S03]  /*b730*/  IMAD.WIDE.U32 R2, R17, UR8, R2 ;  /* 0x0000000811027c25 */ /* 0x000fc6000f8e0002 */
[----:B------:R-:W-:-:S04]  /*b740*/  IADD3 R9, P0, R2, UR10, RZ ;  /* 0x0000000a02097c10 */ /* 0x000fc8000ff1e0ff */
[----:B------:R-:W-:Y:S01]  /*b750*/  IADD3.X R5, R8, UR11, R3, P0, !PT ;  /* 0x0000000b08057c10 */ /* 0x000fe200087fe403 */
[----:B----4-:R-:W-:Y:S01]  /*b760*/  IMAD R4, R19, 0x7800, R10 ;  /* 0x0000780013047824 */ /* 0x010fe200078e020a */
[----:B0-----:R-:W-:Y:S07]  /*b770*/  BRA.DIV UR4, `(.L_x_56) ;  /* 0x0000003a04107947 */ /* 0x001fee000b800000 */
[----:B------:R-:W0:Y:S01]  /*b780*/  SHFL.IDX PT, R14, R6, RZ, 0x1c1f ;  /* 0x001c1fff060e7589 */ /* 0x000e2200000e0000 */
[C---:B-----5:R-:W-:Y:S02]  /*b790*/  ISETP.GE.AND P2, PT, R18.reuse, 0x1, PT ;  /* 0x000000011200780c */ /* 0x060fe40003f46270 */
[----:B------:R-:W-:Y:S01]  /*b7a0*/  ISETP.GE.AND P6, PT, R18, 0x21, PT ;  /* 0x000000211200780c */ /* 0x000fe20003fc6270 */
[----:B------:R-:W4:Y:S01]  /*b7b0*/  SHFL.IDX PT, R2, R7, RZ, 0x1c1f ;  /* 0x001c1fff07027589 */ /* 0x000f2200000e0000 */
[C---:B------:R-:W-:Y:S02]  /*b7c0*/  LOP3.LUT P4, RZ, R16.reuse, 0x4, RZ, 0xc0, !PT ;  /* 0x0000000410ff7812 */ /* 0x040fe4000788c0ff */
[C---:B------:R-:W-:Y:S01]  /*b7d0*/  LOP3.LUT P3, RZ, R16.reuse, 0x2, RZ, 0xc0, !PT ;  /* 0x0000000210ff7812 */ /* 0x040fe2000786c0ff */
[----:B------:R-:W-:Y:S01]  /*b7e0*/  SHFL.IDX PT, R8, R7, 0x1, 0x1c1f ;  /* 0x003c1f0007087f89 */ /* 0x000fe200000e0000 */
[----:B------:R-:W-:Y:S02]  /*b7f0*/  LOP3.LUT P1, RZ, R16, 0x1, RZ, 0xc0, !PT ;  /* 0x0000000110ff7812 */ /* 0x000fe4000782c0ff */
[----:B------:R-:W-:Y:S01]  /*b800*/  ISETP.GE.AND P5, PT, R18, 0x41, PT ;  /* 0x000000411200780c */ /* 0x000fe20003fa6270 */
[----:B------:R-:W-:Y:S02]  /*b810*/  SHFL.IDX PT, R5, R5, RZ, 0x1c1f ;  /* 0x001c1fff05057589 */ /* 0x000fe400000e0000 */
[----:B------:R-:W-:-:S02]  /*b820*/  @P2 VIADD R23, R4, UR41 ;  /* 0x0000002904172c36 */ /* 0x000fc40008000000 */
[----:B-1----:R-:W-:Y:S01]  /*b830*/  @P6 VIADD R21, R4, UR41 ;  /* 0x0000002904156c36 */ /* 0x002fe20008000000 */
[----:B0-----:R-:W-:Y:S02]  /*b840*/  @P2 IADD3 R3, P0, R35, R14, RZ ;  /* 0x0000000e23032210 */ /* 0x001fe40007f1e0ff */
[----:B------:R-:W0:Y:S03]  /*b850*/  SHFL.IDX PT, R14, R6, 0x1, 0x1c1f ;  /* 0x003c1f00060e7f89 */ /* 0x000e2600000e0000 */
[----:B----4-:R-:W-:-:S05]  /*b860*/  @P2 IMAD.X R2, RZ, RZ, R2, P0 ;  /* 0x000000ffff022224 */ /* 0x010fca00000e0602 */
[----:B------:R-:W-:-:S04]  /*b870*/  @P2 LOP3.LUT R3, R3, R2, RZ, 0x3c, !PT ;  /* 0x0000000203032212 */ /* 0x000fc800078e3cff */
[----:B------:R-:W-:-:S04]  /*b880*/  @P2 LOP3.LUT R2, R3, R2, RZ, 0x3c, !PT ;  /* 0x0000000203022212 */ /* 0x000fc800078e3cff */
[----:B------:R-:W-:-:S05]  /*b890*/  @P2 LOP3.LUT R3, R3, R2, RZ, 0x3c, !PT ;  /* 0x0000000203032212 */ /* 0x000fca00078e3cff */
[----:B------:R-:W-:Y:S01]  /*b8a0*/  @P2 LDGSTS.E.BYPASS.LTC128B.128 [R23+0x1a400], desc[UR50][R2.64], !P4 ;  /* 0x1a40000002172fae */ /* 0x000fe2000e101d72 */
[----:B0-----:R-:W-:-:S03]  /*b8b0*/  @P6 IADD3 R10, P0, R35, R14, RZ ;  /* 0x0000000e230a6210 */ /* 0x001fc60007f1e0ff */
[----:B------:R-:W-:Y:S04]  /*b8c0*/  @P2 LDGSTS.E.BYPASS.LTC128B.128 [R23+0x1cc00], desc[UR50][R2.64+0x40], !P3 ;  /* 0x1cc0004002172fae */ /* 0x000fe8000d901d72 */
[----:B------:R-:W0:Y:S01]  /*b8d0*/  SHFL.IDX PT, R14, R6, 0x2, 0x1c1f ;  /* 0x005c1f00060e7f89 */ /* 0x000e2200000e0000 */
[----:B------:R-:W-:-:S03]  /*b8e0*/  @P6 IMAD.X R8, RZ, RZ, R8, P0 ;  /* 0x000000ffff086224 */ /* 0x000fc600000e0608 */
[----:B------:R1:W-:Y:S01]  /*b8f0*/  @P2 LDGSTS.E.BYPASS.LTC128B.128 [R23+0x1f400], desc[UR50][R2.64+0x80], !P1 ;  /* 0x1f40008002172fae */ /* 0x0003e2000c901d72 */
[----:B------:R-:W-:-:S03]  /*b900*/  ISETP.GE.AND P2, PT, R18, 0x61, PT ;  /* 0x000000611200780c */ /* 0x000fc60003f46270 */
[----:B-1----:R-:W1:Y:S01]  /*b910*/  SHFL.IDX PT, R2, R7, 0x2, 0x1c1f ;  /* 0x005c1f0007027f89 */ /* 0x002e6200000e0000 */
[----:B------:R-:W-:Y:S02]  /*b920*/  @P6 IMAD.MOV.U32 R3, RZ, RZ, R8 ;  /* 0x000000ffff036224 */ /* 0x000fe400078e0008 */
[C---:B------:R-:W-:Y:S01]  /*b930*/  @P5 VIADD R23, R4.reuse, UR41 ;  /* 0x0000002904175c36 */ /* 0x040fe20008000000 */
[----:B------:R-:W-:Y:S06]  /*b940*/  SHFL.IDX PT, R7, R7, 0x3, 0x1c1f ;  /* 0x007c1f0007077f89 */ /* 0x000fec00000e0000 */
[----:B------:R-:W-:Y:S01]  /*b950*/  @P2 VIADD R25, R4, UR41 ;  /* 0x0000002904192c36 */ /* 0x000fe20008000000 */
[----:B0-----:R-:W-:-:S02]  /*b960*/  @P5 IADD3 R11, P0, R35, R14, RZ ;  /* 0x0000000e230b5210 */ /* 0x001fc40007f1e0ff */
[----:B------:R-:W0:Y:S03]  /*b970*/  SHFL.IDX PT, R14, R6, 0x3, 0x1c1f ;  /* 0x007c1f00060e7f89 */ /* 0x000e2600000e0000 */
[----:B-1----:R-:W-:Y:S02]  /*b980*/  @P5 IMAD.X R12, RZ, RZ, R2, P0 ;  /* 0x000000ffff0c5224 */ /* 0x002fe400000e0602 */
[----:B------:R-:W-:-:S05]  /*b990*/  @P6 IMAD.MOV.U32 R2, RZ, RZ, R10 ;  /* 0x000000ffff026224 */ /* 0x000fca00078e000a */
[----:B------:R-:W-:Y:S01]  /*b9a0*/  @P6 LDGSTS.E.BYPASS.LTC128B.128 [R21+0x1ac00], desc[UR50][R2.64], !P4 ;  /* 0x1ac0000002156fae */ /* 0x000fe2000e101d72 */
[----:B0-----:R-:W-:-:S03]  /*b9b0*/  @P2 IADD3 R6, P0, R35, R14, RZ ;  /* 0x0000000e23062210 */ /* 0x001fc60007f1e0ff */
[----:B------:R-:W-:Y:S04]  /*b9c0*/  @P6 LDGSTS.E.BYPASS.LTC128B.128 [R21+0x1d400], desc[UR50][R2.64+0x40], !P3 ;  /* 0x1d40004002156fae */ /* 0x000fe8000d901d72 */
[----:B------:R0:W-:Y:S01]  /*b9d0*/  @P6 LDGSTS.E.BYPASS.LTC128B.128 [R21+0x1fc00], desc[UR50][R2.64+0x80], !P1 ;  /* 0x1fc0008002156fae */ /* 0x0001e2000c901d72 */
[----:B------:R-:W-:-:S03]  /*b9e0*/  @P2 IMAD.X R7, RZ, RZ, R7, P0 ;  /* 0x000000ffff072224 */ /* 0x000fc600000e0607 */
[----:B------:R1:W4:Y:S01]  /*b9f0*/  SHFL.IDX PT, R14, R9, RZ, 0x1c1f ;  /* 0x001c1fff090e7589 */ /* 0x00032200000e0000 */
[----:B0-----:R-:W-:Y:S02]  /*ba00*/  @P5 IMAD.MOV.U32 R2, RZ, RZ, R11 ;  /* 0x000000ffff025224 */ /* 0x001fe400078e000b */
[----:B------:R-:W-:-:S05]  /*ba10*/  @P5 IMAD.MOV.U32 R3, RZ, RZ, R12 ;  /* 0x000000ffff035224 */ /* 0x000fca00078e000c */
[----:B------:R-:W-:Y:S04]  /*ba20*/  @P5 LDGSTS.E.BYPASS.LTC128B.128 [R23+0x1b400], desc[UR50][R2.64], !P4 ;  /* 0x1b40000002175fae */ /* 0x000fe8000e101d72 */
[----:B------:R-:W-:Y:S04]  /*ba30*/  @P5 LDGSTS.E.BYPASS.LTC128B.128 [R23+0x1dc00], desc[UR50][R2.64+0x40], !P3 ;  /* 0x1dc0004002175fae */ /* 0x000fe8000d901d72 */
[----:B------:R0:W-:Y:S02]  /*ba40*/  @P5 LDGSTS.E.BYPASS.LTC128B.128 [R23+0x20400], desc[UR50][R2.64+0x80], !P1 ;  /* 0x2040008002175fae */ /* 0x0001e4000c901d72 */
[----:B0-----:R-:W-:-:S02]  /*ba50*/  @P2 IMAD.MOV.U32 R2, RZ, RZ, R6 ;  /* 0x000000ffff022224 */ /* 0x001fc400078e0006 */
[----:B------:R-:W-:-:S05]  /*ba60*/  @P2 IMAD.MOV.U32 R3, RZ, RZ, R7 ;  /* 0x000000ffff032224 */ /* 0x000fca00078e0007 */
[----:B------:R1:W-:Y:S04]  /*ba70*/  @P2 LDGSTS.E.BYPASS.LTC128B.128 [R25+0x1bc00], desc[UR50][R2.64], !P4 ;  /* 0x1bc0000002192fae */ /* 0x0003e8000e101d72 */
[----:B------:R1:W-:Y:S04]  /*ba80*/  @P2 LDGSTS.E.BYPASS.LTC128B.128 [R25+0x1e400], desc[UR50][R2.64+0x40], !P3 ;  /* 0x1e40004002192fae */ /* 0x0003e8000d901d72 */
[----:B----4-:R1:W-:Y:S02]  /*ba90*/  @P2 LDGSTS.E.BYPASS.LTC128B.128 [R25+0x20c00], desc[UR50][R2.64+0x80], !P1 ;  /* 0x20c0008002192fae */ /* 0x0103e4000c901d72 */
.L_x_135:
[----:B------:R-:W-:Y:S01]  /*baa0*/  ISETP.GE.AND P0, PT, R18, 0x81, PT ;  /* 0x000000811200780c */ /* 0x000fe20003f06270 */
[----:B------:R-:W-:-:S12]  /*bab0*/  BSSY B0, `(.L_x_57) ;  /* 0x000000e000007945 */ /* 0x000fd80003800000 */
[----:B------:R-:W-:Y:S05]  /*bac0*/  @!P0 BRA `(.L_x_58) ;  /* 0x0000000000308947 */ /* 0x000fea0003800000 */
[C---:B------:R-:W-:Y:S02]  /*bad0*/  LOP3.LUT P3, RZ, R16.reuse, 0x4, RZ, 0xc0, !PT ;  /* 0x0000000410ff7812 */ /* 0x040fe4000786c0ff */
[C---:B------:R-:W-:Y:S02]  /*bae0*/  LOP3.LUT P2, RZ, R16.reuse, 0x2, RZ, 0xc0, !PT ;  /* 0x0000000210ff7812 */ /* 0x040fe4000784c0ff */
[----:B------:R-:W-:Y:S02]  /*baf0*/  LOP3.LUT P1, RZ, R16, 0x1, RZ, 0xc0, !PT ;  /* 0x0000000110ff7812 */ /* 0x000fe4000782c0ff */
[----:B-1----:R-:W-:-:S05]  /*bb00*/  IADD3 R2, P0, R35, R14, RZ ;  /* 0x0000000e23027210 */ /* 0x002fca0007f1e0ff */
[----:B------:R-:W-:Y:S02]  /*bb10*/  IMAD.X R3, RZ, RZ, R5, P0 ;  /* 0x000000ffff037224 */ /* 0x000fe400000e0605 */
[----:B------:R-:W-:-:S05]  /*bb20*/  VIADD R5, R4, UR41 ;  /* 0x0000002904057c36 */ /* 0x000fca0008000000 */
[----:B------:R-:W-:Y:S01]  /*bb30*/  @!PT LDS RZ, [RZ] ;  /* 0x00000000fffff984 */ /* 0x000fe20000000800 */
[----:B------:R-:W-:Y:S01]  /*bb40*/  @!PT LDS RZ, [RZ] ;  /* 0x00000000fffff984 */ /* 0x000fe20000000800 */
[----:B------:R-:W-:Y:S01]  /*bb50*/  @!PT LDS RZ, [RZ] ;  /* 0x00000000fffff984 */ /* 0x000fe20000000800 */
[----:B------:R0:W-:Y:S04]  /*bb60*/  LDGSTS.E.BYPASS.LTC128B.128 [R5+0x1c400], desc[UR50][R2.64], !P3 ;  /* 0x1c40000002057fae */ /* 0x0001e8000d901d72 */
[----:B------:R0:W-:Y:S04]  /*bb70*/  LDGSTS.E.BYPASS.LTC128B.128 [R5+0x1ec00], desc[UR50][R2.64+0x40], !P2 ;  /* 0x1ec0004002057fae */ /* 0x0001e8000d101d72 */
[----:B------:R0:W-:Y:S02]  /*bb80*/  LDGSTS.E.BYPASS.LTC128B.128 [R5+0x21400], desc[UR50][R2.64+0x80], !P1 ;  /* 0x2140008002057fae */ /* 0x0001e4000c901d72 */
.L_x_58:
[----:B------:R-:W-:Y:S05]  /*bb90*/  BSYNC B0 ;  /* 0x0000000000007941 */ /* 0x000fea0003800000 */
.L_x_57:
[----:B------:R-:W-:Y:S01]  /*bba0*/  NOP ;  /* 0x0000000000007918 */ /* 0x000fe20000000000 */
[----:B------:R-:W-:-:S13]  /*bbb0*/  PLOP3.LUT P0, PT, PT, PT, PT, 0x80, 0x0 ;  /* 0x000000000000781c */ /* 0x000fda0003f0f070 */
.L_x_59:
[----:B------:R-:W-:Y:S02]  /*bbc0*/  PLOP3.LUT P1, PT, P1, P0, PT, 0xa2, 0x0 ;  /* 0x000000000000781c */ /* 0x000fe40000f21472 */
[----:B------:R-:W-:-:S08]  /*bbd0*/  @P0 R2UR P1, UR4, R0 ;  /* 0x00000000000402ca */ /* 0x000fd00000020000 */
[----:B------:R-:W-:-:S05]  /*bbe0*/  @P0 PLOP3.LUT P0, PT, P1, PT, PT, 0x80, 0x0 ;  /* 0x000000000000081c */ /* 0x000fca0000f0f070 */
[----:B------:R-:W-:Y:S01]  /*bbf0*/  @!P1 SYNCS.ARRIVE.TRANS64.RED.A0T1 RZ, [UR4+0x29830], RZ ;  /* 0x029830ffffff99a7 */ /* 0x000fe20008200404 */
[----:B------:R-:W-:Y:S07]  /*bc00*/  @!P1 ARRIVES.LDGSTSBAR.64.TRANSCNT [UR4+0x29830] ;  /* 0x02983000ff0099b0 */ /* 0x000fee0008000a84 */
[----:B------:R-:W-:Y:S05]  /*bc10*/  @P0 BRA.U.ANY `(.L_x_59) ;  /* 0xfffffffd00e80947 */ /* 0x000fea000393ffff */
[----:B------:R-:W-:Y:S01]  /*bc20*/  NOP ;  /* 0x0000000000007918 */ /* 0x000fe20000000000 */
[----:B01----:R-:W-:-:S05]  /*bc30*/  IMAD.U32 R2, RZ, RZ, UR46 ;  /* 0x0000002eff027e24 */ /* 0x003fca000f8e00ff */
[----:B------:R-:W-:-:S13]  /*bc40*/  ISETP.NE.AND P2, PT, R2, 0x3, PT ;  /* 0x000000030200780c */ /* 0x000fda0003f45270 */
[----:B------:R-:W-:Y:S05]  /*bc50*/  @!P2 BRA `(.L_x_60) ;  /* 0x000000000004a947 */ /* 0x000fea0003800000 */
[----:B------:R-:W-:Y:S01]  /*bc60*/  BPT.TRAP 0x1 ;  /* 0x000000040000795c */ /* 0x000fe20000300000 */
.L_x_60:
[----:B------:R0:W-:Y:S02]  /*bc70*/  SYNCS.ARRIVE.TRANS64.A1T0 RZ, [R0+URZ+0x29830], RZ ;  /* 0x029830ff00ff79a7 */ /* 0x0001e4000810003f */
[----:B------:R-:W-:Y:S05]  /*bc80*/  WARPSYNC.ALL ;  /* 0x0000000000007948 */ /* 0x000fea0003800000 */
[----:B------:R-:W-:-:S04]  /*bc90*/  UIADD3 UR4, UR41, 0x14400, URZ ;  /* 0x0001440029047890 */ /* 0x000fc8000fffe03f */
[----:B------:R-:W-:Y:S01]  /*bca0*/  ULOP3.LUT UP0, URZ, UR4, 0x1bf, URZ, 0xc0, !UPT ;  /* 0x000001bf043f7892 */ /* 0x000fe2000f80c03f */
[----:B------:R-:W-:Y:S05]  /*bcb0*/  BAR.SYNC.DEFER_BLOCKING 0x8, 0x180 ;  /* 0x0206000000007b1d */ /* 0x000fea0000010000 */
        /* <DEDUP_REMOVED lines=17> */
[----:B0123--:R-:W-:Y:S05]  /*bdd0*/  CALL.ABS.NOINC R2 ;  /* 0x0000000002007343 */ /* 0x00ffea0003c00000 */
.L_x_61:
[----:B------:R1:W5:Y:S01]  /*bde0*/  LDL R8, [R1+0x14] ;  /* 0x0000140001087983 */ /* 0x0003620000100800 */
[----:B------:R-:W4:Y:S01]  /*bdf0*/  LDC R6, c[0x0][0x448] ;  /* 0x00011200ff067b82 */ /* 0x000f220000000800 */
[----:B------:R-:W-:Y:S01]  /*be00*/  IMAD R5, RZ, RZ, -UR43 ;  /* 0x8000002bff057e24 */ /* 0x000fe2000f8e02ff */
[C---:B------:R-:W-:Y:S01]  /*be10*/  LOP3.LUT P3, RZ, R16.reuse, 0x4000, RZ, 0xc0, !PT ;  /* 0x0000400010ff7812 */ /* 0x040fe2000786c0ff */
[----:B------:R-:W0:Y:S01]  /*be20*/  S2R R18, SR_TID.X ;  /* 0x0000000000127919 */ /* 0x000e220000002100 */
[C---:B------:R-:W-:Y:S01]  /*be30*/  LOP3.LUT P4, RZ, R16.reuse, 0x2000, RZ, 0xc0, !PT ;  /* 0x0000200010ff7812 */ /* 0x040fe2000788c0ff */
[----:B------:R-:W-:Y:S01]  /*be40*/  ULDC.64 UR8, c[0x0][0x2d8] ;  /* 0x0000b60000087ab9 */ /* 0x000fe20000000a00 */
[----:B------:R-:W-:Y:S02]  /*be50*/  LOP3.LUT P5, RZ, R16, 0x1000, RZ, 0xc0, !PT ;  /* 0x0000100010ff7812 */ /* 0x000fe400078ac0ff */
[----:B------:R-:W2:Y:S01]  /*be60*/  LDC R2, c[0x0][0xc38] ;  /* 0x00030e00ff027b82 */ /* 0x000ea20000000800 */
[----:B----4-:R-:W-:-:S02]  /*be70*/  ISETP.NE.AND P0, PT, R6, 0x1, PT ;  /* 0x000000010600780c */ /* 0x010fc40003f05270 */
[----:B------:R-:W-:Y:S02]  /*be80*/  R2UR UR6, R32 ;  /* 0x00000000200672ca */ /* 0x000fe400000e0000 */
[C---:B------:R-:W-:Y:S02]  /*be90*/  R2UR UR7, R17.reuse ;  /* 0x00000000110772ca */ /* 0x040fe400000e0000 */
[----:B------:R-:W-:Y:S01]  /*bea0*/  R2UR UR4, R17 ;  /* 0x00000000110472ca */ /* 0x000fe200000e0000 */
[----:B--2---:R-:W-:Y:S01]  /*beb0*/  IMAD R5, R2, R5, UR38 ;  /* 0x0000002602057e24 */ /* 0x004fe2000f8e0205 */
[C---:B0-----:R-:W-:Y:S01]  /*bec0*/  LOP3.LUT R20, R18.reuse, 0x7f, RZ, 0xc0, !PT ;  /* 0x0000007f12147812 */ /* 0x041fe200078ec0ff */
[----:B------:R-:W-:-:S04]  /*bed0*/  IMAD.SHL.U32 R18, R18, 0x20, RZ ;  /* 0x0000002012127824 */ /* 0x000fc800078e00ff */
[----:B---3--:R-:W0:Y:S01]  /*bee0*/  @P0 LDC R0, c[0x0][0x44c] ;  /* 0x00011300ff000b82 */ /* 0x008e220000000800 */
[----:B------:R-:W-:Y:S01]  /*bef0*/  IMAD.SHL.U32 R5, R5, 0x80, RZ ;  /* 0x0000008005057824 */ /* 0x000fe200078e00ff */
[----:B------:R-:W-:-:S04]  /*bf00*/  SHF.R.U32.HI R20, RZ, 0x2, R20 ;  /* 0x00000002ff147819 */ /* 0x000fc80000011614 */
[----:B------:R-:W-:Y:S02]  /*bf10*/  LOP3.LUT R18, R20, 0x60, R18, 0xf8, !PT ;  /* 0x0000006014127812 */ /* 0x000fe400078ef812 */
[----:B------:R-:W2:Y:S01]  /*bf20*/  @P0 LDC R3, c[0x0][0x450] ;  /* 0x00011400ff030b82 */ /* 0x000ea20000000800 */
[----:B------:R-:W-:Y:S01]  /*bf30*/  UIMAD UR6, UR6, UR8, URZ ;  /* 0x00000008060672a4 */ /* 0x000fe2000f8e023f */
[----:B------:R-:W-:Y:S01]  /*bf40*/  LOP3.LUT R4, R18, R5, RZ, 0xfc, !PT ;  /* 0x0000000512047212 */ /* 0x000fe200078efcff */
[----:B------:R-:W-:Y:S02]  /*bf50*/  UIMAD.WIDE.U32 UR4, UR4, UR8, URZ ;  /* 0x00000008040472a5 */ /* 0x000fe4000f8e003f */
[----:B------:R-:W-:Y:S02]  /*bf60*/  UIMAD UR7, UR7, UR9, UR6 ;  /* 0x00000009070772a4 */ /* 0x000fe4000f8e0206 */
[----:B------:R-:W-:Y:S01]  /*bf70*/  USHF.R.S32.HI UR6, URZ, 0x1f, UR44 ;  /* 0x0000001f3f067899 */ /* 0x000fe2000801142c */
[----:B------:R-:W3:Y:S01]  /*bf80*/  S2R R18, SR_TID.X ;  /* 0x0000000000127919 */ /* 0x000ee20000002100 */
[----:B------:R-:W-:Y:S01]  /*bf90*/  ULDC.64 UR8, c[0x0][0x2e0] ;  /* 0x0000b80000087ab9 */ /* 0x000fe20000000a00 */
[----:B------:R-:W-:Y:S01]  /*bfa0*/  IMAD.MOV.U32 R2, RZ, RZ, R4 ;  /* 0x000000ffff027224 */ /* 0x000fe200078e0004 */
[----:B------:R-:W-:Y:S01]  /*bfb0*/  UIADD3 UR5, UR5, UR7, URZ ;  /* 0x0000000705057290 */ /* 0x000fe2000fffe03f */
[----:B0-----:R-:W-:Y:S01]  /*bfc0*/  @P0 IMAD.HI.U32 R0, R4, R0, RZ ;  /* 0x0000000004000227 */ /* 0x001fe200078e00ff */
[----:B------:R-:W-:-:S02]  /*bfd0*/  UIMAD UR6, UR6, UR8, URZ ;  /* 0x00000008060672a4 */ /* 0x000fc4000f8e023f */
[----:B------:R-:W-:Y:S02]  /*bfe0*/  UIMAD.WIDE.U32 UR4, UR44, UR8, UR4 ;  /* 0x000000082c0472a5 */ /* 0x000fe4000f8e0004 */
[----:B--2---:R-:W-:Y:S01]  /*bff0*/  @P0 SHF.R.U32.HI R2, RZ, R3, R0 ;  /* 0x00000003ff020219 */ /* 0x004fe20000011600 */
[----:B------:R-:W-:-:S03]  /*c000*/  UIMAD UR6, UR44, UR9, UR6 ;  /* 0x000000092c0672a4 */ /* 0x000fc6000f8e0206 */
[--C-:B------:R-:W-:Y:S01]  /*c010*/  SHF.R.S32.HI R0, RZ, 0x1f, R2.reuse ;  /* 0x0000001fff007819 */ /* 0x100fe20000011402 */
[----:B------:R-:W-:Y:S01]  /*c020*/  IMAD.MOV R7, RZ, RZ, -R2 ;  /* 0x000000ffff077224 */ /* 0x000fe200078e0a02 */
[----:B------:R-:W-:Y:S01]  /*c030*/  ULDC.64 UR8, c[0x0][0x2d0] ;  /* 0x0000b40000087ab9 */ /* 0x000fe20000000a00 */
[----:B------:R-:W-:Y:S01]  /*c040*/  UIADD3 UR5, UR5, UR6, URZ ;  /* 0x0000000605057290 */ /* 0x000fe2000fffe03f */
[----:B------:R-:W-:Y:S02]  /*c050*/  IMAD.U32 R11, RZ, RZ, UR8 ;  /* 0x00000008ff0b7e24 */ /* 0x000fe4000f8e00ff */
[----:B------:R-:W-:Y:S02]  /*c060*/  IMAD R3, R0, UR8, RZ ;  /* 0x0000000800037c24 */ /* 0x000fe4000f8e02ff */
[----:B------:R-:W-:Y:S02]  /*c070*/  IMAD R7, R6, R7, R4 ;  /* 0x0000000706077224 */ /* 0x000fe400078e0204 */
[----:B------:R-:W-:-:S02]  /*c080*/  IMAD R9, R2, UR9, R3 ;  /* 0x0000000902097c24 */ /* 0x000fc4000f8e0203 */
[----:B------:R-:W-:Y:S01]  /*c090*/  IMAD.WIDE.U32 R2, R2, R11, UR4 ;  /* 0x0000000402027e25 */ /* 0x000fe2000f8e000b */
[----:B------:R-:W-:Y:S01]  /*c0a0*/  SHF.R.S32.HI R0, RZ, 0x1f, R7 ;  /* 0x0000001fff007819 */ /* 0x000fe20000011407 */
[----:B------:R-:W-:Y:S02]  /*c0b0*/  ULDC.64 UR4, c[0x0][0x2c8] ;  /* 0x0000b20000047ab9 */ /* 0x000fe40000000a00 */
[----:B------:R-:W-:Y:S02]  /*c0c0*/  IMAD.IADD R3, R3, 0x1, R9 ;  /* 0x0000000103037824 */ /* 0x000fe400078e0209 */
[----:B------:R-:W-:Y:S02]  /*c0d0*/  IMAD R0, R0, UR4, RZ ;  /* 0x0000000400007c24 */ /* 0x000fe4000f8e02ff */
[----:B------:R-:W-:-:S04]  /*c0e0*/  IMAD.WIDE.U32 R2, R7, UR4, R2 ;  /* 0x0000000407027c25 */ /* 0x000fc8000f8e0002 */
[----:B------:R-:W-:Y:S01]  /*c0f0*/  IMAD R7, R7, UR5, R0 ;  /* 0x0000000507077c24 */ /* 0x000fe2000f8e0200 */
[----:B------:R-:W-:Y:S02]  /*c100*/  ULDC.64 UR4, c[0x0][0x280] ;  /* 0x0000a00000047ab9 */ /* 0x000fe40000000a00 */
[----:B------:R-:W-:Y:S01]  /*c110*/  IADD3 R0, P0, R2, UR4, RZ ;  /* 0x0000000402007c10 */ /* 0x000fe2000ff1e0ff */
[----:B------:R-:W-:Y:S01]  /*c120*/  UMOV UR4, 0xffffffff ;  /* 0xffffffff00047882 */ /* 0x000fe20000000000 */
[----:B---3--:R-:W-:Y:S02]  /*c130*/  LOP3.LUT R10, R18, 0x7f, RZ, 0xc0, !PT ;  /* 0x0000007f120a7812 */ /* 0x008fe400078ec0ff */
[----:B------:R-:W-:Y:S02]  /*c140*/  IADD3.X R4, R3, UR5, R7, P0, !PT ;  /* 0x0000000503047c10 */ /* 0x000fe400087fe407 */
[----:B------:R-:W-:Y:S01]  /*c150*/  SHF.R.U32.HI R10, RZ, 0x2, R10 ;  /* 0x00000002ff0a7819 */ /* 0x000fe2000001160a */
[----:B-1----:R-:W-:Y:S06]  /*c160*/  BRA.DIV UR4, `(.L_x_62) ;  /* 0x0000003604687947 */ /* 0x002fec000b800000 */
[----:B------:R-:W0:Y:S01]  /*c170*/  SHFL.IDX PT, R14, R0, RZ, 0x1c1f ;  /* 0x001c1fff000e7589 */ /* 0x000e2200000e0000 */
[----:B------:R-:W-:-:S03]  /*c180*/  IMAD.IADD R5, R10, 0x1, R5 ;  /* 0x000000010a057824 */ /* 0x000fc600078e0205 */
[----:B------:R-:W1:Y:S01]  /*c190*/  SHFL.IDX PT, R2, R4, RZ, 0x1c1f ;  /* 0x001c1fff04027589 */ /* 0x000e6200000e0000 */
[C---:B------:R-:W-:Y:S01]  /*c1a0*/  VIADD R7, R5.reuse, 0x20 ;  /* 0x0000002005077836 */ /* 0x040fe20000000000 */
[----:B------:R-:W-:Y:S02]  /*c1b0*/  ISETP.GE.AND P0, PT, R5, UR40, PT ;  /* 0x0000002805007c0c */ /* 0x000fe4000bf06270 */
[----:B------:R-:W-:Y:S11]  /*c1c0*/  SHFL.IDX PT, R6, R4, 0x1, 0x1c1f ;  /* 0x003c1f0004067f89 */ /* 0x000ff600000e0000 */
[----:B0-----:R-:W-:-:S05]  /*c1d0*/  @!P0 IADD3 R14, P1, R35, R14, RZ ;  /* 0x0000000e230e8210 */ /* 0x001fca0007f3e0ff */
[----:B-1----:R-:W-:Y:S02]  /*c1e0*/  @!P0 IMAD.X R3, RZ, RZ, R2, P1 ;  /* 0x000000ffff038224 */ /* 0x002fe400008e0602 */
[----:B------:R-:W-:Y:S02]  /*c1f0*/  @!P0 IMAD.MOV.U32 R2, RZ, RZ, R14 ;  /* 0x000000ffff028224 */ /* 0x000fe400078e000e */
[----:B------:R-:W0:Y:S04]  /*c200*/  SHFL.IDX PT, R14, R0, 0x1, 0x1c1f ;  /* 0x003c1f00000e7f89 */ /* 0x000e2800000e0000 */
[----:B-----5:R-:W-:Y:S04]  /*c210*/  @!P0 LDGSTS.E.BYPASS.LTC128B.128 [R8+0x14400], desc[UR50][R2.64], !P3 ;  /* 0x1440000002088fae */ /* 0x020fe8000d901d72 */
[----:B------:R-:W-:Y:S04]  /*c220*/  @!P0 LDGSTS.E.BYPASS.LTC128B.128 [R8+0x16400], desc[UR50][R2.64+0x40], !P4 ;  /* 0x1640004002088fae */ /* 0x000fe8000e101d72 */
[----:B------:R1:W-:Y:S01]  /*c230*/  @!P0 LDGSTS.E.BYPASS.LTC128B.128 [R8+0x18400], desc[UR50][R2.64+0x80], !P5 ;  /* 0x1840008002088fae */ /* 0x0003e2000e901d72 */
[----:B------:R-:W-:-:S13]  /*c240*/  ISETP.GE.AND P0, PT, R7, UR40, PT ;  /* 0x0000002807007c0c */ /* 0x000fda000bf06270 */
[----:B0-----:R-:W-:-:S05]  /*c250*/  @!P0 IADD3 R14, P1, R35, R14, RZ ;  /* 0x0000000e230e8210 */ /* 0x001fca0007f3e0ff */
[----:B------:R-:W-:Y:S02]  /*c260*/  @!P0 IMAD.X R7, RZ, RZ, R6, P1 ;  /* 0x000000ffff078224 */ /* 0x000fe400008e0606 */
[----:B-1----:R-:W-:Y:S01]  /*c270*/  @!P0 IMAD.MOV.U32 R2, RZ, RZ, R14 ;  /* 0x000000ffff028224 */ /* 0x002fe200078e000e */
[----:B------:R-:W-:Y:S01]  /*c280*/  SHFL.IDX PT, R6, R4, 0x2, 0x1c1f ;  /* 0x005c1f0004067f89 */ /* 0x000fe200000e0000 */
[----:B------:R-:W-:Y:S02]  /*c290*/  @!P0 IMAD.MOV.U32 R3, RZ, RZ, R7 ;  /* 0x000000ffff038224 */ /* 0x000fe400078e0007 */
[----:B------:R-:W-:Y:S01]  /*c2a0*/  VIADD R7, R5, 0x40 ;  /* 0x0000004005077836 */ /* 0x000fe20000000000 */
[----:B------:R-:W0:Y:S04]  /*c2b0*/  SHFL.IDX PT, R14, R0, 0x2, 0x1c1f ;  /* 0x005c1f00000e7f89 */ /* 0x000e2800000e0000 */
[----:B------:R-:W-:Y:S04]  /*c2c0*/  @!P0 LDGSTS.E.BYPASS.LTC128B.128 [R8+0x14c00], desc[UR50][R2.64], !P3 ;  /* 0x14c0000002088fae */ /* 0x000fe8000d901d72 */
[----:B------:R-:W-:Y:S04]  /*c2d0*/  @!P0 LDGSTS.E.BYPASS.LTC128B.128 [R8+0x16c00], desc[UR50][R2.64+0x40], !P4 ;  /* 0x16c0004002088fae */ /* 0x000fe8000e101d72 */
[----:B------:R1:W-:Y:S01]  /*c2e0*/  @!P0 LDGSTS.E.BYPASS.LTC128B.128 [R8+0x18c00], desc[UR50][R2.64+0x80], !P5 ;  /* 0x18c0008002088fae */ /* 0x0003e2000e901d72 */
[----:B------:R-:W-:-:S13]  /*c2f0*/  ISETP.GE.AND P0, PT, R7, UR40, PT ;  /* 0x0000002807007c0c */ /* 0x000fda000bf06270 */
[----:B0-----:R-:W-:-:S05]  /*c300*/  @!P0 IADD3 R14, P1, R35, R14, RZ ;  /* 0x0000000e230e8210 */ /* 0x001fca0007f3e0ff */
[----:B------:R-:W-:Y:S02]  /*c310*/  @!P0 IMAD.X R7, RZ, RZ, R6, P1 ;  /* 0x000000ffff078224 */ /* 0x000fe400008e0606 */
[----:B-1----:R-:W-:Y:S01]  /*c320*/  @!P0 IMAD.MOV.U32 R2, RZ, RZ, R14 ;  /* 0x000000ffff028224 */ /* 0x002fe200078e000e */
[----:B------:R0:W1:Y:S01]  /*c330*/  SHFL.IDX PT, R6, R4, 0x3, 0x1c1f ;  /* 0x007c1f0004067f89 */ /* 0x00006200000e0000 */
[----:B------:R-:W-:-:S03]  /*c340*/  @!P0 IMAD.MOV.U32 R3, RZ, RZ, R7 ;  /* 0x000000ffff038224 */ /* 0x000fc600078e0007 */
[----:B------:R0:W2:Y:S04]  /*c350*/  SHFL.IDX PT, R14, R0, 0x3, 0x1c1f ;  /* 0x007c1f00000e7f89 */ /* 0x0000a800000e0000 */
[----:B------:R0:W-:Y:S04]  /*c360*/  @!P0 LDGSTS.E.BYPASS.LTC128B.128 [R8+0x15400], desc[UR50][R2.64], !P3 ;  /* 0x1540000002088fae */ /* 0x0001e8000d901d72 */
[----:B------:R0:W-:Y:S04]  /*c370*/  @!P0 LDGSTS.E.BYPASS.LTC128B.128 [R8+0x17400], desc[UR50][R2.64+0x40], !P4 ;  /* 0x1740004002088fae */ /* 0x0001e8000e101d72 */
[----:B------:R0:W-:Y:S02]  /*c380*/  @!P0 LDGSTS.E.BYPASS.LTC128B.128 [R8+0x19400], desc[UR50][R2.64+0x80], !P5 ;  /* 0x1940008002088fae */ /* 0x0001e4000e901d72 */
.L_x_144:
[----:B------:R-:W-:-:S05]  /*c390*/  VIADD R5, R5, 0x60 ;  /* 0x0000006005057836 */ /* 0x000fca0000000000 */
[----:B------:R-:W-:-:S13]  /*c3a0*/  ISETP.GE.AND P0, PT, R5, UR40, PT ;  /* 0x0000002805007c0c */ /* 0x000fda000bf06270 */
[----:B0-2---:R-:W-:-:S05]  /*c3b0*/  @!P0 IADD3 R2, P1, R35, R14, RZ ;  /* 0x0000000e23028210 */ /* 0x005fca0007f3e0ff */
[----:B-1----:R-:W-:-:S05]  /*c3c0*/  @!P0 IMAD.X R3, RZ, RZ, R6, P1 ;  /* 0x000000ffff038224 */ /* 0x002fca00008e0606 */
[----:B------:R-:W-:Y:S01]  /*c3d0*/  @!PT LDS RZ, [RZ] ;  /* 0x00000000fffff984 */ /* 0x000fe20000000800 */
[----:B------:R-:W-:Y:S01]  /*c3e0*/  @!PT LDS RZ, [RZ] ;  /* 0x00000000fffff984 */ /* 0x000fe20000000800 */
[----:B------:R-:W-:Y:S01]  /*c3f0*/  @!PT LDS RZ, [RZ] ;  /* 0x00000000fffff984 */ /* 0x000fe20000000800 */
[----:B------:R0:W-:Y:S04]  /*c400*/  @!P0 LDGSTS.E.BYPASS.LTC128B.128 [R8+0x15c00], desc[UR50][R2.64], !P3 ;  /* 0x15c0000002088fae */ /* 0x0001e8000d901d72 */
[----:B------:R0:W-:Y:S04]  /*c410*/  @!P0 LDGSTS.E.BYPASS.LTC128B.128 [R8+0x17c00], desc[UR50][R2.64+0x40], !P4 ;  /* 0x17c0004002088fae */ /* 0x0001e8000e101d72 */
[----:B------:R0:W-:Y:S01]  /*c420*/  @!P0 LDGSTS.E.BYPASS.LTC128B.128 [R8+0x19c00], desc[UR50][R2.64+0x80], !P5 ;  /* 0x19c0008002088fae */ /* 0x0001e2000e901d72 */
[----:B------:R-:W-:Y:S01]  /*c430*/  NOP ;  /* 0x0000000000007918 */ /* 0x000fe20000000000 */
[----:B------:R-:W-:Y:S02]  /*c440*/  SYNCS.ARRIVE.TRANS64.RED.A0T1 RZ, [UR41+0x29800], RZ ;  /* 0x029800ffffff79a7 */ /* 0x000fe40008200429 */
[----:B------:R-:W-:Y:S01]  /*c450*/  ARRIVES.LDGSTSBAR.64.TRANSCNT [UR41+0x29800] ;  /* 0x02980000ff0079b0 */ /* 0x000fe20008000aa9 */
[----:B------:R-:W-:Y:S01]  /*c460*/  NOP ;  /* 0x0000000000007918 */ /* 0x000fe20000000000 */
[----:B------:R-:W-:Y:S01]  /*c470*/  ULOP3.LUT UR4, UR37, 0x1, URZ, 0xc, !UPT ;  /* 0x0000000125047892 */ /* 0x000fe2000f8e0c3f */
[----:B------:R-:W-:Y:S05]  /*c480*/  SYNCS.ARRIVE.TRANS64.A1T0 RZ, [UR41+0x29800], RZ ;  /* 0x029800ffffff79a7 */ /* 0x000fea0008100029 */
[----:B------:R-:W-:-:S05]  /*c490*/  IMAD.U32 R0, RZ, RZ, UR4 ;  /* 0x00000004ff007e24 */ /* 0x000fca000f8e00ff */
[----:B------:R-:W-:-:S04]  /*c4a0*/  SHF.L.U32 R0, R0, 0x1f, RZ ;  /* 0x0000001f00007819 */ /* 0x000fc800000006ff */
[----:B------:R-:W1:Y:S02]  /*c4b0*/  SYNCS.PHASECHK.TRANS64.TRYWAIT P0, [UR41+0x29820], R0 ;  /* 0x02982000ff0075a7 */ /* 0x000e640008000169 */
[----:B01----:R-:W-:Y:S05]  /*c4c0*/  @!P0 BRA `(.L_x_63) ;  /* 0x0000003400c88947 */ /* 0x003fea0003800000 */
.L_x_145:
[----:B0-----:R-:W-:-:S05]  /*c4d0*/  IMAD.U32 R0, RZ, RZ, UR39 ;  /* 0x00000027ff007e24 */ /* 0x001fca000f8e00ff */
[----:B------:R-:W-:-:S13]  /*c4e0*/  ISETP.GE.AND P0, PT, R0, 0xa1, PT ;  /* 0x000000a10000780c */ /* 0x000fda0003f06270 */
[----:B------:R-:W-:Y:S05]  /*c4f0*/  @!P0 BRA `(.L_x_64) ;  /* 0x0000001400a08947 */ /* 0x000fea0003800000 */
[----:B------:R-:W-:Y:S02]  /*c500*/  IMAD.MOV.U32 R18, RZ, RZ, R31 ;  /* 0x000000ffff127224 */ /* 0x000fe400078e001f */
[----:B------:R-:W-:Y:S02]  /*c510*/  IMAD.MOV.U32 R10, RZ, RZ, R19 ;  /* 0x000000ffff0a7224 */ /* 0x000fe400078e0013 */
[----:B------:R-:W-:-:S07]  /*c520*/  IMAD.U32 R29, RZ, RZ, UR42 ;  /* 0x0000002aff1d7e24 */ /* 0x000fce000f8e00ff */
.L_x_84:
[----:B------:R-:W2:Y:S01]  /*c530*/  LDL R2, [R1] ;  /* 0x0000000001027983 */ /* 0x000ea20000100800 */
[----:B0-----:R-:W0:Y:S01]  /*c540*/  LDC R4, c[0x0][0x430] ;  /* 0x00010c00ff047b82 */ /* 0x001e220000000800 */
[----:B------:R-:W-:Y:S01]  /*c550*/  ULDC.64 UR4, c[0x0][0x428] ;  /* 0x00010a0000047ab9 */ /* 0x000fe20000000a00 */
[----:B------:R-:W-:Y:S01]  /*c560*/  ULDC.64 UR6, c[0x0][0x418] ;  /* 0x0001060000067ab9 */ /* 0x000fe20000000a00 */
[----:B------:R-:W1:Y:S01]  /*c570*/  S2R R0, SR_TID.X ;  /* 0x0000000000007919 */ /* 0x000e620000002100 */
[----:B0-----:R-:W-:Y:S02]  /*c580*/  ISETP.NE.AND P1, PT, R4, 0x1, PT ;  /* 0x000000010400780c */ /* 0x001fe40003f25270 */
[C---:B-1----:R-:W-:Y:S01]  /*c590*/  LOP3.LUT R3, R0.reuse, 0x7f, RZ, 0xc0, !PT ;  /* 0x0000007f00037812 */ /* 0x042fe200078ec0ff */
[----:B------:R-:W-:-:S10]  /*c5a0*/  IMAD.SHL.U32 R0, R0, 0x20, RZ ;  /* 0x0000002000007824 */ /* 0x000fd400078e00ff */
[----:B------:R-:W0:Y:S01]  /*c5b0*/  @P1 LDC R7, c[0x0][0x438] ;  /* 0x00010e00ff071b82 */ /* 0x000e220000000800 */
[----:B------:R-:W-:-:S04]  /*c5c0*/  SHF.R.U32.HI R3, RZ, 0x2, R3 ;  /* 0x00000002ff037819 */ /* 0x000fc80000011603 */
[----:B------:R-:W-:-:S03]  /*c5d0*/  LOP3.LUT R0, R3, 0x60, R0, 0xf8, !PT ;  /* 0x0000006003007812 */ /* 0x000fc600078ef800 */
[----:B------:R-:W1:Y:S08]  /*c5e0*/  @P1 LDC R3, c[0x0][0x434] ;  /* 0x00010d00ff031b82 */ /* 0x000e700000000800 */
[----:B------:R-:W3:Y:S01]  /*c5f0*/  @P1 LDC R6, c[0x0][0x434] ;  /* 0x00010d00ff061b82 */ /* 0x000ee20000000800 */
[----:B--2---:R-:W-:-:S04]  /*c600*/  IMAD R11, R29, 0xa0, R2 ;  /* 0x000000a01d0b7824 */ /* 0x004fc800078e0202 */
[----:B------:R-:W-:-:S04]  /*c610*/  IMAD.IADD R0, R0, 0x1, R11 ;  /* 0x0000000100007824 */ /* 0x000fc800078e020b */
[----:B-1----:R-:W-:-:S04]  /*c620*/  @P1 IMAD.HI.U32 R2, R0, R3, RZ ;  /* 0x0000000300021227 */ /* 0x002fc800078e00ff */
[----:B------:R-:W-:Y:S01]  /*c630*/  IMAD.MOV.U32 R5, RZ, RZ, R0 ;  /* 0x000000ffff057224 */ /* 0x000fe200078e0000 */
[----:B0-----:R-:W-:Y:S01]  /*c640*/  @P1 SHF.R.U32.HI R5, RZ, R7, R2 ;  /* 0x00000007ff051219 */ /* 0x001fe20000011602 */
[----:B------:R-:W-:-:S03]  /*c650*/  IMAD R7, R37, UR4, RZ ;  /* 0x0000000425077c24 */ /* 0x000fc6000f8e02ff */
[--C-:B------:R-:W-:Y:S01]  /*c660*/  SHF.R.S32.HI R3, RZ, 0x1f, R5.reuse ;  /* 0x0000001fff037819 */ /* 0x100fe20000011405 */
[----:B------:R-:W-:Y:S02]  /*c670*/  IMAD.MOV.U32 R2, RZ, RZ, R5 ;  /* 0x000000ffff027224 */ /* 0x000fe400078e0005 */
[C---:B------:R-:W-:Y:S02]  /*c680*/  IMAD R4, R30.reuse, UR5, R7 ;  /* 0x000000051e047c24 */ /* 0x040fe4000f8e0207 */
[----:B------:R-:W-:-:S04]  /*c690*/  IMAD.WIDE.U32 R2, R30, UR4, R2 ;  /* 0x000000041e027c25 */ /* 0x000fc8000f8e0002 */
[----:B------:R-:W-:Y:S01]  /*c6a0*/  IMAD.IADD R3, R4, 0x1, R3 ;  /* 0x0000000104037824 */ /* 0x000fe200078e0203 */
[----:B------:R-:W-:-:S04]  /*c6b0*/  LEA R8, P0, R2, UR6, 0x2 ;  /* 0x0000000602087c11 */ /* 0x000fc8000f8010ff */
[----:B------:R-:W-:Y:S02]  /*c6c0*/  LEA.HI.X R9, R2, UR7, R3, 0x2, P0 ;  /* 0x0000000702097c11 */ /* 0x000fe400080f1403 */
[----:B------:R-:W0:Y:S01]  /*c6d0*/  @P1 LDC R2, c[0x0][0x438] ;  /* 0x00010e00ff021b82 */ /* 0x000e220000000800 */
[C---:B------:R-:W-:Y:S01]  /*c6e0*/  IMAD.IADD R11, R36.reuse, 0x1, R11 ;  /* 0x00000001240b7824 */ /* 0x040fe200078e020b */
[----:B------:R-:W-:-:S03]  /*c6f0*/  ISETP.GT.U32.AND P0, PT, R36, 0x9f, PT ;  /* 0x0000009f2400780c */ /* 0x000fc60003f04070 */
[----:B---3--:R-:W-:-:S04]  /*c700*/  @P1 IMAD.HI.U32 R3, R11, R6, RZ ;  /* 0x000000060b031227 */ /* 0x008fc800078e00ff */
[----:B------:R-:W-:Y:S01]  /*c710*/  IMAD.MOV.U32 R12, RZ, RZ, R11 ;  /* 0x000000ffff0c7224 */ /* 0x000fe200078e000b */
[----:B0-----:R-:W-:-:S05]  /*c720*/  @P1 SHF.R.U32.HI R12, RZ, R2, R3 ;  /* 0x00000002ff0c1219 */ /* 0x001fca0000011603 */
[--C-:B------:R-:W-:Y:S01]  /*c730*/  @!P0 SHF.R.S32.HI R3, RZ, 0x1f, R12.reuse ;  /* 0x0000001fff038819 */ /* 0x100fe2000001140c */
[----:B------:R-:W-:-:S04]  /*c740*/  @!P0 IMAD.MOV.U32 R2, RZ, RZ, R12 ;  /* 0x000000ffff028224 */ /* 0x000fc800078e000c */
[----:B------:R-:W-:Y:S01]  /*c750*/  @!P0 IMAD.WIDE.U32 R2, R30, UR4, R2 ;  /* 0x000000041e028c25 */ /* 0x000fe2000f8e0002 */
[----:B------:R-:W-:-:S03]  /*c760*/  ULDC UR4, c[0x0][0x430] ;  /* 0x00010c0000047ab9 */ /* 0x000fc60000000800 */
[----:B------:R-:W-:Y:S01]  /*c770*/  @!P0 IMAD.IADD R4, R4, 0x1, R3 ;  /* 0x0000000104048824 */ /* 0x000fe200078e0203 */
[----:B------:R-:W-:-:S04]  /*c780*/  @!P0 LEA R6, P1, R2, UR6, 0x2 ;  /* 0x0000000602068c11 */ /* 0x000fc8000f8210ff */
[----:B------:R-:W-:Y:S01]  /*c790*/  @!P0 LEA.HI.X R7, R2, UR7, R4, 0x2, P1 ;  /* 0x0000000702078c11 */ /* 0x000fe200088f1404 */
[----:B------:R-:W-:-:S06]  /*c7a0*/  IMAD.MOV.U32 R4, RZ, RZ, RZ ;  /* 0x000000ffff047224 */ /* 0x000fcc00078e00ff */
[----:B------:R0:W5:Y:S04]  /*c7b0*/  @!P0 LDG.E R4, desc[UR50][R6.64] ;  /* 0x0000003206048981 */ /* 0x000168000c1e1900 */
[----:B------:R-:W2:Y:S01]  /*c7c0*/  LDG.E R6, desc[UR50][R8.64] ;  /* 0x0000003208067981 */ /* 0x000ea2000c1e1900 */
[----:B------:R-:W-:Y:S02]  /*c7d0*/  IMAD.U32 R13, RZ, RZ, UR46 ;  /* 0x0000002eff0d7e24 */ /* 0x000fe4000f8e00ff */
[----:B------:R-:W-:-:S03]  /*c7e0*/  VIADD R19, R10, 0x1 ;  /* 0x000000010a137836 */ /* 0x000fc60000000000 */
[----:B------:R-:W-:Y:S01]  /*c7f0*/  ISETP.NE.AND P3, PT, R13, 0x3, PT ;  /* 0x000000030d00780c */ /* 0x000fe20003f65270 */
[----:B------:R-:W-:Y:S01]  /*c800*/  IMAD.MOV R3, RZ, RZ, -R5 ;  /* 0x000000ffff037224 */ /* 0x000fe200078e0a05 */
[----:B------:R-:W-:Y:S01]  /*c810*/  ISETP.NE.AND P0, PT, R19, 0x2, PT ;  /* 0x000000021300780c */ /* 0x000fe20003f05270 */
[----:B------:R-:W-:Y:S02]  /*c820*/  IMAD.MOV R2, RZ, RZ, -R12 ;  /* 0x000000ffff027224 */ /* 0x000fe400078e0a0c */
[----:B0-----:R-:W-:Y:S01]  /*c830*/  IMAD R7, R3, UR4, R0 ;  /* 0x0000000403077c24 */ /* 0x001fe2000f8e0200 */
[----:B------:R-:W-:Y:S01]  /*c840*/  SEL R31, RZ, 0x1, P0 ;  /* 0x00000001ff1f7807 */ /* 0x000fe20000000000 */
[----:B------:R-:W-:Y:S02]  /*c850*/  IMAD.MOV.U32 R0, RZ, RZ, R29 ;  /* 0x000000ffff007224 */ /* 0x000fe400078e001d */
[----:B------:R-:W-:Y:S01]  /*c860*/  IMAD R5, R2, UR4, R11 ;  /* 0x0000000402057c24 */ /* 0x000fe2000f8e020b */
[----:B------:R-:W-:Y:S01]  /*c870*/  SEL R19, R19, RZ, P0 ;  /* 0x000000ff13137207 */ /* 0x000fe20000000000 */
[----:B------:R-:W-:Y:S01]  /*c880*/  VIADD R29, R29, 0xffffffff ;  /* 0xffffffff1d1d7836 */ /* 0x000fe20000000000 */
[----:B------:R-:W-:-:S02]  /*c890*/  LOP3.LUT R31, R18, R31, RZ, 0x3c, !PT ;  /* 0x0000001f121f7212 */ /* 0x000fc400078e3cff */
[----:B------:R-:W-:Y:S02]  /*c8a0*/  ISETP.GT.AND P2, PT, R0, RZ, PT ;  /* 0x000000ff0000720c */ /* 0x000fe40003f44270 */
[----:B--2---:R-:W-:Y:S01]  /*c8b0*/  SHF.R.S32.HI R27, RZ, 0x1f, R6 ;  /* 0x0000001fff1b7819 */ /* 0x004fe20000011406 */
[----:B------:R-:W-:Y:S10]  /*c8c0*/  @!P3 BRA `(.L_x_65) ;  /* 0x000000000004b947 */ /* 0x000ff40003800000 */
[----:B------:R-:W-:Y:S01]  /*c8d0*/  BPT.TRAP 0x1 ;  /* 0x000000040000795c */ /* 0x000fe20000300000 */
.L_x_65:
[----:B------:R-:W-:Y:S01]  /*c8e0*/  LEA R0, R19, UR41, 0x3 ;  /* 0x0000002913007c11 */ /* 0x000fe2000f8e18ff */
[----:B------:R-:W-:Y:S01]  /*c8f0*/  BSSY B0, `(.L_x_66) ;  /* 0x0000005000007945 */ /* 0x000fe20003800000 */
[----:B------:R-:W-:Y:S02]  /*c900*/  SHF.L.U32 R28, R31, 0x1f, RZ ;  /* 0x0000001f1f1c7819 */ /* 0x000fe400000006ff */
[----:B------:R-:W-:Y:S02]  /*c910*/  SHF.R.S32.HI R24, RZ, 0x1f, R7 ;  /* 0x0000001fff187819 */ /* 0x000fe40000011407 */
[----:B------:R-:W0:Y:S02]  /*c920*/  SYNCS.PHASECHK.TRANS64.TRYWAIT P0, [R0+URZ+0x29880], R28 ;  /* 0x0298801c000075a7 */ /* 0x000e24000800017f */
[----:B0-----:R-:W-:Y:S05]  /*c930*/  @!P0 BRA `(.L_x_67) ;  /* 0x0000003000c48947 */ /* 0x001fea0003800000 */
.L_x_146:
[----:B------:R-:W-:Y:S05]  /*c940*/  BSYNC B0 ;  /* 0x0000000000007941 */ /* 0x000fea0003800000 */
.L_x_66:
[----:B------:R-:W-:Y:S01]  /*c950*/  ULDC.64 UR4, c[0x0][0x328] ;  /* 0x0000ca0000047ab9 */ /* 0x000fe20000000a00 */
[----:B------:R-:W-:Y:S01]  /*c960*/  ULDC.64 UR6, c[0x0][0x338] ;  /* 0x0000ce0000067ab9 */ /* 0x000fe20000000a00 */
[----:B------:R-:W-:Y:S01]  /*c970*/  IMAD R8, R24, UR4, RZ ;  /* 0x0000000418087c24 */ /* 0x000fe2000f8e02ff */
[----:B------:R-:W1:Y:S01]  /*c980*/  S2R R12, SR_TID.X ;  /* 0x00000000000c7919 */ /* 0x000e620000002100 */
[C---:B------:R-:W-:Y:S01]  /*c990*/  IMAD.WIDE.U32 R2, R7.reuse, UR4, RZ ;  /* 0x0000000407027c25 */ /* 0x040fe2000f8e00ff */
[----:B------:R-:W-:Y:S01]  /*c9a0*/  ULDC.64 UR8, c[0x0][0x330] ;  /* 0x0000cc0000087ab9 */ /* 0x000fe20000000a00 */
[----:B------:R-:W-:Y:S01]  /*c9b0*/  SHF.R.S32.HI R25, RZ, 0x1f, R5 ;  /* 0x0000001fff197819 */ /* 0x000fe20000011405 */
[----:B------:R-:W-:Y:S01]  /*c9c0*/  ULDC.64 UR10, c[0x0][0x318] ;  /* 0x0000c600000a7ab9 */ /* 0x000fe20000000a00 */
[----:B------:R-:W-:Y:S01]  /*c9d0*/  IMAD R8, R7, UR5, R8 ;  /* 0x0000000507087c24 */ /* 0x000fe2000f8e0208 */
[----:B-----5:R-:W-:Y:S01]  /*c9e0*/  SHF.R.S32.HI R26, RZ, 0x1f, R4 ;  /* 0x0000001fff1a7819 */ /* 0x020fe20000011404 */
[----:B------:R-:W-:Y:S01]  /*c9f0*/  IMAD R23, R32, UR8, RZ ;  /* 0x0000000820177c24 */ /* 0x000fe2000f8e02ff */
[C---:B------:R-:W-:Y:S01]  /*ca00*/  LOP3.LUT P3, RZ, R16.reuse, 0x10, RZ, 0xc0, !PT ;  /* 0x0000001010ff7812 */ /* 0x040fe2000786c0ff */
[----:B------:R-:W-:Y:S01]  /*ca10*/  IMAD.IADD R3, R3, 0x1, R8 ;  /* 0x0000000103037824 */ /* 0x000fe200078e0208 */
[----:B------:R-:W-:Y:S01]  /*ca20*/  LOP3.LUT P1, RZ, R16, 0x8, RZ, 0xc0, !PT ;  /* 0x0000000810ff7812 */ /* 0x000fe2000782c0ff */
[----:B------:R-:W-:-:S02]  /*ca30*/  IMAD R8, R27, UR6, RZ ;  /* 0x000000061b087c24 */ /* 0x000fc4000f8e02ff */
[----:B------:R-:W-:-:S04]  /*ca40*/  IMAD.WIDE.U32 R2, R6, UR6, R2 ;  /* 0x0000000606027c25 */ /* 0x000fc8000f8e0002 */
[----:B------:R-:W-:Y:S02]  /*ca50*/  IMAD R8, R6, UR7, R8 ;  /* 0x0000000706087c24 */ /* 0x000fe4000f8e0208 */
[----:B------:R-:W-:Y:S02]  /*ca60*/  IMAD R23, R17, UR9, R23 ;  /* 0x0000000911177c24 */ /* 0x000fe4000f8e0217 */
[----:B------:R-:W-:Y:S02]  /*ca70*/  IMAD.IADD R3, R3, 0x1, R8 ;  /* 0x0000000103037824 */ /* 0x000fe400078e0208 */
[----:B------:R-:W-:Y:S02]  /*ca80*/  IMAD R11, R25, UR4, RZ ;  /* 0x00000004190b7c24 */ /* 0x000fe4000f8e02ff */
[----:B------:R-:W-:-:S04]  /*ca90*/  IMAD.WIDE.U32 R2, R17, UR8, R2 ;  /* 0x0000000811027c25 */ /* 0x000fc8000f8e0002 */
[----:B------:R-:W-:Y:S01]  /*caa0*/  IMAD R11, R5, UR5, R11 ;  /* 0x00000005050b7c24 */ /* 0x000fe2000f8e020b */
[----:B------:R-:W-:Y:S02]  /*cab0*/  IADD3 R8, P0, R2, UR10, RZ ;  /* 0x0000000a02087c10 */ /* 0x000fe4000ff1e0ff */
        /* <DEDUP_REMOVED lines=11> */
[----:B------:R-:W-:Y:S02]  /*cb70*/  IMAD R20, R19, 0x5000, R12 ;  /* 0x0000500013147824 */ /* 0x000fe400078e020c */
[----:B------:R-:W-:-:S03]  /*cb80*/  IMAD.WIDE.U32 R2, R17, UR8, R2 ;  /* 0x0000000811027c25 */ /* 0x000fc6000f8e0002 */
[----:B------:R-:W-:-:S04]  /*cb90*/  IADD3 R22, P0, R2, UR10, RZ ;  /* 0x0000000a02167c10 */ /* 0x000fc8000ff1e0ff */
[----:B------:R-:W-:Y:S01]  /*cba0*/  IADD3.X R23, R23, UR11, R3, P0, !PT ;  /* 0x0000000b17177c10 */ /* 0x000fe200087fe403 */
[----:B------:R-:W-:Y:S08]  /*cbb0*/  BRA.DIV UR4, `(.L_x_68) ;  /* 0x0000003204387947 */ /* 0x000ff0000b800000 */
[----:B------:R-:W1:Y:S01]  /*cbc0*/  SHFL.IDX PT, R2, R8, RZ, 0x1c1f ;  /* 0x001c1fff08027589 */ /* 0x000e6200000e0000 */
[----:B------:R-:W-:-:S03]  /*cbd0*/  IADD3 R20, R20, UR41, R33 ;  /* 0x0000002914147c10 */ /* 0x000fc6000fffe021 */
[----:B------:R-:W2:Y:S02]  /*cbe0*/  SHFL.IDX PT, R3, R9, RZ, 0x1c1f ;  /* 0x001c1fff09037589 */ /* 0x000ea400000e0000 */
[----:B------:R-:W-:Y:S02]  /*cbf0*/  IMAD.IADD R21, R34, 0x1, R20 ;  /* 0x0000000122157824 */ /* 0x000fe400078e0214 */
[----:B------:R-:W-:Y:S01]  /*cc00*/  SHFL.IDX PT, R23, R23, RZ, 0x1c1f ;  /* 0x001c1fff17177589 */ /* 0x000fe200000e0000 */
[----:B-1----:R-:W-:-:S05]  /*cc10*/  IADD3 R2, P0, R35, R2, RZ ;  /* 0x0000000223027210 */ /* 0x002fca0007f1e0ff */
[----:B--2---:R-:W-:-:S05]  /*cc20*/  IMAD.X R3, RZ, RZ, R3, P0 ;  /* 0x000000ffff037224 */ /* 0x004fca00000e0603 */
[----:B------:R-:W-:Y:S04]  /*cc30*/  LDGSTS.E.BYPASS.LTC128B.128 [R20+0xa400], desc[UR50][R2.64], !P3 ;  /* 0x0a40000002147fae */ /* 0x000fe8000d901d72 */
        /* <DEDUP_REMOVED lines=20> */
.L_x_158:
        /* <DEDUP_REMOVED lines=9> */
.L_x_69:
        /* <DEDUP_REMOVED lines=11> */
.L_x_70:
[----:B------:R2:W-:Y:S01]  /*cec0*/  SYNCS.ARRIVE.TRANS64.A1T0 RZ, [R0+URZ+0x29870], RZ ;  /* 0x029870ff00ff79a7 */ /* 0x0005e2000810003f */
[----:B------:R-:W-:Y:S05]  /*ced0*/  @!P3 BRA `(.L_x_71) ;  /* 0x000000000004b947 */ /* 0x000fea0003800000 */
[----:B------:R-:W-:Y:S01]  /*cee0*/  BPT.TRAP 0x1 ;  /* 0x000000040000795c */ /* 0x000fe20000300000 */
.L_x_71:
[----:B------:R-:W3:Y:S01]  /*cef0*/  SYNCS.PHASECHK.TRANS64.TRYWAIT P0, [R0+URZ+0x29840], R28 ;  /* 0x0298401c000075a7 */ /* 0x000ee2000800017f */
[----:B------:R-:W-:Y:S04]  /*cf00*/  BSSY B0, `(.L_x_72) ;  /* 0x0000002000007945 */ /* 0x000fe80003800000 */
[----:B---3--:R-:W-:Y:S05]  /*cf10*/  @!P0 BRA `(.L_x_73) ;  /* 0x0000003000d48947 */ /* 0x008fea0003800000 */
.L_x_159:
[----:B------:R-:W-:Y:S05]  /*cf20*/  BSYNC B0 ;  /* 0x0000000000007941 */ /* 0x000fea0003800000 */
.L_x_72:
[----:B------:R-:W4:Y:S01]  /*cf30*/  LDL R9, [R1+0x4] ;  /* 0x0000040001097983 */ /* 0x000f220000100800 */
[----:B------:R-:W-:Y:S01]  /*cf40*/  ULDC.64 UR4, c[0x0][0x300] ;  /* 0x0000c00000047ab9 */ /* 0x000fe20000000a00 */
[----:B------:R-:W-:Y:S01]  /*cf50*/  ULDC.64 UR6, c[0x0][0x310] ;  /* 0x0000c40000067ab9 */ /* 0x000fe20000000a00 */
[----:B------:R-:W-:Y:S01]  /*cf60*/  IMAD R8, R24, UR4, RZ ;  /* 0x0000000418087c24 */ /* 0x000fe2000f8e02ff */
[----:B------:R-:W-:Y:S01]  /*cf70*/  ULDC.64 UR8, c[0x0][0x308] ;  /* 0x0000c20000087ab9 */ /* 0x000fe20000000a00 */
[C---:B------:R-:W-:Y:S01]  /*cf80*/  IMAD.WIDE.U32 R2, R7.reuse, UR4, RZ ;  /* 0x0000000407027c25 */ /* 0x040fe2000f8e00ff */
[----:B------:R-:W-:Y:S01]  /*cf90*/  ULDC.64 UR10, c[0x0][0x2e8] ;  /* 0x0000ba00000a7ab9 */ /* 0x000fe20000000a00 */
[C---:B------:R-:W-:Y:S02]  /*cfa0*/  LOP3.LUT P4, RZ, R16.reuse, 0x4, RZ, 0xc0, !PT ;  /* 0x0000000410ff7812 */ /* 0x040fe4000788c0ff */
[----:B------:R-:W-:Y:S01]  /*cfb0*/  IMAD R8, R7, UR5, R8 ;  /* 0x0000000507087c24 */ /* 0x000fe2000f8e0208 */
[C---:B------:R-:W-:Y:S01]  /*cfc0*/  LOP3.LUT P3, RZ, R16.reuse, 0x2, RZ, 0xc0, !PT ;  /* 0x0000000210ff7812 */ /* 0x040fe2000786c0ff */
[----:B------:R-:W-:Y:S01]  /*cfd0*/  IMAD R27, R27, UR6, RZ ;  /* 0x000000061b1b7c24 */ /* 0x000fe2000f8e02ff */
[----:B------:R-:W-:Y:S01]  /*cfe0*/  LOP3.LUT P1, RZ, R16, 0x1, RZ, 0xc0, !PT ;  /* 0x0000000110ff7812 */ /* 0x000fe2000782c0ff */
[----:B------:R-:W-:-:S02]  /*cff0*/  IMAD.IADD R3, R3, 0x1, R8 ;  /* 0x0000000103037824 */ /* 0x000fc400078e0208 */
[C---:B------:R-:W-:Y:S02]  /*d000*/  IMAD R27, R6.reuse, UR7, R27 ;  /* 0x00000007061b7c24 */ /* 0x040fe4000f8e021b */
[----:B------:R-:W-:-:S04]  /*d010*/  IMAD.WIDE.U32 R2, R6, UR6, R2 ;  /* 0x0000000606027c25 */ /* 0x000fc8000f8e0002 */
[----:B------:R-:W-:Y:S02]  /*d020*/  IMAD.IADD R3, R3, 0x1, R27 ;  /* 0x0000000103037824 */ /* 0x000fe400078e021b */
[----:B------:R-:W-:Y:S02]  /*d030*/  IMAD R20, R32, UR8, RZ ;  /* 0x0000000820147c24 */ /* 0x000fe4000f8e02ff */
[----:B------:R-:W-:-:S04]  /*d040*/  IMAD.WIDE.U32 R2, R17, UR8, R2 ;  /* 0x0000000811027c25 */ /* 0x000fc8000f8e0002 */
[----:B------:R-:W-:Y:S01]  /*d050*/  IMAD R20, R17, UR9, R20 ;  /* 0x0000000911147c24 */ /* 0x000fe2000f8e0214 */
[----:B------:R-:W-:Y:S01]  /*d060*/  IADD3 R6, P0, R2, UR10, RZ ;  /* 0x0000000a02067c10 */ /* 0x000fe2000ff1e0ff */
[----:B------:R-:W-:-:S03]  /*d070*/  IMAD R8, R25, UR4, RZ ;  /* 0x0000000419087c24 */ /* 0x000fc6000f8e02ff */
[----:B------:R-:W-:Y:S01]  /*d080*/  IADD3.X R7, R20, UR11, R3, P0, !PT ;  /* 0x0000000b14077c10 */ /* 0x000fe200087fe403 */
[C---:B------:R-:W-:Y:S02]  /*d090*/  IMAD R8, R5.reuse, UR5, R8 ;  /* 0x0000000505087c24 */ /* 0x040fe4000f8e0208 */
[----:B------:R-:W-:Y:S01]  /*d0a0*/  IMAD.WIDE.U32 R2, R5, UR4, RZ ;  /* 0x0000000405027c25 */ /* 0x000fe2000f8e00ff */
[----:B------:R-:W-:-:S03]  /*d0b0*/  UMOV UR4, 0xffffffff ;  /* 0xffffffff00047882 */ /* 0x000fc60000000000 */
[----:B------:R-:W-:Y:S02]  /*d0c0*/  IMAD.IADD R3, R3, 0x1, R8 ;  /* 0x0000000103037824 */ /* 0x000fe400078e0208 */
[----:B------:R-:W-:Y:S02]  /*d0d0*/  IMAD R5, R26, UR6, RZ ;  /* 0x000000061a057c24 */ /* 0x000fe4000f8e02ff */
[----:B------:R-:W-:-:S04]  /*d0e0*/  IMAD.WIDE.U32 R2, R4, UR6, R2 ;  /* 0x0000000604027c25 */ /* 0x000fc8000f8e0002 */
[----:B------:R-:W-:-:S04]  /*d0f0*/  IMAD R5, R4, UR7, R5 ;  /* 0x0000000704057c24 */ /* 0x000fc8000f8e0205 */
[----:B------:R-:W-:Y:S02]  /*d100*/  IMAD.IADD R3, R3, 0x1, R5 ;  /* 0x0000000103037824 */ /* 0x000fe400078e0205 */
[----:B------:R-:W-:-:S03]  /*d110*/  IMAD.WIDE.U32 R2, R17, UR8, R2 ;  /* 0x0000000811027c25 */ /* 0x000fc6000f8e0002 */
[----:B------:R-:W-:-:S04]  /*d120*/  IADD3 R8, P0, R2, UR10, RZ ;  /* 0x0000000a02087c10 */ /* 0x000fc8000ff1e0ff */
[----:B------:R-:W-:Y:S01]  /*d130*/  IADD3.X R20, R20, UR11, R3, P0, !PT ;  /* 0x0000000b14147c10 */ /* 0x000fe200087fe403 */
[----:B----4-:R-:W-:Y:S01]  /*d140*/  IMAD R9, R19, 0x7800, R9 ;  /* 0x0000780013097824 */ /* 0x010fe200078e0209 */
[----:B------:R-:W-:Y:S07]  /*d150*/  BRA.DIV UR4, `(.L_x_74) ;  /* 0x0000003204587947 */ /* 0x000fee000b800000 */
[----:B------:R-:W4:Y:S01]  /*d160*/  SHFL.IDX PT, R14, R6, RZ, 0x1c1f ;  /* 0x001c1fff060e7589 */ /* 0x000f2200000e0000 */
[----:B------:R-:W-:-:S03]  /*d170*/  VIADD R9, R9, UR41 ;  /* 0x0000002909097c36 */ /* 0x000fc60008000000 */
[----:B------:R-:W5:Y:S04]  /*d180*/  SHFL.IDX PT, R3, R7, RZ, 0x1c1f ;  /* 0x001c1fff07037589 */ /* 0x000f6800000e0000 */
[----:B------:R-:W-:Y:S04]  /*d190*/  SHFL.IDX PT, R5, R7, 0x2, 0x1c1f ;  /* 0x005c1f0007057f89 */ /* 0x000fe800000e0000 */
[----:B------:R-:W-:Y:S01]  /*d1a0*/  SHFL.IDX PT, R20, R20, RZ, 0x1c1f ;  /* 0x001c1fff14147589 */ /* 0x000fe200000e0000 */
[----:B----4-:R-:W-:-:S03]  /*d1b0*/  IADD3 R2, P0, R35, R14, RZ ;  /* 0x0000000e23027210 */ /* 0x010fc60007f1e0ff */
[----:B------:R-:W4:Y:S02]  /*d1c0*/  SHFL.IDX PT, R14, R6, 0x1, 0x1c1f ;  /* 0x003c1f00060e7f89 */ /* 0x000f2400000e0000 */
[----:B-----5:R-:W-:-:S05]  /*d1d0*/  IMAD.X R3, RZ, RZ, R3, P0 ;  /* 0x000000ffff037224 */ /* 0x020fca00000e0603 */
[----:B------:R-:W-:Y:S04]  /*d1e0*/  LDGSTS.E.BYPASS.LTC128B.128 [R9+0x1a400], desc[UR50][R2.64], !P4 ;  /* 0x1a40000002097fae */ /* 0x000fe8000e101d72 */
[----:B------:R-:W-:Y:S04]  /*d1f0*/  LDGSTS.E.BYPASS.LTC128B.128 [R9+0x1cc00], desc[UR50][R2.64+0x40], !P3 ;  /* 0x1cc0004002097fae */ /* 0x000fe8000d901d72 */
[----:B------:R5:W-:Y:S04]  /*d200*/  LDGSTS.E.BYPASS.LTC128B.128 [R9+0x1f400], desc[UR50][R2.64+0x80], !P1 ;  /* 0x1f40008002097fae */ /* 0x000be8000c901d72 */
[----:B-----5:R-:W5:Y:S01]  /*d210*/  SHFL.IDX PT, R3, R7, 0x1, 0x1c1f ;  /* 0x003c1f0007037f89 */ /* 0x020f6200000e0000 */
[----:B----4-:R-:W-:-:S03]  /*d220*/  IADD3 R2, P0, R35, R14, RZ ;  /* 0x0000000e23027210 */ /* 0x010fc60007f1e0ff */
[----:B------:R-:W4:Y:S04]  /*d230*/  SHFL.IDX PT, R14, R6, 0x2, 0x1c1f ;  /* 0x005c1f00060e7f89 */ /* 0x000f2800000e0000 */
[----:B------:R-:W-:Y:S01]  /*d240*/  SHFL.IDX PT, R7, R7, 0x3, 0x1c1f ;  /* 0x007c1f0007077f89 */ /* 0x000fe200000e0000 */
[----:B-----5:R-:W-:Y:S01]  /*d250*/  IMAD.X R3, RZ, RZ, R3, P0 ;  /* 0x000000ffff037224 */ /* 0x020fe200000e0603 */
[----:B----4-:R-:W-:-:S04]  /*d260*/  IADD3 R4, P0, R35, R14, RZ ;  /* 0x0000000e23047210 */ /* 0x010fc80007f1e0ff */
[----:B------:R-:W-:Y:S04]  /*d270*/  LDGSTS.E.BYPASS.LTC128B.128 [R9+0x1ac00], desc[UR50][R2.64], !P4 ;  /* 0x1ac0000002097fae */ /* 0x000fe8000e101d72 */
[----:B------:R-:W-:Y:S01]  /*d280*/  LDGSTS.E.BYPASS.LTC128B.128 [R9+0x1d400], desc[UR50][R2.64+0x40], !P3 ;  /* 0x1d40004002097fae */ /* 0x000fe2000d901d72 */
[----:B------:R-:W-:-:S03]  /*d290*/  IMAD.X R5, RZ, RZ, R5, P0 ;  /* 0x000000ffff057224 */ /* 0x000fc600000e0605 */
[----:B------:R4:W-:Y:S04]  /*d2a0*/  LDGSTS.E.BYPASS.LTC128B.128 [R9+0x1fc00], desc[UR50][R2.64+0x80], !P1 ;  /* 0x1fc0008002097fae */ /* 0x0009e8000c901d72 */
[----:B------:R0:W-:Y:S04]  /*d2b0*/  LDGSTS.E.BYPASS.LTC128B.128 [R9+0x1b400], desc[UR50][R4.64], !P4 ;  /* 0x1b40000004097fae */ /* 0x0001e8000e101d72 */
[----:B------:R0:W-:Y:S04]  /*d2c0*/  LDGSTS.E.BYPASS.LTC128B.128 [R9+0x1dc00], desc[UR50][R4.64+0x40], !P3 ;  /* 0x1dc0004004097fae */ /* 0x0001e8000d901d72 */
[----:B----4-:R-:W4:Y:S04]  /*d2d0*/  SHFL.IDX PT, R2, R6, 0x3, 0x1c1f ;  /* 0x007c1f0006027f89 */ /* 0x010f2800000e0000 */
[----:B------:R0:W-:Y:S04]  /*d2e0*/  LDGSTS.E.BYPASS.LTC128B.128 [R9+0x20400], desc[UR50][R4.64+0x80], !P1 ;  /* 0x2040008004097fae */ /* 0x0001e8000c901d72 */
[----:B------:R0:W0:Y:S01]  /*d2f0*/  SHFL.IDX PT, R14, R8, RZ, 0x1c1f ;  /* 0x001c1fff080e7589 */ /* 0x00002200000e0000 */
[----:B----4-:R-:W-:-:S05]  /*d300*/  IADD3 R2, P0, R35, R2, RZ ;  /* 0x0000000223027210 */ /* 0x010fca0007f1e0ff */
[----:B------:R-:W-:-:S05]  /*d310*/  IMAD.X R3, RZ, RZ, R7, P0 ;  /* 0x000000ffff037224 */ /* 0x000fca00000e0607 */
[----:B------:R4:W-:Y:S04]  /*d320*/  LDGSTS.E.BYPASS.LTC128B.128 [R9+0x1bc00], desc[UR50][R2.64], !P4 ;  /* 0x1bc0000002097fae */ /* 0x0009e8000e101d72 */
[----:B------:R4:W-:Y:S04]  /*d330*/  LDGSTS.E.BYPASS.LTC128B.128 [R9+0x1e400], desc[UR50][R2.64+0x40], !P3 ;  /* 0x1e40004002097fae */ /* 0x0009e8000d901d72 */
[----:B0-----:R4:W-:Y:S02]  /*d340*/  LDGSTS.E.BYPASS.LTC128B.128 [R9+0x20c00], desc[UR50][R2.64+0x80], !P1 ;  /* 0x20c0008002097fae */ /* 0x0019e4000c901d72 */
.L_x_171:
[----:B----4-:R-:W-:-:S05]  /*d350*/  IADD3 R2, P0, R35, R14, RZ ;  /* 0x0000000e23027210 */ /* 0x010fca0007f1e0ff */
[----:B------:R-:W-:Y:S01]  /*d360*/  IMAD.X R3, RZ, RZ, R20, P0 ;  /* 0x000000ffff037224 */ /* 0x000fe200000e0614 */
[----:B------:R-:W-:-:S04]  /*d370*/  PLOP3.LUT P0, PT, PT, PT, PT, 0x80, 0x0 ;  /* 0x000000000000781c */ /* 0x000fc80003f0f070 */
[----:B------:R-:W-:Y:S01]  /*d380*/  @!PT LDS RZ, [RZ] ;  /* 0x00000000fffff984 */ /* 0x000fe20000000800 */
[----:B------:R-:W-:Y:S01]  /*d390*/  @!PT LDS RZ, [RZ] ;  /* 0x00000000fffff984 */ /* 0x000fe20000000800 */
[----:B------:R-:W-:Y:S01]  /*d3a0*/  @!PT LDS RZ, [RZ] ;  /* 0x00000000fffff984 */ /* 0x000fe20000000800 */
[----:B------:R0:W-:Y:S04]  /*d3b0*/  LDGSTS.E.BYPASS.LTC128B.128 [R9+0x1c400], desc[UR50][R2.64], !P4 ;  /* 0x1c40000002097fae */ /* 0x0001e8000e101d72 */
[----:B------:R0:W-:Y:S04]  /*d3c0*/  LDGSTS.E.BYPASS.LTC128B.128 [R9+0x1ec00], desc[UR50][R2.64+0x40], !P3 ;  /* 0x1ec0004002097fae */ /* 0x0001e8000d901d72 */
[----:B------:R0:W-:Y:S01]  /*d3d0*/  LDGSTS.E.BYPASS.LTC128B.128 [R9+0x21400], desc[UR50][R2.64+0x80], !P1 ;  /* 0x2140008002097fae */ /* 0x0001e2000c901d72 */
[----:B------:R-:W-:Y:S01]  /*d3e0*/  NOP ;  /* 0x0000000000007918 */ /* 0x000fe20000000000 */
.L_x_75:
[----:B------:R-:W-:Y:S02]  /*d3f0*/  PLOP3.LUT P1, PT, P1, P0, PT, 0xa2, 0x0 ;  /* 0x000000000000781c */ /* 0x000fe40000f21472 */
[----:B------:R-:W-:-:S08]  /*d400*/  @P0 R2UR P1, UR4, R0 ;  /* 0x00000000000402ca */ /* 0x000fd00000020000 */
[----:B------:R-:W-:-:S05]  /*d410*/  @P0 PLOP3.LUT P0, PT, P1, PT, PT, 0x80, 0x0 ;  /* 0x000000000000081c */ /* 0x000fca0000f0f070 */
[----:B------:R-:W-:Y:S01]  /*d420*/  @!P1 SYNCS.ARRIVE.TRANS64.RED.A0T1 RZ, [UR4+0x29830], RZ ;  /* 0x029830ffffff99a7 */ /* 0x000fe20008200404 */
[----:B------:R-:W-:Y:S07]  /*d430*/  @!P1 ARRIVES.LDGSTSBAR.64.TRANSCNT [UR4+0x29830] ;  /* 0x02983000ff0099b0 */ /* 0x000fee0008000a84 */
[----:B------:R-:W-:Y:S05]  /*d440*/  @P0 BRA.U.ANY `(.L_x_75) ;  /* 0xfffffffd00e80947 */ /* 0x000fea000393ffff */
[----:B------:R-:W-:Y:S01]  /*d450*/  NOP ;  /* 0x0000000000007918 */ /* 0x000fe20000000000 */
[----:B0-----:R-:W-:-:S05]  /*d460*/  IMAD.U32 R2, RZ, RZ, UR46 ;  /* 0x0000002eff027e24 */ /* 0x001fca000f8e00ff */
[----:B------:R-:W-:-:S13]  /*d470*/  ISETP.NE.AND P3, PT, R2, 0x3, PT ;  /* 0x000000030200780c */ /* 0x000fda0003f65270 */
[----:B------:R-:W-:Y:S05]  /*d480*/  @!P3 BRA `(.L_x_76) ;  /* 0x000000000004b947 */ /* 0x000fea0003800000 */
[----:B------:R-:W-:Y:S01]  /*d490*/  BPT.TRAP 0x1 ;  /* 0x000000040000795c */ /* 0x000fe20000300000 */
.L_x_76:
[----:B------:R2:W-:Y:S02]  /*d4a0*/  SYNCS.ARRIVE.TRANS64.A1T0 RZ, [R0+URZ+0x29830], RZ ;  /* 0x029830ff00ff79a7 */ /* 0x0005e4000810003f */
[----:B--23--:R-:W-:-:S05]  /*d4b0*/  IMAD.U32 R0, RZ, RZ, UR47 ;  /* 0x0000002fff007e24 */ /* 0x00cfca000f8e00ff */
[----:B------:R-:W-:-:S13]  /*d4c0*/  ISETP.NE.AND P0, PT, R0, 0x3, PT ;  /* 0x000000030000780c */ /* 0x000fda0003f05270 */
[----:B------:R-:W-:Y:S05]  /*d4d0*/  @!P0 BRA `(.L_x_77) ;  /* 0x0000000000048947 */ /* 0x000fea0003800000 */
[----:B------:R-:W-:Y:S01]  /*d4e0*/  BPT.TRAP 0x1 ;  /* 0x000000040000795c */ /* 0x000fe20000300000 */
.L_x_77:
[----:B------:R-:W-:Y:S01]  /*d4f0*/  LOP3.LUT R3, R18, 0x1, RZ, 0x3c, !PT ;  /* 0x0000000112037812 */ /* 0x000fe200078e3cff */
[----:B------:R-:W-:Y:S01]  /*d500*/  BSSY B0, `(.L_x_78) ;  /* 0x0000005000007945 */ /* 0x000fe20003800000 */
[----:B------:R-:W-:Y:S02]  /*d510*/  LEA R0, R10, UR41, 0x3 ;  /* 0x000000290a007c11 */ /* 0x000fe4000f8e18ff */
[----:B------:R-:W-:-:S04]  /*d520*/  SHF.L.U32 R3, R3, 0x1f, RZ ;  /* 0x0000001f03037819 */ /* 0x000fc800000006ff */
[----:B------:R-:W0:Y:S02]  /*d530*/  SYNCS.PHASECHK.TRANS64.TRYWAIT P1, [R0+URZ+0x29870], R3 ;  /* 0x02987003000075a7 */ /* 0x000e24000802017f */
[----:B0-----:R-:W-:Y:S05]  /*d540*/  @!P1 BRA `(.L_x_79) ;  /* 0x0000003000cc9947 */ /* 0x001fea0003800000 */
.L_x_172:
[----:B------:R-:W-:Y:S05]  /*d550*/  BSYNC B0 ;  /* 0x0000000000007941 */ /* 0x000fea0003800000 */
.L_x_78:
[----:B------:R-:W-:-:S05]  /*d560*/  IMAD.U32 R2, RZ, RZ, UR46 ;  /* 0x0000002eff027e24 */ /* 0x000fca000f8e00ff */
[----:B------:R-:W-:-:S13]  /*d570*/  ISETP.NE.AND P1, PT, R2, 0x3, PT ;  /* 0x000000030200780c */ /* 0x000fda0003f25270 */
[----:B------:R-:W-:Y:S05]  /*d580*/  @!P1 BRA `(.L_x_80) ;  /* 0x0000000000049947 */ /* 0x000fea0003800000 */
[----:B------:R-:W-:Y:S01]  /*d590*/  BPT.TRAP 0x1 ;  /* 0x000000040000795c */ /* 0x000fe20000300000 */
.L_x_80:
[----:B0-----:R-:W-:Y:S01]  /*d5a0*/  SHF.L.U32 R3, R18, 0x1f, RZ ;  /* 0x0000001f12037819 */ /* 0x001fe200000006ff */
[----:B------:R-:W-:-:S03]  /*d5b0*/  IMAD R12, R10, 0x5000, RZ ;  /* 0x000050000a0c7824 */ /* 0x000fc600078e02ff */
[----:B------:R-:W0:Y:S02]  /*d5c0*/  SYNCS.PHASECHK.TRANS64.TRYWAIT P1, [R0+URZ+0x29860], R3 ;  /* 0x02986003000075a7 */ /* 0x000e24000802017f */
[----:B0-----:R-:W-:Y:S05]  /*d5d0*/  @!P1 BRA `(.L_x_81) ;  /* 0x0000003000bc9947 */ /* 0x001fea0003800000 */
.L_x_173:
[----:B------:R-:W0:Y:S04]  /*d5e0*/  LDL R2, [R1+0xc] ;  /* 0x00000c0001027983 */ /* 0x000e280000100800 */
[----:B------:R-:W2:Y:S04]  /*d5f0*/  LDL R10, [R1+0x10] ;  /* 0x00001000010a7983 */ /* 0x000ea80000100800 */
[----:B------:R-:W3:Y:S01]  /*d600*/  LDL R13, [R1+0x8] ;  /* 0x00000800010d7983 */ /* 0x000ee20000100800 */
[----:B------:R-:W-:Y:S05]  /*d610*/  WARPSYNC.ALL ;  /* 0x0000000000007948 */ /* 0x000fea0003800000 */
[----:B------:R-:W-:-:S05]  /*d620*/  IMAD.U32 R24, RZ, RZ, UR46 ;  /* 0x0000002eff187e24 */ /* 0x000fca000f8e00ff */
[----:B------:R-:W-:Y:S02]  /*d630*/  ISETP.NE.AND P1, PT, R24, 0x3, PT ;  /* 0x000000031800780c */ /* 0x000fe40003f25270 */
[----:B0-----:R-:W-:-:S05]  /*d640*/  LOP3.LUT R3, R12, R2, RZ, 0xfc, !PT ;  /* 0x000000020c037212 */ /* 0x001fca00078efcff */
[----:B------:R-:W0:Y:S01]  /*d650*/  LDSM.16.MT88.4 R4, [R3+UR41+0xa400] ;  /* 0x00a400290304783b */ /* 0x000e220008004200 */
[----:B------:R-:W-:Y:S01]  /*d660*/  VIADD R2, R3, UR41 ;  /* 0x0000002903027c36 */ /* 0x000fe20008000000 */
[----:B---3--:R-:W-:-:S03]  /*d670*/  LOP3.LUT R18, R12, R13, RZ, 0xfc, !PT ;  /* 0x0000000d0c127212 */ /* 0x008fc600078efcff */
[----:B--2---:R-:W-:Y:S02]  /*d680*/  IMAD.IADD R2, R10, 0x1, R2 ;  /* 0x000000010a027824 */ /* 0x004fe400078e0202 */
[----:B------:R-:W-:Y:S01]  /*d690*/  VIADD R18, R18, UR41 ;  /* 0x0000002912127c36 */ /* 0x000fe20008000000 */
[C-C-:B0-----:R-:W-:Y:S02]  /*d6a0*/  PRMT R8, R4.reuse, 0x6420, R5.reuse ;  /* 0x0000642004087816 */ /* 0x141fe40000000005 */
[----:B------:R-:W-:Y:S02]  /*d6b0*/  PRMT R9, R4, 0x7531, R5 ;  /* 0x0000753104097816 */ /* 0x000fe40000000005 */
[C-C-:B------:R-:W-:Y:S02]  /*d6c0*/  PRMT R10, R6.reuse, 0x6420, R7.reuse ;  /* 0x00006420060a7816 */ /* 0x140fe40000000007 */
[----:B------:R-:W-:Y:S02]  /*d6d0*/  PRMT R11, R6, 0x7531, R7 ;  /* 0x00007531060b7816 */ /* 0x000fe40000000007 */
[----:B------:R-:W0:Y:S04]  /*d6e0*/  LDSM.16.MT88.4 R4, [R2+0xa400] ;  /* 0x00a400000204783b */ /* 0x000e280000004200 */
[----:B------:R-:W-:Y:S01]  /*d6f0*/  STSM.16.M88.4 [R18+0x400], R8 ;  /* 0x0004000812007844 */ /* 0x000fe20000000200 */
[----:B0-----:R-:W-:-:S02]  /*d700*/  PRMT R12, R4, 0x6420, R5 ;  /* 0x00006420040c7816 */ /* 0x001fc40000000005 */
[----:B------:R-:W-:Y:S02]  /*d710*/  PRMT R13, R4, 0x7531, R5 ;  /* 0x00007531040d7816 */ /* 0x000fe40000000005 */
[C-C-:B------:R-:W-:Y:S02]  /*d720*/  PRMT R14, R6.reuse, 0x6420, R7.reuse ;  /* 0x00006420060e7816 */ /* 0x140fe40000000007 */
[----:B------:R-:W-:-:S05]  /*d730*/  PRMT R15, R6, 0x7531, R7 ;  /* 0x00007531060f7816 */ /* 0x000fca0000000007 */
[----:B------:R-:W-:Y:S04]  /*d740*/  STSM.16.M88.4 [R18+0xc00], R12 ;  /* 0x000c000c12007844 */ /* 0x000fe80000000200 */
[----:B------:R-:W0:Y:S02]  /*d750*/  LDSM.16.MT88.4 R8, [R3+UR41+0xb400] ;  /* 0x00b400290308783b */ /* 0x000e240008004200 */
[C-C-:B0-----:R-:W-:Y:S02]  /*d760*/  PRMT R4, R8.reuse, 0x6420, R9.reuse ;  /* 0x0000642008047816 */ /* 0x141fe40000000009 */
[----:B------:R-:W-:Y:S02]  /*d770*/  PRMT R5, R8, 0x7531, R9 ;  /* 0x0000753108057816 */ /* 0x000fe40000000009 */
[----:B------:R-:W-:-:S02]  /*d780*/  PRMT R6, R10, 0x6420, R11 ;  /* 0x000064200a067816 */ /* 0x000fc4000000000b */
[----:B------:R-:W-:Y:S02]  /*d790*/  PRMT R7, R10, 0x7531, R11 ;  /* 0x000075310a077816 */ /* 0x000fe4000000000b */
[----:B------:R-:W0:Y:S04]  /*d7a0*/  LDSM.16.MT88.4 R8, [R2+0xb400] ;  /* 0x00b400000208783b */ /* 0x000e280000004200 */
[----:B------:R-:W-:Y:S01]  /*d7b0*/  STSM.16.M88.4 [R18+0x1400], R4 ;  /* 0x0014000412007844 */ /* 0x000fe20000000200 */
[C-C-:B0-----:R-:W-:Y:S02]  /*d7c0*/  PRMT R20, R8.reuse, 0x6420, R9.reuse ;  /* 0x0000642008147816 */ /* 0x141fe40000000009 */
[----:B------:R-:W-:Y:S02]  /*d7d0*/  PRMT R21, R8, 0x7531, R9 ;  /* 0x0000753108157816 */ /* 0x000fe40000000009 */
[----:B-1----:R-:W-:-:S02]  /*d7e0*/  PRMT R22, R10, 0x6420, R11 ;  /* 0x000064200a167816 */ /* 0x002fc4000000000b */
        /* <DEDUP_REMOVED lines=11> */
[----:B------:R-:W-:-:S02]  /*d8a0*/  PRMT R14, R10, 0x6420, R11 ;  /* 0x000064200a0e7816 */ /* 0x000fc4000000000b */
        /* <DEDUP_REMOVED lines=8> */
[----:B------:R0:W-:Y:S02]  /*d930*/  STSM.16.M88.4 [R18+0x3400], R4 ;  /* 0x0034000412007844 */ /* 0x0001e40000000200 */
[C-C-:B0-----:R-:W-:Y:S02]  /*d940*/  PRMT R4, R8.reuse, 0x6420, R9.reuse ;  /* 0x0000642008047816 */ /* 0x141fe40000000009 */
[----:B------:R-:W-:-:S02]  /*d950*/  PRMT R5, R8, 0x7531, R9 ;  /* 0x0000753108057816 */ /* 0x000fc40000000009 */
[C-C-:B------:R-:W-:Y:S02]  /*d960*/  PRMT R6, R10.reuse, 0x6420, R11.reuse ;  /* 0x000064200a067816 */ /* 0x140fe4000000000b */
[----:B------:R-:W-:-:S05]  /*d970*/  PRMT R7, R10, 0x7531, R11 ;  /* 0x000075310a077816 */ /* 0x000fca000000000b */
[----:B------:R-:W-:Y:S04]  /*d980*/  STSM.16.M88.4 [R18+0x3c00], R4 ;  /* 0x003c000412007844 */ /* 0x000fe80000000200 */
[----:B------:R-:W0:Y:S04]  /*d990*/  LDSM.16.MT88.4 R8, [R3+UR41+0xe400] ;  /* 0x00e400290308783b */ /* 0x000e280008004200 */
[----:B------:R-:W1:Y:S01]  /*d9a0*/  LDSM.16.MT88.4 R12, [R2+0xe400] ;  /* 0x00e40000020c783b */ /* 0x000e620000004200 */
[C-C-:B0-----:R-:W-:Y:S02]  /*d9b0*/  PRMT R20, R8.reuse, 0x6420, R9.reuse ;  /* 0x0000642008147816 */ /* 0x141fe40000000009 */
[----:B------:R-:W-:-:S02]  /*d9c0*/  PRMT R21, R8, 0x7531, R9 ;  /* 0x0000753108157816 */ /* 0x000fc40000000009 */
[C-C-:B------:R-:W-:Y:S02]  /*d9d0*/  PRMT R22, R10.reuse, 0x6420, R11.reuse ;  /* 0x000064200a167816 */ /* 0x140fe4000000000b */
[----:B------:R-:W-:Y:S02]  /*d9e0*/  PRMT R23, R10, 0x7531, R11 ;  /* 0x000075310a177816 */ /* 0x000fe4000000000b */
[C-C-:B-1----:R-:W-:Y:S02]  /*d9f0*/  PRMT R4, R12.reuse, 0x6420, R13.reuse ;  /* 0x000064200c047816 */ /* 0x142fe4000000000d */
[----:B------:R-:W-:Y:S01]  /*da00*/  PRMT R5, R12, 0x7531, R13 ;  /* 0x000075310c057816 */ /* 0x000fe2000000000d */
[----:B------:R0:W-:Y:S01]  /*da10*/  STSM.16.M88.4 [R18+0x4400], R20 ;  /* 0x0044001412007844 */ /* 0x0001e20000000200 */
[C-C-:B------:R-:W-:Y:S02]  /*da20*/  PRMT R6, R14.reuse, 0x6420, R15.reuse ;  /* 0x000064200e067816 */ /* 0x140fe4000000000f */
[----:B------:R-:W-:-:S05]  /*da30*/  PRMT R7, R14, 0x7531, R15 ;  /* 0x000075310e077816 */ /* 0x000fca000000000f */
[----:B------:R0:W-:Y:S01]  /*da40*/  STSM.16.M88.4 [R18+0x4c00], R4 ;  /* 0x004c000412007844 */ /* 0x0001e20000000200 */
[----:B------:R-:W-:Y:S01]  /*da50*/  @!PT LDS RZ, [RZ] ;  /* 0x00000000fffff984 */ /* 0x000fe20000000800 */
[----:B------:R-:W-:Y:S01]  /*da60*/  @!PT LDS RZ, [RZ] ;  /* 0x00000000fffff984 */ /* 0x000fe20000000800 */
[----:B------:R-:W-:Y:S01]  /*da70*/  @!PT LDS RZ, [RZ] ;  /* 0x00000000fffff984 */ /* 0x000fe20000000800 */
[----:B------:R-:W-:Y:S01]  /*da80*/  @!PT LDS RZ, [RZ] ;  /* 0x00000000fffff984 */ /* 0x000fe20000000800 */
[----:B------:R1:W-:Y:S06]  /*da90*/  MEMBAR.ALL.CTA ;  /* 0x0000000000007992 */ /* 0x0003ec0000008000 */
[----:B-1----:R-:W1:Y:S01]  /*daa0*/  FENCE.VIEW.ASYNC.S ;  /* 0x00000000000073c6 */ /* 0x002e620000000000 */
[----:B------:R-:W-:Y:S05]  /*dab0*/  @!P1 BRA `(.L_x_82) ;  /* 0x0000000000049947 */ /* 0x000fea0003800000 */
[----:B------:R-:W-:Y:S01]  /*dac0*/  BPT.TRAP 0x1 ;  /* 0x000000040000795c */ /* 0x000fe20000300000 */
.L_x_82:
[----:B-1----:R1:W-:Y:S01]  /*dad0*/  SYNCS.ARRIVE.TRANS64.A1T0 RZ, [R0+URZ+0x29850], RZ ;  /* 0x029850ff00ff79a7 */ /* 0x0023e2000810003f */
[----:B------:R-:W-:Y:S06]  /*dae0*/  BAR.SYNC.DEFER_BLOCKING 0x2, 0x80 ;  /* 0x0082000000007b1d */ /* 0x000fec0000010000 */
[----:B------:R-:W-:Y:S05]  /*daf0*/  @!P0 BRA `(.L_x_83) ;  /* 0x0000000000048947 */ /* 0x000fea0003800000 */
[----:B------:R-:W-:Y:S01]  /*db00*/  BPT.TRAP 0x1 ;  /* 0x000000040000795c */ /* 0x000fe20000300000 */
.L_x_83:
[----:B-1----:R-:W-:Y:S02]  /*db10*/  VIADD R0, R0, 0x29880 ;  /* 0x0002988000007836 */ /* 0x002fe40000000000 */
[----:B------:R-:W-:Y:S02]  /*db20*/  IMAD.U32 R3, RZ, RZ, UR45 ;  /* 0x0000002dff037e24 */ /* 0x000fe4000f8e00ff */
[----:B0-----:R-:W-:Y:S02]  /*db30*/  IMAD.MOV.U32 R18, RZ, RZ, R31 ;  /* 0x000000ffff127224 */ /* 0x001fe400078e001f */
[----:B------:R-:W-:Y:S01]  /*db40*/  IMAD.MOV.U32 R10, RZ, RZ, R19 ;  /* 0x000000ffff0a7224 */ /* 0x000fe200078e0013 */
[----:B------:R-:W-:-:S04]  /*db50*/  PRMT R0, R3, 0x654, R0 ;  /* 0x0000065403007816 */ /* 0x000fc80000000000 */
[----:B------:R0:W-:Y:S01]  /*db60*/  SYNCS.ARRIVE.TRANS64.RED.A1T0 RZ, [R0+URZ], RZ ;  /* 0x000000ff00ff79a7 */ /* 0x0001e2000810043f */
[----:B------:R-:W-:Y:S05]  /*db70*/  @P2 BRA `(.L_x_84) ;  /* 0xffffffe8006c2947 */ /* 0x000fea000383ffff */
.L_x_64:
[----:B0-----:R-:W-:-:S05]  /*db80*/  IMAD.U32 R0, RZ, RZ, UR47 ;  /* 0x0000002fff007e24 */ /* 0x001fca000f8e00ff */
[----:B------:R-:W-:-:S13]  /*db90*/  ISETP.NE.AND P1, PT, R0, 0x3, PT ;  /* 0x000000030000780c */ /* 0x000fda0003f25270 */
[----:B------:R-:W-:Y:S05]  /*dba0*/  @!P1 BRA `(.L_x_85) ;  /* 0x0000000000049947 */ /* 0x000fea0003800000 */
[----:B------:R-:W-:Y:S01]  /*dbb0*/  BPT.TRAP 0x1 ;  /* 0x000000040000795c */ /* 0x000fe20000300000 */
.L_x_85:
[----:B------:R-:W-:Y:S01]  /*dbc0*/  LOP3.LUT R0, R31, 0x1, RZ, 0x3c, !PT ;  /* 0x000000011f007812 */ /* 0x000fe200078e3cff */
[----:B------:R-:W-:Y:S01]  /*dbd0*/  BSSY B0, `(.L_x_86) ;  /* 0x0000005000007945 */ /* 0x000fe20003800000 */
[----:B------:R-:W-:Y:S02]  /*dbe0*/  LEA R3, R19, UR41, 0x3 ;  /* 0x0000002913037c11 */ /* 0x000fe4000f8e18ff */
[----:B------:R-:W-:-:S04]  /*dbf0*/  SHF.L.U32 R0, R0, 0x1f, RZ ;  /* 0x0000001f00007819 */ /* 0x000fc800000006ff */
[----:B------:R-:W0:Y:S02]  /*dc00*/  SYNCS.PHASECHK.TRANS64.TRYWAIT P0, [R3+URZ+0x29870], R0 ;  /* 0x02987000030075a7 */ /* 0x000e24000800017f */
[----:B0-----:R-:W-:Y:S05]  /*dc10*/  @!P0 BRA `(.L_x_87) ;  /* 0x0000002c00408947 */ /* 0x001fea0003800000 */
.L_x_174:
[----:B------:R-:W-:Y:S05]  /*dc20*/  BSYNC B0 ;  /* 0x0000000000007941 */ /* 0x000fea0003800000 */
.L_x_86:
[----:B------:R-:W-:-:S05]  /*dc30*/  IMAD.U32 R2, RZ, RZ, UR46 ;  /* 0x0000002eff027e24 */ /* 0x000fca000f8e00ff */
[----:B------:R-:W-:-:S13]  /*dc40*/  ISETP.NE.AND P0, PT, R2, 0x3, PT ;  /* 0x000000030200780c */ /* 0x000fda0003f05270 */
[----:B------:R-:W-:Y:S05]  /*dc50*/  @!P0 BRA `(.L_x_88) ;  /* 0x0000000000048947 */ /* 0x000fea0003800000 */
[----:B------:R-:W-:Y:S01]  /*dc60*/  BPT.TRAP 0x1 ;  /* 0x000000040000795c */ /* 0x000fe20000300000 */
.L_x_88:
[----:B0-----:R-:W-:Y:S01]  /*dc70*/  SHF.L.U32 R0, R31, 0x1f, RZ ;  /* 0x0000001f1f007819 */ /* 0x001fe200000006ff */
[----:B------:R-:W-:-:S03]  /*dc80*/  IMAD R14, R19, 0x5000, RZ ;  /* 0x00005000130e7824 */ /* 0x000fc600078e02ff */
[----:B------:R-:W0:Y:S02]  /*dc90*/  SYNCS.PHASECHK.TRANS64.TRYWAIT P0, [R3+URZ+0x29860], R0 ;  /* 0x02986000030075a7 */ /* 0x000e24000800017f */
[----:B0-----:R-:W-:Y:S05]  /*dca0*/  @!P0 BRA `(.L_x_89) ;  /* 0x0000002c00308947 */ /* 0x001fea0003800000 */
.L_x_175:
[----:B------:R-:W0:Y:S04]  /*dcb0*/  LDL R2, [R1+0xc] ;  /* 0x00000c0001027983 */ /* 0x000e280000100800 */
[----:B------:R-:W2:Y:S04]  /*dcc0*/  LDL R4, [R1+0x10] ;  /* 0x0000100001047983 */ /* 0x000ea80000100800 */
[----:B------:R-:W3:Y:S01]  /*dcd0*/  LDL R15, [R1+0x8] ;  /* 0x00000800010f7983 */ /* 0x000ee20000100800 */
[----:B------:R-:W-:Y:S05]  /*dce0*/  WARPSYNC.ALL ;  /* 0x0000000000007948 */ /* 0x000fea0003800000 */
[----:B------:R-:W-:-:S05]  /*dcf0*/  IMAD.U32 R18, RZ, RZ, UR46 ;  /* 0x0000002eff127e24 */ /* 0x000fca000f8e00ff */
[----:B------:R-:W-:Y:S02]  /*dd00*/  ISETP.NE.AND P0, PT, R18, 0x3, PT ;  /* 0x000000031200780c */ /* 0x000fe40003f05270 */
[----:B0-----:R-:W-:-:S05]  /*dd10*/  LOP3.LUT R0, R14, R2, RZ, 0xfc, !PT ;  /* 0x000000020e007212 */ /* 0x001fca00078efcff */
[----:B------:R-:W-:Y:S01]  /*dd20*/  VIADD R2, R0, UR41 ;  /* 0x0000002900027c36 */ /* 0x000fe20008000000 */
[----:B---3--:R-:W-:-:S03]  /*dd30*/  LOP3.LUT R17, R14, R15, RZ, 0xfc, !PT ;  /* 0x0000000f0e117212 */ /* 0x008fc600078efcff */
[----:B--2---:R-:W-:Y:S02]  /*dd40*/  IMAD.IADD R2, R4, 0x1, R2 ;  /* 0x0000000104027824 */ /* 0x004fe400078e0202 */
[----:B------:R-:W0:Y:S01]  /*dd50*/  LDSM.16.MT88.4 R4, [R0+UR41+0xa400] ;  /* 0x00a400290004783b */ /* 0x000e220008004200 */
[----:B------:R-:W-:-:S03]  /*dd60*/  VIADD R17, R17, UR41 ;  /* 0x0000002911117c36 */ /* 0x000fc60008000000 */
[----:B------:R-:W1:Y:S01]  /*dd70*/  LDSM.16.MT88.4 R8, [R2+0xa400] ;  /* 0x00a400000208783b */ /* 0x000e620000004200 */
[C-C-:B0-----:R-:W-:Y:S02]  /*dd80*/  PRMT R12, R4.reuse, 0x6420, R5.reuse ;  /* 0x00006420040c7816 */ /* 0x141fe40000000005 */
[----:B------:R-:W-:Y:S02]  /*dd90*/  PRMT R13, R4, 0x7531, R5 ;  /* 0x00007531040d7816 */ /* 0x000fe40000000005 */
[C-C-:B------:R-:W-:Y:S02]  /*dda0*/  PRMT R14, R6.reuse, 0x6420, R7.reuse ;  /* 0x00006420060e7816 */ /* 0x140fe40000000007 */
[----:B------:R-:W-:Y:S02]  /*ddb0*/  PRMT R15, R6, 0x7531, R7 ;  /* 0x00007531060f7816 */ /* 0x000fe40000000007 */
[C-C-:B-1----:R-:W-:Y:S02]  /*ddc0*/  PRMT R4, R8.reuse, 0x6420, R9.reuse ;  /* 0x0000642008047816 */ /* 0x142fe40000000009 */
[----:B------:R-:W-:Y:S01]  /*ddd0*/  PRMT R5, R8, 0x7531, R9 ;  /* 0x0000753108057816 */ /* 0x000fe20000000009 */
[----:B------:R-:W-:Y:S01]  /*dde0*/  STSM.16.M88.4 [R17+0x400], R12 ;  /* 0x0004000c11007844 */ /* 0x000fe20000000200 */
[----:B------:R-:W-:-:S02]  /*ddf0*/  PRMT R6, R10, 0x6420, R11 ;  /* 0x000064200a067816 */ /* 0x000fc4000000000b */
        /* <DEDUP_REMOVED lines=10> */
[----:B------:R-:W-:Y:S01]  /*dea0*/  STSM.16.M88.4 [R17+0x1400], R12 ;  /* 0x0014000c11007844 */ /* 0x000fe20000000200 */
        /* <DEDUP_REMOVED lines=47> */
.L_x_90:
[----:B-1----:R1:W-:Y:S01]  /*e1a0*/  SYNCS.ARRIVE.TRANS64.A1T0 RZ, [R3+URZ+0x29850], RZ ;  /* 0x029850ff03ff79a7 */ /* 0x0023e2000810003f */
[----:B------:R-:W-:Y:S06]  /*e1b0*/  BAR.SYNC.DEFER_BLOCKING 0x2, 0x80 ;  /* 0x0082000000007b1d */ /* 0x000fec0000010000 */
[----:B------:R-:W-:Y:S05]  /*e1c0*/  @!P1 BRA `(.L_x_91) ;  /* 0x0000000000049947 */ /* 0x000fea0003800000 */
[----:B------:R-:W-:Y:S01]  /*e1d0*/  BPT.TRAP 0x1 ;  /* 0x000000040000795c */ /* 0x000fe20000300000 */
.L_x_91:
[----:B0-----:R-:W0:Y:S01]  /*e1e0*/  LDC R4, c[0x0][0xc34] ;  /* 0x00030d00ff047b82 */ /* 0x001e220000000800 */
[----:B------:R-:W-:Y:S01]  /*e1f0*/  VIADD R19, R19, 0x1 ;  /* 0x0000000113137836 */ /* 0x000fe20000000000 */
[----:B------:R-:W-:Y:S01]  /*e200*/  UIADD3 UR38, UR48, UR38, URZ ;  /* 0x0000002630267290 */ /* 0x000fe2000fffe03f */
[----:B-1----:R-:W-:Y:S01]  /*e210*/  VIADD R3, R3, 0x29880 ;  /* 0x0002988003037836 */ /* 0x002fe20000000000 */
[----:B------:R-:W-:Y:S01]  /*e220*/  UIADD3 UR37, UR37, 0x1, URZ ;  /* 0x0000000125257890 */ /* 0x000fe2000fffe03f */
[----:B------:R-:W-:Y:S01]  /*e230*/  IMAD.U32 R2, RZ, RZ, UR45 ;  /* 0x0000002dff027e24 */ /* 0x000fe2000f8e00ff */
[----:B------:R-:W-:-:S04]  /*e240*/  ISETP.NE.AND P0, PT, R19, 0x2, PT ;  /* 0x000000021300780c */ /* 0x000fc80003f05270 */
[----:B------:R-:W-:Y:S02]  /*e250*/  SEL R19, R19, RZ, P0 ;  /* 0x000000ff13137207 */ /* 0x000fe40000000000 */
[----:B------:R-:W-:Y:S02]  /*e260*/  SEL R0, RZ, 0x1, P0 ;  /* 0x00000001ff007807 */ /* 0x000fe40000000000 */
[----:B------:R-:W-:Y:S02]  /*e270*/  PRMT R3, R2, 0x654, R3 ;  /* 0x0000065402037816 */ /* 0x000fe40000000003 */
[----:B------:R-:W-:Y:S02]  /*e280*/  LOP3.LUT R31, R31, R0, RZ, 0x3c, !PT ;  /* 0x000000001f1f7212 */ /* 0x000fe400078e3cff */
[----:B------:R1:W-:Y:S01]  /*e290*/  SYNCS.ARRIVE.TRANS64.RED.A1T0 RZ, [R3+URZ], RZ ;  /* 0x000000ff03ff79a7 */ /* 0x0003e2000810043f */
[----:B0-----:R-:W-:-:S13]  /*e2a0*/  ISETP.LE.AND P0, PT, R4, UR38, PT ;  /* 0x0000002604007c0c */ /* 0x001fda000bf03270 */
[----:B-1----:R-:W-:Y:S05]  /*e2b0*/  @!P0 BRA `(.L_x_92) ;  /* 0xffffffc000248947 */ /* 0x002fea000383ffff */
[----:B------:R-:W-:-:S12]  /*e2c0*/  ULOP3.LUT UR37, UR37, 0x1, URZ, 0xc, !UPT ;  /* 0x0000000125257892 */ /* 0x000fd8000f8e0c3f */
.L_x_40:
[----:B------:R-:W0:Y:S01]  /*e2d0*/  S2R R3, SR_CgaCtaId ;  /* 0x0000000000037919 */ /* 0x000e220000008800 */
[----:B------:R-:W-:Y:S01]  /*e2e0*/  MOV R0, 0x400 ;  /* 0x0000040000007802 */ /* 0x000fe20000000f00 */
[----:B------:R-:W-:-:S03]  /*e2f0*/  IMAD.U32 R2, RZ, RZ, UR37 ;  /* 0x00000025ff027e24 */ /* 0x000fc6000f8e00ff */
[----:B0-----:R-:W-:Y:S02]  /*e300*/  LEA R4, R3, R0, 0x18 ;  /* 0x0000000003047211 */ /* 0x001fe400078ec0ff */
[----:B------:R-:W-:-:S04]  /*e310*/  SHF.L.U32 R0, R2, 0x1f, RZ ;  /* 0x0000001f02007819 */ /* 0x000fc800000006ff */
[----:B------:R-:W0:Y:S02]  /*e320*/  SYNCS.PHASECHK.TRANS64.TRYWAIT P0, [R4+URZ+0x29820], R0 ;  /* 0x02982000040075a7 */ /* 0x000e24000800017f */
[----:B0-----:R-:W-:Y:S05]  /*e330*/  @!P0 BRA `(.L_x_93) ;  /* 0x0000002400a08947 */ /* 0x001fea0003800000 */
.L_x_176:
[----:B------:R-:W1:Y:S02]  /*e340*/  S2R R2, SR_TID.X ;  /* 0x0000000000027919 */ /* 0x000e640000002100 */
[----:B-1----:R-:W-:-:S04]  /*e350*/  SHF.R.U32.HI R2, RZ, 0x5, R2 ;  /* 0x00000005ff027819 */ /* 0x002fc80000011602 */
[----:B------:R-:W-:-:S05]  /*e360*/  LOP3.LUT R2, R2, 0x3, RZ, 0xc0, !PT ;  /* 0x0000000302027812 */ /* 0x000fca00078ec0ff */
[----:B0-----:R-:W0:Y:S02]  /*e370*/  SHFL.IDX PT, R0, R2, RZ, 0x1f ;  /* 0x00001fff02007589 */ /* 0x001e2400000e0000 */
[----:B0-----:R-:W-:-:S13]  /*e380*/  ISETP.NE.AND P0, PT, R0, RZ, PT ;  /* 0x000000ff0000720c */ /* 0x001fda0003f05270 */
[----:B------:R-:W-:Y:S05]  /*e390*/  @P0 EXIT ;  /* 0x000000000000094d */ /* 0x000fea0003800000 */
[----:B------:R-:W-:Y:S01]  /*e3a0*/  ELECT P0, URZ, PT ;  /* 0x00000000003f782f */ /* 0x000fe20003800000 */
[----:B------:R-:W-:-:S12]  /*e3b0*/  BSSY B0, `(.L_x_94) ;  /* 0x0000028000007945 */ /* 0x000fd80003800000 */
[----:B------:R-:W-:Y:S05]  /*e3c0*/  @!P0 BRA `(.L_x_95) ;  /* 0x0000000000988947 */ /* 0x000fea0003800000 */
[----:B------:R-:W-:-:S06]  /*e3d0*/  ULOP3.LUT UR4, UR36, 0x2, URZ, 0xfc, !UPT ;  /* 0x0000000224047892 */ /* 0x000fcc000f8efc3f */
[----:B------:R-:W-:-:S05]  /*e3e0*/  IMAD.U32 R0, RZ, RZ, UR4 ;  /* 0x00000004ff007e24 */ /* 0x000fca000f8e00ff */
[----:B------:R-:W-:-:S13]  /*e3f0*/  ISETP.NE.AND P0, PT, R0, 0x3, PT ;  /* 0x000000030000780c */ /* 0x000fda0003f05270 */
[----:B------:R-:W-:Y:S05]  /*e400*/  @!P0 BRA `(.L_x_96) ;  /* 0x0000000000048947 */ /* 0x000fea0003800000 */
[----:B------:R-:W-:Y:S01]  /*e410*/  BPT.TRAP 0x1 ;  /* 0x000000040000795c */ /* 0x000fe20000300000 */
.L_x_96:
[----:B------:R-:W-:Y:S01]  /*e420*/  IMAD R3, R19, 0x8, R4 ;  /* 0x0000000813037824 */ /* 0x000fe200078e0204 */
[----:B------:R-:W-:Y:S01]  /*e430*/  SHF.L.U32 R2, R31, 0x1f, RZ ;  /* 0x0000001f1f027819 */ /* 0x000fe200000006ff */
[----:B------:R-:W-:-:S03]  /*e440*/  VIADD R19, R19, 0x1 ;  /* 0x0000000113137836 */ /* 0x000fc60000000000 */
[----:B------:R-:W0:Y:S02]  /*e450*/  SYNCS.PHASECHK.TRANS64.TRYWAIT P1, [R3+URZ+0x29840], R2 ;  /* 0x02984002030075a7 */ /* 0x000e24000802017f */
[----:B------:R-:W-:-:S04]  /*e460*/  ISETP.NE.AND P2, PT, R19, 0x2, PT ;  /* 0x000000021300780c */ /* 0x000fc80003f45270 */
[----:B------:R-:W-:Y:S01]  /*e470*/  SEL R0, RZ, 0x1, P2 ;  /* 0x00000001ff007807 */ /* 0x000fe20001000000 */
[----:B0-----:R-:W-:Y:S08]  /*e480*/  @!P1 BRA `(.L_x_97) ;  /* 0x0000002400609947 */ /* 0x001ff00003800000 */
.L_x_177:
[----:B------:R-:W-:Y:S02]  /*e490*/  SEL R19, R19, RZ, P2 ;  /* 0x000000ff13137207 */ /* 0x000fe40001000000 */
[----:B------:R-:W-:Y:S01]  /*e4a0*/  LOP3.LUT R0, R31, R0, RZ, 0x3c, !PT ;  /* 0x000000001f007212 */ /* 0x000fe200078e3cff */
[----:B------:R-:W-:Y:S06]  /*e4b0*/  @!P0 BRA `(.L_x_98) ;  /* 0x0000000000048947 */ /* 0x000fec0003800000 */
[----:B------:R-:W-:Y:S01]  /*e4c0*/  BPT.TRAP 0x1 ;  /* 0x000000040000795c */ /* 0x000fe20000300000 */
.L_x_98:
[----:B------:R-:W-:Y:S01]  /*e4d0*/  IMAD R19, R19, 0x8, R4 ;  /* 0x0000000813137824 */ /* 0x000fe200078e0204 */
[----:B------:R-:W-:-:S04]  /*e4e0*/  SHF.L.U32 R0, R0, 0x1f, RZ ;  /* 0x0000001f00007819 */ /* 0x000fc800000006ff */
[----:B------:R-:W1:Y:S02]  /*e4f0*/  SYNCS.PHASECHK.TRANS64.TRYWAIT P1, [R19+URZ+0x29840], R0 ;  /* 0x02984000130075a7 */ /* 0x000e64000802017f */
[----:B-1----:R-:W-:Y:S05]  /*e500*/  @!P1 BRA `(.L_x_99) ;  /* 0x0000002400549947 */ /* 0x002fea0003800000 */
.L_x_178:
[----:B------:R-:W-:Y:S05]  /*e510*/  @!P0 BRA `(.L_x_100) ;  /* 0x0000000000048947 */ /* 0x000fea0003800000 */
[----:B------:R-:W-:Y:S01]  /*e520*/  BPT.TRAP 0x1 ;  /* 0x000000040000795c */ /* 0x000fe20000300000 */
.L_x_100:
[----:B------:R-:W2:Y:S02]  /*e530*/  SYNCS.PHASECHK.TRANS64.TRYWAIT P1, [R3+URZ+0x29860], R2 ;  /* 0x02986002030075a7 */ /* 0x000ea4000802017f */
[----:B--2---:R-:W-:Y:S05]  /*e540*/  @!P1 BRA `(.L_x_101) ;  /* 0x0000002400589947 */ /* 0x004fea0003800000 */
.L_x_179:
[----:B------:R-:W-:Y:S05]  /*e550*/  @!P0 BRA `(.L_x_102) ;  /* 0x0000000000048947 */ /* 0x000fea0003800000 */
[----:B------:R-:W-:Y:S01]  /*e560*/  BPT.TRAP 0x1 ;  /* 0x000000040000795c */ /* 0x000fe20000300000 */
.L_x_102:
[----:B------:R-:W3:Y:S02]  /*e570*/  SYNCS.PHASECHK.TRANS64.TRYWAIT P1, [R19+URZ+0x29860], R0 ;  /* 0x02986000130075a7 */ /* 0x000ee4000802017f */
[----:B---3--:R-:W-:Y:S05]  /*e580*/  @!P1 BRA `(.L_x_103) ;  /* 0x00000024005c9947 */ /* 0x008fea0003800000 */
.L_x_180:
[----:B------:R-:W-:Y:S05]  /*e590*/  @!P0 BRA `(.L_x_104) ;  /* 0x0000000000048947 */ /* 0x000fea0003800000 */
[----:B------:R-:W-:Y:S01]  /*e5a0*/  BPT.TRAP 0x1 ;  /* 0x000000040000795c */ /* 0x000fe20000300000 */
.L_x_104:
[----:B------:R-:W4:Y:S02]  /*e5b0*/  SYNCS.PHASECHK.TRANS64.TRYWAIT P1, [R3+URZ+0x29880], R2 ;  /* 0x02988002030075a7 */ /* 0x000f24000802017f */
[----:B----4-:R-:W-:Y:S05]  /*e5c0*/  @!P1 BRA `(.L_x_105) ;  /* 0x0000002400609947 */ /* 0x010fea0003800000 */
.L_x_181:
[----:B------:R-:W-:Y:S05]  /*e5d0*/  @!P0 BRA `(.L_x_106) ;  /* 0x0000000000048947 */ /* 0x000fea0003800000 */
[----:B------:R-:W-:Y:S01]  /*e5e0*/  BPT.TRAP 0x1 ;  /* 0x000000040000795c */ /* 0x000fe20000300000 */
.L_x_106:
[----:B------:R0:W0:Y:S02]  /*e5f0*/  SYNCS.PHASECHK.TRANS64.TRYWAIT P0, [R19+URZ+0x29880], R0 ;  /* 0x02988000130075a7 */ /* 0x000024000800017f */
[----:B0-----:R-:W-:Y:S05]  /*e600*/  @!P0 NANOSLEEP.SYNCS 0x989680 ;  /* 0x009896800000895d */ /* 0x001fea0003900000 */
[----:B------:R-:W0:Y:S02]  /*e610*/  @!P0 SYNCS.PHASECHK.TRANS64 P0, [R19+URZ+0x29880], R0 ;  /* 0x02988000130085a7 */ /* 0x000e24000800007f */
[----:B0-----:R-:W-:Y:S05]  /*e620*/  @!P0 BRA `(.L_x_106) ;  /* 0xfffffffc00f08947 */ /* 0x001fea000383ffff */
.L_x_95:
[----:B------:R-:W-:Y:S05]  /*e630*/  BSYNC B0 ;  /* 0x0000000000007941 */ /* 0x000fea0003800000 */
.L_x_94:
[----:B------:R-:W-:Y:S05]  /*e640*/  EXIT ;  /* 0x000000000000794d */ /* 0x000fea0003800000 */
.L_x_8:
[----:B0-----:R-:W-:-:S04]  /*e650*/  IMAD.U32 R3, RZ, RZ, UR39 ;  /* 0x00000027ff037e24 */ /* 0x001fc8000f8e00ff */
[----:B------:R0:W1:Y:S03]  /*e660*/  SYNCS.PHASECHK.TRANS64.TRYWAIT P1, [R3+URZ+0x29800], R0 ;  /* 0x02980000030075a7 */ /* 0x000066000802017f */
[----:B-1----:R-:W-:Y:S05]  /*e670*/  @!P1 NANOSLEEP.SYNCS 0x989680 ;  /* 0x009896800000995d */ /* 0x002fea0003900000 */
[----:B------:R-:W1:Y:S02]  /*e680*/  @!P1 SYNCS.PHASECHK.TRANS64 P1, [R3+URZ+0x29800], R0 ;  /* 0x02980000030095a7 */ /* 0x000e64000802007f */
[----:B-1----:R-:W-:Y:S05]  /*e690*/  @!P1 BRA `(.L_x_8) ;  /* 0xfffffffc00ec9947 */ /* 0x002fea000383ffff */
[----:B------:R-:W-:Y:S05]  /*e6a0*/  BRA `(.L_x_107) ;  /* 0xffffff2c00547947 */ /* 0x000fea000383ffff */
.L_x_12:
[----:B-1----:R1:W2:Y:S02]  /*e6b0*/  SYNCS.PHASECHK.TRANS64.TRYWAIT P1, [R4+URZ+0x29830], R3 ;  /* 0x02983003040075a7 */ /* 0x0022a4000802017f */
[----:B--2---:R-:W-:Y:S05]  /*e6c0*/  @!P1 NANOSLEEP.SYNCS 0x989680 ;  /* 0x009896800000995d */ /* 0x004fea0003900000 */
[----:B------:R-:W2:Y:S02]  /*e6d0*/  @!P1 SYNCS.PHASECHK.TRANS64 P1, [R4+URZ+0x29830], R3 ;  /* 0x02983003040095a7 */ /* 0x000ea4000802007f */
[----:B--2---:R-:W-:Y:S05]  /*e6e0*/  @!P1 BRA `(.L_x_12) ;  /* 0xfffffffc00f09947 */ /* 0x004fea000383ffff */
[----:B------:R-:W-:Y:S05]  /*e6f0*/  BRA `(.L_x_11) ;  /* 0xffffff2c00747947 */ /* 0x000fea000383ffff */
.L_x_18:
[----:B-1----:R-:W-:-:S04]  /*e700*/  IMAD.U32 R3, RZ, RZ, UR6 ;  /* 0x00000006ff037e24 */ /* 0x002fc8000f8e00ff */
[----:B------:R1:W2:Y:S03]  /*e710*/  SYNCS.PHASECHK.TRANS64.TRYWAIT P1, [R3+URZ+0x29830], R0 ;  /* 0x02983000030075a7 */ /* 0x0002a6000802017f */
[----:B--2---:R-:W-:Y:S05]  /*e720*/  @!P1 NANOSLEEP.SYNCS 0x989680 ;  /* 0x009896800000995d */ /* 0x004fea0003900000 */
[----:B------:R-:W2:Y:S02]  /*e730*/  @!P1 SYNCS.PHASECHK.TRANS64 P1, [R3+URZ+0x29830], R0 ;  /* 0x02983000030095a7 */ /* 0x000ea4000802007f */
[----:B--2---:R-:W-:Y:S05]  /*e740*/  @!P1 BRA `(.L_x_18) ;  /* 0xfffffffc00ec9947 */ /* 0x004fea000383ffff */
[----:B------:R-:W-:Y:S05]  /*e750*/  BRA `(.L_x_15) ;  /* 0xffffff6000747947 */ /* 0x000fea000383ffff */
.L_x_22:
[----:B-1----:R-:W-:-:S04]  /*e760*/  IMAD.U32 R3, RZ, RZ, UR6 ;  /* 0x00000006ff037e24 */ /* 0x002fc8000f8e00ff */
[----:B------:R1:W2:Y:S03]  /*e770*/  SYNCS.PHASECHK.TRANS64.TRYWAIT P1, [R3+URZ+0x29850], R0 ;  /* 0x02985000030075a7 */ /* 0x0002a6000802017f */
[----:B--2---:R-:W-:Y:S05]  /*e780*/  @!P1 NANOSLEEP.SYNCS 0x989680 ;  /* 0x009896800000995d */ /* 0x004fea0003900000 */
[----:B------:R-:W2:Y:S02]  /*e790*/  @!P1 SYNCS.PHASECHK.TRANS64 P1, [R3+URZ+0x29850], R0 ;  /* 0x02985000030095a7 */ /* 0x000ea4000802007f */
[----:B--2---:R-:W-:Y:S05]  /*e7a0*/  @!P1 BRA `(.L_x_22) ;  /* 0xfffffffc00ec9947 */ /* 0x004fea000383ffff */
[----:B------:R-:W-:Y:S05]  /*e7b0*/  BRA `(.L_x_19) ;  /* 0xffffff6c00747947 */ /* 0x000fea000383ffff */
.L_x_29:
[----:B-1----:R-:W-:-:S04]  /*e7c0*/  IMAD.U32 R7, RZ, RZ, UR4 ;  /* 0x00000004ff077e24 */ /* 0x002fc8000f8e00ff */
[----:B------:R1:W2:Y:S03]  /*e7d0*/  SYNCS.PHASECHK.TRANS64.TRYWAIT P1, [R7+URZ+0x29850], R6 ;  /* 0x02985006070075a7 */ /* 0x0002a6000802017f */
[----:B--2---:R-:W-:Y:S05]  /*e7e0*/  @!P1 NANOSLEEP.SYNCS 0x989680 ;  /* 0x009896800000995d */ /* 0x004fea0003900000 */
[----:B------:R-:W2:Y:S02]  /*e7f0*/  @!P1 SYNCS.PHASECHK.TRANS64 P1, [R7+URZ+0x29850], R6 ;  /* 0x02985006070095a7 */ /* 0x000ea4000802007f */
[----:B--2---:R-:W-:Y:S05]  /*e800*/  @!P1 BRA `(.L_x_29) ;  /* 0xfffffffc00ec9947 */ /* 0x004fea000383ffff */
[----:B------:R-:W-:Y:S05]  /*e810*/  BRA `(.L_x_28) ;  /* 0xffffff8c00447947 */ /* 0x000fea000383ffff */
.L_x_46:
[----:B------:R-:W3:Y:S01]  /*e820*/  S2R R18, SR_TID.X ;  /* 0x0000000000127919 */ /* 0x000ee20000002100 */
[----:B------:R-:W-:Y:S02]  /*e830*/  IMAD.MOV.U32 R12, RZ, RZ, RZ ;  /* 0x000000ffff0c7224 */ /* 0x000fe400078e00ff */
[----:B------:R-:W-:Y:S02]  /*e840*/  IMAD.MOV.U32 R11, RZ, RZ, 0x1f ;  /* 0x0000001fff0b7424 */ /* 0x000fe400078e00ff */
[----:B------:R-:W-:Y:S01]  /*e850*/  IMAD.MOV.U32 R15, RZ, RZ, -0x1 ;  /* 0xffffffffff0f7424 */ /* 0x000fe200078e00ff */
[----:B---3--:R-:W-:-:S04]  /*e860*/  SHF.R.U32.HI R18, RZ, 0x5, R18 ;  /* 0x00000005ff127819 */ /* 0x008fc80000011612 */
[----:B------:R-:W-:-:S05]  /*e870*/  LOP3.LUT R18, R18, 0x3, RZ, 0xc0, !PT ;  /* 0x0000000312127812 */ /* 0x000fca00078ec0ff */
[----:B------:R-:W-:-:S07]  /*e880*/  IMAD.MOV.U32 R13, RZ, RZ, R18 ;  /* 0x000000ffff0d7224 */ /* 0x000fce00078e0012 */
[----:B012--5:R-:W-:Y:S05]  /*e890*/  WARPSYNC.COLLECTIVE R15, `(.L_x_108) ;  /* 0x000000000f087348 */ /* 0x027fea0003c00000 */
[----:B------:R3:W4:Y:S02]  /*e8a0*/  SHFL.IDX P6, R14, R13, R12, R11 ;  /* 0x0000000c0d0e7389 */ /* 0x00072400000c000b */
[----:B012345:R-:W-:Y:S01]  /*e8b0*/  ENDCOLLECTIVE ;  /* 0x000000000000791b */ /* 0x03ffe20003800000 */
.L_x_108:
[----:B------:R-:W-:Y:S05]  /*e8c0*/  BRA `(.L_x_109) ;  /* 0xffffffc000747947 */ /* 0x000fea000383ffff */
.L_x_49:
[----:B0-----:R0:W1:Y:S02]  /*e8d0*/  SYNCS.PHASECHK.TRANS64.TRYWAIT P0, [R0+URZ+0x29880], R26 ;  /* 0x0298801a000075a7 */ /* 0x001064000800017f */
[----:B-1----:R-:W-:Y:S05]  /*e8e0*/  @!P0 NANOSLEEP.SYNCS 0x989680 ;  /* 0x009896800000895d */ /* 0x002fea0003900000 */
[----:B------:R-:W1:Y:S02]  /*e8f0*/  @!P0 SYNCS.PHASECHK.TRANS64 P0, [R0+URZ+0x29880], R26 ;  /* 0x0298801a000085a7 */ /* 0x000e64000800007f */
[----:B-1----:R-:W-:Y:S05]  /*e900*/  @!P0 BRA `(.L_x_49) ;  /* 0xfffffffc00f08947 */ /* 0x002fea000383ffff */
[----:B------:R-:W-:Y:S05]  /*e910*/  BRA `(.L_x_110) ;  /* 0xffffffc400687947 */ /* 0x000fea000383ffff */
.L_x_50:
[----:B------:R-:W-:Y:S01]  /*e920*/  BSSY B0, `(.L_x_111) ;  /* 0x0000008000007945 */ /* 0x000fe20003800000 */
[----:B------:R-:W-:Y:S02]  /*e930*/  IMAD.MOV.U32 R13, RZ, RZ, R18 ;  /* 0x000000ffff0d7224 */ /* 0x000fe400078e0012 */
[----:B------:R-:W-:Y:S02]  /*e940*/  IMAD.MOV.U32 R12, RZ, RZ, RZ ;  /* 0x000000ffff0c7224 */ /* 0x000fe400078e00ff */
[----:B------:R-:W-:Y:S02]  /*e950*/  IMAD.MOV.U32 R11, RZ, RZ, 0x1c1f ;  /* 0x00001c1fff0b7424 */ /* 0x000fe400078e00ff */
[----:B------:R-:W-:-:S07]  /*e960*/  IMAD.MOV.U32 R15, RZ, RZ, -0x1 ;  /* 0xffffffffff0f7424 */ /* 0x000fce00078e00ff */
[----:B0-----:R-:W-:Y:S05]  /*e970*/  WARPSYNC.COLLECTIVE R15, `(.L_x_112) ;  /* 0x000000000f087348 */ /* 0x001fea0003c00000 */
[----:B------:R1:W2:Y:S02]  /*e980*/  SHFL.IDX P6, R14, R13, R12, R11 ;  /* 0x0000000c0d0e7389 */ /* 0x0002a400000c000b */
[----:B012---:R-:W-:Y:S01]  /*e990*/  ENDCOLLECTIVE ;  /* 0x000000000000791b */ /* 0x007fe20003800000 */
.L_x_112:
[----:B------:R-:W-:Y:S05]  /*e9a0*/  BSYNC B0 ;  /* 0x0000000000007941 */ /* 0x000fea0003800000 */
.L_x_111:
[----:B------:R-:W-:Y:S01]  /*e9b0*/  IMAD.MOV.U32 R13, RZ, RZ, R10 ;  /* 0x000000ffff0d7224 */ /* 0x000fe200078e000a */
[C---:B------:R-:W-:Y:S01]  /*e9c0*/  LOP3.LUT P1, RZ, R16.reuse, 0x400000, RZ, 0xc0, !PT ;  /* 0x0040000010ff7812 */ /* 0x040fe2000782c0ff */
[----:B------:R-:W-:Y:S01]  /*e9d0*/  IMAD.MOV.U32 R12, RZ, RZ, RZ ;  /* 0x000000ffff0c7224 */ /* 0x000fe200078e00ff */
[----:B------:R-:W-:Y:S01]  /*e9e0*/  LOP3.LUT P3, RZ, R16, 0x200000, RZ, 0xc0, !PT ;  /* 0x0020000010ff7812 */ /* 0x000fe2000786c0ff */
[----:B------:R-:W-:Y:S01]  /*e9f0*/  IMAD.MOV.U32 R11, RZ, RZ, 0x1c1f ;  /* 0x00001c1fff0b7424 */ /* 0x000fe200078e00ff */
[----:B------:R-:W-:Y:S01]  /*ea00*/  IADD3 R8, R8, UR41, R33 ;  /* 0x0000002908087c10 */ /* 0x000fe2000fffe021 */
[----:B------:R-:W-:Y:S01]  /*ea10*/  IMAD.MOV.U32 R15, RZ, RZ, -0x1 ;  /* 0xffffffffff0f7424 */ /* 0x000fe200078e00ff */
[C---:B------:R-:W-:Y:S01]  /*ea20*/  LOP3.LUT P2, RZ, R16.reuse, 0x100000, RZ, 0xc0, !PT ;  /* 0x0010000010ff7812 */ /* 0x040fe2000784c0ff */
[----:B------:R-:W-:Y:S01]  /*ea30*/  IMAD.MOV.U32 R3, RZ, RZ, R14 ;  /* 0x000000ffff037224 */ /* 0x000fe200078e000e */
[----:B------:R-:W-:Y:S01]  /*ea40*/  LOP3.LUT P4, RZ, R16, 0x40000, RZ, 0xc0, !PT ;  /* 0x0004000010ff7812 */ /* 0x000fe2000788c0ff */
[----:B------:R-:W-:-:S12]  /*ea50*/  IMAD.IADD R9, R34, 0x1, R8 ;  /* 0x0000000122097824 */ /* 0x000fd800078e0208 */
[----:B------:R-:W-:Y:S05]  /*ea60*/  WARPSYNC.COLLECTIVE R15, `(.L_x_113) ;  /* 0x000000000f087348 */ /* 0x000fea0003c00000 */
[----:B------:R0:W1:Y:S02]  /*ea70*/  SHFL.IDX P6, R14, R13, R12, R11 ;  /* 0x0000000c0d0e7389 */ /* 0x00006400000c000b */
[----:B01----:R-:W-:Y:S01]  /*ea80*/  ENDCOLLECTIVE ;  /* 0x000000000000791b */ /* 0x003fe20003800000 */
.L_x_113:
[----:B------:R-:W-:Y:S02]  /*ea90*/  IMAD.MOV.U32 R13, RZ, RZ, R18 ;  /* 0x000000ffff0d7224 */ /* 0x000fe400078e0012 */
[----:B------:R-:W-:Y:S02]  /*eaa0*/  IMAD.MOV.U32 R12, RZ, RZ, 0x1 ;  /* 0x00000001ff0c7424 */ /* 0x000fe400078e00ff */
[----:B------:R-:W-:-:S07]  /*eab0*/  IMAD.MOV.U32 R2, RZ, RZ, R14 ;  /* 0x000000ffff027224 */ /* 0x000fce00078e000e */
[----:B------:R-:W-:Y:S05]  /*eac0*/  WARPSYNC.COLLECTIVE R15, `(.L_x_114) ;  /* 0x000000000f087348 */ /* 0x000fea0003c00000 */
[----:B------:R0:W1:Y:S02]  /*ead0*/  SHFL.IDX P6, R14, R13, R12, R11 ;  /* 0x0000000c0d0e7389 */ /* 0x00006400000c000b */
[----:B01----:R-:W-:Y:S01]  /*eae0*/  ENDCOLLECTIVE ;  /* 0x000000000000791b */ /* 0x003fe20003800000 */
.L_x_114:
[----:B------:R-:W-:-:S05]  /*eaf0*/  IADD3 R2, P0, R35, R2, RZ ;  /* 0x0000000223027210 */ /* 0x000fca0007f1e0ff */
[----:B------:R-:W-:-:S05]  /*eb00*/  IMAD.X R3, RZ, RZ, R3, P0 ;  /* 0x000000ffff037224 */ /* 0x000fca00000e0603 */
[----:B------:R-:W-:Y:S01]  /*eb10*/  @!PT LDS RZ, [RZ] ;  /* 0x00000000fffff984 */ /* 0x000fe20000000800 */
[----:B------:R-:W-:Y:S01]  /*eb20*/  @!PT LDS RZ, [RZ] ;  /* 0x00000000fffff984 */ /* 0x000fe20000000800 */
[----:B------:R-:W-:Y:S01]  /*eb30*/  @!PT LDS RZ, [RZ] ;  /* 0x00000000fffff984 */ /* 0x000fe20000000800 */
[----:B------:R-:W-:Y:S01]  /*eb40*/  LDGSTS.E.BYPASS.LTC128B.128 [R8+0xa400], desc[UR50][R2.64], !P1 ;  /* 0x0a40000002087fae */ /* 0x000fe2000c901d72 */
[----:B------:R-:W-:Y:S01]  /*eb50*/  IMAD.MOV.U32 R13, RZ, RZ, R10 ;  /* 0x000000ffff0d7224 */ /* 0x000fe200078e000a */
[C---:B------:R-:W-:Y:S02]  /*eb60*/  LOP3.LUT P1, RZ, R16.reuse, 0x80000, RZ, 0xc0, !PT ;  /* 0x0008000010ff7812 */ /* 0x040fe4000782c0ff */
[----:B------:R0:W-:Y:S01]  /*eb70*/  LDGSTS.E.BYPASS.LTC128B.128 [R9+0xa400], desc[UR50][R2.64+0x40], !P3 ;  /* 0x0a40004002097fae */ /* 0x0001e2000d901d72 */
[----:B------:R-:W-:Y:S01]  /*eb80*/  LOP3.LUT P3, RZ, R16, 0x20000, RZ, 0xc0, !PT ;  /* 0x0002000010ff7812 */ /* 0x000fe2000786c0ff */
[----:B0-----:R-:W-:-:S12]  /*eb90*/  IMAD.MOV.U32 R3, RZ, RZ, R14 ;  /* 0x000000ffff037224 */ /* 0x001fd800078e000e */
[----:B------:R-:W-:Y:S05]  /*eba0*/  WARPSYNC.COLLECTIVE R15, `(.L_x_115) ;  /* 0x000000000f087348 */ /* 0x000fea0003c00000 */
[----:B------:R0:W1:Y:S02]  /*ebb0*/  SHFL.IDX P6, R14, R13, R12, R11 ;  /* 0x0000000c0d0e7389 */ /* 0x00006400000c000b */
[----:B01----:R-:W-:Y:S01]  /*ebc0*/  ENDCOLLECTIVE ;  /* 0x000000000000791b */ /* 0x003fe20003800000 */
.L_x_115:
[----:B------:R-:W-:Y:S02]  /*ebd0*/  IMAD.MOV.U32 R13, RZ, RZ, R18 ;  /* 0x000000ffff0d7224 */ /* 0x000fe400078e0012 */
[----:B------:R-:W-:Y:S02]  /*ebe0*/  IMAD.MOV.U32 R12, RZ, RZ, 0x2 ;  /* 0x00000002ff0c7424 */ /* 0x000fe400078e00ff */
[----:B------:R-:W-:-:S07]  /*ebf0*/  IMAD.MOV.U32 R2, RZ, RZ, R14 ;  /* 0x000000ffff027224 */ /* 0x000fce00078e000e */
[----:B------:R-:W-:Y:S05]  /*ec00*/  WARPSYNC.COLLECTIVE R15, `(.L_x_116) ;  /* 0x000000000f087348 */ /* 0x000fea0003c00000 */
[----:B------:R0:W1:Y:S02]  /*ec10*/  SHFL.IDX P6, R14, R13, R12, R11 ;  /* 0x0000000c0d0e7389 */ /* 0x00006400000c000b */
[----:B01----:R-:W-:Y:S01]  /*ec20*/  ENDCOLLECTIVE ;  /* 0x000000000000791b */ /* 0x003fe20003800000 */
.L_x_116:
        /* <DEDUP_REMOVED lines=14> */
.L_x_117:
[----:B------:R-:W-:Y:S02]  /*ed10*/  IMAD.MOV.U32 R13, RZ, RZ, R18 ;  /* 0x000000ffff0d7224 */ /* 0x000fe400078e0012 */
[----:B------:R-:W-:Y:S02]  /*ed20*/  IMAD.MOV.U32 R12, RZ, RZ, 0x3 ;  /* 0x00000003ff0c7424 */ /* 0x000fe400078e00ff */
[----:B------:R-:W-:-:S07]  /*ed30*/  IMAD.MOV.U32 R2, RZ, RZ, R14 ;  /* 0x000000ffff027224 */ /* 0x000fce00078e000e */
[----:B------:R-:W-:Y:S05]  /*ed40*/  WARPSYNC.COLLECTIVE R15, `(.L_x_118) ;  /* 0x000000000f087348 */ /* 0x000fea0003c00000 */
[----:B------:R0:W1:Y:S02]  /*ed50*/  SHFL.IDX P6, R14, R13, R12, R11 ;  /* 0x0000000c0d0e7389 */ /* 0x00006400000c000b */
[----:B01----:R-:W-:Y:S01]  /*ed60*/  ENDCOLLECTIVE ;  /* 0x000000000000791b */ /* 0x003fe20003800000 */
.L_x_118:
[----:B------:R-:W-:-:S05]  /*ed70*/  IADD3 R2, P0, R35, R2, RZ ;  /* 0x0000000223027210 */ /* 0x000fca0007f1e0ff */
[----:B------:R-:W-:-:S05]  /*ed80*/  IMAD.X R3, RZ, RZ, R3, P0 ;  /* 0x000000ffff037224 */ /* 0x000fca00000e0603 */
[----:B------:R-:W-:Y:S01]  /*ed90*/  @!PT LDS RZ, [RZ] ;  /* 0x00000000fffff984 */ /* 0x000fe20000000800 */
[----:B------:R-:W-:Y:S01]  /*eda0*/  @!PT LDS RZ, [RZ] ;  /* 0x00000000fffff984 */ /* 0x000fe20000000800 */
[----:B------:R-:W-:Y:S01]  /*edb0*/  @!PT LDS RZ, [RZ] ;  /* 0x00000000fffff984 */ /* 0x000fe20000000800 */
[----:B------:R0:W-:Y:S01]  /*edc0*/  LDGSTS.E.BYPASS.LTC128B.128 [R8+0xc400], desc[UR50][R2.64], !P4 ;  /* 0x0c40000002087fae */ /* 0x0001e2000e101d72 */
[----:B------:R-:W-:-:S03]  /*edd0*/  IMAD.MOV.U32 R13, RZ, RZ, R10 ;  /* 0x000000ffff0d7224 */ /* 0x000fc600078e000a */
[----:B------:R0:W-:Y:S01]  /*ede0*/  LDGSTS.E.BYPASS.LTC128B.128 [R9+0xc400], desc[UR50][R2.64+0x40], !P3 ;  /* 0x0c40004002097fae */ /* 0x0001e2000d901d72 */
[----:B------:R-:W-:-:S07]  /*edf0*/  IMAD.MOV.U32 R18, RZ, RZ, R14 ;  /* 0x000000ffff127224 */ /* 0x000fce00078e000e */
[----:B0-----:R-:W-:Y:S05]  /*ee00*/  WARPSYNC.COLLECTIVE R15, `(.L_x_119) ;  /* 0x000000000f087348 */ /* 0x001fea0003c00000 */
[----:B------:R1:W2:Y:S02]  /*ee10*/  SHFL.IDX P6, R14, R13, R12, R11 ;  /* 0x0000000c0d0e7389 */ /* 0x0002a400000c000b */
[----:B012---:R-:W-:Y:S01]  /*ee20*/  ENDCOLLECTIVE ;  /* 0x000000000000791b */ /* 0x007fe20003800000 */
.L_x_119:
[----:B------:R-:W-:Y:S02]  /*ee30*/  IMAD.MOV.U32 R13, RZ, RZ, R20 ;  /* 0x000000ffff0d7224 */ /* 0x000fe400078e0014 */
[----:B------:R-:W-:Y:S02]  /*ee40*/  IMAD.MOV.U32 R12, RZ, RZ, RZ ;  /* 0x000000ffff0c7224 */ /* 0x000fe400078e00ff */
[----:B------:R-:W-:-:S07]  /*ee50*/  IMAD.MOV.U32 R2, RZ, RZ, R14 ;  /* 0x000000ffff027224 */ /* 0x000fce00078e000e */
[----:B------:R-:W-:Y:S05]  /*ee60*/  WARPSYNC.COLLECTIVE R15, `(.L_x_120) ;  /* 0x000000000f087348 */ /* 0x000fea0003c00000 */
[----:B------:R0:W1:Y:S02]  /*ee70*/  SHFL.IDX P6, R14, R13, R12, R11 ;  /* 0x0000000c0d0e7389 */ /* 0x00006400000c000b */
[----:B01----:R-:W-:Y:S01]  /*ee80*/  ENDCOLLECTIVE ;  /* 0x000000000000791b */ /* 0x003fe20003800000 */
.L_x_120:
        /* <DEDUP_REMOVED lines=12> */
.L_x_121:
[----:B------:R-:W-:Y:S01]  /*ef50*/  IMAD.MOV.U32 R2, RZ, RZ, R14 ;  /* 0x000000ffff027224 */ /* 0x000fe200078e000e */
[----:B------:R-:W-:Y:S06]  /*ef60*/  BRA `(.L_x_122) ;  /* 0xffffffc4000c7947 */ /* 0x000fec000383ffff */
.L_x_55:
[----:B---3--:R3:W4:Y:S02]  /*ef70*/  SYNCS.PHASECHK.TRANS64.TRYWAIT P0, [R0+URZ+0x29840], R26 ;  /* 0x0298401a000075a7 */ /* 0x008724000800017f */
[----:B----4-:R-:W-:Y:S05]  /*ef80*/  @!P0 NANOSLEEP.SYNCS 0x989680 ;  /* 0x009896800000895d */ /* 0x010fea0003900000 */
[----:B------:R-:W4:Y:S02]  /*ef90*/  @!P0 SYNCS.PHASECHK.TRANS64 P0, [R0+URZ+0x29840], R26 ;  /* 0x0298401a000085a7 */ /* 0x000f24000800007f */
[----:B----4-:R-:W-:Y:S05]  /*efa0*/  @!P0 BRA `(.L_x_55) ;  /* 0xfffffffc00f08947 */ /* 0x010fea000383ffff */
[----:B------:R-:W-:Y:S05]  /*efb0*/  BRA `(.L_x_123) ;  /* 0xffffffc400687947 */ /* 0x000fea000383ffff */
.L_x_56:
[----:B------:R-:W-:Y:S01]  /*efc0*/  BSSY B0, `(.L_x_124) ;  /* 0x0000008000007945 */ /* 0x000fe20003800000 */
[----:B------:R-:W-:Y:S02]  /*efd0*/  IMAD.MOV.U32 R13, RZ, RZ, R7 ;  /* 0x000000ffff0d7224 */ /* 0x000fe400078e0007 */
[----:B------:R-:W-:Y:S02]  /*efe0*/  IMAD.MOV.U32 R12, RZ, RZ, RZ ;  /* 0x000000ffff0c7224 */ /* 0x000fe400078e00ff */
[----:B------:R-:W-:Y:S02]  /*eff0*/  IMAD.MOV.U32 R11, RZ, RZ, 0x1c1f ;  /* 0x00001c1fff0b7424 */ /* 0x000fe400078e00ff */
[----:B------:R-:W-:-:S07]  /*f000*/  IMAD.MOV.U32 R15, RZ, RZ, -0x1 ;  /* 0xffffffffff0f7424 */ /* 0x000fce00078e00ff */
[----:B-123-5:R-:W-:Y:S05]  /*f010*/  WARPSYNC.COLLECTIVE R15, `(.L_x_125) ;  /* 0x000000000f087348 */ /* 0x02efea0003c00000 */
[----:B------:R0:W4:Y:S02]  /*f020*/  SHFL.IDX P6, R14, R13, R12, R11 ;  /* 0x0000000c0d0e7389 */ /* 0x00012400000c000b */
[----:B012345:R-:W-:Y:S01]  /*f030*/  ENDCOLLECTIVE ;  /* 0x000000000000791b */ /* 0x03ffe20003800000 */
.L_x_125:
[----:B------:R-:W-:Y:S05]  /*f040*/  BSYNC B0 ;  /* 0x0000000000007941 */ /* 0x000fea0003800000 */
.L_x_124:
[----:B------:R-:W-:Y:S01]  /*f050*/  IMAD.MOV.U32 R13, RZ, RZ, R6 ;  /* 0x000000ffff0d7224 */ /* 0x000fe200078e0006 */
[----:B------:R-:W-:Y:S01]  /*f060*/  ISETP.GE.AND P2, PT, R18, 0x1, PT ;  /* 0x000000011200780c */ /* 0x000fe20003f46270 */
[----:B------:R-:W-:Y:S01]  /*f070*/  IMAD.MOV.U32 R12, RZ, RZ, RZ ;  /* 0x000000ffff0c7224 */ /* 0x000fe200078e00ff */
[C---:B------:R-:W-:Y:S01]  /*f080*/  LOP3.LUT P4, RZ, R16.reuse, 0x4, RZ, 0xc0, !PT ;  /* 0x0000000410ff7812 */ /* 0x040fe2000788c0ff */
[----:B------:R-:W-:Y:S01]  /*f090*/  IMAD.MOV.U32 R11, RZ, RZ, 0x1c1f ;  /* 0x00001c1fff0b7424 */ /* 0x000fe200078e00ff */
[C---:B------:R-:W-:Y:S01]  /*f0a0*/  LOP3.LUT P3, RZ, R16.reuse, 0x2, RZ, 0xc0, !PT ;  /* 0x0000000210ff7812 */ /* 0x040fe2000786c0ff */
[----:B------:R-:W-:Y:S01]  /*f0b0*/  IMAD.MOV.U32 R15, RZ, RZ, -0x1 ;  /* 0xffffffffff0f7424 */ /* 0x000fe200078e00ff */
[----:B------:R-:W-:Y:S01]  /*f0c0*/  LOP3.LUT P1, RZ, R16, 0x1, RZ, 0xc0, !PT ;  /* 0x0000000110ff7812 */ /* 0x000fe2000782c0ff */
[----:B------:R-:W-:-:S12]  /*f0d0*/  IMAD.MOV.U32 R2, RZ, RZ, R14 ;  /* 0x000000ffff027224 */ /* 0x000fd800078e000e */
[----:B------:R-:W-:Y:S05]  /*f0e0*/  WARPSYNC.COLLECTIVE R15, `(.L_x_126) ;  /* 0x000000000f087348 */ /* 0x000fea0003c00000 */
[----:B------:R0:W1:Y:S02]  /*f0f0*/  SHFL.IDX P6, R14, R13, R12, R11 ;  /* 0x0000000c0d0e7389 */ /* 0x00006400000c000b */
[----:B01----:R-:W-:Y:S01]  /*f100*/  ENDCOLLECTIVE ;  /* 0x000000000000791b */ /* 0x003fe20003800000 */
.L_x_126:
[----:B------:R-:W-:Y:S02]  /*f110*/  @P2 VIADD R23, R4, UR41 ;  /* 0x0000002904172c36 */ /* 0x000fe40008000000 */
[----:B------:R-:W-:Y:S02]  /*f120*/  IMAD.MOV.U32 R13, RZ, RZ, R7 ;  /* 0x000000ffff0d7224 */ /* 0x000fe400078e0007 */
[----:B------:R-:W-:Y:S01]  /*f130*/  IMAD.MOV.U32 R12, RZ, RZ, 0x1 ;  /* 0x00000001ff0c7424 */ /* 0x000fe200078e00ff */
[----:B------:R-:W-:-:S13]  /*f140*/  @P2 IADD3 R3, P0, R35, R14, RZ ;  /* 0x0000000e23032210 */ /* 0x000fda0007f1e0ff */
[----:B------:R-:W-:Y:S05]  /*f150*/  WARPSYNC.COLLECTIVE R15, `(.L_x_127) ;  /* 0x000000000f087348 */ /* 0x000fea0003c00000 */
[----:B------:R0:W1:Y:S02]  /*f160*/  SHFL.IDX P6, R14, R13, R12, R11 ;  /* 0x0000000c0d0e7389 */ /* 0x00006400000c000b */
[----:B01----:R-:W-:Y:S01]  /*f170*/  ENDCOLLECTIVE ;  /* 0x000000000000791b */ /* 0x003fe20003800000 */
.L_x_127:
[----:B------:R-:W-:-:S05]  /*f180*/  @P2 IMAD.X R2, RZ, RZ, R2, P0 ;  /* 0x000000ffff022224 */ /* 0x000fca00000e0602 */
[----:B------:R-:W-:-:S04]  /*f190*/  @P2 LOP3.LUT R3, R3, R2, RZ, 0x3c, !PT ;  /* 0x0000000203032212 */ /* 0x000fc800078e3cff */
[----:B------:R-:W-:Y:S01]  /*f1a0*/  @P2 LOP3.LUT R2, R3, R2, RZ, 0x3c, !PT ;  /* 0x0000000203022212 */ /* 0x000fe200078e3cff */
[----:B------:R-:W-:-:S03]  /*f1b0*/  IMAD.MOV.U32 R13, RZ, RZ, R6 ;  /* 0x000000ffff0d7224 */ /* 0x000fc600078e0006 */
[----:B------:R-:W-:-:S05]  /*f1c0*/  @P2 LOP3.LUT R3, R3, R2, RZ, 0x3c, !PT ;  /* 0x0000000203032212 */ /* 0x000fca00078e3cff */
[----:B------:R-:W-:Y:S01]  /*f1d0*/  @!PT LDS RZ, [RZ] ;  /* 0x00000000fffff984 */ /* 0x000fe20000000800 */
[----:B------:R-:W-:Y:S01]  /*f1e0*/  @!PT LDS RZ, [RZ] ;  /* 0x00000000fffff984 */ /* 0x000fe20000000800 */
[----:B------:R-:W-:Y:S01]  /*f1f0*/  @!PT LDS RZ, [RZ] ;  /* 0x00000000fffff984 */ /* 0x000fe20000000800 */
[----:B------:R0:W-:Y:S01]  /*f200*/  @P2 LDGSTS.E.BYPASS.LTC128B.128 [R23+0x1a400], desc[UR50][R2.64], !P4 ;  /* 0x1a40000002172fae */ /* 0x0001e2000e101d72 */
[----:B------:R-:W-:-:S03]  /*f210*/  IMAD.MOV.U32 R8, RZ, RZ, R14 ;  /* 0x000000ffff087224 */ /* 0x000fc600078e000e */
[----:B------:R0:W-:Y:S04]  /*f220*/  @P2 LDGSTS.E.BYPASS.LTC128B.128 [R23+0x1cc00], desc[UR50][R2.64+0x40], !P3 ;  /* 0x1cc0004002172fae */ /* 0x0001e8000d901d72 */
[----:B0-----:R-:W-:Y:S05]  /*f230*/  WARPSYNC.COLLECTIVE R15, `(.L_x_128) ;  /* 0x000000000f087348 */ /* 0x001fea0003c00000 */
[----:B------:R1:W2:Y:S02]  /*f240*/  SHFL.IDX P6, R14, R13, R12, R11 ;  /* 0x0000000c0d0e7389 */ /* 0x0002a400000c000b */
[----:B012---:R-:W-:Y:S01]  /*f250*/  ENDCOLLECTIVE ;  /* 0x000000000000791b */ /* 0x007fe20003800000 */
.L_x_128:
[----:B------:R-:W-:Y:S01]  /*f260*/  @!PT LDS RZ, [RZ] ;  /* 0x00000000fffff984 */ /* 0x000fe20000000800 */
[----:B------:R-:W-:Y:S01]  /*f270*/  @!PT LDS RZ, [RZ] ;  /* 0x00000000fffff984 */ /* 0x000fe20000000800 */
[----:B------:R-:W-:Y:S01]  /*f280*/  @!PT LDS RZ, [RZ] ;  /* 0x00000000fffff984 */ /* 0x000fe20000000800 */
[----:B------:R0:W-:Y:S01]  /*f290*/  @P2 LDGSTS.E.BYPASS.LTC128B.128 [R23+0x1f400], desc[UR50][R2.64+0x80], !P1 ;  /* 0x1f40008002172fae */ /* 0x0001e2000c901d72 */
[----:B------:R-:W-:Y:S01]  /*f2a0*/  ISETP.GE.AND P2, PT, R18, 0x21, PT ;  /* 0x000000211200780c */ /* 0x000fe20003f46270 */
[----:B------:R-:W-:Y:S02]  /*f2b0*/  IMAD.MOV.U32 R13, RZ, RZ, R7 ;  /* 0x000000ffff0d7224 */ /* 0x000fe400078e0007 */
[----:B------:R-:W-:-:S10]  /*f2c0*/  IMAD.MOV.U32 R12, RZ, RZ, 0x2 ;  /* 0x00000002ff0c7424 */ /* 0x000fd400078e00ff */
[----:B------:R-:W-:Y:S01]  /*f2d0*/  @P2 VIADD R21, R4, UR41 ;  /* 0x0000002904152c36 */ /* 0x000fe20008000000 */
[----:B0-----:R-:W-:-:S13]  /*f2e0*/  @P2 IADD3 R10, P0, R35, R14, RZ ;  /* 0x0000000e230a2210 */ /* 0x001fda0007f1e0ff */
[----:B------:R-:W-:Y:S05]  /*f2f0*/  WARPSYNC.COLLECTIVE R15, `(.L_x_129) ;  /* 0x000000000f087348 */ /* 0x000fea0003c00000 */
[----:B------:R0:W1:Y:S02]  /*f300*/  SHFL.IDX P6, R14, R13, R12, R11 ;  /* 0x0000000c0d0e7389 */ /* 0x00006400000c000b */
[----:B01----:R-:W-:Y:S01]  /*f310*/  ENDCOLLECTIVE ;  /* 0x000000000000791b */ /* 0x003fe20003800000 */
.L_x_129:
[----:B------:R-:W-:Y:S02]  /*f320*/  @P2 IMAD.X R8, RZ, RZ, R8, P0 ;  /* 0x000000ffff082224 */ /* 0x000fe400000e0608 */
[----:B------:R-:W-:Y:S02]  /*f330*/  @P2 IMAD.MOV.U32 R2, RZ, RZ, R10 ;  /* 0x000000ffff022224 */ /* 0x000fe400078e000a */
[----:B------:R-:W-:-:S05]  /*f340*/  @P2 IMAD.MOV.U32 R3, RZ, RZ, R8 ;  /* 0x000000ffff032224 */ /* 0x000fca00078e0008 */
[----:B------:R-:W-:Y:S01]  /*f350*/  @!PT LDS RZ, [RZ] ;  /* 0x00000000fffff984 */ /* 0x000fe20000000800 */
[----:B------:R-:W-:Y:S01]  /*f360*/  @!PT LDS RZ, [RZ] ;  /* 0x00000000fffff984 */ /* 0x000fe20000000800 */
[----:B------:R-:W-:Y:S01]  /*f370*/  @!PT LDS RZ, [RZ] ;  /* 0x00000000fffff984 */ /* 0x000fe20000000800 */
[----:B------:R-:W-:Y:S01]  /*f380*/  @P2 LDGSTS.E.BYPASS.LTC128B.128 [R21+0x1ac00], desc[UR50][R2.64], !P4 ;  /* 0x1ac0000002152fae */ /* 0x000fe2000e101d72 */
[----:B------:R-:W-:-:S03]  /*f390*/  IMAD.MOV.U32 R13, RZ, RZ, R6 ;  /* 0x000000ffff0d7224 */ /* 0x000fc600078e0006 */
[----:B------:R-:W-:Y:S04]  /*f3a0*/  @P2 LDGSTS.E.BYPASS.LTC128B.128 [R21+0x1d400], desc[UR50][R2.64+0x40], !P3 ;  /* 0x1d40004002152fae */ /* 0x000fe8000d901d72 */
[----:B------:R0:W-:Y:S01]  /*f3b0*/  @P2 LDGSTS.E.BYPASS.LTC128B.128 [R21+0x1fc00], desc[UR50][R2.64+0x80], !P1 ;  /* 0x1fc0008002152fae */ /* 0x0001e2000c901d72 */
[----:B------:R-:W-:Y:S01]  /*f3c0*/  ISETP.GE.AND P2, PT, R18, 0x41, PT ;  /* 0x000000411200780c */ /* 0x000fe20003f46270 */
[----:B0-----:R-:W-:-:S12]  /*f3d0*/  IMAD.MOV.U32 R2, RZ, RZ, R14 ;  /* 0x000000ffff027224 */ /* 0x001fd800078e000e */
[----:B------:R-:W-:Y:S05]  /*f3e0*/  WARPSYNC.COLLECTIVE R15, `(.L_x_130) ;  /* 0x000000000f087348 */ /* 0x000fea0003c00000 */
[----:B------:R0:W1:Y:S02]  /*f3f0*/  SHFL.IDX P6, R14, R13, R12, R11 ;  /* 0x0000000c0d0e7389 */ /* 0x00006400000c000b */
[----:B01----:R-:W-:Y:S01]  /*f400*/  ENDCOLLECTIVE ;  /* 0x000000000000791b */ /* 0x003fe20003800000 */
.L_x_130:
[----:B------:R-:W-:Y:S02]  /*f410*/  @P2 VIADD R23, R4, UR41 ;  /* 0x0000002904172c36 */ /* 0x000fe40008000000 */
[----:B------:R-:W-:Y:S01]  /*f420*/  IMAD.MOV.U32 R13, RZ, RZ, R7 ;  /* 0x000000ffff0d7224 */ /* 0x000fe200078e0007 */
[----:B------:R-:W-:-:S05]  /*f430*/  @P2 IADD3 R11, P0, R35, R14, RZ ;  /* 0x0000000e230b2210 */ /* 0x000fca0007f1e0ff */
[----:B------:R-:W-:Y:S02]  /*f440*/  @P2 IMAD.X R12, RZ, RZ, R2, P0 ;  /* 0x000000ffff0c2224 */ /* 0x000fe400000e0602 */
[----:B------:R-:W-:Y:S02]  /*f450*/  @P2 IMAD.MOV.U32 R2, RZ, RZ, R11 ;  /* 0x000000ffff022224 */ /* 0x000fe400078e000b */
[----:B------:R-:W-:Y:S02]  /*f460*/  @P2 IMAD.MOV.U32 R3, RZ, RZ, R12 ;  /* 0x000000ffff032224 */ /* 0x000fe400078e000c */
[----:B------:R-:W-:Y:S02]  /*f470*/  IMAD.MOV.U32 R12, RZ, RZ, 0x3 ;  /* 0x00000003ff0c7424 */ /* 0x000fe400078e00ff */
[----:B------:R-:W-:Y:S01]  /*f480*/  IMAD.MOV.U32 R11, RZ, RZ, 0x1c1f ;  /* 0x00001c1fff0b7424 */ /* 0x000fe200078e00ff */
[----:B------:R-:W-:Y:S01]  /*f490*/  @!PT LDS RZ, [RZ] ;  /* 0x00000000fffff984 */ /* 0x000fe20000000800 */
[----:B------:R-:W-:Y:S01]  /*f4a0*/  @!PT LDS RZ, [RZ] ;  /* 0x00000000fffff984 */ /* 0x000fe20000000800 */
[----:B------:R-:W-:Y:S01]  /*f4b0*/  @!PT LDS RZ, [RZ] ;  /* 0x00000000fffff984 */ /* 0x000fe20000000800 */
[----:B------:R0:W-:Y:S06]  /*f4c0*/  @P2 LDGSTS.E.BYPASS.LTC128B.128 [R23+0x1b400], desc[UR50][R2.64], !P4 ;  /* 0x1b40000002172fae */ /* 0x0001ec000e101d72 */
[----:B0-----:R-:W-:Y:S05]  /*f4d0*/  WARPSYNC.COLLECTIVE R15, `(.L_x_131) ;  /* 0x000000000f087348 */ /* 0x001fea0003c00000 */
[----:B------:R1:W2:Y:S02]  /*f4e0*/  SHFL.IDX P6, R14, R13, R12, R11 ;  /* 0x0000000c0d0e7389 */ /* 0x0002a400000c000b */
[----:B012---:R-:W-:Y:S01]  /*f4f0*/  ENDCOLLECTIVE ;  /* 0x000000000000791b */ /* 0x007fe20003800000 */
.L_x_131:
[----:B------:R-:W-:Y:S01]  /*f500*/  @!PT LDS RZ, [RZ] ;  /* 0x00000000fffff984 */ /* 0x000fe20000000800 */
[----:B------:R-:W-:Y:S01]  /*f510*/  @!PT LDS RZ, [RZ] ;  /* 0x00000000fffff984 */ /* 0x000fe20000000800 */
[----:B------:R-:W-:Y:S01]  /*f520*/  @!PT LDS RZ, [RZ] ;  /* 0x00000000fffff984 */ /* 0x000fe20000000800 */
[----:B------:R0:W-:Y:S04]  /*f530*/  @P2 LDGSTS.E.BYPASS.LTC128B.128 [R23+0x1dc00], desc[UR50][R2.64+0x40], !P3 ;  /* 0x1dc0004002172fae */ /* 0x0001e8000d901d72 */
[----:B------:R0:W-:Y:S01]  /*f540*/  @P2 LDGSTS.E.BYPASS.LTC128B.128 [R23+0x20400], desc[UR50][R2.64+0x80], !P1 ;  /* 0x2040008002172fae */ /* 0x0001e2000c901d72 */
[----:B------:R-:W-:Y:S01]  /*f550*/  ISETP.GE.AND P2, PT, R18, 0x61, PT ;  /* 0x000000611200780c */ /* 0x000fe20003f46270 */
[----:B------:R-:W-:-:S12]  /*f560*/  IMAD.MOV.U32 R13, RZ, RZ, R6 ;  /* 0x000000ffff0d7224 */ /* 0x000fd800078e0006 */
[----:B------:R-:W-:Y:S02]  /*f570*/  @P2 VIADD R25, R4, UR41 ;  /* 0x0000002904192c36 */ /* 0x000fe40008000000 */
[----:B0-----:R-:W-:-:S07]  /*f580*/  IMAD.MOV.U32 R7, RZ, RZ, R14 ;  /* 0x000000ffff077224 */ /* 0x001fce00078e000e */
[----:B------:R-:W-:Y:S05]  /*f590*/  WARPSYNC.COLLECTIVE R15, `(.L_x_132) ;  /* 0x000000000f087348 */ /* 0x000fea0003c00000 */
[----:B------:R0:W1:Y:S02]  /*f5a0*/  SHFL.IDX P6, R14, R13, R12, R11 ;  /* 0x0000000c0d0e7389 */ /* 0x00006400000c000b */
[----:B01----:R-:W-:Y:S01]  /*f5b0*/  ENDCOLLECTIVE ;  /* 0x000000000000791b */ /* 0x003fe20003800000 */
.L_x_132:
[----:B------:R-:W-:Y:S02]  /*f5c0*/  IMAD.MOV.U32 R13, RZ, RZ, R5 ;  /* 0x000000ffff0d7224 */ /* 0x000fe400078e0005 */
[----:B------:R-:W-:Y:S01]  /*f5d0*/  IMAD.MOV.U32 R12, RZ, RZ, RZ ;  /* 0x000000ffff0c7224 */ /* 0x000fe200078e00ff */
[----:B------:R-:W-:-:S13]  /*f5e0*/  @P2 IADD3 R6, P0, R35, R14, RZ ;  /* 0x0000000e23062210 */ /* 0x000fda0007f1e0ff */
[----:B------:R-:W-:Y:S05]  /*f5f0*/  WARPSYNC.COLLECTIVE R15, `(.L_x_133) ;  /* 0x000000000f087348 */ /* 0x000fea0003c00000 */
[----:B------:R0:W1:Y:S02]  /*f600*/  SHFL.IDX P6, R14, R13, R12, R11 ;  /* 0x0000000c0d0e7389 */ /* 0x00006400000c000b */
[----:B01----:R-:W-:Y:S01]  /*f610*/  ENDCOLLECTIVE ;  /* 0x000000000000791b */ /* 0x003fe20003800000 */
.L_x_133:
[----:B------:R-:W-:Y:S02]  /*f620*/  @P2 IMAD.X R7, RZ, RZ, R7, P0 ;  /* 0x000000ffff072224 */ /* 0x000fe400000e0607 */
[----:B------:R-:W-:Y:S02]  /*f630*/  @P2 IMAD.MOV.U32 R2, RZ, RZ, R6 ;  /* 0x000000ffff022224 */ /* 0x000fe400078e0006 */
[----:B------:R-:W-:-:S05]  /*f640*/  @P2 IMAD.MOV.U32 R3, RZ, RZ, R7 ;  /* 0x000000ffff032224 */ /* 0x000fca00078e0007 */
[----:B------:R-:W-:Y:S01]  /*f650*/  @!PT LDS RZ, [RZ] ;  /* 0x00000000fffff984 */ /* 0x000fe20000000800 */
[----:B------:R-:W-:Y:S01]  /*f660*/  @!PT LDS RZ, [RZ] ;  /* 0x00000000fffff984 */ /* 0x000fe20000000800 */
[----:B------:R-:W-:Y:S01]  /*f670*/  @!PT LDS RZ, [RZ] ;  /* 0x00000000fffff984 */ /* 0x000fe20000000800 */
[----:B------:R0:W-:Y:S01]  /*f680*/  @P2 LDGSTS.E.BYPASS.LTC128B.128 [R25+0x1bc00], desc[UR50][R2.64], !P4 ;  /* 0x1bc0000002192fae */ /* 0x0001e2000e101d72 */
[----:B------:R-:W-:-:S03]  /*f690*/  IMAD.MOV.U32 R13, RZ, RZ, R9 ;  /* 0x000000ffff0d7224 */ /* 0x000fc600078e0009 */
[----:B------:R0:W-:Y:S04]  /*f6a0*/  @P2 LDGSTS.E.BYPASS.LTC128B.128 [R25+0x1e400], desc[UR50][R2.64+0x40], !P3 ;  /* 0x1e40004002192fae */ /* 0x0001e8000d901d72 */
[----:B------:R0:W-:Y:S01]  /*f6b0*/  @P2 LDGSTS.E.BYPASS.LTC128B.128 [R25+0x20c00], desc[UR50][R2.64+0x80], !P1 ;  /* 0x20c0008002192fae */ /* 0x0001e2000c901d72 */
[----:B------:R-:W-:-:S07]  /*f6c0*/  IMAD.MOV.U32 R5, RZ, RZ, R14 ;  /* 0x000000ffff057224 */ /* 0x000fce00078e000e */
[----:B0-----:R-:W-:Y:S05]  /*f6d0*/  WARPSYNC.COLLECTIVE R15, `(.L_x_134) ;  /* 0x000000000f087348 */ /* 0x001fea0003c00000 */
[----:B------:R1:W2:Y:S02]  /*f6e0*/  SHFL.IDX P6, R14, R13, R12, R11 ;  /* 0x0000000c0d0e7389 */ /* 0x0002a400000c000b */
[----:B012---:R-:W-:Y:S01]  /*f6f0*/  ENDCOLLECTIVE ;  /* 0x000000000000791b */ /* 0x007fe20003800000 */
.L_x_134:
[----:B------:R-:W-:Y:S05]  /*f700*/  BRA `(.L_x_135) ;  /* 0xffffffc000e47947 */ /* 0x000fea000383ffff */
.L_x_62:
[----:B------:R-:W-:Y:S02]  /*f710*/  IMAD.MOV.U32 R13, RZ, RZ, R4 ;  /* 0x000000ffff0d7224 */ /* 0x000fe400078e0004 */
[----:B------:R-:W-:Y:S02]  /*f720*/  IMAD.MOV.U32 R12, RZ, RZ, RZ ;  /* 0x000000ffff0c7224 */ /* 0x000fe400078e00ff */
[----:B------:R-:W-:Y:S02]  /*f730*/  IMAD.MOV.U32 R11, RZ, RZ, 0x1c1f ;  /* 0x00001c1fff0b7424 */ /* 0x000fe400078e00ff */
[----:B------:R-:W-:Y:S02]  /*f740*/  IMAD.MOV.U32 R15, RZ, RZ, -0x1 ;  /* 0xffffffffff0f7424 */ /* 0x000fe400078e00ff */
[----:B------:R-:W-:-:S07]  /*f750*/  IMAD.IADD R5, R10, 0x1, R5 ;  /* 0x000000010a057824 */ /* 0x000fce00078e0205 */
[----:B-----5:R-:W-:Y:S05]  /*f760*/  WARPSYNC.COLLECTIVE R15, `(.L_x_136) ;  /* 0x000000000f087348 */ /* 0x020fea0003c00000 */
[----:B------:R0:W1:Y:S02]  /*f770*/  SHFL.IDX P6, R14, R13, R12, R11 ;  /* 0x0000000c0d0e7389 */ /* 0x00006400000c000b */
[----:B01---5:R-:W-:Y:S01]  /*f780*/  ENDCOLLECTIVE ;  /* 0x000000000000791b */ /* 0x023fe20003800000 */
.L_x_136:
[C---:B------:R-:W-:Y:S01]  /*f790*/  VIADD R6, R5.reuse, 0x20 ;  /* 0x0000002005067836 */ /* 0x040fe20000000000 */
[----:B------:R-:W-:Y:S01]  /*f7a0*/  ISETP.GE.AND P0, PT, R5, UR40, PT ;  /* 0x0000002805007c0c */ /* 0x000fe2000bf06270 */
[----:B------:R-:W-:Y:S02]  /*f7b0*/  IMAD.MOV.U32 R13, RZ, RZ, R0 ;  /* 0x000000ffff0d7224 */ /* 0x000fe400078e0000 */
[----:B------:R-:W-:-:S10]  /*f7c0*/  IMAD.MOV.U32 R2, RZ, RZ, R14 ;  /* 0x000000ffff027224 */ /* 0x000fd400078e000e */
[----:B------:R-:W-:Y:S05]  /*f7d0*/  WARPSYNC.COLLECTIVE R15, `(.L_x_137) ;  /* 0x000000000f087348 */ /* 0x000fea0003c00000 */
[----:B------:R0:W1:Y:S02]  /*f7e0*/  SHFL.IDX P6, R14, R13, R12, R11 ;  /* 0x0000000c0d0e7389 */ /* 0x00006400000c000b */
[----:B01----:R-:W-:Y:S01]  /*f7f0*/  ENDCOLLECTIVE ;  /* 0x000000000000791b */ /* 0x003fe20003800000 */
.L_x_137:
[----:B------:R-:W-:Y:S02]  /*f800*/  IMAD.MOV.U32 R13, RZ, RZ, R4 ;  /* 0x000000ffff0d7224 */ /* 0x000fe400078e0004 */
[----:B------:R-:W-:Y:S01]  /*f810*/  IMAD.MOV.U32 R12, RZ, RZ, 0x1 ;  /* 0x00000001ff0c7424 */ /* 0x000fe200078e00ff */
[----:B------:R-:W-:-:S05]  /*f820*/  @!P0 IADD3 R14, P1, R35, R14, RZ ;  /* 0x0000000e230e8210 */ /* 0x000fca0007f3e0ff */
[----:B------:R-:W-:Y:S02]  /*f830*/  @!P0 IMAD.X R3, RZ, RZ, R2, P1 ;  /* 0x000000ffff038224 */ /* 0x000fe400008e0602 */
[----:B------:R-:W-:-:S07]  /*f840*/  @!P0 IMAD.MOV.U32 R2, RZ, RZ, R14 ;  /* 0x000000ffff028224 */ /* 0x000fce00078e000e */
[----:B------:R-:W-:Y:S05]  /*f850*/  WARPSYNC.COLLECTIVE R15, `(.L_x_138) ;  /* 0x000000000f087348 */ /* 0x000fea0003c00000 */
[----:B------:R0:W1:Y:S02]  /*f860*/  SHFL.IDX P6, R14, R13, R12, R11 ;  /* 0x0000000c0d0e7389 */ /* 0x00006400000c000b */
[----:B01----:R-:W-:Y:S01]  /*f870*/  ENDCOLLECTIVE ;  /* 0x000000000000791b */ /* 0x003fe20003800000 */
.L_x_138:
[----:B------:R-:W-:Y:S01]  /*f880*/  @!PT LDS RZ, [RZ] ;  /* 0x00000000fffff984 */ /* 0x000fe20000000800 */
[----:B------:R-:W-:Y:S01]  /*f890*/  @!PT LDS RZ, [RZ] ;  /* 0x00000000fffff984 */ /* 0x000fe20000000800 */
[----:B------:R-:W-:Y:S01]  /*f8a0*/  @!PT LDS RZ, [RZ] ;  /* 0x00000000fffff984 */ /* 0x000fe20000000800 */
[----:B------:R0:W-:Y:S04]  /*f8b0*/  @!P0 LDGSTS.E.BYPASS.LTC128B.128 [R8+0x14400], desc[UR50][R2.64], !P3 ;  /* 0x1440000002088fae */ /* 0x0001e8000d901d72 */
[----:B------:R0:W-:Y:S04]  /*f8c0*/  @!P0 LDGSTS.E.BYPASS.LTC128B.128 [R8+0x16400], desc[UR50][R2.64+0x40], !P4 ;  /* 0x1640004002088fae */ /* 0x0001e8000e101d72 */
[----:B------:R0:W-:Y:S01]  /*f8d0*/  @!P0 LDGSTS.E.BYPASS.LTC128B.128 [R8+0x18400], desc[UR50][R2.64+0x80], !P5 ;  /* 0x1840008002088fae */ /* 0x0001e2000e901d72 */
[----:B------:R-:W-:Y:S01]  /*f8e0*/  ISETP.GE.AND P0, PT, R6, UR40, PT ;  /* 0x0000002806007c0c */ /* 0x000fe2000bf06270 */
[----:B------:R-:W-:-:S02]  /*f8f0*/  IMAD.MOV.U32 R13, RZ, RZ, R0 ;  /* 0x000000ffff0d7224 */ /* 0x000fc400078e0000 */
[----:B------:R-:W-:-:S10]  /*f900*/  IMAD.MOV.U32 R6, RZ, RZ, R14 ;  /* 0x000000ffff067224 */ /* 0x000fd400078e000e */
[----:B0-----:R-:W-:Y:S05]  /*f910*/  WARPSYNC.COLLECTIVE R15, `(.L_x_139) ;  /* 0x000000000f087348 */ /* 0x001fea0003c00000 */
[----:B------:R1:W2:Y:S02]  /*f920*/  SHFL.IDX P6, R14, R13, R12, R11 ;  /* 0x0000000c0d0e7389 */ /* 0x0002a400000c000b */
[----:B012---:R-:W-:Y:S01]  /*f930*/  ENDCOLLECTIVE ;  /* 0x000000000000791b */ /* 0x007fe20003800000 */
.L_x_139:
[----:B------:R-:W-:Y:S02]  /*f940*/  IMAD.MOV.U32 R13, RZ, RZ, R4 ;  /* 0x000000ffff0d7224 */ /* 0x000fe400078e0004 */
[----:B------:R-:W-:Y:S01]  /*f950*/  IMAD.MOV.U32 R12, RZ, RZ, 0x2 ;  /* 0x00000002ff0c7424 */ /* 0x000fe200078e00ff */
[----:B------:R-:W-:-:S05]  /*f960*/  @!P0 IADD3 R14, P1, R35, R14, RZ ;  /* 0x0000000e230e8210 */ /* 0x000fca0007f3e0ff */
[----:B------:R-:W-:-:S08]  /*f970*/  @!P0 IMAD.MOV.U32 R2, RZ, RZ, R14 ;  /* 0x000000ffff028224 */ /* 0x000fd000078e000e */
[----:B------:R-:W-:Y:S05]  /*f980*/  WARPSYNC.COLLECTIVE R15, `(.L_x_140) ;  /* 0x000000000f087348 */ /* 0x000fea0003c00000 */
[----:B------:R0:W1:Y:S02]  /*f990*/  SHFL.IDX P6, R14, R13, R12, R11 ;  /* 0x0000000c0d0e7389 */ /* 0x00006400000c000b */
[----:B01----:R-:W-:Y:S01]  /*f9a0*/  ENDCOLLECTIVE ;  /* 0x000000000000791b */ /* 0x003fe20003800000 */
.L_x_140:
[----:B------:R-:W-:Y:S02]  /*f9b0*/  @!P0 IMAD.X R7, RZ, RZ, R6, P1 ;  /* 0x000000ffff078224 */ /* 0x000fe400008e0606 */
[----:B------:R-:W-:Y:S02]  /*f9c0*/  VIADD R6, R5, 0x40 ;  /* 0x0000004005067836 */ /* 0x000fe40000000000 */
[----:B------:R-:W-:-:S05]  /*f9d0*/  @!P0 IMAD.MOV.U32 R3, RZ, RZ, R7 ;  /* 0x000000ffff038224 */ /* 0x000fca00078e0007 */
[----:B------:R-:W-:Y:S01]  /*f9e0*/  @!PT LDS RZ, [RZ] ;  /* 0x00000000fffff984 */ /* 0x000fe20000000800 */
[----:B------:R-:W-:Y:S01]  /*f9f0*/  @!PT LDS RZ, [RZ] ;  /* 0x00000000fffff984 */ /* 0x000fe20000000800 */
[----:B------:R-:W-:Y:S01]  /*fa00*/  @!PT LDS RZ, [RZ] ;  /* 0x00000000fffff984 */ /* 0x000fe20000000800 */
[----:B------:R0:W-:Y:S01]  /*fa10*/  @!P0 LDGSTS.E.BYPASS.LTC128B.128 [R8+0x14c00], desc[UR50][R2.64], !P3 ;  /* 0x14c0000002088fae */ /* 0x0001e2000d901d72 */
[----:B------:R-:W-:-:S03]  /*fa20*/  IMAD.MOV.U32 R13, RZ, RZ, R0 ;  /* 0x000000ffff0d7224 */ /* 0x000fc600078e0000 */
[----:B------:R0:W-:Y:S04]  /*fa30*/  @!P0 LDGSTS.E.BYPASS.LTC128B.128 [R8+0x16c00], desc[UR50][R2.64+0x40], !P4 ;  /* 0x16c0004002088fae */ /* 0x0001e8000e101d72 */
[----:B------:R0:W-:Y:S01]  /*fa40*/  @!P0 LDGSTS.E.BYPASS.LTC128B.128 [R8+0x18c00], desc[UR50][R2.64+0x80], !P5 ;  /* 0x18c0008002088fae */ /* 0x0001e2000e901d72 */
[----:B------:R-:W-:Y:S01]  /*fa50*/  ISETP.GE.AND P0, PT, R6, UR40, PT ;  /* 0x0000002806007c0c */ /* 0x000fe2000bf06270 */
[----:B------:R-:W-:-:S12]  /*fa60*/  IMAD.MOV.U32 R6, RZ, RZ, R14 ;  /* 0x000000ffff067224 */ /* 0x000fd800078e000e */
[----:B0-----:R-:W-:Y:S05]  /*fa70*/  WARPSYNC.COLLECTIVE R15, `(.L_x_141) ;  /* 0x000000000f087348 */ /* 0x001fea0003c00000 */
[----:B------:R1:W2:Y:S02]  /*fa80*/  SHFL.IDX P6, R14, R13, R12, R11 ;  /* 0x0000000c0d0e7389 */ /* 0x0002a400000c000b */
[----:B012---:R-:W-:Y:S01]  /*fa90*/  ENDCOLLECTIVE ;  /* 0x000000000000791b */ /* 0x007fe20003800000 */
.L_x_141:
[----:B------:R-:W-:Y:S02]  /*faa0*/  IMAD.MOV.U32 R13, RZ, RZ, R4 ;  /* 0x000000ffff0d7224 */ /* 0x000fe400078e0004 */
[----:B------:R-:W-:Y:S01]  /*fab0*/  IMAD.MOV.U32 R12, RZ, RZ, 0x3 ;  /* 0x00000003ff0c7424 */ /* 0x000fe200078e00ff */
[----:B------:R-:W-:-:S05]  /*fac0*/  @!P0 IADD3 R14, P1, R35, R14, RZ ;  /* 0x0000000e230e8210 */ /* 0x000fca0007f3e0ff */
[----:B------:R-:W-:-:S08]  /*fad0*/  @!P0 IMAD.MOV.U32 R2, RZ, RZ, R14 ;  /* 0x000000ffff028224 */ /* 0x000fd000078e000e */
[----:B------:R-:W-:Y:S05]  /*fae0*/  WARPSYNC.COLLECTIVE R15, `(.L_x_142) ;  /* 0x000000000f087348 */ /* 0x000fea0003c00000 */
[----:B------:R0:W1:Y:S02]  /*faf0*/  SHFL.IDX P6, R14, R13, R12, R11 ;  /* 0x0000000c0d0e7389 */ /* 0x00006400000c000b */
[----:B01----:R-:W-:Y:S01]  /*fb00*/  ENDCOLLECTIVE ;  /* 0x000000000000791b */ /* 0x003fe20003800000 */
.L_x_142:
[----:B------:R-:W-:-:S04]  /*fb10*/  @!P0 IMAD.X R7, RZ, RZ, R6, P1 ;  /* 0x000000ffff078224 */ /* 0x000fc800008e0606 */
        /* <DEDUP_REMOVED lines=8> */
[----:B------:R-:W-:-:S07]  /*fba0*/  IMAD.MOV.U32 R6, RZ, RZ, R14 ;  /* 0x000000ffff067224 */ /* 0x000fce00078e000e */
[----:B0-----:R-:W-:Y:S05]  /*fbb0*/  WARPSYNC.COLLECTIVE R15, `(.L_x_143) ;  /* 0x000000000f087348 */ /* 0x001fea0003c00000 */
[----:B------:R1:W2:Y:S02]  /*fbc0*/  SHFL.IDX P6, R14, R13, R12, R11 ;  /* 0x0000000c0d0e7389 */ /* 0x0002a400000c000b */
[----:B012---:R-:W-:Y:S01]  /*fbd0*/  ENDCOLLECTIVE ;  /* 0x000000000000791b */ /* 0x007fe20003800000 */
.L_x_143:
[----:B------:R-:W-:Y:S05]  /*fbe0*/  BRA `(.L_x_144) ;  /* 0xffffffc400e87947 */ /* 0x000fea000383ffff */
.L_x_63:
[----:B0-----:R-:W-:-:S04]  /*fbf0*/  IMAD.U32 R3, RZ, RZ, UR41 ;  /* 0x00000029ff037e24 */ /* 0x001fc8000f8e00ff */
[----:B------:R0:W1:Y:S03]  /*fc00*/  SYNCS.PHASECHK.TRANS64.TRYWAIT P0, [R3+URZ+0x29820], R0 ;  /* 0x02982000030075a7 */ /* 0x000066000800017f */
[----:B-1----:R-:W-:Y:S05]  /*fc10*/  @!P0 NANOSLEEP.SYNCS 0x989680 ;  /* 0x009896800000895d */ /* 0x002fea0003900000 */
[----:B------:R-:W1:Y:S02]  /*fc20*/  @!P0 SYNCS.PHASECHK.TRANS64 P0, [R3+URZ+0x29820], R0 ;  /* 0x02982000030085a7 */ /* 0x000e64000800007f */
[----:B-1----:R-:W-:Y:S05]  /*fc30*/  @!P0 BRA `(.L_x_63) ;  /* 0xfffffffc00ec8947 */ /* 0x002fea000383ffff */
[----:B------:R-:W-:Y:S05]  /*fc40*/  BRA `(.L_x_145) ;  /* 0xffffffc800207947 */ /* 0x000fea000383ffff */
.L_x_67:
[----:B0-----:R0:W1:Y:S02]  /*fc50*/  SYNCS.PHASECHK.TRANS64.TRYWAIT P0, [R0+URZ+0x29880], R28 ;  /* 0x0298801c000075a7 */ /* 0x001064000800017f */
[----:B-1----:R-:W-:Y:S05]  /*fc60*/  @!P0 NANOSLEEP.SYNCS 0x989680 ;  /* 0x009896800000895d */ /* 0x002fea0003900000 */
[----:B------:R-:W1:Y:S02]  /*fc70*/  @!P0 SYNCS.PHASECHK.TRANS64 P0, [R0+URZ+0x29880], R28 ;  /* 0x0298801c000085a7 */ /* 0x000e64000800007f */
[----:B-1----:R-:W-:Y:S05]  /*fc80*/  @!P0 BRA `(.L_x_67) ;  /* 0xfffffffc00f08947 */ /* 0x002fea000383ffff */
[----:B------:R-:W-:Y:S05]  /*fc90*/  BRA `(.L_x_146) ;  /* 0xffffffcc00287947 */ /* 0x000fea000383ffff */
.L_x_68:
        /* <DEDUP_REMOVED lines=8> */
.L_x_148:
[----:B------:R-:W-:Y:S05]  /*fd20*/  BSYNC B0 ;  /* 0x0000000000007941 */ /* 0x000fea0003800000 */
.L_x_147:
[----:B------:R-:W-:Y:S01]  /*fd30*/  IMAD.MOV.U32 R13, RZ, RZ, R8 ;  /* 0x000000ffff0d7224 */ /* 0x000fe200078e0008 */
[----:B------:R-:W-:Y:S01]  /*fd40*/  IADD3 R20, R20, UR41, R33 ;  /* 0x0000002914147c10 */ /* 0x000fe2000fffe021 */
[----:B------:R-:W-:Y:S02]  /*fd50*/  IMAD.MOV.U32 R12, RZ, RZ, RZ ;  /* 0x000000ffff0c7224 */ /* 0x000fe400078e00ff */
[----:B------:R-:W-:Y:S02]  /*fd60*/  IMAD.MOV.U32 R11, RZ, RZ, 0x1c1f ;  /* 0x00001c1fff0b7424 */ /* 0x000fe400078e00ff */
[----:B------:R-:W-:Y:S02]  /*fd70*/  IMAD.MOV.U32 R15, RZ, RZ, -0x1 ;  /* 0xffffffffff0f7424 */ /* 0x000fe400078e00ff */
[----:B------:R-:W-:Y:S02]  /*fd80*/  IMAD.MOV.U32 R3, RZ, RZ, R14 ;  /* 0x000000ffff037224 */ /* 0x000fe400078e000e */
[----:B------:R-:W-:-:S07]  /*fd90*/  IMAD.IADD R21, R34, 0x1, R20 ;  /* 0x0000000122157824 */ /* 0x000fce00078e0214 */
[----:B------:R-:W-:Y:S05]  /*fda0*/  WARPSYNC.COLLECTIVE R15, `(.L_x_149) ;  /* 0x000000000f087348 */ /* 0x000fea0003c00000 */
[----:B------:R0:W1:Y:S02]  /*fdb0*/  SHFL.IDX P6, R14, R13, R12, R11 ;  /* 0x0000000c0d0e7389 */ /* 0x00006400000c000b */
[----:B01----:R-:W-:Y:S01]  /*fdc0*/  ENDCOLLECTIVE ;  /* 0x000000000000791b */ /* 0x003fe20003800000 */
.L_x_149:
[----:B------:R-:W-:Y:S02]  /*fdd0*/  IMAD.MOV.U32 R13, RZ, RZ, R9 ;  /* 0x000000ffff0d7224 */ /* 0x000fe400078e0009 */
[----:B------:R-:W-:Y:S02]  /*fde0*/  IMAD.MOV.U32 R12, RZ, RZ, 0x1 ;  /* 0x00000001ff0c7424 */ /* 0x000fe400078e00ff */
[----:B------:R-:W-:-:S07]  /*fdf0*/  IMAD.MOV.U32 R2, RZ, RZ, R14 ;  /* 0x000000ffff027224 */ /* 0x000fce00078e000e */
[----:B------:R-:W-:Y:S05]  /*fe00*/  WARPSYNC.COLLECTIVE R15, `(.L_x_150) ;  /* 0x000000000f087348 */ /* 0x000fea0003c00000 */
[----:B------:R0:W1:Y:S02]  /*fe10*/  SHFL.IDX P6, R14, R13, R12, R11 ;  /* 0x0000000c0d0e7389 */ /* 0x00006400000c000b */
[----:B01----:R-:W-:Y:S01]  /*fe20*/  ENDCOLLECTIVE ;  /* 0x000000000000791b */ /* 0x003fe20003800000 */
.L_x_150:
[----:B------:R-:W-:-:S05]  /*fe30*/  IADD3 R2, P0, R35, R2, RZ ;  /* 0x0000000223027210 */ /* 0x000fca0007f1e0ff */
[----:B------:R-:W-:-:S05]  /*fe40*/  IMAD.X R3, RZ, RZ, R3, P0 ;  /* 0x000000ffff037224 */ /* 0x000fca00000e0603 */
[----:B------:R-:W-:Y:S01]  /*fe50*/  @!PT LDS RZ, [RZ] ;  /* 0x00000000fffff984 */ /* 0x000fe20000000800 */
[----:B------:R-:W-:Y:S01]  /*fe60*/  @!PT LDS RZ, [RZ] ;  /* 0x00000000fffff984 */ /* 0x000fe20000000800 */
[----:B------:R-:W-:Y:S01]  /*fe70*/  @!PT LDS RZ, [RZ] ;  /* 0x00000000fffff984 */ /* 0x000fe20000000800 */
[----:B------:R-:W-:Y:S01]  /*fe80*/  LDGSTS.E.BYPASS.LTC128B.128 [R20+0xa400], desc[UR50][R2.64], !P3 ;  /* 0x0a40000002147fae */ /* 0x000fe2000d901d72 */
[----:B------:R-:W-:-:S03]  /*fe90*/  IMAD.MOV.U32 R13, RZ, RZ, R8 ;  /* 0x000000ffff0d7224 */ /* 0x000fc600078e0008 */
[----:B------:R0:W-:Y:S02]  /*fea0*/  LDGSTS.E.BYPASS.LTC128B.128 [R21+0xa400], desc[UR50][R2.64+0x40], !P1 ;  /* 0x0a40004002157fae */ /* 0x0001e4000c901d72 */
[----:B0-----:R-:W-:-:S07]  /*feb0*/  IMAD.MOV.U32 R3, RZ, RZ, R14 ;  /* 0x000000ffff037224 */ /* 0x001fce00078e000e */
[----:B------:R-:W-:Y:S05]  /*fec0*/  WARPSYNC.COLLECTIVE R15, `(.L_x_151) ;  /* 0x000000000f087348 */ /* 0x000fea0003c00000 */
[----:B------:R0:W1:Y:S02]  /*fed0*/  SHFL.IDX P6, R14, R13, R12, R11 ;  /* 0x0000000c0d0e7389 */ /* 0x00006400000c000b */
[----:B01----:R-:W-:Y:S01]  /*fee0*/  ENDCOLLECTIVE ;  /* 0x000000000000791b */ /* 0x003fe20003800000 */
.L_x_151:
[----:B------:R-:W-:Y:S02]  /*fef0*/  IMAD.MOV.U32 R13, RZ, RZ, R9 ;  /* 0x000000ffff0d7224 */ /* 0x000fe400078e0009 */
[----:B------:R-:W-:Y:S02]  /*ff00*/  IMAD.MOV.U32 R12, RZ, RZ, 0x2 ;  /* 0x00000002ff0c7424 */ /* 0x000fe400078e00ff */
[----:B------:R-:W-:-:S07]  /*ff10*/  IMAD.MOV.U32 R2, RZ, RZ, R14 ;  /* 0x000000ffff027224 */ /* 0x000fce00078e000e */
[----:B------:R-:W-:Y:S05]  /*ff20*/  WARPSYNC.COLLECTIVE R15, `(.L_x_152) ;  /* 0x000000000f087348 */ /* 0x000fea0003c00000 */
[----:B------:R0:W1:Y:S02]  /*ff30*/  SHFL.IDX P6, R14, R13, R12, R11 ;  /* 0x0000000c0d0e7389 */ /* 0x00006400000c000b */
[----:B01----:R-:W-:Y:S01]  /*ff40*/  ENDCOLLECTIVE ;  /* 0x000000000000791b */ /* 0x003fe20003800000 */
.L_x_152:
        /* <DEDUP_REMOVED lines=12> */
.L_x_153:
[----:B------:R-:W-:Y:S02]  /*10010*/  IMAD.MOV.U32 R13, RZ, RZ, R9 ;  /* 0x000000ffff0d7224 */ /* 0x000fe400078e0009 */
[----:B------:R-:W-:Y:S02]  /*10020*/  IMAD.MOV.U32 R12, RZ, RZ, 0x3 ;  /* 0x00000003ff0c7424 */ /* 0x000fe400078e00ff */
[----:B------:R-:W-:-:S07]  /*10030*/  IMAD.MOV.U32 R2, RZ, RZ, R14 ;  /* 0x000000ffff027224 */ /* 0x000fce00078e000e */
[----:B------:R-:W-:Y:S05]  /*10040*/  WARPSYNC.COLLECTIVE R15, `(.L_x_154) ;  /* 0x000000000f087348 */ /* 0x000fea0003c00000 */
[----:B------:R0:W1:Y:S02]  /*10050*/  SHFL.IDX P6, R14, R13, R12, R11 ;  /* 0x0000000c0d0e7389 */ /* 0x00006400000c000b */
[----:B01----:R-:W-:Y:S01]  /*10060*/  ENDCOLLECTIVE ;  /* 0x000000000000791b */ /* 0x003fe20003800000 */
.L_x_154:
        /* <DEDUP_REMOVED lines=12> */
.L_x_155:
[----:B------:R-:W-:Y:S02]  /*10130*/  IMAD.MOV.U32 R13, RZ, RZ, R23 ;  /* 0x000000ffff0d7224 */ /* 0x000fe400078e0017 */
[----:B------:R-:W-:Y:S02]  /*10140*/  IMAD.MOV.U32 R12, RZ, RZ, RZ ;  /* 0x000000ffff0c7224 */ /* 0x000fe400078e00ff */
[----:B------:R-:W-:-:S07]  /*10150*/  IMAD.MOV.U32 R2, RZ, RZ, R14 ;  /* 0x000000ffff027224 */ /* 0x000fce00078e000e */
[----:B------:R-:W-:Y:S05]  /*10160*/  WARPSYNC.COLLECTIVE R15, `(.L_x_156) ;  /* 0x000000000f087348 */ /* 0x000fea0003c00000 */
[----:B------:R0:W1:Y:S02]  /*10170*/  SHFL.IDX P6, R14, R13, R12, R11 ;  /* 0x0000000c0d0e7389 */ /* 0x00006400000c000b */
[----:B01----:R-:W-:Y:S01]  /*10180*/  ENDCOLLECTIVE ;  /* 0x000000000000791b */ /* 0x003fe20003800000 */
.L_x_156:
        /* <DEDUP_REMOVED lines=12> */
.L_x_157:
[----:B------:R-:W-:Y:S01]  /*10250*/  IMAD.MOV.U32 R2, RZ, RZ, R14 ;  /* 0x000000ffff027224 */ /* 0x000fe200078e000e */
[----:B------:R-:W-:Y:S06]  /*10260*/  BRA `(.L_x_158) ;  /* 0xffffffc800c47947 */ /* 0x000fec000383ffff */
.L_x_73:
[----:B---3--:R3:W4:Y:S02]  /*10270*/  SYNCS.PHASECHK.TRANS64.TRYWAIT P0, [R0+URZ+0x29840], R28 ;  /* 0x0298401c000075a7 */ /* 0x008724000800017f */
[----:B----4-:R-:W-:Y:S05]  /*10280*/  @!P0 NANOSLEEP.SYNCS 0x989680 ;  /* 0x009896800000895d */ /* 0x010fea0003900000 */
[----:B------:R-:W4:Y:S02]  /*10290*/  @!P0 SYNCS.PHASECHK.TRANS64 P0, [R0+URZ+0x29840], R28 ;  /* 0x0298401c000085a7 */ /* 0x000f24000800007f */
[----:B----4-:R-:W-:Y:S05]  /*102a0*/  @!P0 BRA `(.L_x_73) ;  /* 0xfffffffc00f08947 */ /* 0x010fea000383ffff */
[----:B------:R-:W-:Y:S05]  /*102b0*/  BRA `(.L_x_159) ;  /* 0xffffffcc00187947 */ /* 0x000fea000383ffff */
.L_x_74:
[----:B------:R-:W-:Y:S01]  /*102c0*/  BSSY B0, `(.L_x_160) ;  /* 0x0000008000007945 */ /* 0x000fe20003800000 */
[----:B------:R-:W-:Y:S02]  /*102d0*/  IMAD.MOV.U32 R13, RZ, RZ, R7 ;  /* 0x000000ffff0d7224 */ /* 0x000fe400078e0007 */
[----:B------:R-:W-:Y:S02]  /*102e0*/  IMAD.MOV.U32 R12, RZ, RZ, RZ ;  /* 0x000000ffff0c7224 */ /* 0x000fe400078e00ff */
[----:B------:R-:W-:Y:S02]  /*102f0*/  IMAD.MOV.U32 R11, RZ, RZ, 0x1c1f ;  /* 0x00001c1fff0b7424 */ /* 0x000fe400078e00ff */
[----:B------:R-:W-:-:S07]  /*10300*/  IMAD.MOV.U32 R15, RZ, RZ, -0x1 ;  /* 0xffffffffff0f7424 */ /* 0x000fce00078e00ff */
[----:B0123--:R-:W-:Y:S05]  /*10310*/  WARPSYNC.COLLECTIVE R15, `(.L_x_161) ;  /* 0x000000000f087348 */ /* 0x00ffea0003c00000 */
[----:B------:R4:W0:Y:S02]  /*10320*/  SHFL.IDX P6, R14, R13, R12, R11 ;  /* 0x0000000c0d0e7389 */ /* 0x00082400000c000b */
[----:B01234-:R-:W-:Y:S01]  /*10330*/  ENDCOLLECTIVE ;  /* 0x000000000000791b */ /* 0x01ffe20003800000 */
.L_x_161:
[----:B------:R-:W-:Y:S05]  /*10340*/  BSYNC B0 ;  /* 0x0000000000007941 */ /* 0x000fea0003800000 */
.L_x_160:
[----:B------:R-:W-:Y:S02]  /*10350*/  IMAD.MOV.U32 R13, RZ, RZ, R6 ;  /* 0x000000ffff0d7224 */ /* 0x000fe400078e0006 */
[----:B------:R-:W-:Y:S02]  /*10360*/  IMAD.MOV.U32 R12, RZ, RZ, RZ ;  /* 0x000000ffff0c7224 */ /* 0x000fe400078e00ff */
[----:B------:R-:W-:Y:S02]  /*10370*/  IMAD.MOV.U32 R11, RZ, RZ, 0x1c1f ;  /* 0x00001c1fff0b7424 */ /* 0x000fe400078e00ff */
[----:B------:R-:W-:Y:S02]  /*10380*/  IMAD.MOV.U32 R15, RZ, RZ, -0x1 ;  /* 0xffffffffff0f7424 */ /* 0x000fe400078e00ff */
[----:B------:R-:W-:Y:S02]  /*10390*/  IMAD.MOV.U32 R3, RZ, RZ, R14 ;  /* 0x000000ffff037224 */ /* 0x000fe400078e000e */
[----:B------:R-:W-:-:S07]  /*103a0*/  VIADD R9, R9, UR41 ;  /* 0x0000002909097c36 */ /* 0x000fce0008000000 */
[----:B------:R-:W-:Y:S05]  /*103b0*/  WARPSYNC.COLLECTIVE R15, `(.L_x_162) ;  /* 0x000000000f087348 */ /* 0x000fea0003c00000 */
[----:B------:R0:W1:Y:S02]  /*103c0*/  SHFL.IDX P6, R14, R13, R12, R11 ;  /* 0x0000000c0d0e7389 */ /* 0x00006400000c000b */
[----:B01----:R-:W-:Y:S01]  /*103d0*/  ENDCOLLECTIVE ;  /* 0x000000000000791b */ /* 0x003fe20003800000 */
.L_x_162:
[----:B------:R-:W-:Y:S02]  /*103e0*/  IMAD.MOV.U32 R13, RZ, RZ, R7 ;  /* 0x000000ffff0d7224 */ /* 0x000fe400078e0007 */
[----:B------:R-:W-:Y:S01]  /*103f0*/  IMAD.MOV.U32 R12, RZ, RZ, 0x1 ;  /* 0x00000001ff0c7424 */ /* 0x000fe200078e00ff */
[----:B------:R-:W-:-:S13]  /*10400*/  IADD3 R2, P0, R35, R14, RZ ;  /* 0x0000000e23027210 */ /* 0x000fda0007f1e0ff */
[----:B------:R-:W-:Y:S05]  /*10410*/  WARPSYNC.COLLECTIVE R15, `(.L_x_163) ;  /* 0x000000000f087348 */ /* 0x000fea0003c00000 */
[----:B------:R0:W1:Y:S02]  /*10420*/  SHFL.IDX P6, R14, R13, R12, R11 ;  /* 0x0000000c0d0e7389 */ /* 0x00006400000c000b */
[----:B01----:R-:W-:Y:S01]  /*10430*/  ENDCOLLECTIVE ;  /* 0x000000000000791b */ /* 0x003fe20003800000 */
.L_x_163:
[----:B------:R-:W-:-:S05]  /*10440*/  IMAD.X R3, RZ, RZ, R3, P0 ;  /* 0x000000ffff037224 */ /* 0x000fca00000e0603 */
[----:B------:R-:W-:Y:S01]  /*10450*/  @!PT LDS RZ, [RZ] ;  /* 0x00000000fffff984 */ /* 0x000fe20000000800 */
[----:B------:R-:W-:Y:S01]  /*10460*/  @!PT LDS RZ, [RZ] ;  /* 0x00000000fffff984 */ /* 0x000fe20000000800 */
[----:B------:R-:W-:Y:S01]  /*10470*/  @!PT LDS RZ, [RZ] ;  /* 0x00000000fffff984 */ /* 0x000fe20000000800 */
[----:B------:R-:W-:Y:S04]  /*10480*/  LDGSTS.E.BYPASS.LTC128B.128 [R9+0x1a400], desc[UR50][R2.64], !P4 ;  /* 0x1a40000002097fae */ /* 0x000fe8000e101d72 */
[----:B------:R-:W-:Y:S01]  /*10490*/  LDGSTS.E.BYPASS.LTC128B.128 [R9+0x1cc00], desc[UR50][R2.64+0x40], !P3 ;  /* 0x1cc0004002097fae */ /* 0x000fe2000d901d72 */
[----:B------:R-:W-:-:S03]  /*104a0*/  IMAD.MOV.U32 R13, RZ, RZ, R6 ;  /* 0x000000ffff0d7224 */ /* 0x000fc600078e0006 */
[----:B------:R0:W-:Y:S02]  /*104b0*/  LDGSTS.E.BYPASS.LTC128B.128 [R9+0x1f400], desc[UR50][R2.64+0x80], !P1 ;  /* 0x1f40008002097fae */ /* 0x0001e4000c901d72 */
[----:B0-----:R-:W-:-:S07]  /*104c0*/  IMAD.MOV.U32 R3, RZ, RZ, R14 ;  /* 0x000000ffff037224 */ /* 0x001fce00078e000e */
[----:B------:R-:W-:Y:S05]  /*104d0*/  WARPSYNC.COLLECTIVE R15, `(.L_x_164) ;  /* 0x000000000f087348 */ /* 0x000fea0003c00000 */
[----:B------:R0:W1:Y:S02]  /*104e0*/  SHFL.IDX P6, R14, R13, R12, R11 ;  /* 0x0000000c0d0e7389 */ /* 0x00006400000c000b */
[----:B01----:R-:W-:Y:S01]  /*104f0*/  ENDCOLLECTIVE ;  /* 0x000000000000791b */ /* 0x003fe20003800000 */
.L_x_164:
[----:B------:R-:W-:Y:S02]  /*10500*/  IMAD.MOV.U32 R13, RZ, RZ, R7 ;  /* 0x000000ffff0d7224 */ /* 0x000fe400078e0007 */
[----:B------:R-:W-:Y:S01]  /*10510*/  IMAD.MOV.U32 R12, RZ, RZ, 0x2 ;  /* 0x00000002ff0c7424 */ /* 0x000fe200078e00ff */
[----:B------:R-:W-:-:S13]  /*10520*/  IADD3 R2, P0, R35, R14, RZ ;  /* 0x0000000e23027210 */ /* 0x000fda0007f1e0ff */
[----:B------:R-:W-:Y:S05]  /*10530*/  WARPSYNC.COLLECTIVE R15, `(.L_x_165) ;  /* 0x000000000f087348 */ /* 0x000fea0003c00000 */
[----:B------:R0:W1:Y:S02]  /*10540*/  SHFL.IDX P6, R14, R13, R12, R11 ;  /* 0x0000000c0d0e7389 */ /* 0x00006400000c000b */
[----:B01----:R-:W-:Y:S01]  /*10550*/  ENDCOLLECTIVE ;  /* 0x000000000000791b */ /* 0x003fe20003800000 */
.L_x_165:
[----:B------:R-:W-:-:S05]  /*10560*/  IMAD.X R3, RZ, RZ, R3, P0 ;  /* 0x000000ffff037224 */ /* 0x000fca00000e0603 */
[----:B------:R-:W-:Y:S01]  /*10570*/  @!PT LDS RZ, [RZ] ;  /* 0x00000000fffff984 */ /* 0x000fe20000000800 */
[----:B------:R-:W-:Y:S01]  /*10580*/  @!PT LDS RZ, [RZ] ;  /* 0x00000000fffff984 */ /* 0x000fe20000000800 */
[----:B------:R-:W-:Y:S01]  /*10590*/  @!PT LDS RZ, [RZ] ;  /* 0x00000000fffff984 */ /* 0x000fe20000000800 */
[----:B------:R0:W-:Y:S04]  /*105a0*/  LDGSTS.E.BYPASS.LTC128B.128 [R9+0x1ac00], desc[UR50][R2.64], !P4 ;  /* 0x1ac0000002097fae */ /* 0x0001e8000e101d72 */
[----:B------:R0:W-:Y:S01]  /*105b0*/  LDGSTS.E.BYPASS.LTC128B.128 [R9+0x1d400], desc[UR50][R2.64+0x40], !P3 ;  /* 0x1d40004002097fae */ /* 0x0001e2000d901d72 */
[----:B------:R-:W-:-:S03]  /*105c0*/  IMAD.MOV.U32 R13, RZ, RZ, R6 ;  /* 0x000000ffff0d7224 */ /* 0x000fc600078e0006 */
[----:B------:R0:W-:Y:S01]  /*105d0*/  LDGSTS.E.BYPASS.LTC128B.128 [R9+0x1fc00], desc[UR50][R2.64+0x80], !P1 ;  /* 0x1fc0008002097fae */ /* 0x0001e2000c901d72 */
[----:B------:R-:W-:-:S07]  /*105e0*/  IMAD.MOV.U32 R5, RZ, RZ, R14 ;  /* 0x000000ffff057224 */ /* 0x000fce00078e000e */
[----:B0-----:R-:W-:Y:S05]  /*105f0*/  WARPSYNC.COLLECTIVE R15, `(.L_x_166) ;  /* 0x000000000f087348 */ /* 0x001fea0003c00000 */
[----:B------:R1:W2:Y:S02]  /*10600*/  SHFL.IDX P6, R14, R13, R12, R11 ;  /* 0x0000000c0d0e7389 */ /* 0x0002a400000c000b */
[----:B012---:R-:W-:Y:S01]  /*10610*/  ENDCOLLECTIVE ;  /* 0x000000000000791b */ /* 0x007fe20003800000 */
.L_x_166:
[----:B------:R-:W-:Y:S02]  /*10620*/  IMAD.MOV.U32 R13, RZ, RZ, R7 ;  /* 0x000000ffff0d7224 */ /* 0x000fe400078e0007 */
[----:B------:R-:W-:Y:S01]  /*10630*/  IMAD.MOV.U32 R12, RZ, RZ, 0x3 ;  /* 0x00000003ff0c7424 */ /* 0x000fe200078e00ff */
[----:B------:R-:W-:-:S13]  /*10640*/  IADD3 R2, P0, R35, R14, RZ ;  /* 0x0000000e23027210 */ /* 0x000fda0007f1e0ff */
[----:B------:R-:W-:Y:S05]  /*10650*/  WARPSYNC.COLLECTIVE R15, `(.L_x_167) ;  /* 0x000000000f087348 */ /* 0x000fea0003c00000 */
[----:B------:R0:W1:Y:S02]  /*10660*/  SHFL.IDX P6, R14, R13, R12, R11 ;  /* 0x0000000c0d0e7389 */ /* 0x00006400000c000b */
[----:B01----:R-:W-:Y:S01]  /*10670*/  ENDCOLLECTIVE ;  /* 0x000000000000791b */ /* 0x003fe20003800000 */
.L_x_167:
        /* <DEDUP_REMOVED lines=12> */
.L_x_168:
[----:B------:R-:W-:Y:S02]  /*10740*/  IMAD.MOV.U32 R13, RZ, RZ, R20 ;  /* 0x000000ffff0d7224 */ /* 0x000fe400078e0014 */
[----:B------:R-:W-:Y:S02]  /*10750*/  IMAD.MOV.U32 R12, RZ, RZ, RZ ;  /* 0x000000ffff0c7224 */ /* 0x000fe400078e00ff */
[----:B------:R-:W-:-:S07]  /*10760*/  IMAD.MOV.U32 R2, RZ, RZ, R14 ;  /* 0x000000ffff027224 */ /* 0x000fce00078e000e */
[----:B------:R-:W-:Y:S05]  /*10770*/  WARPSYNC.COLLECTIVE R15, `(.L_x_169) ;  /* 0x000000000f087348 */ /* 0x000fea0003c00000 */
[----:B------:R0:W1:Y:S02]  /*10780*/  SHFL.IDX P6, R14, R13, R12, R11 ;  /* 0x0000000c0d0e7389 */ /* 0x00006400000c000b */
[----:B01----:R-:W-:Y:S01]  /*10790*/  ENDCOLLECTIVE ;  /* 0x000000000000791b */ /* 0x003fe20003800000 */
.L_x_169:
[----:B------:R-:W-:-:S05]  /*107a0*/  IADD3 R2, P0, R35, R2, RZ ;  /* 0x0000000223027210 */ /* 0x000fca0007f1e0ff */
[----:B------:R-:W-:-:S05]  /*107b0*/  IMAD.X R3, RZ, RZ, R7, P0 ;  /* 0x000000ffff037224 */ /* 0x000fca00000e0607 */
[----:B------:R-:W-:Y:S01]  /*107c0*/  @!PT LDS RZ, [RZ] ;  /* 0x00000000fffff984 */ /* 0x000fe20000000800 */
[----:B------:R-:W-:Y:S01]  /*107d0*/  @!PT LDS RZ, [RZ] ;  /* 0x00000000fffff984 */ /* 0x000fe20000000800 */
[----:B------:R-:W-:Y:S01]  /*107e0*/  @!PT LDS RZ, [RZ] ;  /* 0x00000000fffff984 */ /* 0x000fe20000000800 */
[----:B------:R0:W-:Y:S01]  /*107f0*/  LDGSTS.E.BYPASS.LTC128B.128 [R9+0x1bc00], desc[UR50][R2.64], !P4 ;  /* 0x1bc0000002097fae */ /* 0x0001e2000e101d72 */
[----:B------:R-:W-:-:S03]  /*10800*/  IMAD.MOV.U32 R13, RZ, RZ, R8 ;  /* 0x000000ffff0d7224 */ /* 0x000fc600078e0008 */
[----:B------:R0:W-:Y:S04]  /*10810*/  LDGSTS.E.BYPASS.LTC128B.128 [R9+0x1e400], desc[UR50][R2.64+0x40], !P3 ;  /* 0x1e40004002097fae */ /* 0x0001e8000d901d72 */
[----:B------:R0:W-:Y:S01]  /*10820*/  LDGSTS.E.BYPASS.LTC128B.128 [R9+0x20c00], desc[UR50][R2.64+0x80], !P1 ;  /* 0x20c0008002097fae */ /* 0x0001e2000c901d72 */
[----:B------:R-:W-:-:S07]  /*10830*/  IMAD.MOV.U32 R20, RZ, RZ, R14 ;  /* 0x000000ffff147224 */ /* 0x000fce00078e000e */
[----:B0-----:R-:W-:Y:S05]  /*10840*/  WARPSYNC.COLLECTIVE R15, `(.L_x_170) ;  /* 0x000000000f087348 */ /* 0x001fea0003c00000 */
[----:B------:R1:W2:Y:S02]  /*10850*/  SHFL.IDX P6, R14, R13, R12, R11 ;  /* 0x0000000c0d0e7389 */ /* 0x0002a400000c000b */
[----:B012---:R-:W-:Y:S01]  /*10860*/  ENDCOLLECTIVE ;  /* 0x000000000000791b */ /* 0x007fe20003800000 */
.L_x_170:
[----:B------:R-:W-:Y:S05]  /*10870*/  BRA `(.L_x_171) ;  /* 0xffffffc800b47947 */ /* 0x000fea000383ffff */
.L_x_79:
[----:B0-----:R0:W2:Y:S02]  /*10880*/  SYNCS.PHASECHK.TRANS64.TRYWAIT P1, [R0+URZ+0x29870], R3 ;  /* 0x02987003000075a7 */ /* 0x0010a4000802017f */
[----:B--2---:R-:W-:Y:S05]  /*10890*/  @!P1 NANOSLEEP.SYNCS 0x989680 ;  /* 0x009896800000995d */ /* 0x004fea0003900000 */
[----:B------:R-:W2:Y:S02]  /*108a0*/  @!P1 SYNCS.PHASECHK.TRANS64 P1, [R0+URZ+0x29870], R3 ;  /* 0x02987003000095a7 */ /* 0x000ea4000802007f */
[----:B--2---:R-:W-:Y:S05]  /*108b0*/  @!P1 BRA `(.L_x_79) ;  /* 0xfffffffc00f09947 */ /* 0x004fea000383ffff */
[----:B------:R-:W-:Y:S05]  /*108c0*/  BRA `(.L_x_172) ;  /* 0xffffffcc00207947 */ /* 0x000fea000383ffff */
.L_x_81:
[----:B0-----:R0:W2:Y:S02]  /*108d0*/  SYNCS.PHASECHK.TRANS64.TRYWAIT P1, [R0+URZ+0x29860], R3 ;  /* 0x02986003000075a7 */ /* 0x0010a4000802017f */
[----:B--2---:R-:W-:Y:S05]  /*108e0*/  @!P1 NANOSLEEP.SYNCS 0x989680 ;  /* 0x009896800000995d */ /* 0x004fea0003900000 */
[----:B------:R-:W2:Y:S02]  /*108f0*/  @!P1 SYNCS.PHASECHK.TRANS64 P1, [R0+URZ+0x29860], R3 ;  /* 0x02986003000095a7 */ /* 0x000ea4000802007f */
[----:B--2---:R-:W-:Y:S05]  /*10900*/  @!P1 BRA `(.L_x_81) ;  /* 0xfffffffc00f09947 */ /* 0x004fea000383ffff */
[----:B------:R-:W-:Y:S05]  /*10910*/  BRA `(.L_x_173) ;  /* 0xffffffcc00307947 */ /* 0x000fea000383ffff */
.L_x_87:
[----:B0-----:R0:W1:Y:S02]  /*10920*/  SYNCS.PHASECHK.TRANS64.TRYWAIT P0, [R3+URZ+0x29870], R0 ;  /* 0x02987000030075a7 */ /* 0x001064000800017f */
[----:B-1----:R-:W-:Y:S05]  /*10930*/  @!P0 NANOSLEEP.SYNCS 0x989680 ;  /* 0x009896800000895d */ /* 0x002fea0003900000 */
[----:B------:R-:W1:Y:S02]  /*10940*/  @!P0 SYNCS.PHASECHK.TRANS64 P0, [R3+URZ+0x29870], R0 ;  /* 0x02987000030085a7 */ /* 0x000e64000800007f */
[----:B-1----:R-:W-:Y:S05]  /*10950*/  @!P0 BRA `(.L_x_87) ;  /* 0xfffffffc00f08947 */ /* 0x002fea000383ffff */
[----:B------:R-:W-:Y:S05]  /*10960*/  BRA `(.L_x_174) ;  /* 0xffffffd000ac7947 */ /* 0x000fea000383ffff */
.L_x_89:
[----:B0-----:R0:W1:Y:S02]  /*10970*/  SYNCS.PHASECHK.TRANS64.TRYWAIT P0, [R3+URZ+0x29860], R0 ;  /* 0x02986000030075a7 */ /* 0x001064000800017f */
[----:B-1----:R-:W-:Y:S05]  /*10980*/  @!P0 NANOSLEEP.SYNCS 0x989680 ;  /* 0x009896800000895d */ /* 0x002fea0003900000 */
[----:B------:R-:W1:Y:S02]  /*10990*/  @!P0 SYNCS.PHASECHK.TRANS64 P0, [R3+URZ+0x29860], R0 ;  /* 0x02986000030085a7 */ /* 0x000e64000800007f */
[----:B-1----:R-:W-:Y:S05]  /*109a0*/  @!P0 BRA `(.L_x_89) ;  /* 0xfffffffc00f08947 */ /* 0x002fea000383ffff */
[----:B------:R-:W-:Y:S05]  /*109b0*/  BRA `(.L_x_175) ;  /* 0xffffffd000bc7947 */ /* 0x000fea000383ffff */
.L_x_93:
[----:B0-----:R0:W1:Y:S02]  /*109c0*/  SYNCS.PHASECHK.TRANS64.TRYWAIT P0, [R4+URZ+0x29820], R0 ;  /* 0x02982000040075a7 */ /* 0x001064000800017f */
[----:B-1----:R-:W-:Y:S05]  /*109d0*/  @!P0 NANOSLEEP.SYNCS 0x989680 ;  /* 0x009896800000895d */ /* 0x002fea0003900000 */
[----:B------:R-:W1:Y:S02]  /*109e0*/  @!P0 SYNCS.PHASECHK.TRANS64 P0, [R4+URZ+0x29820], R0 ;  /* 0x02982000040085a7 */ /* 0x000e64000800007f */
[----:B-1----:R-:W-:Y:S05]  /*109f0*/  @!P0 BRA `(.L_x_93) ;  /* 0xfffffffc00f08947 */ /* 0x002fea000383ffff */
[----:B------:R-:W-:Y:S05]  /*10a00*/  BRA `(.L_x_176) ;  /* 0xffffffd8004c7947 */ /* 0x000fea000383ffff */
.L_x_97:
[----:B0-----:R0:W1:Y:S02]  /*10a10*/  SYNCS.PHASECHK.TRANS64.TRYWAIT P1, [R3+URZ+0x29840], R2 ;  /* 0x02984002030075a7 */ /* 0x001064000802017f */
[----:B-1----:R-:W-:Y:S05]  /*10a20*/  @!P1 NANOSLEEP.SYNCS 0x989680 ;  /* 0x009896800000995d */ /* 0x002fea0003900000 */
[----:B------:R-:W1:Y:S02]  /*10a30*/  @!P1 SYNCS.PHASECHK.TRANS64 P1, [R3+URZ+0x29840], R2 ;  /* 0x02984002030095a7 */ /* 0x000e64000802007f */
[----:B-1----:R-:W-:Y:S05]  /*10a40*/  @!P1 BRA `(.L_x_97) ;  /* 0xfffffffc00f09947 */ /* 0x002fea000383ffff */
[----:B------:R-:W-:Y:S05]  /*10a50*/  BRA `(.L_x_177) ;  /* 0xffffffd8008c7947 */ /* 0x000fea000383ffff */
.L_x_99:
[----:B-1----:R1:W2:Y:S02]  /*10a60*/  SYNCS.PHASECHK.TRANS64.TRYWAIT P1, [R19+URZ+0x29840], R0 ;  /* 0x02984000130075a7 */ /* 0x0022a4000802017f */
[----:B--2---:R-:W-:Y:S05]  /*10a70*/  @!P1 NANOSLEEP.SYNCS 0x989680 ;  /* 0x009896800000995d */ /* 0x004fea0003900000 */
[----:B------:R-:W2:Y:S02]  /*10a80*/  @!P1 SYNCS.PHASECHK.TRANS64 P1, [R19+URZ+0x29840], R0 ;  /* 0x02984000130095a7 */ /* 0x000ea4000802007f */
[----:B--2---:R-:W-:Y:S05]  /*10a90*/  @!P1 BRA `(.L_x_99) ;  /* 0xfffffffc00f09947 */ /* 0x004fea000383ffff */
[----:B------:R-:W-:Y:S05]  /*10aa0*/  BRA `(.L_x_178) ;  /* 0xffffffd800987947 */ /* 0x000fea000383ffff */
.L_x_101:
[----:B--2---:R2:W3:Y:S02]  /*10ab0*/  SYNCS.PHASECHK.TRANS64.TRYWAIT P1, [R3+URZ+0x29860], R2 ;  /* 0x02986002030075a7 */ /* 0x0044e4000802017f */
[----:B---3--:R-:W-:Y:S05]  /*10ac0*/  @!P1 NANOSLEEP.SYNCS 0x989680 ;  /* 0x009896800000995d */ /* 0x008fea0003900000 */
[----:B------:R-:W3:Y:S02]  /*10ad0*/  @!P1 SYNCS.PHASECHK.TRANS64 P1, [R3+URZ+0x29860], R2 ;  /* 0x02986002030095a7 */ /* 0x000ee4000802007f */
[----:B---3--:R-:W-:Y:S05]  /*10ae0*/  @!P1 BRA `(.L_x_101) ;  /* 0xfffffffc00f09947 */ /* 0x008fea000383ffff */
[----:B------:R-:W-:Y:S05]  /*10af0*/  BRA `(.L_x_179) ;  /* 0xffffffd800947947 */ /* 0x000fea000383ffff */
.L_x_103:
[----:B---3--:R3:W4:Y:S02]  /*10b00*/  SYNCS.PHASECHK.TRANS64.TRYWAIT P1, [R19+URZ+0x29860], R0 ;  /* 0x02986000130075a7 */ /* 0x008724000802017f */
[----:B----4-:R-:W-:Y:S05]  /*10b10*/  @!P1 NANOSLEEP.SYNCS 0x989680 ;  /* 0x009896800000995d */ /* 0x010fea0003900000 */
[----:B------:R-:W4:Y:S02]  /*10b20*/  @!P1 SYNCS.PHASECHK.TRANS64 P1, [R19+URZ+0x29860], R0 ;  /* 0x02986000130095a7 */ /* 0x000f24000802007f */
[----:B----4-:R-:W-:Y:S05]  /*10b30*/  @!P1 BRA `(.L_x_103) ;  /* 0xfffffffc00f09947 */ /* 0x010fea000383ffff */
[----:B------:R-:W-:Y:S05]  /*10b40*/  BRA `(.L_x_180) ;  /* 0xffffffd800907947 */ /* 0x000fea000383ffff */
.L_x_105:
[----:B----4-:R4:W0:Y:S02]  /*10b50*/  SYNCS.PHASECHK.TRANS64.TRYWAIT P1, [R3+URZ+0x29880], R2 ;  /* 0x02988002030075a7 */ /* 0x010824000802017f */
[----:B0-----:R-:W-:Y:S05]  /*10b60*/  @!P1 NANOSLEEP.SYNCS 0x989680 ;  /* 0x009896800000995d */ /* 0x001fea0003900000 */
[----:B------:R-:W0:Y:S02]  /*10b70*/  @!P1 SYNCS.PHASECHK.TRANS64 P1, [R3+URZ+0x29880], R2 ;  /* 0x02988002030095a7 */ /* 0x000e24000802007f */
[----:B0-----:R-:W-:Y:S05]  /*10b80*/  @!P1 BRA `(.L_x_105) ;  /* 0xfffffffc00f09947 */ /* 0x001fea000383ffff */
[----:B------:R-:W-:Y:S05]  /*10b90*/  BRA `(.L_x_181) ;  /* 0xffffffd8008c7947 */ /* 0x000fea000383ffff */
.L_x_182:
[----:B------:R-:W-:-:S00]  /*10ba0*/  BRA `(.L_x_182) ;  /* 0xfffffffc00fc7947 */ /* 0x000fc0000383ffff */
[----:B------:R-:W-:-:S00]  /*10bb0*/  NOP ;  /* 0x0000000000007918 */ /* 0x000fc00000000000 */
        /* <DEDUP_REMOVED lines=12> */
.L_x_3190:


//--------------------- .text._ZN7cutlass13device_kernelIN5flash11enable_sm90INS1_16FlashAttnFwdSm90INS1_25CollectiveMainloopFwdSm90ILi2EN4cute5tupleIJNS5_1CILi1EEES8_S8_EEENS6_IJNS7_ILi128EEENS7_ILi160EEENS7_ILi192EEEEEELi128ENS_12float_e4m3_tEfNS_4arch4Sm90ELb0ELb0ELb0ELb1ELb1ELb0ELb0ELb1ELb1ELb1ELb0ELb0EEENS1_21CollectiveEpilogueFwdINS6_IJSA_SA_SB_EEES9_NS_10bfloat16_tESG_Li256ELb1ELb1ELb0ELb1EEENS1_36VarlenDynamicPersistentTileSchedulerILi128ELi160ELi256ELi128ELb0ELb1ELb1ELb0ELb1ELb1EEEEEEEEEvNT_6ParamsE --------------------------
	.section	.text._ZN7cutlass13device_kernelIN5flash11enable_sm90INS1_16FlashAttnFwdSm90INS1_25CollectiveMainloopFwdSm90ILi2EN4cute5tupleIJNS5_1CILi1EEES8_S8_EEENS6_IJNS7_ILi128EEENS7_ILi160EEENS7_ILi192EEEEEELi128ENS_12float_e4m3_tEfNS_4arch4Sm90ELb0ELb0ELb0ELb1ELb1ELb0ELb0ELb1ELb1ELb1ELb0ELb0EEENS1_21CollectiveEpilogueFwdINS6_IJSA_SA_SB_EEES9_NS_10bfloat16_tESG_Li256ELb1ELb1ELb0ELb1EEENS1_36VarlenDynamicPersistentTileSchedulerILi128ELi160ELi256ELi128ELb0ELb1ELb1ELb0ELb1ELb1EEEEEEEEEvNT_6ParamsE,"ax",@progbits
	.align	128
.text._ZN7cutlass13device_kernelIN5flash11enable_sm90INS1_16FlashAttnFwdSm90INS1_25CollectiveMainloopFwdSm90ILi2EN4cute5tupleIJNS5_1CILi1EEES8_S8_EEENS6_IJNS7_ILi128EEENS7_ILi160EEENS7_ILi192EEEEEELi128ENS_12float_e4m3_tEfNS_4arch4Sm90ELb0ELb0ELb0ELb1ELb1ELb0ELb0ELb1ELb1ELb1ELb0ELb0EEENS1_21CollectiveEpilogueFwdINS6_IJSA_SA_SB_EEES9_NS_10bfloat16_tESG_Li256ELb1ELb1ELb0ELb1EEENS1_36VarlenDynamicPersistentTileSchedulerILi128ELi160ELi256ELi128ELb0ELb1ELb1ELb0ELb1ELb1EEEEEEEEEvNT_6ParamsE:
        .type           _ZN7cutlass13device_kernelIN5flash11enable_sm90INS1_16FlashAttnFwdSm90INS1_25CollectiveMainloopFwdSm90ILi2EN4cute5tupleIJNS5_1CILi1EEES8_S8_EEENS6_IJNS7_ILi128EEENS7_ILi160EEENS7_ILi192EEEEEELi128ENS_12float_e4m3_tEfNS_4arch4Sm90ELb0ELb0ELb0ELb1ELb1ELb0ELb0ELb1ELb1ELb1ELb0ELb0EEENS1_21CollectiveEpilogueFwdINS6_IJSA_SA_SB_EEES9_NS_10bfloat16_tESG_Li256ELb1ELb1ELb0ELb1EEENS1_36VarlenDynamicPersistentTileSchedulerILi128ELi160ELi256ELi128ELb0ELb1ELb1ELb0ELb1ELb1EEEEEEEEEvNT_6ParamsE,@function
        .size           _ZN7cutlass13device_kernelIN5flash11enable_sm90INS1_16FlashAttnFwdSm90INS1_25CollectiveMainloopFwdSm90ILi2EN4cute5tupleIJNS5_1CILi1EEES8_S8_EEENS6_IJNS7_ILi128EEENS7_ILi160EEENS7_ILi192EEEEEELi128ENS_12float_e4m3_tEfNS_4arch4Sm90ELb0ELb0ELb0ELb1ELb1ELb0ELb0ELb1ELb1ELb1ELb0ELb0EEENS1_21CollectiveEpilogueFwdINS6_IJSA_SA_SB_EEES9_NS_10bfloat16_tESG_Li256ELb1ELb1ELb0ELb1EEENS1_36VarlenDynamicPersistentTileSchedulerILi128ELi160ELi256ELi128ELb0ELb1ELb1ELb0ELb1ELb1EEEEEEEEEvNT_6ParamsE,(.L_x_3191 - _ZN7cutlass13device_kernelIN5flash11enable_sm90INS1_16FlashAttnFwdSm90INS1_25CollectiveMainloopFwdSm90ILi2EN4cute5tupleIJNS5_1CILi1EEES8_S8_EEENS6_IJNS7_ILi128EEENS7_ILi160EEENS7_ILi192EEEEEELi128ENS_12float_e4m3_tEfNS_4arch4Sm90ELb0ELb0ELb0ELb1ELb1ELb0ELb0ELb1ELb1ELb1ELb0ELb0EEENS1_21CollectiveEpilogueFwdINS6_IJSA_SA_SB_EEES9_NS_10bfloat16_tESG_Li256ELb1ELb1ELb0ELb1EEENS1_36VarlenDynamicPersistentTileSchedulerILi128ELi160ELi256ELi128ELb0ELb1ELb1ELb0ELb1ELb1EEEEEEEEEvNT_6ParamsE)
        .other          _ZN7cutlass13device_kernelIN5flash11enable_sm90INS1_16FlashAttnFwdSm90INS1_25CollectiveMainloopFwdSm90ILi2EN4cute5tupleIJNS5_1CILi1EEES8_S8_EEENS6_IJNS7_ILi128EEENS7_ILi160EEENS7_ILi192EEEEEELi128ENS_12float_e4m3_tEfNS_4arch4Sm90ELb0ELb0ELb0ELb1ELb1ELb0ELb0ELb1ELb1ELb1ELb0ELb0EEENS1_21CollectiveEpilogueFwdINS6_IJSA_SA_SB_EEES9_NS_10bfloat16_tESG_Li256ELb1ELb1ELb0ELb1EEENS1_36VarlenDynamicPersistentTileSchedulerILi128ELi160ELi256ELi128ELb0ELb1ELb1ELb0ELb1ELb1EEEEEEEEEvNT_6ParamsE,@"STO_CUDA_ENTRY STV_DEFAULT"
_ZN7cutlass13device_kernelIN5flash11enable_sm90INS1_16FlashAttnFwdSm90INS1_25CollectiveMainloopFwdSm90ILi2EN4cute5tupleIJNS5_1CILi1EEES8_S8_EEENS6_IJNS7_ILi128EEENS7_ILi160EEENS7_ILi192EEEEEELi128ENS_12float_e4m3_tEfNS_4arch4Sm90ELb0ELb0ELb0ELb1ELb1ELb0ELb0ELb1ELb1ELb1ELb0ELb0EEENS1_21CollectiveEpilogueFwdINS6_IJSA_SA_SB_EEES9_NS_10bfloat16_tESG_Li256ELb1ELb1ELb0ELb1EEENS1_36VarlenDynamicPersistentTileSchedulerILi128ELi160ELi256ELi128ELb0ELb1ELb1ELb0ELb1ELb1EEEEEEEEEvNT_6ParamsE:
        /* <DEDUP_REMOVED lines=45> */
.L_x_183:
        /* <DEDUP_REMOVED lines=22> */
.L_x_184:
        /* <DEDUP_REMOVED lines=18> */
.L_x_185:
        /* <DEDUP_REMOVED lines=22> */
.L_x_186:
[----:B------:R-:W5:Y:S01]  /*06b0*/  SHFL.IDX PT, R3, R0, RZ, 0x1f ;  /* 0x00001fff00037589 */ /* 0x000f6200000e0000 */
[----:B------:R-:W-:Y:S01]  /*06c0*/  R2UR UR9, R4 ;  /* 0x00000000040972ca */ /* 0x000fe200000e0000 */
[----:B------:R-:W-:Y:S01]  /*06d0*/  NOP ;  /* 0x0000000000007918 */ /* 0x000fe20000000000 */
[----:B------:R-:W0:Y:S01]  /*06e0*/  S2R R2, SR_CgaCtaId ;  /* 0x0000000000027919 */ /* 0x000e220000008800 */
        /* <DEDUP_REMOVED lines=20> */
.L_x_187:
        /* <DEDUP_REMOVED lines=8> */
.L_x_189:
[----:B------:R-:W-:-:S08]  /*08b0*/  NOP ;  /* 0x0000000000007918 */ /* 0x000fd00000000000 */
[----:B------:R-:W0:Y:S02]  /*08c0*/  USETMAXREG.TRY_ALLOC.CTAPOOL UP0, 0xe8 ;  /* 0x000000e8000079c8 */ /* 0x000e240008000600 */
[----:B0-----:R-:W-:-:S13]  /*08d0*/  PLOP3.LUT P0, PT, PT, PT, UP0, 0x80, 0x0 ;  /* 0x000000000000781c */ /* 0x001fda0003f0f008 */
[----:B------:R-:W-:Y:S05]  /*08e0*/  @!P0 BRA `(.L_x_189) ;  /* 0xfffffffc00f08947 */ /* 0x000fea000383ffff */
[----:B------:R-:W0:Y:S01]  /*08f0*/  S2R R2, SR_TID.X ;  /* 0x0000000000027919 */ /* 0x000e220000002100 */
[----:B------:R-:W1:Y:S01]  /*0900*/  S2UR UR5, SR_CgaCtaId ;  /* 0x00000000000579c3 */ /* 0x000e620000008800 */
[----:B------:R-:W-:-:S07]  /*0910*/  UMOV UR4, 0x400 ;  /* 0x0000040000047882 */ /* 0x000fce0000000000 */
[----:B------:R-:W-:Y:S06]  /*0920*/  BAR.ARV 0x8, 0x180 ;  /* 0x0206000000007b1d */ /* 0x000fec0000002000 */
[----:B-1----:R-:W-:Y:S01]  /*0930*/  ULEA UR4, UR5, UR4, 0x18 ;  /* 0x0000000405047291 */ /* 0x002fe2000f8ec03f */
[----:B0-----:R-:W-:-:S04]  /*0940*/  LOP3.LUT R0, R2, 0xffffff80, RZ, 0xc0, !PT ;  /* 0xffffff8002007812 */ /* 0x001fc800078ec0ff */
[----:B------:R-:W-:-:S13]  /*0950*/  ISETP.NE.AND P0, PT, R0, 0x80, PT ;  /* 0x000000800000780c */ /* 0x000fda0003f05270 */
[----:B------:R-:W-:Y:S08]  /*0960*/  @!P0 BAR.ARV 0x9, 0x100 ;  /* 0x0244000000008b1d */ /* 0x000ff00000002000 */
[----:B------:R-:W-:Y:S06]  /*0970*/  BAR.SYNC.DEFER_BLOCKING 0x5, 0x180 ;  /* 0x0146000000007b1d */ /* 0x000fec0000010000 */
[----:B------:R-:W0:Y:S01]  /*0980*/  LDS.128 R48, [UR4+0x298d0] ;  /* 0x0298d004ff307984 */ /* 0x000e220008000c00 */
[----:B------:R-:W-:Y:S01]  /*0990*/  ULDC UR4, c[0x0][0xc3c] ;  /* 0x00030f0000047ab9 */ /* 0x000fe20000000800 */
[----:B------:R-:W-:Y:S06]  /*09a0*/  BAR.ARV 0x4, 0x180 ;  /* 0x0106000000007b1d */ /* 0x000fec0000002000 */
[----:B0-----:R-:W-:-:S13]  /*09b0*/  ISETP.GE.AND P0, PT, R51, UR4, PT ;  /* 0x0000000433007c0c */ /* 0x001fda000bf06270 */
[----:B------:R-:W-:Y:S05]  /*09c0*/  @P0 EXIT ;  /* 0x000000000000094d */ /* 0x000fea0003800000 */
[----:B------:R-:W-:Y:S01]  /*09d0*/  VIADD R194, R2, 0xffffff80 ;  /* 0xffffff8002c27836 */ /* 0x000fe20000000000 */
[----:B------:R-:W-:Y:S01]  /*09e0*/  R2UR UR5, R49 ;  /* 0x00000000310572ca */ /* 0x000fe200000e0000 */
[----:B------:R-:W-:Y:S01]  /*09f0*/  IMAD.MOV.U32 R169, RZ, RZ, -0x2 ;  /* 0xfffffffeffa97424 */ /* 0x000fe200078e00ff */
[----:B------:R-:W-:Y:S01]  /*0a00*/  R2UR UR47, R50 ;  /* 0x00000000322f72ca */ /* 0x000fe200000e0000 */
[----:B------:R-:W-:Y:S01]  /*0a10*/  ULOP3.LUT UR46, UR36, 0x1, URZ, 0xfc, !UPT ;  /* 0x00000001242e7892 */ /* 0x000fe2000f8efc3f */
[----:B------:R-:W-:Y:S01]  /*0a20*/  SHF.R.S32.HI R3, RZ, 0x1f, R194 ;  /* 0x0000001fff037819 */ /* 0x000fe200000114c2 */
[----:B------:R-:W-:Y:S01]  /*0a30*/  UMOV UR45, URZ ;  /* 0x0000003f002d7c82 */ /* 0x000fe20008000000 */
[----:B------:R-:W-:Y:S01]  /*0a40*/  UMOV UR44, URZ ;  /* 0x0000003f002c7c82 */ /* 0x000fe20008000000 */
[----:B------:R-:W-:Y:S01]  /*0a50*/  UMOV UR43, URZ ;  /* 0x0000003f002b7c82 */ /* 0x000fe20008000000 */
[CC--:B------:R-:W-:Y:S02]  /*0a60*/  LEA.HI R2, R3.reuse, R194.reuse, RZ, 0x4 ;  /* 0x000000c203027211 */ /* 0x0c0fe400078f20ff */
[----:B------:R-:W-:-:S02]  /*0a70*/  LEA.HI R4, R3, R194, RZ, 0x5 ;  /* 0x000000c203047211 */ /* 0x000fc400078f28ff */
[----:B------:R-:W-:Y:S02]  /*0a80*/  LEA.HI R0, R3, R194, RZ, 0x7 ;  /* 0x000000c203007211 */ /* 0x000fe400078f38ff */
[----:B------:R-:W-:Y:S01]  /*0a90*/  SHF.R.S32.HI R7, RZ, 0x4, R2 ;  /* 0x00000004ff077819 */ /* 0x000fe20000011402 */
[----:B------:R-:W-:Y:S01]  /*0aa0*/  IMAD.SHL.U32 R4, R4, 0x20, RZ ;  /* 0x0000002004047824 */ /* 0x000fe200078e00ff */
[----:B------:R-:W-:Y:S02]  /*0ab0*/  LOP3.LUT R5, R2, 0x3fffff0, RZ, 0xc0, !PT ;  /* 0x03fffff002057812 */ /* 0x000fe400078ec0ff */
[----:B------:R-:W-:Y:S02]  /*0ac0*/  LOP3.LUT R19, R0, 0xffffff80, RZ, 0xc0, !PT ;  /* 0xffffff8000137812 */ /* 0x000fe400078ec0ff */
[----:B------:R-:W-:Y:S01]  /*0ad0*/  LEA.HI R2, R2, R7, RZ, 0x1 ;  /* 0x0000000702027211 */ /* 0x000fe200078f08ff */
[----:B------:R-:W-:Y:S01]  /*0ae0*/  IMAD.IADD R5, R194, 0x1, -R5 ;  /* 0x00000001c2057824 */ /* 0x000fe200078e0a05 */
[----:B------:R-:W-:Y:S01]  /*0af0*/  LOP3.LUT R4, R4, 0xfffffc00, RZ, 0xc0, !PT ;  /* 0xfffffc0004047812 */ /* 0x000fe200078ec0ff */
[----:B------:R-:W-:Y:S01]  /*0b00*/  IMAD.IADD R19, R194, 0x1, -R19 ;  /* 0x00000001c2137824 */ /* 0x000fe200078e0a13 */
[----:B------:R-:W-:-:S02]  /*0b10*/  LOP3.LUT R2, R2, 0x1ffffffe, RZ, 0xc0, !PT ;  /* 0x1ffffffe02027812 */ /* 0x000fc400078ec0ff */
[----:B------:R-:W-:Y:S01]  /*0b20*/  SHF.R.S32.HI R23, RZ, 0x7, R0 ;  /* 0x00000007ff177819 */ /* 0x000fe20000011400 */
[----:B------:R-:W-:Y:S01]  /*0b30*/  IMAD R5, R5, 0x40, R4 ;  /* 0x0000004005057824 */ /* 0x000fe200078e0204 */
[----:B------:R-:W-:Y:S01]  /*0b40*/  SHF.R.S32.HI R6, RZ, 0x1f, R19 ;  /* 0x0000001fff067819 */ /* 0x000fe20000011413 */
[----:B------:R-:W-:Y:S01]  /*0b50*/  IMAD.IADD R2, R7, 0x1, -R2 ;  /* 0x0000000107027824 */ /* 0x000fe200078e0a02 */
[----:B------:R-:W-:Y:S02]  /*0b60*/  LEA.HI R4, R3, R194, RZ, 0x2 ;  /* 0x000000c203047211 */ /* 0x000fe400078f10ff */
[----:B------:R-:W-:Y:S01]  /*0b70*/  LEA.HI R8, R6, R19, RZ, 0x2 ;  /* 0x0000001306087211 */ /* 0x000fe200078f10ff */
[----:B------:R-:W-:Y:S01]  /*0b80*/  IMAD R171, R2, 0x8, R5 ;  /* 0x0000000802ab7824 */ /* 0x000fe200078e0205 */
[----:B------:R-:W-:Y:S02]  /*0b90*/  LOP3.LUT R5, R4, 0xfffffffc, RZ, 0xc0, !PT ;  /* 0xfffffffc04057812 */ /* 0x000fe400078ec0ff */
[----:B------:R-:W-:-:S02]  /*0ba0*/  SHF.R.S32.HI R9, RZ, 0x2, R8 ;  /* 0x00000002ff097819 */ /* 0x000fc40000011408 */
[----:B------:R-:W-:Y:S01]  /*0bb0*/  SHF.R.S32.HI R10, RZ, 0x1f, R8 ;  /* 0x0000001fff0a7819 */ /* 0x000fe20000011408 */
[----:B------:R-:W-:Y:S01]  /*0bc0*/  IMAD.IADD R5, R194, 0x1, -R5 ;  /* 0x00000001c2057824 */ /* 0x000fe200078e0a05 */
[----:B------:R-:W-:Y:S02]  /*0bd0*/  LEA.HI R3, R3, R194, RZ, 0x3 ;  /* 0x000000c203037211 */ /* 0x000fe400078f18ff */
[----:B------:R-:W-:Y:S02]  /*0be0*/  LEA.HI R10, R10, R9, RZ, 0x3 ;  /* 0x000000090a0a7211 */ /* 0x000fe400078f18ff */
[----:B------:R-:W-:Y:S02]  /*0bf0*/  LEA.HI R2, R5, R5, RZ, 0x1 ;  /* 0x0000000505027211 */ /* 0x000fe400078f08ff */
[----:B------:R-:W-:Y:S02]  /*0c00*/  LOP3.LUT R17, R3, 0xfffffff8, RZ, 0xc0, !PT ;  /* 0xfffffff803117812 */ /* 0x000fe400078ec0ff */
[----:B------:R-:W-:-:S02]  /*0c10*/  LOP3.LUT R10, R10, 0xfffffff8, RZ, 0xc0, !PT ;  /* 0xfffffff80a0a7812 */ /* 0x000fc400078ec0ff */
[----:B------:R-:W-:Y:S01]  /*0c20*/  LEA.HI R6, R6, R19, RZ, 0x5 ;  /* 0x0000001306067211 */ /* 0x000fe200078f28ff */
[----:B------:R-:W-:Y:S01]  /*0c30*/  IMAD.IADD R17, R194, 0x1, -R17 ;  /* 0x00000001c2117824 */ /* 0x000fe200078e0a11 */
[----:B------:R-:W-:Y:S01]  /*0c40*/  LEA.HI R0, R0, R23, RZ, 0x1 ;  /* 0x0000001700007211 */ /* 0x000fe200078f08ff */
[----:B------:R-:W-:Y:S01]  /*0c50*/  IMAD.IADD R9, R9, 0x1, -R10 ;  /* 0x0000000109097824 */ /* 0x000fe200078e0a0a */
[----:B------:R-:W-:Y:S02]  /*0c60*/  LOP3.LUT R2, R2, 0x1ffffffe, RZ, 0xc0, !PT ;  /* 0x1ffffffe02027812 */ /* 0x000fe400078ec0ff */
[----:B------:R-:W-:Y:S02]  /*0c70*/  SHF.R.S32.HI R6, RZ, 0x5, R6 ;  /* 0x00000005ff067819 */ /* 0x000fe40000011406 */
[----:B------:R-:W-:Y:S01]  /*0c80*/  LOP3.LUT R0, R0, 0x3fffffe, RZ, 0xc0, !PT ;  /* 0x03fffffe00007812 */ /* 0x000fe200078ec0ff */
[----:B------:R-:W-:Y:S01]  /*0c90*/  IMAD.IADD R5, R5, 0x1, -R2 ;  /* 0x0000000105057824 */ /* 0x000fe200078e0a02 */
[----:B------:R-:W-:Y:S01]  /*0ca0*/  LOP3.LUT R8, R8, 0x7ffffffc, RZ, 0xc0, !PT ;  /* 0x7ffffffc08087812 */ /* 0x000fe200078ec0ff */
[----:B------:R-:W-:Y:S01]  /*0cb0*/  IMAD.SHL.U32 R2, R17, 0x8, RZ ;  /* 0x0000000811027824 */ /* 0x000fe200078e00ff */
[----:B------:R-:W-:Y:S01]  /*0cc0*/  SHF.R.S32.HI R18, RZ, 0x3, R3 ;  /* 0x00000003ff127819 */ /* 0x000fe20000011403 */
[----:B------:R-:W-:-:S02]  /*0cd0*/  IMAD R9, R6, 0x10, R9 ;  /* 0x0000001006097824 */ /* 0x000fc400078e0209 */
[----:B------:R-:W-:Y:S01]  /*0ce0*/  IMAD.IADD R0, R23, 0x1, -R0 ;  /* 0x0000000117007824 */ /* 0x000fe200078e0a00 */
[----:B------:R-:W-:Y:S01]  /*0cf0*/  SHF.R.S32.HI R193, RZ, 0x1f, R2 ;  /* 0x0000001fffc17819 */ /* 0x000fe20000011402 */
[----:B------:R-:W-:Y:S02]  /*0d00*/  VIADD R16, R2, 0x40 ;  /* 0x0000004002107836 */ /* 0x000fe40000000000 */
[----:B------:R-:W-:Y:S02]  /*0d10*/  IMAD.IADD R8, R19, 0x1, -R8 ;  /* 0x0000000113087824 */ /* 0x000fe400078e0a08 */
[----:B------:R-:W-:Y:S01]  /*0d20*/  IMAD R168, R0, 0x40, R9 ;  /* 0x0000004000a87824 */ /* 0x000fe200078e0209 */
[----:B------:R-:W-:Y:S01]  /*0d30*/  SHF.R.S32.HI R192, RZ, 0x1f, R16 ;  /* 0x0000001fffc07819 */ /* 0x000fe20000011410 */
[----:B------:R-:W-:Y:S02]  /*0d40*/  IMAD R169, R8, R169, 0xa0 ;  /* 0x000000a008a97424 */ /* 0x000fe400078e02a9 */
[----:B------:R-:W-:-:S07]  /*0d50*/  IMAD R170, R5, 0x8, R168 ;  /* 0x0000000805aa7824 */ /* 0x000fce00078e02a8 */
.L_x_235:
[----:B01-34-:R-:W0:Y:S01]  /*0d60*/  LDC.64 R4, c[0x0][0xc88] ;  /* 0x00032200ff047b82 */ /* 0x01be220000000a00 */
[----:B------:R-:W-:Y:S01]  /*0d70*/  ULDC.64 UR6, c[0x0][0x990] ;  /* 0x0002640000067ab9 */ /* 0x000fe20000000a00 */
[----:B------:R-:W-:Y:S01]  /*0d80*/  ULDC.64 UR8, c[0x0][0x998] ;  /* 0x0002660000087ab9 */ /* 0x000fe20000000a00 */
[----:B0-----:R-:W-:-:S06]  /*0d90*/  IMAD.WIDE R4, R51, 0x4, R4 ;  /* 0x0000000433047825 */ /* 0x001fcc00078e0204 */
[----:B--2---:R-:W2:Y:S01]  /*0da0*/  LDG.E R4, desc[UR50][R4.64] ;  /* 0x0000003204047981 */ /* 0x004ea2000c1e1900 */
[----:B------:R-:W-:Y:S01]  /*0db0*/  UISETP.NE.U32.AND UP0, UPT, UR6, URZ, UPT ;  /* 0x0000003f0600728c */ /* 0x000fe2000bf05070 */
[----:B------:R-:W-:Y:S01]  /*0dc0*/  IMAD.MOV.U32 R3, RZ, RZ, 0x3f800000 ;  /* 0x3f800000ff037424 */ /* 0x000fe200078e00ff */
[----:B------:R-:W-:Y:S01]  /*0dd0*/  UISETP.NE.U32.AND UP3, UPT, UR8, URZ, UPT ;  /* 0x0000003f0800728c */ /* 0x000fe2000bf65070 */
[----:B------:R-:W-:Y:S01]  /*0de0*/  IMAD.MOV.U32 R0, RZ, RZ, 0x3f800000 ;  /* 0x3f800000ff007424 */ /* 0x000fe200078e00ff */
[----:B------:R-:W-:Y:S02]  /*0df0*/  UISETP.NE.AND.EX UP0, UPT, UR7, URZ, UPT, UP0 ;  /* 0x0000003f0700728c */ /* 0x000fe4000bf05300 */
[----:B------:R-:W-:-:S04]  /*0e00*/  UISETP.NE.AND.EX UP3, UPT, UR9, URZ, UPT, UP3 ;  /* 0x0000003f0900728c */ /* 0x000fc8000bf65330 */
[----:B------:R-:W-:Y:S02]  /*0e10*/  PLOP3.LUT P2, PT, PT, PT, UP0, 0x80, 0x0 ;  /* 0x000000000000781c */ /* 0x000fe40003f4f008 */
[----:B------:R-:W-:-:S03]  /*0e20*/  PLOP3.LUT P3, PT, PT, PT, UP3, 0x80, 0x0 ;  /* 0x000000000000781c */ /* 0x000fc60003f6f038 */
[----:B------:R-:W-:Y:S01]  /*0e30*/  @UP0 ULDC.64 UR12, c[0x0][0x9a8] ;  /* 0x00026a00000c0ab9 */ /* 0x000fe20000000a00 */
[----:B------:R-:W-:Y:S01]  /*0e40*/  @UP0 ULDC.64 UR14, c[0x0][0x9b0] ;  /* 0x00026c00000e0ab9 */ /* 0x000fe20000000a00 */
[----:B------:R-:W-:Y:S01]  /*0e50*/  @UP3 ULDC.64 UR18, c[0x0][0x9b8] ;  /* 0x00026e0000123ab9 */ /* 0x000fe20000000a00 */
[----:B------:R-:W-:Y:S01]  /*0e60*/  @UP3 ULDC.64 UR20, c[0x0][0x9c0] ;  /* 0x0002700000143ab9 */ /* 0x000fe20000000a00 */
[----:B--2---:R-:W-:-:S13]  /*0e70*/  R2UR UR37, R4 ;  /* 0x00000000042572ca */ /* 0x004fda00000e0000 */
[----:B------:R-:W-:Y:S02]  /*0e80*/  USHF.R.S32.HI UR38, URZ, 0x1f, UR37 ;  /* 0x0000001f3f267899 */ /* 0x000fe40008011425 */
[----:B------:R-:W-:Y:S02]  /*0e90*/  @UP0 UIMAD.WIDE.U32 UR10, UR37, UR12, URZ ;  /* 0x0000000c250a02a5 */ /* 0x000fe4000f8e003f */
[----:B------:R-:W-:Y:S02]  /*0ea0*/  @UP0 UIMAD UR4, UR38, UR12, URZ ;  /* 0x0000000c260402a4 */ /* 0x000fe4000f8e023f */
[----:B------:R-:W-:Y:S02]  /*0eb0*/  @UP3 UIMAD.WIDE.U32 UR16, UR37, UR18, URZ ;  /* 0x00000012251032a5 */ /* 0x000fe4000f8e003f */
[----:B------:R-:W-:Y:S02]  /*0ec0*/  @UP0 UIMAD UR12, UR37, UR13, UR4 ;  /* 0x0000000d250c02a4 */ /* 0x000fe4000f8e0204 */
[----:B------:R-:W-:-:S02]  /*0ed0*/  @UP0 USHF.R.S32.HI UR4, URZ, 0x1f, UR47 ;  /* 0x0000001f3f040899 */ /* 0x000fc4000801142f */
[----:B------:R-:W-:Y:S02]  /*0ee0*/  @UP3 UIMAD UR13, UR38, UR18, URZ ;  /* 0x00000012260d32a4 */ /* 0x000fe4000f8e023f */
[----:B------:R-:W-:Y:S02]  /*0ef0*/  @UP0 UIADD3 UR11, UR11, UR12, URZ ;  /* 0x0000000c0b0b0290 */ /* 0x000fe4000fffe03f */
[----:B------:R-:W-:Y:S02]  /*0f00*/  @UP0 UIMAD UR4, UR4, UR14, URZ ;  /* 0x0000000e040402a4 */ /* 0x000fe4000f8e023f */
[----:B------:R-:W-:Y:S02]  /*0f10*/  @UP3 UIMAD UR18, UR37, UR19, UR13 ;  /* 0x00000013251232a4 */ /* 0x000fe4000f8e020d */
[----:B------:R-:W-:Y:S02]  /*0f20*/  @UP3 USHF.R.S32.HI UR19, URZ, 0x1f, UR47 ;  /* 0x0000001f3f133899 */ /* 0x000fe4000801142f */
[----:B------:R-:W-:-:S02]  /*0f30*/  @UP0 UIMAD UR4, UR47, UR15, UR4 ;  /* 0x0000000f2f0402a4 */ /* 0x000fc4000f8e0204 */
[----:B------:R-:W-:Y:S02]  /*0f40*/  @UP0 UIMAD.WIDE.U32 UR14, UR47, UR14, UR10 ;  /* 0x0000000e2f0e02a5 */ /* 0x000fe4000f8e000a */
[----:B------:R-:W-:Y:S01]  /*0f50*/  @UP3 UIADD3 UR17, UR17, UR18, URZ ;  /* 0x0000001211113290 */ /* 0x000fe2000fffe03f */
[----:B------:R-:W-:Y:S01]  /*0f60*/  ULDC.64 UR10, c[0x0][0xa28] ;  /* 0x00028a00000a7ab9 */ /* 0x000fe20000000a00 */
[----:B------:R-:W-:Y:S01]  /*0f70*/  ULDC.64 UR12, c[0x0][0xa20] ;  /* 0x00028800000c7ab9 */ /* 0x000fe20000000a00 */
[----:B------:R-:W-:Y:S02]  /*0f80*/  @UP3 UIMAD UR18, UR19, UR20, URZ ;  /* 0x00000014131232a4 */ /* 0x000fe4000f8e023f */
[----:B------:R-:W-:Y:S02]  /*0f90*/  UISETP.NE.U32.AND UP1, UPT, UR10, URZ, UPT ;  /* 0x0000003f0a00728c */ /* 0x000fe4000bf25070 */
[----:B------:R-:W-:Y:S02]  /*0fa0*/  UISETP.NE.U32.AND UP2, UPT, UR12, URZ, UPT ;  /* 0x0000003f0c00728c */ /* 0x000fe4000bf45070 */
[----:B------:R-:W-:-:S02]  /*0fb0*/  @UP3 UIMAD UR18, UR47, UR21, UR18 ;  /* 0x000000152f1232a4 */ /* 0x000fc4000f8e0212 */
[----:B------:R-:W-:Y:S02]  /*0fc0*/  @UP3 UIMAD.WIDE.U32 UR16, UR47, UR20, UR16 ;  /* 0x000000142f1032a5 */ /* 0x000fe4000f8e0010 */
[----:B------:R-:W-:Y:S02]  /*0fd0*/  UISETP.NE.AND.EX UP1, UPT, UR11, URZ, UPT, UP1 ;  /* 0x0000003f0b00728c */ /* 0x000fe4000bf25310 */
[----:B------:R-:W-:Y:S02]  /*0fe0*/  UISETP.NE.AND.EX UP2, UPT, UR13, URZ, UPT, UP2 ;  /* 0x0000003f0d00728c */ /* 0x000fe4000bf45320 */
[----:B------:R-:W-:Y:S02]  /*0ff0*/  @UP0 UIADD3 UR15, UR15, UR4, URZ ;  /* 0x000000040f0f0290 */ /* 0x000fe4000fffe03f */
[----:B------:R-:W-:Y:S01]  /*1000*/  @UP0 ULEA UR6, UP4, UR14, UR6, 0x2 ;  /* 0x000000060e060291 */ /* 0x000fe2000f88103f */
[----:B------:R-:W-:Y:S01]  /*1010*/  PLOP3.LUT P0, PT, PT, PT, UP1, 0x80, 0x0 ;  /* 0x000000000000781c */ /* 0x000fe20003f0f018 */
[----:B------:R-:W-:Y:S01]  /*1020*/  @UP3 UIADD3 UR4, UR17, UR18, URZ ;  /* 0x0000001211043290 */ /* 0x000fe2000fffe03f */
[----:B------:R-:W-:Y:S01]  /*1030*/  PLOP3.LUT P1, PT, PT, PT, UP2, 0x80, 0x0 ;  /* 0x000000000000781c */ /* 0x000fe20003f2f028 */
[----:B------:R-:W-:-:S02]  /*1040*/  @UP3 ULEA UR8, UP5, UR16, UR8, 0x2 ;  /* 0x0000000810083291 */ /* 0x000fc4000f8a103f */
[----:B------:R-:W-:Y:S01]  /*1050*/  @UP0 ULEA.HI.X UR7, UR14, UR7, UR15, 0x2, UP4 ;  /* 0x000000070e070291 */ /* 0x000fe2000a0f140f */
[----:B-----5:R-:W-:Y:S01]  /*1060*/  IMAD.U32 R8, RZ, RZ, UR6 ;  /* 0x00000006ff087e24 */ /* 0x020fe2000f8e00ff */
[----:B------:R-:W-:Y:S02]  /*1070*/  @UP3 ULEA.HI.X UR9, UR16, UR9, UR4, 0x2, UP5 ;  /* 0x0000000910093291 */ /* 0x000fe4000a8f1404 */
[----:B------:R-:W-:Y:S01]  /*1080*/  @UP1 ULEA UR10, UP0, UR37, UR10, 0x2 ;  /* 0x0000000a250a1291 */ /* 0x000fe2000f80103f */
[----:B------:R-:W-:Y:S01]  /*1090*/  IMAD.U32 R10, RZ, RZ, UR8 ;  /* 0x00000008ff0a7e24 */ /* 0x000fe2000f8e00ff */
[----:B------:R-:W-:Y:S01]  /*10a0*/  @UP2 ULEA UR12, UP3, UR37, UR12, 0x2 ;  /* 0x0000000c250c2291 */ /* 0x000fe2000f86103f */
[----:B------:R-:W-:Y:S01]  /*10b0*/  IMAD.U32 R9, RZ, RZ, UR7 ;  /* 0x00000007ff097e24 */ /* 0x000fe2000f8e00ff */
[----:B------:R-:W-:Y:S01]  /*10c0*/  @UP1 ULEA.HI.X UR11, UR37, UR11, UR38, 0x2, UP0 ;  /* 0x0000000b250b1291 */ /* 0x000fe200080f1426 */
[----:B------:R-:W-:Y:S01]  /*10d0*/  IMAD.U32 R11, RZ, RZ, UR9 ;  /* 0x00000009ff0b7e24 */ /* 0x000fe2000f8e00ff */
[----:B------:R-:W-:-:S02]  /*10e0*/  @UP2 ULEA.HI.X UR13, UR37, UR13, UR38, 0x2, UP3 ;  /* 0x0000000d250d2291 */ /* 0x000fc400098f1426 */
[----:B------:R0:W2:Y:S01]  /*10f0*/  @P2 LDG.E R3, desc[UR50][R8.64] ;  /* 0x0000003208032981 */ /* 0x0000a2000c1e1900 */
[----:B------:R-:W-:Y:S01]  /*1100*/  IMAD.U32 R4, RZ, RZ, UR10 ;  /* 0x0000000aff047e24 */ /* 0x000fe2000f8e00ff */
[----:B------:R-:W-:Y:S01]  /*1110*/  ULDC.64 UR6, c[0x0][0x418] ;  /* 0x0001060000067ab9 */ /* 0x000fe20000000a00 */
[----:B------:R-:W-:Y:S01]  /*1120*/  ULDC UR4, c[0x0][0x424] ;  /* 0x0001090000047ab9 */ /* 0x000fe20000000800 */
[----:B------:R1:W2:Y:S01]  /*1130*/  @P3 LDG.E R0, desc[UR50][R10.64] ;  /* 0x000000320a003981 */ /* 0x0002a2000c1e1900 */
[----:B------:R-:W-:Y:S02]  /*1140*/  IMAD.U32 R6, RZ, RZ, UR12 ;  /* 0x0000000cff067e24 */ /* 0x000fe4000f8e00ff */
[----:B------:R-:W-:Y:S02]  /*1150*/  IMAD.U32 R5, RZ, RZ, UR11 ;  /* 0x0000000bff057e24 */ /* 0x000fe4000f8e00ff */
[----:B------:R-:W-:-:S03]  /*1160*/  IMAD.U32 R7, RZ, RZ, UR13 ;  /* 0x0000000dff077e24 */ /* 0x000fc6000f8e00ff */
[----:B------:R-:W3:Y:S04]  /*1170*/  @P0 LDG.E R4, desc[UR50][R4.64] ;  /* 0x0000003204040981 */ /* 0x000ee8000c1e1900 */
[----:B------:R-:W4:Y:S01]  /*1180*/  @P1 LDG.E R6, desc[UR50][R6.64] ;  /* 0x0000003206061981 */ /* 0x000f22000c1e1900 */
[----:B------:R-:W-:Y:S01]  /*1190*/  UISETP.NE.U32.AND UP0, UPT, UR6, URZ, UPT ;  /* 0x0000003f0600728c */ /* 0x000fe2000bf05070 */
[----:B------:R-:W-:Y:S01]  /*11a0*/  IMAD.MOV.U32 R87, RZ, RZ, RZ ;  /* 0x000000ffff577224 */ /* 0x000fe200078e00ff */
[----:B------:R-:W-:Y:S01]  /*11b0*/  UMOV UR53, URZ ;  /* 0x0000003f00357c82 */ /* 0x000fe20008000000 */
[----:B------:R-:W-:Y:S01]  /*11c0*/  ULDC UR6, c[0x0][0x2f0] ;  /* 0x0000bc0000067ab9 */ /* 0x000fe20000000800 */
[----:B------:R-:W-:Y:S01]  /*11d0*/  UISETP.NE.AND.EX UP0, UPT, UR7, URZ, UPT, UP0 ;  /* 0x0000003f0700728c */ /* 0x000fe2000bf05300 */
[----:B0-----:R-:W-:Y:S01]  /*11e0*/  CS2R R8, SRZ ;  /* 0x0000000000087805 */ /* 0x001fe2000001ff00 */
[----:B------:R-:W-:Y:S01]  /*11f0*/  UMOV UR40, UR5 ;  /* 0x0000000500287c82 */ /* 0x000fe20008000000 */
[----:B------:R-:W-:Y:S01]  /*1200*/  ULDC UR7, c[0x0][0x988] ;  /* 0x0002620000077ab9 */ /* 0x000fe20000000800 */
[----:B------:R-:W-:Y:S01]  /*1210*/  USEL UR4, UR4, 0x1, UP0 ;  /* 0x0000000104047887 */ /* 0x000fe20008000000 */
[----:B-1----:R-:W-:-:S02]  /*1220*/  CS2R R10, SRZ ;  /* 0x00000000000a7805 */ /* 0x002fc4000001ff00 */
[----:B------:R-:W-:Y:S02]  /*1230*/  CS2R R12, SRZ ;  /* 0x00000000000c7805 */ /* 0x000fe4000001ff00 */
[----:B------:R-:W-:Y:S01]  /*1240*/  CS2R R14, SRZ ;  /* 0x00000000000e7805 */ /* 0x000fe2000001ff00 */
[----:B------:R-:W-:Y:S01]  /*1250*/  UIMAD UR4, UR4, UR6, URZ ;  /* 0x00000006040472a4 */ /* 0x000fe2000f8e023f */
        /* <DEDUP_REMOVED lines=18> */
[----:B------:R-:W-:Y:S02]  /*1380*/  IMAD.MOV.U32 R60, RZ, RZ, RZ ;  /* 0x000000ffff3c7224 */ /* 0x000fe400078e00ff */
[----:B--2---:R-:W-:Y:S01]  /*1390*/  FMUL.FTZ R0, R3, R0 ;  /* 0x0000000003007220 */ /* 0x004fe20000410000 */
[----:B------:R-:W-:-:S03]  /*13a0*/  IMAD.MOV.U32 R3, RZ, RZ, RZ ;  /* 0x000000ffff037224 */ /* 0x000fc600078e00ff */
[----:B------:R-:W-:Y:S01]  /*13b0*/  FMUL.FTZ R0, R0, UR7 ;  /* 0x0000000700007c20 */ /* 0x000fe20008410000 */
[----:B---3--:R-:W-:Y:S02]  /*13c0*/  @P0 R2UR UR53, R4 ;  /* 0x00000000043502ca */ /* 0x008fe400000e0000 */
[----:B------:R-:W-:Y:S02]  /*13d0*/  CS2R R4, SRZ ;  /* 0x0000000000047805 */ /* 0x000fe4000001ff00 */
[----:B------:R-:W-:Y:S02]  /*13e0*/  R2UR UR39, R0 ;  /* 0x00000000002772ca */ /* 0x000fe400000e0000 */
[----:B----4-:R-:W-:Y:S02]  /*13f0*/  @P1 R2UR UR4, R6 ;  /* 0x00000000060412ca */ /* 0x010fe400000e0000 */
[----:B------:R-:W-:Y:S01]  /*1400*/  PLOP3.LUT P0, PT, PT, PT, PT, 0x80, 0x0 ;  /* 0x000000000000781c */ /* 0x000fe20003f0f070 */
[----:B------:R-:W-:-:S12]  /*1410*/  @P1 BRA `(.L_x_190) ;  /* 0x0000000000341947 */ /* 0x000fd80003800000 */
[----:B------:R-:W-:Y:S02]  /*1420*/  ULDC.64 UR6, c[0x0][0xa08] ;  /* 0x0002820000067ab9 */ /* 0x000fe40000000a00 */
[----:B------:R-:W-:-:S04]  /*1430*/  ISETP.NE.U32.AND P1, PT, RZ, UR6, PT ;  /* 0x00000006ff007c0c */ /* 0x000fc8000bf25070 */
[----:B------:R-:W-:-:S13]  /*1440*/  ISETP.NE.AND.EX P1, PT, RZ, UR7, PT, P1 ;  /* 0x00000007ff007c0c */ /* 0x000fda000bf25310 */
[----:B------:R-:W-:Y:S05]  /*1450*/  @!P1 BRA `(.L_x_190) ;  /* 0x0000000000249947 */ /* 0x000fea0003800000 */
[----:B------:R-:W-:Y:S02]  /*1460*/  ULDC.64 UR4, c[0x0][0xa08] ;  /* 0x0002820000047ab9 */ /* 0x000fe40000000a00 */
[----:B------:R-:W-:-:S06]  /*1470*/  UIMAD.WIDE UR4, UR37, 0x4, UR4 ;  /* 0x00000004250478a5 */ /* 0x000fcc000f8e0204 */
[----:B------:R-:W-:Y:S02]  /*1480*/  IMAD.U32 R6, RZ, RZ, UR4 ;  /* 0x00000004ff067e24 */ /* 0x000fe4000f8e00ff */
[----:B------:R-:W-:-:S05]  /*1490*/  IMAD.U32 R7, RZ, RZ, UR5 ;  /* 0x00000005ff077e24 */ /* 0x000fca000f8e00ff */
[----:B------:R-:W2:Y:S04]  /*14a0*/  LDG.E R48, desc[UR50][R6.64] ;  /* 0x0000003206307981 */ /* 0x000ea8000c1e1900 */
[----:B------:R-:W3:Y:S01]  /*14b0*/  LDG.E R0, desc[UR50][R6.64+0x4] ;  /* 0x0000043206007981 */ /* 0x000ee2000c1e1900 */
[----:B--2---:R-:W-:Y:S02]  /*14c0*/  R2UR UR4, R48 ;  /* 0x00000000300472ca */ /* 0x004fe400000e0000 */
[----:B---3--:R-:W-:-:S13]  /*14d0*/  R2UR UR5, R0 ;  /* 0x00000000000572ca */ /* 0x008fda00000e0000 */
[----:B------:R-:W-:-:S12]  /*14e0*/  UIADD3 UR4, -UR4, UR5, URZ ;  /* 0x0000000504047290 */ /* 0x000fd8000fffe13f */
.L_x_190:
[----:B------:R-:W-:Y:S01]  /*14f0*/  UIADD3 UR53, -UR53, UR4, URZ ;  /* 0x0000000435357290 */ /* 0x000fe2000fffe13f */
[----:B------:R-:W-:Y:S01]  /*1500*/  CS2R R94, SRZ ;  /* 0x00000000005e7805 */ /* 0x000fe2000001ff00 */
[----:B------:R-:W-:Y:S01]  /*1510*/  UMOV UR41, UR47 ;  /* 0x0000002f00297c82 */ /* 0x000fe20008000000 */
[----:B------:R-:W-:Y:S01]  /*1520*/  IMAD.MOV.U32 R61, RZ, RZ, RZ ;  /* 0x000000ffff3d7224 */ /* 0x000fe200078e00ff */
[----:B------:R-:W-:Y:S01]  /*1530*/  UISETP.GE.AND UP0, UPT, UR53, 0x1, UPT ;  /* 0x000000013500788c */ /* 0x000fe2000bf06270 */
[----:B------:R-:W-:Y:S01]  /*1540*/  CS2R R64, SRZ ;  /* 0x0000000000407805 */ /* 0x000fe2000001ff00 */
[----:B------:R-:W-:Y:S01]  /*1550*/  UIADD3 UR4, UR53, 0x9f, URZ ;  /* 0x0000009f35047890 */ /* 0x000fe2000fffe03f */
[----:B------:R-:W-:Y:S02]  /*1560*/  CS2R R96, SRZ ;  /* 0x0000000000607805 */ /* 0x000fe4000001ff00 */
[----:B------:R-:W-:Y:S02]  /*1570*/  CS2R R68, SRZ ;  /* 0x0000000000447805 */ /* 0x000fe4000001ff00 */
[----:B------:R-:W-:-:S02]  /*1580*/  CS2R R98, SRZ ;  /* 0x0000000000627805 */ /* 0x000fc4000001ff00 */
[----:B------:R-:W-:Y:S01]  /*1590*/  PLOP3.LUT P1, PT, PT, PT, UP0, 0x80, 0x0 ;  /* 0x000000000000781c */ /* 0x000fe20003f2f008 */
[----:B------:R-:W-:Y:S01]  /*15a0*/  UIMAD.WIDE UR4, UR4, 0x66666667, URZ ;  /* 0x66666667040478a5 */ /* 0x000fe2000f8e023f */
[----:B------:R-:W-:Y:S02]  /*15b0*/  CS2R R72, SRZ ;  /* 0x0000000000487805 */ /* 0x000fe4000001ff00 */
[----:B------:R-:W-:Y:S01]  /*15c0*/  CS2R R100, SRZ ;  /* 0x0000000000647805 */ /* 0x000fe2000001ff00 */
[----:B------:R-:W-:Y:S01]  /*15d0*/  IMAD.MOV.U32 R76, RZ, RZ, RZ ;  /* 0x000000ffff4c7224 */ /* 0x000fe200078e00ff */
[----:B------:R-:W-:Y:S01]  /*15e0*/  USHF.R.U32.HI UR52, URZ, 0x1f, UR5 ;  /* 0x0000001f3f347899 */ /* 0x000fe20008011605 */
[----:B------:R-:W-:-:S03]  /*15f0*/  IMAD.MOV.U32 R102, RZ, RZ, RZ ;  /* 0x000000ffff667224 */ /* 0x000fc600078e00ff */
[----:B------:R-:W-:-:S03]  /*1600*/  ULEA.HI.SX32 UR52, UR5, UR52, 0x1a ;  /* 0x0000003405347291 */ /* 0x000fc6000f8fd23f */
[----:B------:R-:W-:Y:S09]  /*1610*/  @!P1 BRA `(.L_x_191) ;  /* 0x0000006c00a89947 */ /* 0x000ff20003800000 */
[----:B------:R-:W0:Y:S01]  /*1620*/  SHFL.IDX PT, R0, R23, RZ, 0x1f ;  /* 0x00001fff17007589 */ /* 0x000e2200000e0000 */
[----:B------:R-:W1:Y:S01]  /*1630*/  S2UR UR49, SR_CgaCtaId ;  /* 0x00000000003179c3 */ /* 0x000e620000008800 */
[----:B------:R-:W-:Y:S01]  /*1640*/  UMOV UR48, 0x400 ;  /* 0x0000040000307882 */ /* 0x000fe20000000000 */
[----:B0-----:R-:W-:Y:S01]  /*1650*/  R2UR UR42, R0 ;  /* 0x00000000002a72ca */ /* 0x001fe200000e0000 */
[----:B-1----:R-:W-:-:S04]  /*1660*/  ULEA UR48, UR49, UR48, 0x18 ;  /* 0x0000003031307291 */ /* 0x002fc8000f8ec03f */
[----:B------:R-:W-:-:S04]  /*1670*/  UIADD3 UR5, UR48, 0x14400, URZ ;  /* 0x0001440030057890 */ /* 0x000fc8000fffe03f */
[----:B------:R-:W-:-:S04]  /*1680*/  ULOP3.LUT UP0, URZ, UR5, 0x9f, URZ, 0xc0, !UPT ;  /* 0x0000009f053f7892 */ /* 0x000fc8000f80c03f */
[----:B------:R-:W-:Y:S02]  /*1690*/  ULEA.HI UR4, UR42, UR42, URZ, 0x1 ;  /* 0x0000002a2a047291 */ /* 0x000fe4000f8f083f */
[----:B------:R-:W-:Y:S02]  /*16a0*/  PLOP3.LUT P0, PT, PT, PT, UP0, 0x80, 0x0 ;  /* 0x000000000000781c */ /* 0x000fe40003f0f008 */
[----:B------:R-:W-:-:S04]  /*16b0*/  ULOP3.LUT UR4, UR4, 0x3e, URZ, 0xc0, !UPT ;  /* 0x0000003e04047892 */ /* 0x000fc8000f8ec03f */
[----:B------:R-:W-:-:S04]  /*16c0*/  UIADD3 UR4, UR42, -UR4, URZ ;  /* 0x800000042a047290 */ /* 0x000fc8000fffe03f */
[----:B------:R-:W-:-:S04]  /*16d0*/  ULEA UR4, UR4, UR5, 0xc ;  /* 0x0000000504047291 */ /* 0x000fc8000f8e603f */
[----:B------:R-:W-:-:S04]  /*16e0*/  USHF.R.U32.HI UR4, URZ, 0x4, UR4 ;  /* 0x000000043f047899 */ /* 0x000fc80008011604 */
[----:B------:R-:W-:Y:S01]  /*16f0*/  ULOP3.LUT UR54, UR4, 0x3fff, URZ, 0xc0, !UPT ;  /* 0x00003fff04367892 */ /* 0x000fe2000f8ec03f */
[----:B------:R-:W-:Y:S11]  /*1700*/  @!P0 BRA `(.L_x_192) ;  /* 0x0000000000408947 */ /* 0x000ff60003800000 */
        /* <DEDUP_REMOVED lines=16> */
.L_x_192:
[----:B------:R-:W-:Y:S01]  /*1810*/  ULEA.HI UR4, UR45, UR45, URZ, 0x1 ;  /* 0x0000002d2d047291 */ /* 0x000fe2000f8f083f */
[----:B------:R-:W-:-:S03]  /*1820*/  IMAD.U32 R3, RZ, RZ, UR46 ;  /* 0x0000002eff037e24 */ /* 0x000fc6000f8e00ff */
[----:B------:R-:W-:Y:S02]  /*1830*/  ULOP3.LUT UR4, UR4, 0xfffffffe, URZ, 0xc0, !UPT ;  /* 0xfffffffe04047892 */ /* 0x000fe4000f8ec03f */
[----:B------:R-:W-:Y:S02]  /*1840*/  ISETP.NE.AND P0, PT, R3, 0x3, PT ;  /* 0x000000030300780c */ /* 0x000fe40003f05270 */
[----:B------:R-:W-:-:S06]  /*1850*/  UIADD3 UR4, UR45, -UR4, URZ ;  /* 0x800000042d047290 */ /* 0x000fcc000fffe03f */
[----:B------:R-:W-:-:S05]  /*1860*/  IMAD.U32 R0, RZ, RZ, UR4 ;  /* 0x00000004ff007e24 */ /* 0x000fca000f8e00ff */
[----:B------:R-:W-:-:S04]  /*1870*/  SHF.L.U32 R0, R0, 0x1f, RZ ;  /* 0x0000001f00007819 */ /* 0x000fc800000006ff */
[----:B------:R-:W0:Y:S02]  /*1880*/  SYNCS.PHASECHK.TRANS64.TRYWAIT P1, [UR48+0x29800], R0 ;  /* 0x02980000ff0075a7 */ /* 0x000e240008020170 */
[----:B0-----:R-:W-:Y:S05]  /*1890*/  @!P1 BRA `(.L_x_193) ;  /* 0x000000f800609947 */ /* 0x001fea0003800000 */
.L_x_339:
[----:B------:R-:W-:Y:S05]  /*18a0*/  @!P0 BRA `(.L_x_194) ;  /* 0x0000000000048947 */ /* 0x000fea0003800000 */
[----:B------:R-:W-:Y:S01]  /*18b0*/  BPT.TRAP 0x1 ;  /* 0x000000040000795c */ /* 0x000fe20000300000 */
.L_x_194:
[----:B------:R-:W-:Y:S02]  /*18c0*/  IMAD.U32 R4, RZ, RZ, UR43 ;  /* 0x0000002bff047e24 */ /* 0x000fe4000f8e00ff */
[----:B0-----:R-:W-:-:S03]  /*18d0*/  IMAD.U32 R3, RZ, RZ, UR44 ;  /* 0x0000002cff037e24 */ /* 0x001fc6000f8e00ff */
[----:B------:R-:W-:Y:S02]  /*18e0*/  LEA R4, R4, UR48, 0x3 ;  /* 0x0000003004047c11 */ /* 0x000fe4000f8e18ff */
[----:B------:R-:W-:-:S04]  /*18f0*/  SHF.L.U32 R3, R3, 0x1f, RZ ;  /* 0x0000001f03037819 */ /* 0x000fc800000006ff */
[----:B------:R0:W1:Y:S01]  /*1900*/  SYNCS.PHASECHK.TRANS64.TRYWAIT P1, [R4+URZ+0x29830], R3 ;  /* 0x02983003040075a7 */ /* 0x000062000802017f */
[----:B------:R-:W-:Y:S05]  /*1910*/  @!P0 BRA `(.L_x_195) ;  /* 0x0000000000048947 */ /* 0x000fea0003800000 */
[----:B------:R-:W-:Y:S01]  /*1920*/  BPT.TRAP 0x1 ;  /* 0x000000040000795c */ /* 0x000fe20000300000 */
.L_x_195:
[----:B------:R-:W-:Y:S01]  /*1930*/  IMAD.MOV.U32 R87, RZ, RZ, RZ ;  /* 0x000000ffff577224 */ /* 0x000fe200078e00ff */
[----:B-1----:R-:W-:Y:S06]  /*1940*/  @P1 BRA `(.L_x_196) ;  /* 0x0000000000081947 */ /* 0x002fec0003800000 */
[----:B------:R-:W1:Y:S02]  /*1950*/  SYNCS.PHASECHK.TRANS64.TRYWAIT P1, [R4+URZ+0x29830], R3 ;  /* 0x02983003040075a7 */ /* 0x000e64000802017f */
[----:B-1----:R-:W-:Y:S05]  /*1960*/  @!P1 BRA `(.L_x_197) ;  /* 0x000000f800449947 */ /* 0x002fea0003800000 */
.L_x_196:
        /* <DEDUP_REMOVED lines=11> */
[----:B------:R-:W-:Y:S01]  /*1a20*/  UMOV UR4, UR24 ;  /* 0x0000001800047c82 */ /* 0x000fe20008000000 */
[----:B------:R-:W-:Y:S02]  /*1a30*/  UMOV UR7, 0x80000020 ;  /* 0x8000002000077882 */ /* 0x000fe40000000000 */
        /* <DEDUP_REMOVED lines=191> */
.L_x_198:
        /* <DEDUP_REMOVED lines=172> */
[----:B------:R-:W-:-:S02]  /*30f0*/  FSEL R25, R25, -INF , P0 ;  /* 0xff80000019197808 */ /* 0x000fc40000000000 */
[----:B------:R-:W-:Y:S02]  /*3100*/  ISETP.NE.AND P2, PT, R12, RZ, PT ;  /* 0x000000ff0c00720c */ /* 0x000fe40003f45270 */
[----:B------:R-:W-:Y:S02]  /*3110*/  FSEL R62, R36, -INF , P5 ;  /* 0xff800000243e7808 */ /* 0x000fe40002800000 */
[----:B0-----:R-:W-:Y:S02]  /*3120*/  FMNMX.FTZ R27, R8, R27, !PT ;  /* 0x0000001b081b7209 */ /* 0x001fe40007810000 */
[----:B------:R-:W-:Y:S02]  /*3130*/  FSEL R37, R37, -INF , P6 ;  /* 0xff80000025257808 */ /* 0x000fe40003000000 */
[----:B------:R-:W-:Y:S01]  /*3140*/  ISETP.NE.AND P0, PT, R72, RZ, PT ;  /* 0x000000ff4800720c */ /* 0x000fe20003f05270 */
[----:B------:R-:W0:Y:S02]  /*3150*/  SHFL.BFLY PT, R0, R27, 0x1, 0x1f ;  /* 0x0c201f001b007f89 */ /* 0x000e2400000e0000 */
        /* <DEDUP_REMOVED lines=19> */
[--C-:B------:R-:W-:Y:S01]  /*3290*/  FFMA.FTZ R51, R81, UR39, -R6.reuse ;  /* 0x0000002751337c23 */ /* 0x100fe20008010806 */
[----:B------:R-:W-:Y:S01]  /*32a0*/  FMNMX.FTZ R20, R112, R13, !PT ;  /* 0x0000000d70147209 */ /* 0x000fe20007810000 */
[----:B------:R-:W-:Y:S01]  /*32b0*/  MUFU.EX2 R5, R5 ;  /* 0x0000000500057308 */ /* 0x000fe20000000800 */
[----:B------:R-:W-:-:S01]  /*32c0*/  FFMA.FTZ R12, R123, UR39, -R6 ;  /* 0x000000277b0c7c23 */ /* 0x000fc20008010806 */
[--C-:B------:R-:W-:Y:S01]  /*32d0*/  FFMA.FTZ R74, R85, UR39, -R6.reuse ;  /* 0x00000027554a7c23 */ /* 0x100fe20008010806 */
[----:B------:R-:W-:Y:S01]  /*32e0*/  FMNMX.FTZ R13, R113, R20, !PT ;  /* 0x00000014710d7209 */ /* 0x000fe20007810000 */
[--C-:B------:R-:W-:Y:S01]  /*32f0*/  FFMA.FTZ R125, R125, UR39, -R6.reuse ;  /* 0x000000277d7d7c23 */ /* 0x100fe20008010806 */
[----:B------:R-:W-:-:S01]  /*3300*/  FFMA.FTZ R14, R127, UR39, -R6 ;  /* 0x000000277f0e7c23 */ /* 0x000fc20008010806 */
[--C-:B------:R-:W-:Y:S01]  /*3310*/  FFMA.FTZ R129, R129, UR39, -R6.reuse ;  /* 0x0000002781817c23 */ /* 0x100fe20008010806 */
[----:B------:R-:W-:Y:S01]  /*3320*/  FMNMX.FTZ R20, R116, R13, !PT ;  /* 0x0000000d74147209 */ /* 0x000fe20007810000 */
[----:B------:R-:W0:Y:S01]  /*3330*/  MUFU.EX2 R8, R8 ;  /* 0x0000000800087308 */ /* 0x000e220000000800 */
[----:B------:R-:W-:-:S01]  /*3340*/  FFMA.FTZ R133, R133, UR39, -R6 ;  /* 0x0000002785857c23 */ /* 0x000fc20008010806 */
        /* <DEDUP_REMOVED lines=8> */
[----:B------:R-:W-:Y:S01]  /*33d0*/  FFMA.FTZ R35, R35, UR39, -R6 ;  /* 0x0000002723237c23 */ /* 0x000fe20008010806 */
[----:B------:R-:W-:-:S04]  /*33e0*/  FMNMX.FTZ R15, R89, R26, !PT ;  /* 0x0000001a590f7209 */ /* 0x000fc80007810000 */
[----:B------:R-:W-:Y:S01]  /*33f0*/  FMNMX.FTZ R26, R92, R15, !PT ;  /* 0x0000000f5c1a7209 */ /* 0x000fe20007810000 */
[----:B------:R-:W-:Y:S03]  /*3400*/  MUFU.EX2 R10, R10 ;  /* 0x0000000a000a7308 */ /* 0x000fe60000000800 */
[----:B------:R-:W-:Y:S01]  /*3410*/  FMNMX.FTZ R27, R93, R26, !PT ;  /* 0x0000001a5d1b7209 */ /* 0x000fe20007810000 */
[----:B------:R-:W-:-:S03]  /*3420*/  FFMA.FTZ R26, R135, UR39, -R6 ;  /* 0x00000027871a7c23 */ /* 0x000fc60008010806 */
[----:B------:R-:W-:Y:S01]  /*3430*/  FMNMX.FTZ R30, R96, R27, !PT ;  /* 0x0000001b601e7209 */ /* 0x000fe20007810000 */
[----:B------:R-:W-:Y:S03]  /*3440*/  MUFU.EX2 R9, R9 ;  /* 0x0000000900097308 */ /* 0x000fe60000000800 */
        /* <DEDUP_REMOVED lines=20> */
[----:B------:R1:W-:Y:S03]  /*3590*/  MUFU.EX2 R31, R50 ;  /* 0x00000032001f7308 */ /* 0x0003e60000000800 */
        /* <DEDUP_REMOVED lines=9> */
[----:B-1----:R-:W-:Y:S01]  /*3630*/  FMNMX.FTZ R50, R52, R79, !PT ;  /* 0x0000004f34327209 */ /* 0x002fe20007810000 */
[----:B------:R1:W-:Y:S03]  /*3640*/  MUFU.EX2 R75, R58 ;  /* 0x0000003a004b7308 */ /* 0x0003e60000000800 */
[----:B------:R-:W-:Y:S02]  /*3650*/  FMNMX.FTZ R77, R53, R50, !PT ;  /* 0x00000032354d7209 */ /* 0x000fe40007810000 */
[----:B------:R-:W-:Y:S01]  /*3660*/  FSEL R50, R28, -INF , P1 ;  /* 0xff8000001c327808 */ /* 0x000fe20000800000 */
[----:B------:R-:W-:-:S01]  /*3670*/  FFMA.FTZ R28, R63, UR39, -R6 ;  /* 0x000000273f1c7c23 */ /* 0x000fc20008010806 */
[----:B------:R-:W-:Y:S01]  /*3680*/  FMNMX.FTZ R54, R24, R77, !PT ;  /* 0x0000004d18367209 */ /* 0x000fe20007810000 */
[----:B------:R-:W-:Y:S01]  /*3690*/  MUFU.EX2 R21, R21 ;  /* 0x0000001500157308 */ /* 0x000fe20000000800 */
[----:B-1----:R-:W-:Y:S01]  /*36a0*/  FSEL R58, R33, -INF , P4 ;  /* 0xff800000213a7808 */ /* 0x002fe20002000000 */
[----:B------:R-:W-:Y:S01]  /*36b0*/  FFMA.FTZ R33, R3, UR39, -R6 ;  /* 0x0000002703217c23 */ /* 0x000fe20008010806 */
[----:B------:R-:W-:-:S02]  /*36c0*/  FMNMX.FTZ R77, R25, R54, !PT ;  /* 0x00000036194d7209 */ /* 0x000fc40007810000 */
        /* <DEDUP_REMOVED lines=196> */
[--C-:B------:R-:W-:Y:S01]  /*4310*/  IMAD.MOV.U32 R29, RZ, RZ, R87.reuse ;  /* 0x000000ffff1d7224 */ /* 0x100fe200078e0057 */
[----:B------:R-:W2:Y:S01]  /*4320*/  MUFU.EX2 R41, R41 ;  /* 0x0000002900297308 */ /* 0x000ea20000000800 */
[C---:B-1----:R-:W-:Y:S01]  /*4330*/  F2FP.SATFINITE.E4M3.F32.PACK_AB_MERGE_C R68, R69.reuse, R68, RZ ;  /* 0x000000444544723e */ /* 0x042fe200048070ff */
[----:B------:R-:W-:Y:S01]  /*4340*/  FADD.FTZ R69, R69, R4 ;  /* 0x0000000445457221 */ /* 0x000fe20000010000 */
[----:B------:R-:W-:-:S02]  /*4350*/  IMAD.MOV.U32 R28, RZ, RZ, R87 ;  /* 0x000000ffff1c7224 */ /* 0x000fc400078e0057 */
        /* <DEDUP_REMOVED lines=146> */
[----:B------:R-:W-:Y:S01]  /*4c80*/  UMOV UR53, UR44 ;  /* 0x0000002c00357c82 */ /* 0x000fe20008000000 */
[----:B------:R-:W-:-:S10]  /*4c90*/  UMOV UR49, UR43 ;  /* 0x0000002b00317c82 */ /* 0x000fd40008000000 */
.L_x_210:
[----:B------:R-:W-:Y:S01]  /*4ca0*/  ISETP.NE.AND P2, PT, RZ, UR42, PT ;  /* 0x0000002aff007c0c */ /* 0x000fe2000bf45270 */
[----:B------:R-:W-:-:S04]  /*4cb0*/  UISETP.NE.AND UP0, UPT, UR49, 0x1, UPT ;  /* 0x000000013100788c */ /* 0x000fc8000bf05270 */
[----:B------:R-:W-:-:S04]  /*4cc0*/  USEL UR44, URZ, 0x1, UP0 ;  /* 0x000000013f2c7887 */ /* 0x000fc80008000000 */
[----:B------:R-:W-:-:S04]  /*4cd0*/  ULOP3.LUT UR44, UR53, UR44, URZ, 0x3c, !UPT ;  /* 0x0000002c352c7292 */ /* 0x000fc8000f8e3c3f */
[----:B------:R-:W-:Y:S08]  /*4ce0*/  @P2 BRA `(.L_x_200) ;  /* 0x0000000000442947 */ /* 0x000ff00003800000 */
[----:B------:R-:W-:Y:S05]  /*4cf0*/  @!P0 BRA `(.L_x_201) ;  /* 0x0000000000048947 */ /* 0x000fea0003800000 */
[----:B------:R-:W-:Y:S01]  /*4d00*/  BPT.TRAP 0x1 ;  /* 0x000000040000795c */ /* 0x000fe20000300000 */
.L_x_201:
[----:B------:R-:W0:Y:S01]  /*4d10*/  S2UR UR10, SR_CgaCtaId ;  /* 0x00000000000a79c3 */ /* 0x000e220000008800 */
[----:B------:R-:W-:Y:S01]  /*4d20*/  UIADD3 UR6, UR49, 0x1, URZ ;  /* 0x0000000131067890 */ /* 0x000fe2000fffe03f */
[----:B------:R-:W-:Y:S01]  /*4d30*/  IMAD.U32 R0, RZ, RZ, UR44 ;  /* 0x0000002cff007e24 */ /* 0x000fe2000f8e00ff */
[----:B------:R-:W-:Y:S02]  /*4d40*/  UMOV UR7, 0x400 ;  /* 0x0000040000077882 */ /* 0x000fe40000000000 */
[----:B------:R-:W-:Y:S02]  /*4d50*/  UISETP.NE.AND UP0, UPT, UR6, 0x2, UPT ;  /* 0x000000020600788c */ /* 0x000fe4000bf05270 */
[----:B------:R-:W-:Y:S02]  /*4d60*/  SHF.L.U32 R0, R0, 0x1f, RZ ;  /* 0x0000001f00007819 */ /* 0x000fe400000006ff */
[----:B------:R-:W-:Y:S02]  /*4d70*/  USEL UR6, UR6, URZ, UP0 ;  /* 0x0000003f06067287 */ /* 0x000fe40008000000 */
[----:B0-----:R-:W-:-:S04]  /*4d80*/  ULEA UR7, UR10, UR7, 0x18 ;  /* 0x000000070a077291 */ /* 0x001fc8000f8ec03f */
[----:B------:R-:W-:-:S09]  /*4d90*/  ULEA UR6, UR6, UR7, 0x3 ;  /* 0x0000000706067291 */ /* 0x000fd2000f8e183f */
[----:B------:R0:W1:Y:S01]  /*4da0*/  SYNCS.PHASECHK.TRANS64.TRYWAIT P1, [UR6+0x29830], R0 ;  /* 0x02983000ff0075a7 */ /* 0x0000620008020146 */
[----:B------:R-:W-:Y:S05]  /*4db0*/  @!P0 BRA `(.L_x_202) ;  /* 0x0000000000048947 */ /* 0x000fea0003800000 */
[----:B------:R-:W-:Y:S01]  /*4dc0*/  BPT.TRAP 0x1 ;  /* 0x000000040000795c */ /* 0x000fe20000300000 */
.L_x_202:
[----:B-1----:R-:W-:Y:S05]  /*4dd0*/  @P1 BRA `(.L_x_200) ;  /* 0x0000000000081947 */ /* 0x002fea0003800000 */
[----:B------:R-:W1:Y:S02]  /*4de0*/  SYNCS.PHASECHK.TRANS64.TRYWAIT P1, [UR6+0x29830], R0 ;  /* 0x02983000ff0075a7 */ /* 0x000e640008020146 */
[----:B-1----:R-:W-:Y:S05]  /*4df0*/  @!P1 BRA `(.L_x_203) ;  /* 0x000000c400349947 */ /* 0x002fea0003800000 */
.L_x_200:
        /* <DEDUP_REMOVED lines=189> */
.L_x_205:
[----:B------:R-:W0:Y:S01]  /*59d0*/  S2UR UR7, SR_CgaCtaId ;  /* 0x00000000000779c3 */ /* 0x000e220000008800 */
[----:B------:R-:W-:Y:S01]  /*59e0*/  UMOV UR6, 0x400 ;  /* 0x0000040000067882 */ /* 0x000fe20000000000 */
[----:B------:R-:W-:-:S05]  /*59f0*/  IMAD.U32 R0, RZ, RZ, UR53 ;  /* 0x00000035ff007e24 */ /* 0x000fca000f8e00ff */
[----:B------:R-:W-:Y:S01]  /*5a00*/  SHF.L.U32 R0, R0, 0x1f, RZ ;  /* 0x0000001f00007819 */ /* 0x000fe200000006ff */
[----:B0-----:R-:W-:-:S04]  /*5a10*/  ULEA UR6, UR7, UR6, 0x18 ;  /* 0x0000000607067291 */ /* 0x001fc8000f8ec03f */
[----:B------:R-:W-:-:S09]  /*5a20*/  ULEA UR6, UR49, UR6, 0x3 ;  /* 0x0000000631067291 */ /* 0x000fd2000f8e183f */
[----:B------:R0:W1:Y:S01]  /*5a30*/  SYNCS.PHASECHK.TRANS64.TRYWAIT P1, [UR6+0x29850], R0 ;  /* 0x02985000ff0075a7 */ /* 0x0000620008020146 */
[----:B------:R-:W-:Y:S05]  /*5a40*/  @!P0 BRA `(.L_x_206) ;  /* 0x0000000000048947 */ /* 0x000fea0003800000 */
[----:B------:R-:W-:Y:S01]  /*5a50*/  BPT.TRAP 0x1 ;  /* 0x000000040000795c */ /* 0x000fe20000300000 */
.L_x_206:
[----:B-1----:R-:W-:Y:S05]  /*5a60*/  @P1 BRA `(.L_x_204) ;  /* 0x0000000000081947 */ /* 0x002fea0003800000 */
[----:B------:R-:W1:Y:S02]  /*5a70*/  SYNCS.PHASECHK.TRANS64.TRYWAIT P1, [UR6+0x29850], R0 ;  /* 0x02985000ff0075a7 */ /* 0x000e640008020146 */
[----:B-1----:R-:W-:Y:S05]  /*5a80*/  @!P1 BRA `(.L_x_207) ;  /* 0x000000b800289947 */ /* 0x002fea0003800000 */
.L_x_204:
[----:B------:R-:W2:Y:S01]  /*5a90*/  S2UR UR11, SR_CgaCtaId ;  /* 0x00000000000b79c3 */ /* 0x000ea20000008800 */
[----:B------:R-:W-:Y:S01]  /*5aa0*/  UMOV UR6, 0x400 ;  /* 0x0000040000067882 */ /* 0x000fe20000000000 */
[----:B------:R-:W-:Y:S01]  /*5ab0*/  WARPGROUP.ARRIVE ;  /* 0x00000000000079c5 */ /* 0x000fe20000000000 */
[----:B------:R-:W-:Y:S01]  /*5ac0*/  UMOV UR7, 0xc0000010 ;  /* 0xc000001000077882 */ /* 0x000fe20000000000 */
[----:B01----:R-:W-:Y:S01]  /*5ad0*/  IADD3 R0, -R22, 0xb, RZ ;  /* 0x0000000b16007810 */ /* 0x003fe20007ffe1ff */
[----:B--2---:R-:W-:-:S04]  /*5ae0*/  ULEA UR14, UR11, UR6, 0x18 ;  /* 0x000000060b0e7291 */ /* 0x004fc8000f8ec03f */
[----:B------:R-:W-:-:S04]  /*5af0*/  UIADD3 UR6, UR14, 0x400, URZ ;  /* 0x000004000e067890 */ /* 0x000fc8000fffe03f */
        /* <DEDUP_REMOVED lines=30> */
.L_x_208:
        /* <DEDUP_REMOVED lines=344> */
.L_x_209:
        /* <DEDUP_REMOVED lines=116> */
.L_x_199:
[----:B------:R-:W-:Y:S06]  /*79a0*/  BAR.ARV 0x8, 0x180 ;  /* 0x0206000000007b1d */ /* 0x000fec0000002000 */
[----:B------:R-:W-:Y:S05]  /*79b0*/  @!P0 BRA `(.L_x_211) ;  /* 0x0000000000048947 */ /* 0x000fea0003800000 */
[----:B------:R-:W-:Y:S01]  /*79c0*/  BPT.TRAP 0x1 ;  /* 0x000000040000795c */ /* 0x000fe20000300000 */
.L_x_211:
        /* <DEDUP_REMOVED lines=9> */
.L_x_212:
[----:B-1----:R-:W-:Y:S05]  /*7a60*/  @P1 BRA `(.L_x_213) ;  /* 0x0000000000081947 */ /* 0x002fea0003800000 */
[----:B------:R-:W1:Y:S02]  /*7a70*/  SYNCS.PHASECHK.TRANS64.TRYWAIT P1, [UR9+0x29850], R6 ;  /* 0x02985006ff0075a7 */ /* 0x000e640008020149 */
[----:B-1----:R-:W-:Y:S05]  /*7a80*/  @!P1 BRA `(.L_x_214) ;  /* 0x0000009800409947 */ /* 0x002fea0003800000 */
.L_x_213:
[----:B------:R-:W-:Y:S01]  /*7a90*/  UIADD3 UR4, UR4, 0x400, URZ ;  /* 0x0000040004047890 */ /* 0x000fe2000fffe03f */
[----:B------:R-:W-:Y:S01]  /*7aa0*/  WARPGROUP.ARRIVE ;  /* 0x00000000000079c5 */ /* 0x000fe20000000000 */
[----:B------:R-:W-:Y:S01]  /*7ab0*/  UMOV UR7, 0xc0000010 ;  /* 0xc000001000077882 */ /* 0x000fe20000000000 */
[----:B------:R-:W-:Y:S01]  /*7ac0*/  ULDC.64 UR10, c[0x0][0x9a0] ;  /* 0x00026800000a7ab9 */ /* 0x000fe20000000a00 */
[----:B------:R-:W-:Y:S01]  /*7ad0*/  USHF.R.U32.HI UR4, URZ, 0x4, UR4 ;  /* 0x000000043f047899 */ /* 0x000fe20008011604 */
[----:B------:R-:W-:Y:S01]  /*7ae0*/  IMAD.MOV.U32 R8, RZ, RZ, 0x3f800000 ;  /* 0x3f800000ff087424 */ /* 0x000fe200078e00ff */
[----:B------:R-:W-:Y:S02]  /*7af0*/  UISETP.NE.U32.AND UP0, UPT, UR10, URZ, UPT ;  /* 0x0000003f0a00728c */ /* 0x000fe4000bf05070 */
[----:B------:R-:W-:Y:S02]  /*7b00*/  ULOP3.LUT UR4, UR4, 0x3fff, URZ, 0xc0, !UPT ;  /* 0x00003fff04047892 */ /* 0x000fe4000f8ec03f */
[----:B------:R-:W-:-:S02]  /*7b10*/  UISETP.NE.AND.EX UP0, UPT, UR11, URZ, UPT, UP0 ;  /* 0x0000003f0b00728c */ /* 0x000fc4000bf05300 */
[----:B------:R-:W-:-:S04]  /*7b20*/  ULOP3.LUT UR4, UR4, 0x10000, URZ, 0xfc, !UPT ;  /* 0x0001000004047892 */ /* 0x000fc8000f8efc3f */
[----:B------:R-:W-:Y:S01]  /*7b30*/  UIMAD UR8, UR43, 0x500, UR4 ;  /* 0x000005002b0878a4 */ /* 0x000fe2000f8e0204 */
[----:B------:R-:W-:-:S03]  /*7b40*/  PLOP3.LUT P1, PT, PT, PT, UP0, 0x80, 0x0 ;  /* 0x000000000000781c */ /* 0x000fc60003f2f008 */
[----:B------:R-:W-:Y:S01]  /*7b50*/  UIADD3 UR4, UR8, 0x100, URZ ;  /* 0x0000010008047890 */ /* 0x000fe2000fffe03f */
[----:B------:R-:W-:Y:S02]  /*7b60*/  @UP0 ULDC.64 UR12, c[0x0][0x9c8] ;  /* 0x00027200000c0ab9 */ /* 0x000fe40000000a00 */
[----:B------:R-:W-:-:S06]  /*7b70*/  UMOV UR6, UR8 ;  /* 0x0000000800067c82 */ /* 0x000fcc0008000000 */
[----:B------:R-:W-:Y:S01]  /*7b80*/  QGMMA.64x128x32.F32.E4M3.E4M3 R24, R172, gdesc[UR4], R24, gsb0 ;  /* 0x01e00004ac187df3 */ /* 0x000fe20008000818 */
[----:B------:R-:W-:Y:S01]  /*7b90*/  UMOV UR7, 0xc0000010 ;  /* 0xc000001000077882 */ /* 0x000fe20000000000 */
[----:B------:R-:W-:Y:S01]  /*7ba0*/  UMOV UR6, UR4 ;  /* 0x0000000400067c82 */ /* 0x000fe20008000000 */
[----:B------:R-:W-:Y:S01]  /*7bb0*/  @UP0 UIMAD.WIDE.U32 UR4, UR37, UR12, URZ ;  /* 0x0000000c250402a5 */ /* 0x000fe2000f8e003f */
[----:B------:R-:W-:Y:S02]  /*7bc0*/  WARPGROUP.DEPBAR.LE gsb0, 0x0 ;  /* 0x00008000000079c5 */ /* 0x000fe40000010000 */
[----:B------:R-:W-:-:S06]  /*7bd0*/  WARPGROUP.ARRIVE ;  /* 0x00000000000079c5 */ /* 0x000fcc0000000000 */
[----:B------:R-:W-:Y:S01]  /*7be0*/  QGMMA.64x128x32.F32.E4M3.E4M3 R24, R176, gdesc[UR4], R24, gsb0 ;  /* 0x01e00004b0187df3 */ /* 0x000fe20008000818 */
[----:B------:R-:W-:Y:S02]  /*7bf0*/  @UP0 UIMAD UR6, UR38, UR12, URZ ;  /* 0x0000000c260602a4 */ /* 0x000fe4000f8e023f */
[----:B------:R-:W-:Y:S02]  /*7c00*/  @UP0 USHF.R.S32.HI UR7, URZ, 0x1f, UR47 ;  /* 0x0000001f3f070899 */ /* 0x000fe4000801142f */
[----:B------:R-:W-:-:S03]  /*7c10*/  @UP0 UIMAD UR6, UR37, UR13, UR6 ;  /* 0x0000000d250602a4 */ /* 0x000fc6000f8e0206 */
[----:B------:R-:W-:Y:S01]  /*7c20*/  @UP0 ULDC.64 UR12, c[0x0][0x9d0] ;  /* 0x00027400000c0ab9 */ /* 0x000fe20000000a00 */
[----:B------:R-:W-:Y:S02]  /*7c30*/  @UP0 UIADD3 UR5, UR5, UR6, URZ ;  /* 0x0000000605050290 */ /* 0x000fe4000fffe03f */
[----:B------:R-:W-:Y:S02]  /*7c40*/  @UP0 UIMAD UR6, UR7, UR12, URZ ;  /* 0x0000000c070602a4 */ /* 0x000fe4000f8e023f */
[----:B------:R-:W-:Y:S02]  /*7c50*/  @UP0 UIMAD.WIDE.U32 UR4, UR47, UR12, UR4 ;  /* 0x0000000c2f0402a5 */ /* 0x000fe4000f8e0004 */
[----:B------:R-:W-:-:S04]  /*7c60*/  @UP0 UIMAD UR6, UR47, UR13, UR6 ;  /* 0x0000000d2f0602a4 */ /* 0x000fc8000f8e0206 */
[----:B------:R-:W-:Y:S02]  /*7c70*/  @UP0 UIADD3 UR5, UR5, UR6, URZ ;  /* 0x0000000605050290 */ /* 0x000fe4000fffe03f */
[----:B------:R-:W-:-:S04]  /*7c80*/  @UP0 ULEA UR6, UP1, UR4, UR10, 0x2 ;  /* 0x0000000a04060291 */ /* 0x000fc8000f82103f */
[----:B------:R-:W-:Y:S02]  /*7c90*/  @UP0 ULEA.HI.X UR7, UR4, UR11, UR5, 0x2, UP1 ;  /* 0x0000000b04070291 */ /* 0x000fe400088f1405 */
[----:B------:R-:W-:Y:S01]  /*7ca0*/  UIADD3 UR4, UR8, 0x200, URZ ;  /* 0x0000020008047890 */ /* 0x000fe2000fffe03f */
[----:B01----:R-:W-:-:S03]  /*7cb0*/  IMAD.U32 R6, RZ, RZ, UR6 ;  /* 0x00000006ff067e24 */ /* 0x003fc6000f8e00ff */
[----:B------:R-:W-:Y:S01]  /*7cc0*/  IMAD.U32 R7, RZ, RZ, UR7 ;  /* 0x00000007ff077e24 */ /* 0x000fe2000f8e00ff */
[----:B------:R-:W-:Y:S02]  /*7cd0*/  UMOV UR7, 0xc0000010 ;  /* 0xc000001000077882 */ /* 0x000fe40000000000 */
[----:B------:R-:W-:Y:S02]  /*7ce0*/  UMOV UR6, UR4 ;  /* 0x0000000400067c82 */ /* 0x000fe40008000000 */
[----:B------:R0:W2:Y:S01]  /*7cf0*/  @P1 LDG.E R8, desc[UR50][R6.64] ;  /* 0x0000003206081981 */ /* 0x0000a2000c1e1900 */
[----:B------:R-:W-:Y:S01]  /*7d00*/  UIADD3 UR4, UR8, 0x300, URZ ;  /* 0x0000030008047890 */ /* 0x000fe2000fffe03f */
[----:B------:R-:W-:Y:S02]  /*7d10*/  WARPGROUP.DEPBAR.LE gsb0, 0x0 ;  /* 0x00008000000079c5 */ /* 0x000fe40000010000 */
[----:B------:R-:W-:-:S06]  /*7d20*/  WARPGROUP.ARRIVE ;  /* 0x00000000000079c5 */ /* 0x000fcc0000000000 */
[----:B------:R-:W-:Y:S01]  /*7d30*/  QGMMA.64x128x32.F32.E4M3.E4M3 R24, R180, gdesc[UR4], R24, gsb0 ;  /* 0x01e00004b4187df3 */ /* 0x000fe20008000818 */
[----:B------:R-:W-:Y:S01]  /*7d40*/  UMOV UR6, UR4 ;  /* 0x0000000400067c82 */ /* 0x000fe20008000000 */
[----:B------:R-:W-:Y:S01]  /*7d50*/  UMOV UR7, 0xc0000010 ;  /* 0xc000001000077882 */ /* 0x000fe20000000000 */
[----:B------:R-:W-:Y:S01]  /*7d60*/  UIADD3 UR8, UR8, 0x400, URZ ;  /* 0x0000040008087890 */ /* 0x000fe2000fffe03f */
[----:B------:R-:W1:Y:S04]  /*7d70*/  SHFL.BFLY PT, R9, R4, 0x2, 0x1f ;  /* 0x0c401f0004097f89 */ /* 0x000e6800000e0000 */
[----:B------:R-:W3:Y:S01]  /*7d80*/  SHFL.BFLY PT, R10, R5, 0x2, 0x1f ;  /* 0x0c401f00050a7f89 */ /* 0x000ee200000e0000 */
[----:B------:R-:W-:Y:S02]  /*7d90*/  WARPGROUP.DEPBAR.LE gsb0, 0x0 ;  /* 0x00008000000079c5 */ /* 0x000fe40000010000 */
[----:B------:R-:W-:-:S06]  /*7da0*/  WARPGROUP.ARRIVE ;  /* 0x00000000000079c5 */ /* 0x000fcc0000000000 */
[----:B------:R-:W-:Y:S01]  /*7db0*/  QGMMA.64x128x32.F32.E4M3.E4M3 R24, R184, gdesc[UR4], R24, gsb0 ;  /* 0x01e00004b8187df3 */ /* 0x000fe20008000818 */
[----:B------:R-:W-:Y:S01]  /*7dc0*/  UMOV UR6, UR8 ;  /* 0x0000000800067c82 */ /* 0x000fe20008000000 */
        /* <DEDUP_REMOVED lines=20> */
[----:B------:R0:W1:Y:S08]  /*7f10*/  @P2 MUFU.LG2 R9, R13 ;  /* 0x0000000d00092308 */ /* 0x0000700000000c00 */
[----:B------:R-:W3:Y:S01]  /*7f20*/  @P1 MUFU.RCP R11, R12 ;  /* 0x0000000c000b1308 */ /* 0x000ee20000001000 */
        /* <DEDUP_REMOVED lines=15> */
.L_x_215:
[----:B------:R-:W-:Y:S01]  /*8020*/  UIADD3 UR4, UR9, 0x29860, URZ ;  /* 0x0002986009047890 */ /* 0x000fe2000fffe03f */
[-C--:B------:R-:W-:Y:S01]  /*8030*/  FMUL.FTZ R102, R24, R7.reuse ;  /* 0x0000000718667220 */ /* 0x080fe20000410000 */
[----:B------:R-:W-:Y:S01]  /*8040*/  UIADD3 UR43, UR43, 0x1, URZ ;  /* 0x000000012b2b7890 */ /* 0x000fe2000fffe03f */
[-C--:B------:R-:W-:Y:S01]  /*8050*/  FMUL.FTZ R100, R25, R7.reuse ;  /* 0x0000000719647220 */ /* 0x080fe20000410000 */
[----:B------:R-:W-:Y:S01]  /*8060*/  UPRMT UR4, UR14, 0x654, UR4 ;  /* 0x000006540e047896 */ /* 0x000fe20008000004 */
[-C--:B------:R-:W-:Y:S01]  /*8070*/  FMUL.FTZ R101, R28, R7.reuse ;  /* 0x000000071c657220 */ /* 0x080fe20000410000 */
[----:B------:R-:W-:Y:S01]  /*8080*/  UISETP.NE.AND UP0, UPT, UR43, 0x2, UPT ;  /* 0x000000022b00788c */ /* 0x000fe2000bf05270 */
        /* <DEDUP_REMOVED lines=21> */
[----:B------:R-:W-:Y:S01]  /*81e0*/  SYNCS.ARRIVE.TRANS64.RED.A1T0 RZ, [UR4], RZ ;  /* 0x000000ffffff79a7 */ /* 0x000fe20008100404 */
        /* <DEDUP_REMOVED lines=13> */
[----:B------:R-:W-:Y:S01]  /*82c0*/  USEL UR4, URZ, 0x1, UP0 ;  /* 0x000000013f047887 */ /* 0x000fe20008000000 */
        /* <DEDUP_REMOVED lines=22> */
[----:B------:R-:W-:Y:S01]  /*8430*/  PLOP3.LUT P0, PT, PT, PT, PT, 0x8, 0x0 ;  /* 0x000000000000781c */ /* 0x000fe20003f0e170 */
[-C--:B------:R-:W-:Y:S01]  /*8440*/  FMUL.FTZ R13, R79, R0.reuse ;  /* 0x000000004f0d7220 */ /* 0x080fe20000410000 */
[-C--:B------:R-:W-:Y:S01]  /*8450*/  FMUL.FTZ R12, R82, R0.reuse ;  /* 0x00000000520c7220 */ /* 0x080fe20000410000 */
[-C--:B------:R-:W-:Y:S01]  /*8460*/  FMUL.FTZ R8, R83, R0.reuse ;  /* 0x0000000053087220 */ /* 0x080fe20000410000 */
[-C--:B------:R-:W-:Y:S01]  /*8470*/  FMUL.FTZ R9, R86, R0.reuse ;  /* 0x0000000056097220 */ /* 0x080fe20000410000 */
[----:B------:R-:W-:Y:S01]  /*8480*/  FMUL.FTZ R87, R87, R0 ;  /* 0x0000000057577220 */ /* 0x000fe20000410000 */
[----:B------:R-:W-:-:S02]  /*8490*/  UIADD3 UR45, UR45, 0x1, URZ ;  /* 0x000000012d2d7890 */ /* 0x000fc4000fffe03f */
[----:B------:R-:W-:Y:S02]  /*84a0*/  USEL UR43, UR43, URZ, UP0 ;  /* 0x0000003f2b2b7287 */ /* 0x000fe40008000000 */
[----:B------:R-:W-:-:S12]  /*84b0*/  ULOP3.LUT UR44, UR44, UR4, URZ, 0x3c, !UPT ;  /* 0x000000042c2c7292 */ /* 0x000fd8000f8e3c3f */
.L_x_191:
[----:B------:R-:W0:Y:S01]  /*84c0*/  S2R R7, SR_CgaCtaId ;  /* 0x0000000000077919 */ /* 0x000e220000008800 */
[----:B------:R-:W-:Y:S01]  /*84d0*/  MOV R0, 0x400 ;  /* 0x0000040000007802 */ /* 0x000fe20000000f00 */
[----:B------:R-:W-:Y:S01]  /*84e0*/  BSSY B0, `(.L_x_216) ;  /* 0x000027d000007945 */ /* 0x000fe20003800000 */
[----:B------:R-:W-:Y:S02]  /*84f0*/  BAR.SYNC.DEFER_BLOCKING 0x5, 0x180 ;  /* 0x0146000000007b1d */ /* 0x000fe40000010000 */
[----:B0-----:R-:W-:-:S05]  /*8500*/  LEA R0, R7, R0, 0x18 ;  /* 0x0000000007007211 */ /* 0x001fca00078ec0ff */
[----:B------:R-:W0:Y:S02]  /*8510*/  LDS.128 R48, [R0+0x298d0] ;  /* 0x0298d00000307984 */ /* 0x000e240000000c00 */
[----:B0-----:R-:W-:Y:S02]  /*8520*/  R2UR UR5, R49 ;  /* 0x00000000310572ca */ /* 0x001fe400000e0000 */
[----:B------:R-:W-:Y:S01]  /*8530*/  R2UR UR47, R50 ;  /* 0x00000000322f72ca */ /* 0x000fe200000e0000 */
[----:B------:R-:W-:Y:S06]  /*8540*/  BAR.ARV 0x4, 0x180 ;  /* 0x0106000000007b1d */ /* 0x000fec0000002000 */
[----:B------:R-:W-:Y:S08]  /*8550*/  @P0 BRA `(.L_x_217) ;  /* 0x0000001800ec0947 */ /* 0x000ff00003800000 */
[----:B------:R-:W0:Y:S01]  /*8560*/  S2R R54, SR_TID.X ;  /* 0x0000000000367919 */ /* 0x000e220000002100 */
[----:B------:R-:W-:Y:S01]  /*8570*/  ULDC.64 UR6, c[0x4][0x40] ;  /* 0x0100100000067ab9 */ /* 0x000fe20000000a00 */
[----:B0-----:R-:W-:-:S05]  /*8580*/  IMAD.SHL.U32 R6, R54, 0x4, RZ ;  /* 0x0000000436067824 */ /* 0x001fca00078e00ff */
[----:B------:R-:W-:-:S04]  /*8590*/  LOP3.LUT R6, R6, 0xc, RZ, 0xc0, !PT ;  /* 0x0000000c06067812 */ /* 0x000fc800078ec0ff */
[----:B------:R-:W-:-:S05]  /*85a0*/  IADD3 R6, P0, R6, UR6, RZ ;  /* 0x0000000606067c10 */ /* 0x000fca000ff1e0ff */
[----:B------:R-:W-:Y:S01]  /*85b0*/  IMAD.X R7, RZ, RZ, UR7, P0 ;  /* 0x00000007ff077e24 */ /* 0x000fe200080e06ff */
[----:B------:R-:W-:Y:S01]  /*85c0*/  F2FP.BF16.F32.PACK_AB R30, R27, R30 ;  /* 0x0000001e1b1e723e */ /* 0x000fe200000010ff */
[----:B------:R-:W-:-:S03]  /*85d0*/  ULDC.64 UR6, c[0x0][0xc00] ;  /* 0x0003000000067ab9 */ /* 0x000fc60000000a00 */
[----:B------:R0:W2:Y:S01]  /*85e0*/  LDG.E.CONSTANT R48, desc[UR50][R6.64] ;  /* 0x0000003206307981 */ /* 0x0000a2000c1e9900 */
[----:B------:R-:W-:Y:S01]  /*85f0*/  F2FP.BF16.F32.PACK_AB R12, R9, R12 ;  /* 0x0000000c090c723e */ /* 0x000fe200000010ff */
[----:B------:R-:W-:Y:S01]  /*8600*/  UISETP.NE.U32.AND UP0, UPT, UR6, URZ, UPT ;  /* 0x0000003f0600728c */ /* 0x000fe2000bf05070 */
[----:B------:R-:W-:Y:S01]  /*8610*/  F2FP.BF16.F32.PACK_AB R87, R87, R8 ;  /* 0x000000085757723e */ /* 0x000fe200000010ff */
[----:B------:R-:W1:Y:S01]  /*8620*/  S2R R27, SR_SWINHI ;  /* 0x00000000001b7919 */ /* 0x000e620000002f00 */
[----:B------:R-:W-:Y:S01]  /*8630*/  F2FP.BF16.F32.PACK_AB R57, R57, R60 ;  /* 0x0000003c3939723e */ /* 0x000fe200000010ff */
[----:B------:R-:W-:Y:S01]  /*8640*/  USHF.L.U32 UR8, UR37, 0x2, URZ ;  /* 0x0000000225087899 */ /* 0x000fe2000800063f */
[----:B------:R-:W-:Y:S01]  /*8650*/  F2FP.BF16.F32.PACK_AB R56, R53, R56 ;  /* 0x000000383538723e */ /* 0x000fe200000010ff */
[----:B------:R-:W-:Y:S01]  /*8660*/  UISETP.NE.AND.EX UP0, UPT, UR7, URZ, UPT, UP0 ;  /* 0x0000003f0700728c */ /* 0x000fe2000bf05300 */
[----:B------:R-:W-:Y:S01]  /*8670*/  F2FP.BF16.F32.PACK_AB R47, R47, R52 ;  /* 0x000000342f2f723e */ /* 0x000fe200000010ff */
[----:B------:R-:W-:Y:S01]  /*8680*/  USHF.L.U64.HI UR9, UR37, 0x2, UR38 ;  /* 0x0000000225097899 */ /* 0x000fe20008010226 */
[----:B0-----:R-:W-:Y:S01]  /*8690*/  LOP3.LUT P0, R6, R54, 0x3, RZ, 0xc0, !PT ;  /* 0x0000000336067812 */ /* 0x001fe2000780c0ff */
[----:B------:R-:W-:Y:S01]  /*86a0*/  UIADD3 UR4, UP1, UR8, UR6, URZ ;  /* 0x0000000608047290 */ /* 0x000fe2000ff3e03f */
[----:B------:R-:W-:-:S02]  /*86b0*/  F2FP.BF16.F32.PACK_AB R46, R43, R46 ;  /* 0x0000002e2b2e723e */ /* 0x000fc400000010ff */
[----:B------:R-:W-:Y:S01]  /*86c0*/  ISETP.EQ.OR P0, PT, R6, 0x3, !P0 ;  /* 0x000000030600780c */ /* 0x000fe20004702670 */
[----:B------:R-:W-:Y:S01]  /*86d0*/  UIADD3.X UR6, UR9, UR7, URZ, UP1, !UPT ;  /* 0x0000000709067290 */ /* 0x000fe20008ffe43f */
[----:B------:R-:W-:Y:S02]  /*86e0*/  F2FP.BF16.F32.PACK_AB R64, R61, R64 ;  /* 0x000000403d40723e */ /* 0x000fe400000010ff */
[----:B------:R-:W-:Y:S02]  /*86f0*/  F2FP.BF16.F32.PACK_AB R10, R3, R10 ;  /* 0x0000000a030a723e */ /* 0x000fe400000010ff */
[----:B------:R-:W-:Y:S02]  /*8700*/  F2FP.BF16.F32.PACK_AB R39, R39, R42 ;  /* 0x0000002a2727723e */ /* 0x000fe400000010ff */
[----:B------:R-:W-:Y:S02]  /*8710*/  F2FP.BF16.F32.PACK_AB R38, R35, R38 ;  /* 0x000000262326723e */ /* 0x000fe400000010ff */
[----:B------:R-:W-:-:S02]  /*8720*/  F2FP.BF16.F32.PACK_AB R11, R11, R14 ;  /* 0x0000000e0b0b723e */ /* 0x000fc400000010ff */
[----:B------:R-:W-:Y:S02]  /*8730*/  SEL R61, R57, R56, P0 ;  /* 0x00000038393d7207 */ /* 0x000fe40000000000 */
[----:B------:R-:W-:Y:S02]  /*8740*/  SEL R63, R12, R87, P0 ;  /* 0x000000570c3f7207 */ /* 0x000fe40000000000 */
[----:B------:R-:W-:Y:S02]  /*8750*/  SEL R54, R87, R12, P0 ;  /* 0x0000000c57367207 */ /* 0x000fe40000000000 */
[----:B------:R-:W-:Y:S02]  /*8760*/  F2FP.BF16.F32.PACK_AB R73, R73, R76 ;  /* 0x0000004c4949723e */ /* 0x000fe400000010ff */
[----:B------:R-:W-:Y:S02]  /*8770*/  F2FP.BF16.F32.PACK_AB R72, R69, R72 ;  /* 0x000000484548723e */ /* 0x000fe400000010ff */
[----:B------:R-:W-:-:S02]  /*8780*/  MOV R6, R0 ;  /* 0x0000000000067202 */ /* 0x000fc40000000f00 */
[----:B-1----:R-:W-:Y:S02]  /*8790*/  MOV R7, R27 ;  /* 0x0000001b00077202 */ /* 0x002fe40000000f00 */
[----:B------:R-:W-:Y:S02]  /*87a0*/  F2FP.BF16.F32.PACK_AB R65, R65, R68 ;  /* 0x000000444141723e */ /* 0x000fe400000010ff */
[----:B------:R-:W-:Y:S01]  /*87b0*/  SEL R56, R56, R57, P0 ;  /* 0x0000003938387207 */ /* 0x000fe20000000000 */
[----:B------:R-:W-:Y:S01]  /*87c0*/  IMAD.WIDE R8, R171, 0x2, R6 ;  /* 0x00000002ab087825 */ /* 0x000fe200078e0206 */
[----:B------:R-:W-:Y:S02]  /*87d0*/  F2FP.BF16.F32.PACK_AB R31, R31, R34 ;  /* 0x000000221f1f723e */ /* 0x000fe400000010ff */
[----:B------:R-:W-:Y:S02]  /*87e0*/  SEL R57, R47, R46, P0 ;  /* 0x0000002e2f397207 */ /* 0x000fe40000000000 */
[----:B------:R-:W-:-:S02]  /*87f0*/  LOP3.LUT R3, R8, 0x380, RZ, 0xc0, !PT ;  /* 0x0000038008037812 */ /* 0x000fc400078ec0ff */
[----:B------:R-:W-:Y:S02]  /*8800*/  IADD3 R12, P6, R8, 0x20, RZ ;  /* 0x00000020080c7810 */ /* 0x000fe40007fde0ff */
[----:B------:R-:W-:Y:S02]  /*8810*/  F2FP.BF16.F32.PACK_AB R33, R33, R36 ;  /* 0x000000242121723e */ /* 0x000fe400000010ff */
[----:B------:R-:W-:Y:S02]  /*8820*/  SEL R46, R46, R47, P0 ;  /* 0x0000002f2e2e7207 */ /* 0x000fe40000000000 */
[----:B------:R-:W-:Y:S02]  /*8830*/  SEL R53, R11, R10, P0 ;  /* 0x0000000a0b357207 */ /* 0x000fe40000000000 */
[----:B------:R-:W-:Y:S02]  /*8840*/  SEL R36, R10, R11, P0 ;  /* 0x0000000b0a247207 */ /* 0x000fe40000000000 */
[----:B------:R-:W-:-:S02]  /*8850*/  SEL R47, R39, R38, P0 ;  /* 0x00000026272f7207 */ /* 0x000fc40000000000 */
[----:B------:R-:W-:Y:S02]  /*8860*/  SHF.R.U64 R3, R3, 0x3, RZ ;  /* 0x0000000303037819 */ /* 0x000fe400000012ff */
[----:B------:R-:W-:Y:S01]  /*8870*/  F2FP.BF16.F32.PACK_AB R32, R29, R32 ;  /* 0x000000201d20723e */ /* 0x000fe200000010ff */
[----:B------:R-:W-:Y:S01]  /*8880*/  IMAD.X R29, RZ, RZ, R9, P6 ;  /* 0x000000ffff1d7224 */ /* 0x000fe200030e0609 */
[----:B------:R-:W-:Y:S02]  /*8890*/  SEL R55, R73, R72, P0 ;  /* 0x0000004849377207 */ /* 0x000fe40000000000 */
[----:B------:R-:W-:Y:S02]  /*88a0*/  SEL R59, R65, R64, P0 ;  /* 0x00000040413b7207 */ /* 0x000fe40000000000 */
[----:B------:R-:W-:Y:S02]  /*88b0*/  SEL R38, R38, R39, P0 ;  /* 0x0000002726267207 */ /* 0x000fe40000000000 */
[----:B------:R-:W-:-:S02]  /*88c0*/  LOP3.LUT R10, R12, 0x380, RZ, 0xc0, !PT ;  /* 0x000003800c0a7812 */ /* 0x000fc400078ec0ff */
[----:B------:R-:W-:Y:S02]  /*88d0*/  SEL R72, R72, R73, P0 ;  /* 0x0000004948487207 */ /* 0x000fe40000000000 */
[----:B------:R-:W-:Y:S02]  /*88e0*/  SEL R64, R64, R65, P0 ;  /* 0x0000004140407207 */ /* 0x000fe40000000000 */
[----:B------:R-:W-:Y:S02]  /*88f0*/  SEL R39, R31, R30, P0 ;  /* 0x0000001e1f277207 */ /* 0x000fe40000000000 */
[----:B------:R-:W-:Y:S02]  /*8900*/  SEL R50, R30, R31, P0 ;  /* 0x0000001f1e327207 */ /* 0x000fe40000000000 */
[C---:B------:R-:W-:Y:S02]  /*8910*/  IADD3 R65, P1, R8.reuse, 0x40, RZ ;  /* 0x0000004008417810 */ /* 0x040fe40007f3e0ff */
[----:B------:R-:W-:-:S02]  /*8920*/  IADD3 R67, P2, R8, 0x60, RZ ;  /* 0x0000006008437810 */ /* 0x000fc40007f5e0ff */
[C---:B------:R-:W-:Y:S01]  /*8930*/  IADD3 R30, P3, R8.reuse, 0x4000, RZ ;  /* 0x00004000081e7810 */ /* 0x040fe20007f7e0ff */
[--C-:B------:R-:W-:Y:S01]  /*8940*/  IMAD.X R27, RZ, RZ, R9.reuse, P1 ;  /* 0x000000ffff1b7224 */ /* 0x100fe200008e0609 */
[C---:B------:R-:W-:Y:S02]  /*8950*/  IADD3 R69, P4, R8.reuse, 0x4020, RZ ;  /* 0x0000402008457810 */ /* 0x040fe40007f9e0ff */
[C---:B------:R-:W-:Y:S02]  /*8960*/  IADD3 R71, P5, R8.reuse, 0x4040, RZ ;  /* 0x0000404008477810 */ /* 0x040fe40007fbe0ff */
[----:B------:R-:W-:Y:S02]  /*8970*/  IADD3 R73, P6, R8, 0x4060, RZ ;  /* 0x0000406008497810 */ /* 0x000fe40007fde0ff */
[----:B------:R-:W-:Y:S02]  /*8980*/  LOP3.LUT R8, R3, R8, RZ, 0x3c, !PT ;  /* 0x0000000803087212 */ /* 0x000fe400078e3cff */
[----:B------:R-:W-:Y:S01]  /*8990*/  SHF.R.U64 R3, R10, 0x3, RZ ;  /* 0x000000030a037819 */ /* 0x000fe200000012ff */
[----:B------:R-:W-:Y:S01]  /*89a0*/  IMAD.X R11, RZ, RZ, R9, P6 ;  /* 0x000000ffff0b7224 */ /* 0x000fe200030e0609 */
[----:B------:R-:W-:-:S02]  /*89b0*/  LOP3.LUT R14, R65, 0x380, RZ, 0xc0, !PT ;  /* 0x00000380410e7812 */ /* 0x000fc400078ec0ff */
[----:B------:R-:W-:Y:S02]  /*89c0*/  F2FP.BF16.F32.PACK_AB R25, R25, R28 ;  /* 0x0000001c1919723e */ /* 0x000fe400000010ff */
[----:B------:R-:W-:Y:S02]  /*89d0*/  F2FP.BF16.F32.PACK_AB R21, R21, R26 ;  /* 0x0000001a1515723e */ /* 0x000fe400000010ff */
[----:B------:R-:W-:Y:S01]  /*89e0*/  F2FP.BF16.F32.PACK_AB R20, R13, R20 ;  /* 0x000000140d14723e */ /* 0x000fe200000010ff */
[----:B------:R-:W-:Y:S01]  /*89f0*/  IMAD.X R13, RZ, RZ, R9, P5 ;  /* 0x000000ffff0d7224 */ /* 0x000fe200028e0609 */
[----:B------:R-:W-:Y:S02]  /*8a00*/  LOP3.LUT R28, R3, R12, RZ, 0x3c, !PT ;  /* 0x0000000c031c7212 */ /* 0x000fe400078e3cff */
[----:B------:R-:W-:Y:S02]  /*8a10*/  LOP3.LUT R3, R30, 0x380, RZ, 0xc0, !PT ;  /* 0x000003801e037812 */ /* 0x000fe400078ec0ff */
[----:B------:R-:W-:-:S02]  /*8a20*/  SHF.R.U64 R10, R14, 0x3, RZ ;  /* 0x000000030e0a7819 */ /* 0x000fc400000012ff */
[----:B------:R-:W-:Y:S02]  /*8a30*/  F2FP.BF16.F32.PACK_AB R41, R41, R44 ;  /* 0x0000002c2929723e */ /* 0x000fe400000010ff */
[----:B------:R-:W-:Y:S02]  /*8a40*/  F2FP.BF16.F32.PACK_AB R40, R37, R40 ;  /* 0x000000282528723e */ /* 0x000fe400000010ff */
[----:B------:R-:W-:Y:S02]  /*8a50*/  SEL R31, R21, R20, P0 ;  /* 0x00000014151f7207 */ /* 0x000fe40000000000 */
[----:B------:R-:W-:Y:S01]  /*8a60*/  SEL R52, R20, R21, P0 ;  /* 0x0000001514347207 */ /* 0x000fe20000000000 */
[----:B------:R-:W-:Y:S01]  /*8a70*/  IMAD.X R21, RZ, RZ, R9, P3 ;  /* 0x000000ffff157224 */ /* 0x000fe200018e0609 */
[----:B------:R-:W-:Y:S02]  /*8a80*/  F2FP.BF16.F32.PACK_AB R101, R101, R102 ;  /* 0x000000666565723e */ /* 0x000fe400000010ff */
[----:B------:R-:W-:-:S02]  /*8a90*/  F2FP.BF16.F32.PACK_AB R100, R99, R100 ;  /* 0x000000646364723e */ /* 0x000fc400000010ff */
[----:B------:R-:W-:Y:S02]  /*8aa0*/  LOP3.LUT R20, R67, 0x380, RZ, 0xc0, !PT ;  /* 0x0000038043147812 */ /* 0x000fe400078ec0ff */
[----:B------:R-:W-:Y:S02]  /*8ab0*/  F2FP.BF16.F32.PACK_AB R97, R97, R98 ;  /* 0x000000626161723e */ /* 0x000fe400000010ff */
[----:B------:R-:W-:Y:S02]  /*8ac0*/  F2FP.BF16.F32.PACK_AB R96, R95, R96 ;  /* 0x000000605f60723e */ /* 0x000fe400000010ff */
[----:B------:R-:W-:Y:S02]  /*8ad0*/  SHF.R.U64 R3, R3, 0x3, RZ ;  /* 0x0000000303037819 */ /* 0x000fe400000012ff */
[----:B------:R-:W-:Y:S02]  /*8ae0*/  F2FP.BF16.F32.PACK_AB R93, R93, R94 ;  /* 0x0000005e5d5d723e */ /* 0x000fe400000010ff */
[----:B------:R-:W-:-:S02]  /*8af0*/  F2FP.BF16.F32.PACK_AB R92, R91, R92 ;  /* 0x0000005c5b5c723e */ /* 0x000fc400000010ff */
[----:B------:R-:W-:Y:S02]  /*8b00*/  LOP3.LUT R26, R10, R65, RZ, 0x3c, !PT ;  /* 0x000000410a1a7212 */ /* 0x000fe400078e3cff */
[----:B------:R-:W-:Y:S02]  /*8b10*/  F2FP.BF16.F32.PACK_AB R89, R89, R90 ;  /* 0x0000005a5959723e */ /* 0x000fe400000010ff */
[----:B------:R-:W-:Y:S02]  /*8b20*/  F2FP.BF16.F32.PACK_AB R88, R45, R88 ;  /* 0x000000582d58723e */ /* 0x000fe400000010ff */
[----:B------:R-:W-:Y:S01]  /*8b30*/  F2FP.BF16.F32.PACK_AB R24, R15, R24 ;  /* 0x000000180f18723e */ /* 0x000fe200000010ff */
[----:B------:R-:W-:Y:S01]  /*8b40*/  IMAD.X R15, RZ, RZ, R9, P4 ;  /* 0x000000ffff0f7224 */ /* 0x000fe200020e0609 */
[----:B------:R-:W-:Y:S02]  /*8b50*/  SEL R49, R41, R40, P0 ;  /* 0x0000002829317207 */ /* 0x000fe40000000000 */
[----:B------:R-:W-:-:S02]  /*8b60*/  LOP3.LUT R10, R69, 0x380, RZ, 0xc0, !PT ;  /* 0x00000380450a7812 */ /* 0x000fc400078ec0ff */
[----:B------:R-:W-:Y:S02]  /*8b70*/  LOP3.LUT R42, R73, 0x380, RZ, 0xc0, !PT ;  /* 0x00000380492a7812 */ /* 0x000fe400078ec0ff */
[----:B------:R-:W-:Y:S02]  /*8b80*/  SEL R35, R101, R100, P0 ;  /* 0x0000006465237207 */ /* 0x000fe40000000000 */
[----:B------:R-:W-:Y:S02]  /*8b90*/  SEL R40, R40, R41, P0 ;  /* 0x0000002928287207 */ /* 0x000fe40000000000 */
[----:B------:R-:W-:Y:S02]  /*8ba0*/  SHF.R.U64 R14, R20, 0x3, RZ ;  /* 0x00000003140e7819 */ /* 0x000fe400000012ff */
[----:B------:R-:W-:Y:S02]  /*8bb0*/  SEL R100, R100, R101, P0 ;  /* 0x0000006564647207 */ /* 0x000fe40000000000 */
[----:B------:R-:W-:-:S02]  /*8bc0*/  SEL R37, R97, R96, P0 ;  /* 0x0000006061257207 */ /* 0x000fc40000000000 */
[----:B------:R-:W-:Y:S02]  /*8bd0*/  SEL R41, R33, R32, P0 ;  /* 0x0000002021297207 */ /* 0x000fe40000000000 */
[----:B------:R-:W-:Y:S02]  /*8be0*/  LOP3.LUT R20, R3, R30, RZ, 0x3c, !PT ;  /* 0x0000001e03147212 */ /* 0x000fe400078e3cff */
[----:B------:R-:W-:Y:S02]  /*8bf0*/  SEL R96, R96, R97, P0 ;  /* 0x0000006160607207 */ /* 0x000fe40000000000 */
[----:B------:R-:W-:Y:S02]  /*8c00*/  SEL R43, R93, R92, P0 ;  /* 0x0000005c5d2b7207 */ /* 0x000fe40000000000 */
[----:B------:R-:W-:Y:S02]  /*8c10*/  SEL R32, R32, R33, P0 ;  /* 0x0000002120207207 */ /* 0x000fe40000000000 */
[----:B------:R-:W-:-:S02]  /*8c20*/  SEL R92, R92, R93, P0 ;  /* 0x0000005d5c5c7207 */ /* 0x000fc40000000000 */
[----:B------:R-:W-:Y:S02]  /*8c30*/  SEL R45, R89, R88, P0 ;  /* 0x00000058592d7207 */ /* 0x000fe40000000000 */
[----:B------:R-:W-:Y:S02]  /*8c40*/  SEL R33, R25, R24, P0 ;  /* 0x0000001819217207 */ /* 0x000fe40000000000 */
[----:B------:R-:W-:Y:S02]  /*8c50*/  SHF.R.U64 R10, R10, 0x3, RZ ;  /* 0x000000030a0a7819 */ /* 0x000fe400000012ff */
[----:B------:R-:W-:Y:S02]  /*8c60*/  SHF.R.U64 R42, R42, 0x3, RZ ;  /* 0x000000032a2a7819 */ /* 0x000fe400000012ff */
[----:B------:R-:W-:Y:S02]  /*8c70*/  SEL R88, R88, R89, P0 ;  /* 0x0000005958587207 */ /* 0x000fe40000000000 */
[----:B------:R-:W-:Y:S01]  /*8c80*/  SEL R34, R24, R25, P0 ;  /* 0x0000001918227207 */ /* 0x000fe20000000000 */
[----:B------:R-:W-:Y:S01]  /*8c90*/  IMAD.X R25, RZ, RZ, R9, P2 ;  /* 0x000000ffff197224 */ /* 0x000fe200010e0609 */
[----:B------:R-:W-:-:S02]  /*8ca0*/  LOP3.LUT R24, R14, R67, RZ, 0x3c, !PT ;  /* 0x000000430e187212 */ /* 0x000fc400078e3cff */
[----:B------:R-:W-:Y:S02]  /*8cb0*/  LOP3.LUT R14, R10, R69, RZ, 0x3c, !PT ;  /* 0x000000450a0e7212 */ /* 0x000fe400078e3cff */
[----:B------:R-:W-:Y:S02]  /*8cc0*/  LOP3.LUT R10, R42, R73, RZ, 0x3c, !PT ;  /* 0x000000492a0a7212 */ /* 0x000fe400078e3cff */
[----:B------:R-:W-:Y:S02]  /*8cd0*/  MOV R65, R20 ;  /* 0x0000001400417202 */ /* 0x000fe40000000f00 */
[----:B------:R-:W-:Y:S02]  /*8ce0*/  LOP3.LUT R12, R71, 0x380, RZ, 0xc0, !PT ;  /* 0x00000380470c7812 */ /* 0x000fe400078ec0ff */
[----:B------:R-:W-:Y:S02]  /*8cf0*/  MOV R69, R8 ;  /* 0x0000000800457202 */ /* 0x000fe40000000f00 */
[----:B------:R-:W-:-:S02]  /*8d00*/  SHF.R.U64 R12, R12, 0x3, RZ ;  /* 0x000000030c0c7819 */ /* 0x000fc400000012ff */
[----:B------:R-:W-:Y:S02]  /*8d10*/  MOV R58, R10 ;  /* 0x0000000a003a7202 */ /* 0x000fe40000000f00 */
[----:B------:R-:W-:Y:S02]  /*8d20*/  LOP3.LUT R12, R12, R71, RZ, 0x3c, !PT ;  /* 0x000000470c0c7212 */ /* 0x000fe400078e3cff */
[----:B------:R-:W-:Y:S02]  /*8d30*/  MOV R62, R14 ;  /* 0x0000000e003e7202 */ /* 0x000fe40000000f00 */
[----:B------:R-:W-:Y:S02]  /*8d40*/  MOV R60, R12 ;  /* 0x0000000c003c7202 */ /* 0x000fe40000000f00 */
[----:B------:R-:W-:Y:S02]  /*8d50*/  MOV R68, R28 ;  /* 0x0000001c00447202 */ /* 0x000fe40000000f00 */
[----:B------:R-:W-:-:S02]  /*8d60*/  MOV R67, R26 ;  /* 0x0000001a00437202 */ /* 0x000fc40000000f00 */
[----:B------:R-:W-:Y:S02]  /*8d70*/  MOV R66, R24 ;  /* 0x0000001800427202 */ /* 0x000fe40000000f00 */
[----:B------:R-:W-:Y:S02]  /*8d80*/  PLOP3.LUT P2, PT, PT, PT, UP0, 0x80, 0x0 ;  /* 0x000000000000781c */ /* 0x000fe40003f4f008 */
[----:B--2---:R-:W-:Y:S01]  /*8d90*/  LOP3.LUT R3, R48, 0x2, RZ, 0x3c, !PT ;  /* 0x0000000230037812 */ /* 0x004fe200078e3cff */
[----:B------:R-:W-:Y:S04]  /*8da0*/  SHFL.IDX PT, R35, R35, R48, 0x1c1f ;  /* 0x001c1f3023237589 */ /* 0x000fe800000e0000 */
[----:B------:R-:W0:Y:S04]  /*8db0*/  SHFL.IDX PT, R100, R100, R3, 0x1c1f ;  /* 0x001c1f0364647589 */ /* 0x000e2800000e0000 */
[----:B------:R-:W-:Y:S04]  /*8dc0*/  SHFL.IDX PT, R55, R55, R48, 0x1c1f ;  /* 0x001c1f3037377589 */ /* 0x000fe800000e0000 */
[----:B------:R-:W1:Y:S04]  /*8dd0*/  SHFL.IDX PT, R72, R72, R3, 0x1c1f ;  /* 0x001c1f0348487589 */ /* 0x000e6800000e0000 */
[----:B------:R-:W-:Y:S04]  /*8de0*/  SHFL.IDX PT, R37, R37, R48, 0x1c1f ;  /* 0x001c1f3025257589 */ /* 0x000fe800000e0000 */
[----:B------:R-:W-:Y:S04]  /*8df0*/  SHFL.IDX PT, R49, R49, R48, 0x1c1f ;  /* 0x001c1f3031317589 */ /* 0x000fe800000e0000 */
[----:B------:R-:W-:Y:S04]  /*8e00*/  SHFL.IDX PT, R59, R59, R48, 0x1c1f ;  /* 0x001c1f303b3b7589 */ /* 0x000fe800000e0000 */
[----:B------:R-:W2:Y:S01]  /*8e10*/  SHFL.IDX PT, R96, R96, R3, 0x1c1f ;  /* 0x001c1f0360607589 */ /* 0x000ea200000e0000 */
[----:B0-----:R-:W-:-:S02]  /*8e20*/  SEL R8, R35, R100, P0 ;  /* 0x0000006423087207 */ /* 0x001fc40000000000 */
[----:B------:R-:W-:Y:S01]  /*8e30*/  SEL R10, R100, R35, P0 ;  /* 0x00000023640a7207 */ /* 0x000fe20000000000 */
[----:B------:R-:W0:Y:S04]  /*8e40*/  SHFL.IDX PT, R64, R64, R3, 0x1c1f ;  /* 0x001c1f0340407589 */ /* 0x000e2800000e0000 */
[----:B------:R-:W3:Y:S01]  /*8e50*/  SHFL.IDX PT, R40, R40, R3, 0x1c1f ;  /* 0x001c1f0328287589 */ /* 0x000ee200000e0000 */
[----:B-1----:R-:W-:Y:S02]  /*8e60*/  SEL R9, R55, R72, P0 ;  /* 0x0000004837097207 */ /* 0x002fe40000000000 */
[----:B------:R-:W-:Y:S01]  /*8e70*/  SEL R11, R72, R55, P0 ;  /* 0x00000037480b7207 */ /* 0x000fe20000000000 */
[----:B------:R-:W-:Y:S04]  /*8e80*/  SHFL.IDX PT, R43, R43, R48, 0x1c1f ;  /* 0x001c1f302b2b7589 */ /* 0x000fe800000e0000 */
[----:B------:R-:W-:Y:S04]  /*8e90*/  SHFL.IDX PT, R33, R33, R48, 0x1c1f ;  /* 0x001c1f3021217589 */ /* 0x000fe800000e0000 */
[----:B------:R-:W-:Y:S04]  /*8ea0*/  SHFL.IDX PT, R61, R61, R48, 0x1c1f ;  /* 0x001c1f303d3d7589 */ /* 0x000fe800000e0000 */
[----:B------:R-:W1:Y:S01]  /*8eb0*/  SHFL.IDX PT, R92, R92, R3, 0x1c1f ;  /* 0x001c1f035c5c7589 */ /* 0x000e6200000e0000 */
[----:B--2---:R-:W-:-:S02]  /*8ec0*/  SEL R12, R37, R96, P0 ;  /* 0x00000060250c7207 */ /* 0x004fc40000000000 */
[----:B------:R-:W-:Y:S01]  /*8ed0*/  SEL R14, R96, R37, P0 ;  /* 0x00000025600e7207 */ /* 0x000fe20000000000 */
[----:B------:R-:W2:Y:S01]  /*8ee0*/  SHFL.IDX PT, R56, R56, R3, 0x1c1f ;  /* 0x001c1f0338387589 */ /* 0x000ea200000e0000 */
[----:B0-----:R-:W-:Y:S02]  /*8ef0*/  SEL R13, R59, R64, P0 ;  /* 0x000000403b0d7207 */ /* 0x001fe40000000000 */
[----:B------:R-:W-:Y:S01]  /*8f00*/  SEL R15, R64, R59, P0 ;  /* 0x0000003b400f7207 */ /* 0x000fe20000000000 */
[----:B------:R3:W-:Y:S04]  /*8f10*/  SHFL.IDX PT, R42, R34, R3, 0x1c1f ;  /* 0x001c1f03222a7589 */ /* 0x0007e800000e0000 */
[----:B------:R-:W-:Y:S04]  /*8f20*/  SHFL.IDX PT, R45, R45, R48, 0x1c1f ;  /* 0x001c1f302d2d7589 */ /* 0x000fe800000e0000 */
[----:B------:R-:W-:Y:S01]  /*8f30*/  SHFL.IDX PT, R41, R41, R48, 0x1c1f ;  /* 0x001c1f3029297589 */ /* 0x000fe200000e0000 */
[----:B---3--:R-:W-:-:S03]  /*8f40*/  SEL R34, R40, R49, P0 ;  /* 0x0000003128227207 */ /* 0x008fc60000000000 */
[----:B------:R-:W-:Y:S04]  /*8f50*/  SHFL.IDX PT, R53, R53, R48, 0x1c1f ;  /* 0x001c1f3035357589 */ /* 0x000fe800000e0000 */
[----:B------:R-:W-:Y:S01]  /*8f60*/  SHFL.IDX PT, R57, R57, R48, 0x1c1f ;  /* 0x001c1f3039397589 */ /* 0x000fe200000e0000 */
[----:B-1----:R-:W-:Y:S02]  /*8f70*/  SEL R24, R43, R92, P0 ;  /* 0x0000005c2b187207 */ /* 0x002fe40000000000 */
[----:B------:R-:W-:Y:S01]  /*8f80*/  SEL R26, R92, R43, P0 ;  /* 0x0000002b5c1a7207 */ /* 0x000fe20000000000 */
[----:B------:R-:W-:Y:S01]  /*8f90*/  SHFL.IDX PT, R47, R47, R48, 0x1c1f ;  /* 0x001c1f302f2f7589 */ /* 0x000fe200000e0000 */
[----:B--2---:R-:W-:Y:S02]  /*8fa0*/  SEL R25, R61, R56, P0 ;  /* 0x000000383d197207 */ /* 0x004fe40000000000 */
[----:B------:R-:W-:Y:S01]  /*8fb0*/  SEL R27, R56, R61, P0 ;  /* 0x0000003d381b7207 */ /* 0x000fe20000000000 */
[----:B------:R-:W-:Y:S04]  /*8fc0*/  SHFL.IDX PT, R39, R39, R48, 0x1c1f ;  /* 0x001c1f3027277589 */ /* 0x000fe800000e0000 */
[----:B------:R-:W0:Y:S04]  /*8fd0*/  SHFL.IDX PT, R88, R88, R3, 0x1c1f ;  /* 0x001c1f0358587589 */ /* 0x000e2800000e0000 */
[----:B------:R-:W-:Y:S04]  /*8fe0*/  SHFL.IDX PT, R21, R31, R48, 0x1c1f ;  /* 0x001c1f301f157589 */ /* 0x000fe800000e0000 */
[----:B------:R-:W-:Y:S04]  /*8ff0*/  SHFL.IDX PT, R63, R63, R48, 0x1c1f ;  /* 0x001c1f303f3f7589 */ /* 0x000fe800000e0000 */
[----:B------:R-:W1:Y:S04]  /*9000*/  SHFL.IDX PT, R46, R46, R3, 0x1c1f ;  /* 0x001c1f032e2e7589 */ /* 0x000e6800000e0000 */
[----:B------:R-:W2:Y:S04]  /*9010*/  SHFL.IDX PT, R48, R38, R3, 0x1c1f ;  /* 0x001c1f0326307589 */ /* 0x000ea800000e0000 */
[----:B------:R-:W3:Y:S04]  /*9020*/  SHFL.IDX PT, R50, R50, R3, 0x1c1f ;  /* 0x001c1f0332327589 */ /* 0x000ee800000e0000 */
[----:B------:R4:W3:Y:S01]  /*9030*/  SHFL.IDX PT, R20, R32, R3, 0x1c1f ;  /* 0x001c1f0320147589 */ /* 0x0008e200000e0000 */
[----:B0-----:R-:W-:-:S02]  /*9040*/  SEL R28, R45, R88, P0 ;  /* 0x000000582d1c7207 */ /* 0x001fc40000000000 */
[----:B------:R-:W-:Y:S01]  /*9050*/  SEL R30, R88, R45, P0 ;  /* 0x0000002d581e7207 */ /* 0x000fe20000000000 */
[----:B------:R-:W-:Y:S01]  /*9060*/  BAR.SYNC.DEFER_BLOCKING 0x1, 0x100 ;  /* 0x0044000000007b1d */ /* 0x000fe20000010000 */
[----:B----4-:R-:W-:-:S05]  /*9070*/  SEL R32, R49, R40, P0 ;  /* 0x0000002831207207 */ /* 0x010fca0000000000 */
[----:B------:R-:W0:Y:S01]  /*9080*/  SHFL.IDX PT, R52, R52, R3, 0x1c1f ;  /* 0x001c1f0334347589 */ /* 0x000e2200000e0000 */
[----:B------:R-:W-:Y:S02]  /*9090*/  SEL R40, R33, R42, P0 ;  /* 0x0000002a21287207 */ /* 0x000fe40000000000 */
[----:B-1----:R-:W-:Y:S01]  /*90a0*/  SEL R29, R57, R46, P0 ;  /* 0x0000002e391d7207 */ /* 0x002fe20000000000 */
[----:B------:R1:W4:Y:S01]  /*90b0*/  SHFL.IDX PT, R44, R36, R3, 0x1c1f ;  /* 0x001c1f03242c7589 */ /* 0x00032200000e0000 */
[----:B------:R-:W-:Y:S02]  /*90c0*/  SEL R31, R46, R57, P0 ;  /* 0x000000392e1f7207 */ /* 0x000fe40000000000 */
[----:B------:R-:W-:Y:S01]  /*90d0*/  SEL R42, R42, R33, P0 ;  /* 0x000000212a2a7207 */ /* 0x000fe20000000000 */
[----:B------:R-:W4:Y:S01]  /*90e0*/  SHFL.IDX PT, R54, R54, R3, 0x1c1f ;  /* 0x001c1f0336367589 */ /* 0x000f2200000e0000 */
[----:B--2---:R-:W-:Y:S02]  /*90f0*/  SEL R33, R47, R48, P0 ;  /* 0x000000302f217207 */ /* 0x004fe40000000000 */
[----:B------:R-:W-:-:S02]  /*9100*/  SEL R35, R48, R47, P0 ;  /* 0x0000002f30237207 */ /* 0x000fc40000000000 */
[----:B---3--:R-:W-:Y:S02]  /*9110*/  SEL R37, R39, R50, P0 ;  /* 0x0000003227257207 */ /* 0x008fe40000000000 */
[----:B-1----:R-:W-:Y:S01]  /*9120*/  SEL R36, R41, R20, P0 ;  /* 0x0000001429247207 */ /* 0x002fe20000000000 */
[----:B------:R1:W-:Y:S01]  /*9130*/  STSM.16.M88.4 [R69], R8 ;  /* 0x0000000845007844 */ /* 0x0003e20000000200 */
[----:B------:R-:W-:Y:S02]  /*9140*/  SEL R38, R20, R41, P0 ;  /* 0x0000002914267207 */ /* 0x000fe40000000000 */
[----:B------:R-:W-:Y:S01]  /*9150*/  SEL R39, R50, R39, P0 ;  /* 0x0000002732277207 */ /* 0x000fe20000000000 */
[----:B------:R4:W-:Y:S01]  /*9160*/  STSM.16.M88.4 [R68], R12 ;  /* 0x0000000c44007844 */ /* 0x0009e20000000200 */
[----:B------:R-:W2:Y:S01]  /*9170*/  LDC R50, c[0x0][0xbe8] ;  /* 0x0002fa00ff327b82 */ /* 0x000ea20000000800 */
[----:B0-----:R-:W-:Y:S02]  /*9180*/  SEL R41, R21, R52, P0 ;  /* 0x0000003415297207 */ /* 0x001fe40000000000 */
[----:B------:R-:W-:Y:S01]  /*9190*/  STSM.16.M88.4 [R67], R24 ;  /* 0x0000001843007844 */ /* 0x000fe20000000200 */
[----:B------:R-:W-:-:S03]  /*91a0*/  SEL R43, R52, R21, P0 ;  /* 0x00000015342b7207 */ /* 0x000fc60000000000 */
[----:B------:R-:W-:Y:S01]  /*91b0*/  STSM.16.M88.4 [R66], R28 ;  /* 0x0000001c42007844 */ /* 0x000fe20000000200 */
[----:B-1----:R-:W-:-:S03]  /*91c0*/  IMAD.U32 R8, RZ, RZ, UR4 ;  /* 0x00000004ff087e24 */ /* 0x002fc6000f8e00ff */
[----:B------:R-:W-:Y:S01]  /*91d0*/  STSM.16.M88.4 [R65], R32 ;  /* 0x0000002041007844 */ /* 0x000fe20000000200 */
[----:B------:R-:W-:Y:S01]  /*91e0*/  IMAD.U32 R9, RZ, RZ, UR6 ;  /* 0x00000006ff097e24 */ /* 0x000fe2000f8e00ff */
[----:B------:R-:W-:Y:S01]  /*91f0*/  ULDC.64 UR6, c[0x0][0xc08] ;  /* 0x0003020000067ab9 */ /* 0x000fe20000000a00 */
[----:B----4-:R-:W-:Y:S01]  /*9200*/  SEL R12, R53, R44, P0 ;  /* 0x0000002c350c7207 */ /* 0x010fe20000000000 */
[----:B------:R-:W-:Y:S01]  /*9210*/  STSM.16.M88.4 [R62], R36 ;  /* 0x000000243e007844 */ /* 0x000fe20000000200 */
[----:B------:R-:W-:Y:S02]  /*9220*/  SEL R14, R44, R53, P0 ;  /* 0x000000352c0e7207 */ /* 0x000fe40000000000 */
[----:B------:R-:W-:Y:S01]  /*9230*/  SEL R13, R63, R54, P0 ;  /* 0x000000363f0d7207 */ /* 0x000fe20000000000 */
[----:B------:R-:W-:Y:S01]  /*9240*/  STSM.16.M88.4 [R60], R40 ;  /* 0x000000283c007844 */ /* 0x000fe20000000200 */
[----:B------:R-:W-:-:S05]  /*9250*/  SEL R15, R54, R63, P0 ;  /* 0x0000003f360f7207 */ /* 0x000fca0000000000 */
[----:B------:R0:W-:Y:S01]  /*9260*/  STSM.16.M88.4 [R58], R12 ;  /* 0x0000000c3a007844 */ /* 0x0001e20000000200 */
[----:B------:R-:W-:Y:S06]  /*9270*/  BAR.SYNC.DEFER_BLOCKING 0x1, 0x100 ;  /* 0x0044000000007b1d */ /* 0x000fec0000010000 */
[----:B------:R-:W3:Y:S01]  /*9280*/  @P2 LDG.E R3, desc[UR50][R8.64] ;  /* 0x0000003208032981 */ /* 0x000ee2000c1e1900 */
[----:B------:R-:W-:Y:S01]  /*9290*/  UISETP.NE.U32.AND UP1, UPT, UR6, URZ, UPT ;  /* 0x0000003f0600728c */ /* 0x000fe2000bf25070 */
[----:B--2---:R-:W-:Y:S01]  /*92a0*/  ISETP.NE.AND P1, PT, R50, 0x1, PT ;  /* 0x000000013200780c */ /* 0x004fe20003f25270 */
[----:B------:R-:W-:Y:S01]  /*92b0*/  UMOV UR4, URZ ;  /* 0x0000003f00047c82 */ /* 0x000fe20008000000 */
[----:B0-----:R-:W-:Y:S01]  /*92c0*/  IMAD.U32 R13, RZ, RZ, UR40 ;  /* 0x00000028ff0d7e24 */ /* 0x001fe2000f8e00ff */
[----:B------:R-:W-:-:S06]  /*92d0*/  UISETP.NE.AND.EX UP1, UPT, UR7, URZ, UPT, UP1 ;  /* 0x0000003f0700728c */ /* 0x000fcc000bf25310 */
[----:B------:R-:W-:-:S04]  /*92e0*/  PLOP3.LUT P0, PT, PT, PT, UP1, 0x80, 0x0 ;  /* 0x000000000000781c */ /* 0x000fc80003f0f018 */
[----:B------:R-:W0:Y:S01]  /*92f0*/  @P1 LDC R10, c[0x0][0xbec] ;  /* 0x0002fb00ff0a1b82 */ /* 0x000e220000000800 */
[----:B------:R-:W-:-:S03]  /*9300*/  @UP1 UIADD3 UR6, UP2, UR8, UR6, URZ ;  /* 0x0000000608061290 */ /* 0x000fc6000ff5e03f */
[----:B------:R-:W-:Y:S01]  /*9310*/  ULDC UR8, c[0x0][0xa88] ;  /* 0x0002a20000087ab9 */ /* 0x000fe20000000800 */
[----:B------:R-:W-:Y:S02]  /*9320*/  @UP1 UIADD3.X UR7, UR9, UR7, URZ, UP2, !UPT ;  /* 0x0000000709071290 */ /* 0x000fe400097fe43f */
[----:B------:R-:W-:Y:S01]  /*9330*/  IMAD.U32 R14, RZ, RZ, UR6 ;  /* 0x00000006ff0e7e24 */ /* 0x000fe2000f8e00ff */
[----:B------:R-:W1:Y:S03]  /*9340*/  @P1 LDC R20, c[0x0][0xbf0] ;  /* 0x0002fc00ff141b82 */ /* 0x000e660000000800 */
[----:B------:R-:W-:Y:S01]  /*9350*/  IMAD.U32 R15, RZ, RZ, UR7 ;  /* 0x00000007ff0f7e24 */ /* 0x000fe2000f8e00ff */
[----:B---3--:R-:W-:Y:S01]  /*9360*/  @P2 R2UR UR4, R3 ;  /* 0x00000000030422ca */ /* 0x008fe200000e0000 */
[----:B------:R-:W-:-:S06]  /*9370*/  IMAD.U32 R3, RZ, RZ, UR8 ;  /* 0x00000008ff037e24 */ /* 0x000fcc000f8e00ff */
[----:B------:R2:W5:Y:S01]  /*9380*/  @P0 LDG.E R3, desc[UR50][R14.64] ;  /* 0x000000320e030981 */ /* 0x000562000c1e1900 */
[----:B01----:R-:W-:Y:S07]  /*9390*/  @P0 BRA `(.L_x_218) ;  /* 0x0000000000100947 */ /* 0x003fee0003800000 */
[----:B------:R-:W-:Y:S05]  /*93a0*/  @!P2 BRA `(.L_x_218) ;  /* 0x00000000000ca947 */ /* 0x000fea0003800000 */
[----:B------:R-:W3:Y:S04]  /*93b0*/  LDG.E R12, desc[UR50][R8.64] ;  /* 0x00000032080c7981 */ /* 0x000ee8000c1e1900 */
[----:B-----5:R-:W3:Y:S02]  /*93c0*/  LDG.E R3, desc[UR50][R8.64+0x4] ;  /* 0x0000043208037981 */ /* 0x020ee4000c1e1900 */
[----:B---3--:R-:W-:-:S07]  /*93d0*/  IMAD.IADD R3, R3, 0x1, -R12 ;  /* 0x0000000103037824 */ /* 0x008fce00078e0a0c */
.L_x_218:
[----:B------:R-:W-:Y:S01]  /*93e0*/  USHF.R.S32.HI UR14, URZ, 0x1f, UR41 ;  /* 0x0000001f3f0e7899 */ /* 0x000fe20008011429 */
[----:B------:R-:W-:Y:S01]  /*93f0*/  IMAD R13, R13, 0x80, R170 ;  /* 0x000000800d0d7824 */ /* 0x000fe200078e02aa */
[----:B------:R-:W-:Y:S01]  /*9400*/  ULDC.64 UR12, c[0x0][0xb90] ;  /* 0x0002e400000c7ab9 */ /* 0x000fe20000000a00 */
[----:B------:R-:W-:Y:S01]  /*9410*/  USHF.R.S32.HI UR9, URZ, 0x1f, UR4 ;  /* 0x0000001f3f097899 */ /* 0x000fe20008011404 */
[----:B------:R-:W-:Y:S01]  /*9420*/  IMAD.U32 R27, RZ, RZ, UR40 ;  /* 0x00000028ff1b7e24 */ /* 0x000fe2000f8e00ff */
[----:B------:R-:W-:Y:S01]  /*9430*/  UIMAD UR10, UR14, UR12, URZ ;  /* 0x0000000c0e0a72a4 */ /* 0x000fe2000f8e023f */
[----:B------:R-:W-:Y:S01]  /*9440*/  @P1 IMAD.HI.U32 R9, R13, R10, RZ ;  /* 0x0000000a0d091227 */ /* 0x000fe200078e00ff */
[----:B------:R-:W-:Y:S01]  /*9450*/  UMOV UR8, UR4 ;  /* 0x0000000400087c82 */ /* 0x000fe20008000000 */
[----:B------:R-:W-:Y:S02]  /*9460*/  USEL UR38, UR38, URZ, !UP0 ;  /* 0x0000003f26267287 */ /* 0x000fe4000c000000 */
[----:B------:R-:W-:Y:S01]  /*9470*/  UIMAD.WIDE.U32 UR6, UR41, UR12, UR8 ;  /* 0x0000000c290672a5 */ /* 0x000fe2000f8e0008 */
[----:B------:R-:W-:Y:S01]  /*9480*/  IMAD.MOV.U32 R8, RZ, RZ, R13 ;  /* 0x000000ffff087224 */ /* 0x000fe200078e000d */
[----:B------:R-:W-:Y:S01]  /*9490*/  UIMAD UR10, UR41, UR13, UR10 ;  /* 0x0000000d290a72a4 */ /* 0x000fe2000f8e020a */
[----:B------:R-:W-:Y:S01]  /*94a0*/  @P1 SHF.R.U32.HI R8, RZ, R20, R9 ;  /* 0x00000014ff081219 */ /* 0x000fe20000011609 */
[----:B------:R-:W-:Y:S01]  /*94b0*/  USEL UR37, UR37, URZ, !UP0 ;  /* 0x0000003f25257287 */ /* 0x000fe2000c000000 */
[----:B------:R-:W-:Y:S01]  /*94c0*/  IMAD R9, R18, 0x40, R2 ;  /* 0x0000004012097824 */ /* 0x000fe200078e0202 */
[----:B------:R-:W-:Y:S01]  /*94d0*/  ULDC.64 UR12, c[0x0][0xb98] ;  /* 0x0002e600000c7ab9 */ /* 0x000fe20000000a00 */
[----:B------:R-:W-:Y:S01]  /*94e0*/  UIADD3 UR7, UR7, UR10, URZ ;  /* 0x0000000a07077290 */ /* 0x000fe2000fffe03f */
[----:B------:R-:W-:Y:S01]  /*94f0*/  IMAD.MOV R11, RZ, RZ, -R8 ;  /* 0x000000ffff0b7224 */ /* 0x000fe200078e0a08 */
[----:B------:R-:W-:Y:S01]  /*9500*/  UIMAD UR8, UR38, UR12, URZ ;  /* 0x0000000c260872a4 */ /* 0x000fe2000f8e023f */
[----:B------:R-:W-:Y:S01]  /*9510*/  IMAD.WIDE R6, R9, 0x2, R6 ;  /* 0x0000000209067825 */ /* 0x000fe200078e0206 */
[----:B------:R-:W-:Y:S01]  /*9520*/  UIMAD.WIDE.U32 UR6, UR37, UR12, UR6 ;  /* 0x0000000c250672a5 */ /* 0x000fe2000f8e0006 */
[----:B------:R-:W-:Y:S01]  /*9530*/  SHF.R.S32.HI R9, RZ, 0x1f, R8 ;  /* 0x0000001fff097819 */ /* 0x000fe20000011408 */
[----:B------:R-:W-:Y:S01]  /*9540*/  UIMAD UR8, UR37, UR13, UR8 ;  /* 0x0000000d250872a4 */ /* 0x000fe2000f8e0208 */
[----:B------:R-:W-:Y:S01]  /*9550*/  IMAD R11, R50, R11, R13 ;  /* 0x0000000b320b7224 */ /* 0x000fe200078e020d */
[----:B--2---:R-:W-:Y:S01]  /*9560*/  IADD3 R15, P3, R6, 0x2000, RZ ;  /* 0x00002000060f7810 */ /* 0x004fe20007f7e0ff */
[----:B------:R-:W-:Y:S01]  /*9570*/  IMAD R27, R27, 0x80, R168 ;  /* 0x000000801b1b7824 */ /* 0x000fe200078e02a8 */
[----:B------:R-:W-:Y:S01]  /*9580*/  IADD3 R8, P2, R8, UR6, RZ ;  /* 0x0000000608087c10 */ /* 0x000fe2000ff5e0ff */
[----:B-----5:R-:W-:Y:S01]  /*9590*/  IMAD R52, R3, R50, RZ ;  /* 0x0000003203347224 */ /* 0x020fe200078e02ff */
[----:B------:R-:W-:Y:S01]  /*95a0*/  LOP3.LUT R12, R15, 0x380, RZ, 0xc0, !PT ;  /* 0x000003800f0c7812 */ /* 0x000fe200078ec0ff */
[----:B------:R-:W-:Y:S01]  /*95b0*/  IMAD.U32 R10, RZ, RZ, UR8 ;  /* 0x00000008ff0a7e24 */ /* 0x000fe2000f8e00ff */
[----:B------:R-:W-:Y:S01]  /*95c0*/  IADD3 R25, P0, R6, 0x1000, RZ ;  /* 0x0000100006197810 */ /* 0x000fe20007f1e0ff */
[----:B------:R-:W-:Y:S01]  /*95d0*/  ULDC.64 UR10, c[0x0][0xaa0] ;  /* 0x0002a800000a7ab9 */ /* 0x000fe20000000a00 */
[----:B------:R-:W-:-:S02]  /*95e0*/  SHF.R.U64 R12, R12, 0x3, RZ ;  /* 0x000000030c0c7819 */ /* 0x000fc400000012ff */
[----:B------:R-:W-:Y:S01]  /*95f0*/  IADD3.X R9, R9, UR7, R10, P2, !PT ;  /* 0x0000000709097c10 */ /* 0x000fe200097fe40a */
[----:B------:R-:W-:Y:S01]  /*9600*/  ULDC.64 UR6, c[0x0][0xb88] ;  /* 0x0002e20000067ab9 */ /* 0x000fe20000000a00 */
[----:B------:R-:W-:Y:S02]  /*9610*/  SHF.R.S32.HI R10, RZ, 0x1f, R11 ;  /* 0x0000001fff0a7819 */ /* 0x000fe4000001140b */
[----:B------:R-:W-:Y:S01]  /*9620*/  LOP3.LUT R12, R12, R15, RZ, 0x3c, !PT ;  /* 0x0000000f0c0c7212 */ /* 0x000fe200078e3cff */
[----:B------:R-:W-:Y:S01]  /*9630*/  IMAD.WIDE.U32 R8, R11, UR6, R8 ;  /* 0x000000060b087c25 */ /* 0x000fe2000f8e0008 */
[----:B------:R-:W-:Y:S02]  /*9640*/  LOP3.LUT R24, R25, 0x380, RZ, 0xc0, !PT ;  /* 0x0000038019187812 */ /* 0x000fe400078ec0ff */
[----:B------:R-:W-:Y:S01]  /*9650*/  IADD3 R13, P2, R6, 0x3000, RZ ;  /* 0x00003000060d7810 */ /* 0x000fe20007f5e0ff */
[----:B------:R-:W-:Y:S01]  /*9660*/  IMAD R14, R10, UR6, RZ ;  /* 0x000000060a0e7c24 */ /* 0x000fe2000f8e02ff */
[----:B------:R-:W-:-:S02]  /*9670*/  SHF.R.U64 R24, R24, 0x3, RZ ;  /* 0x0000000318187819 */ /* 0x000fc400000012ff */
[----:B------:R-:W-:Y:S01]  /*9680*/  LOP3.LUT R10, R13, 0x380, RZ, 0xc0, !PT ;  /* 0x000003800d0a7812 */ /* 0x000fe200078ec0ff */
[----:B------:R-:W-:Y:S01]  /*9690*/  IMAD R15, R11, UR7, R14 ;  /* 0x000000070b0f7c24 */ /* 0x000fe2000f8e020e */
[----:B------:R-:W-:Y:S01]  /*96a0*/  ULDC.64 UR6, c[0x0][0xb50] ;  /* 0x0002d40000067ab9 */ /* 0x000fe20000000a00 */
[----:B------:R-:W-:Y:S01]  /*96b0*/  LOP3.LUT R24, R24, R25, RZ, 0x3c, !PT ;  /* 0x0000001918187212 */ /* 0x000fe200078e3cff */
[----:B------:R-:W-:Y:S01]  /*96c0*/  IMAD.X R25, RZ, RZ, R7, P0 ;  /* 0x000000ffff197224 */ /* 0x000fe200000e0607 */
[----:B------:R-:W-:Y:S01]  /*96d0*/  LOP3.LUT P0, RZ, R19, 0x3, RZ, 0xc0, !PT ;  /* 0x0000000313ff7812 */ /* 0x000fe2000780c0ff */
[----:B------:R-:W-:Y:S01]  /*96e0*/  IMAD.IADD R9, R9, 0x1, R15 ;  /* 0x0000000109097824 */ /* 0x000fe200078e020f */
[C---:B------:R-:W-:Y:S01]  /*96f0*/  LEA R15, P4, R8.reuse, UR6, 0x2 ;  /* 0x00000006080f7c11 */ /* 0x040fe2000f8810ff */
[----:B------:R-:W-:Y:S01]  /*9700*/  IMAD.X R11, RZ, RZ, R7, P2 ;  /* 0x000000ffff0b7224 */ /* 0x000fe200010e0607 */
[C---:B------:R-:W-:Y:S02]  /*9710*/  ISETP.GE.OR P2, PT, R27.reuse, R52, P0 ;  /* 0x000000341b00720c */ /* 0x040fe40000746670 */
[----:B------:R-:W-:Y:S01]  /*9720*/  LEA.HI.X R26, R8, UR7, R9, 0x2, P4 ;  /* 0x00000007081a7c11 */ /* 0x000fe2000a0f1409 */
[----:B------:R-:W-:Y:S01]  /*9730*/  SHFL.IDX PT, R20, R15, RZ, 0x1c1f ;  /* 0x001c1fff0f147589 */ /* 0x000fe200000e0000 */
[----:B------:R-:W-:Y:S01]  /*9740*/  VIADD R8, R27, 0x8 ;  /* 0x000000081b087836 */ /* 0x000fe20000000000 */
[----:B------:R-:W-:-:S02]  /*9750*/  IADD3 R45, P6, R6, 0x4000, RZ ;  /* 0x00004000062d7810 */ /* 0x000fc40007fde0ff */
[----:B------:R-:W0:Y:S01]  /*9760*/  SHFL.IDX PT, R21, R26, RZ, 0x1c1f ;  /* 0x001c1fff1a157589 */ /* 0x000e2200000e0000 */
[----:B------:R-:W-:Y:S02]  /*9770*/  IADD3 R41, P5, R6, 0x5000, RZ ;  /* 0x0000500006297810 */ /* 0x000fe40007fbe0ff */
[----:B------:R-:W-:Y:S01]  /*9780*/  ISETP.GE.OR P0, PT, R8, R52, P0 ;  /* 0x000000340800720c */ /* 0x000fe20000706670 */
[----:B------:R-:W-:Y:S01]  /*9790*/  SHFL.IDX PT, R48, R15, 0x1, 0x1c1f ;  /* 0x003c1f000f307f89 */ /* 0x000fe200000e0000 */
[C---:B------:R-:W-:Y:S02]  /*97a0*/  IADD3 R37, P4, R6.reuse, 0x6000, RZ ;  /* 0x0000600006257810 */ /* 0x040fe40007f9e0ff */
[----:B------:R-:W-:Y:S01]  /*97b0*/  LOP3.LUT R9, R6, 0x380, RZ, 0xc0, !PT ;  /* 0x0000038006097812 */ /* 0x000fe200078ec0ff */
[----:B------:R-:W1:Y:S01]  /*97c0*/  SHFL.IDX PT, R49, R26, 0x1, 0x1c1f ;  /* 0x003c1f001a317f89 */ /* 0x000e6200000e0000 */
[----:B------:R-:W-:Y:S02]  /*97d0*/  SHF.R.U64 R10, R10, 0x3, RZ ;  /* 0x000000030a0a7819 */ /* 0x000fe400000012ff */
[----:B------:R-:W-:-:S02]  /*97e0*/  LOP3.LUT R44, R45, 0x380, RZ, 0xc0, !PT ;  /* 0x000003802d2c7812 */ /* 0x000fc400078ec0ff */
[----:B------:R-:W-:Y:S02]  /*97f0*/  LOP3.LUT R40, R41, 0x380, RZ, 0xc0, !PT ;  /* 0x0000038029287812 */ /* 0x000fe400078ec0ff */
[----:B------:R-:W-:Y:S02]  /*9800*/  LOP3.LUT R36, R37, 0x380, RZ, 0xc0, !PT ;  /* 0x0000038025247812 */ /* 0x000fe400078ec0ff */
[----:B------:R-:W-:Y:S02]  /*9810*/  SHF.R.U64 R9, R9, 0x3, RZ ;  /* 0x0000000309097819 */ /* 0x000fe400000012ff */
[----:B------:R-:W-:Y:S01]  /*9820*/  LOP3.LUT R10, R10, R13, RZ, 0x3c, !PT ;  /* 0x0000000d0a0a7212 */ /* 0x000fe200078e3cff */
[--C-:B------:R-:W-:Y:S01]  /*9830*/  IMAD.X R13, RZ, RZ, R7.reuse, P3 ;  /* 0x000000ffff0d7224 */ /* 0x100fe200018e0607 */
[----:B------:R-:W-:Y:S02]  /*9840*/  IADD3 R14, P3, R6, 0x7000, RZ ;  /* 0x00007000060e7810 */ /* 0x000fe40007f7e0ff */
[----:B------:R-:W-:Y:S01]  /*9850*/  SHF.R.U64 R44, R44, 0x3, RZ ;  /* 0x000000032c2c7819 */ /* 0x000fe200000012ff */
[----:B0-----:R0:W-:Y:S01]  /*9860*/  @!P2 ST.E desc[UR50][R20.64], R5 ;  /* 0x000000051400a985 */ /* 0x0011e2000c101932 */
[----:B------:R-:W-:Y:S01]  /*9870*/  SHF.R.U64 R40, R40, 0x3, RZ ;  /* 0x0000000328287819 */ /* 0x000fe200000012ff */
[----:B------:R-:W-:Y:S01]  /*9880*/  IMAD.X R33, RZ, RZ, R7, P3 ;  /* 0x000000ffff217224 */ /* 0x000fe200018e0607 */
[----:B------:R-:W-:-:S02]  /*9890*/  SHF.R.U64 R36, R36, 0x3, RZ ;  /* 0x0000000324247819 */ /* 0x000fc400000012ff */
[----:B------:R-:W-:Y:S02]  /*98a0*/  LOP3.LUT R6, R9, R6, RZ, 0x3c, !PT ;  /* 0x0000000609067212 */ /* 0x000fe400078e3cff */
[----:B------:R-:W-:Y:S01]  /*98b0*/  LOP3.LUT R44, R44, R45, RZ, 0x3c, !PT ;  /* 0x0000002d2c2c7212 */ /* 0x000fe200078e3cff */
[----:B-1----:R1:W-:Y:S01]  /*98c0*/  @!P0 ST.E desc[UR50][R48.64], R4 ;  /* 0x0000000430008985 */ /* 0x0023e2000c101932 */
[----:B------:R-:W-:Y:S01]  /*98d0*/  LOP3.LUT R40, R40, R41, RZ, 0x3c, !PT ;  /* 0x0000002928287212 */ /* 0x000fe200078e3cff */
[--C-:B------:R-:W-:Y:S01]  /*98e0*/  IMAD.X R45, RZ, RZ, R7.reuse, P6 ;  /* 0x000000ffff2d7224 */ /* 0x100fe200030e0607 */
[----:B------:R-:W-:Y:S01]  /*98f0*/  LOP3.LUT R36, R36, R37, RZ, 0x3c, !PT ;  /* 0x0000002524247212 */ /* 0x000fe200078e3cff */
[----:B0-----:R-:W1:Y:S01]  /*9900*/  @P1 LDC R5, c[0x0][0xbec] ;  /* 0x0002fb00ff051b82 */ /* 0x001e620000000800 */
[--C-:B------:R-:W-:Y:S01]  /*9910*/  IMAD.X R41, RZ, RZ, R7.reuse, P5 ;  /* 0x000000ffff297224 */ /* 0x100fe200028e0607 */
[----:B------:R0:W5:Y:S01]  /*9920*/  LD.E.128 R28, desc[UR50][R6.64] ;  /* 0x00000032061c7980 */ /* 0x000162000c101d00 */
[----:B------:R-:W-:Y:S01]  /*9930*/  IMAD.X R37, RZ, RZ, R7, P4 ;  /* 0x000000ffff257224 */ /* 0x000fe200020e0607 */
[----:B------:R-:W-:Y:S01]  /*9940*/  LOP3.LUT R3, R14, 0x380, RZ, 0xc0, !PT ;  /* 0x000003800e037812 */ /* 0x000fe200078ec0ff */
[----:B------:R-:W-:-:S02]  /*9950*/  UIMAD UR8, UR9, UR10, URZ ;  /* 0x0000000a090872a4 */ /* 0x000fc4000f8e023f */
[----:B------:R-:W-:Y:S01]  /*9960*/  UIMAD.WIDE.U32 UR6, UR4, UR10, URZ ;  /* 0x0000000a040672a5 */ /* 0x000fe2000f8e003f */
[----:B------:R-:W-:Y:S01]  /*9970*/  SHF.R.U64 R3, R3, 0x3, RZ ;  /* 0x0000000303037819 */ /* 0x000fe200000012ff */
[----:B------:R-:W-:Y:S01]  /*9980*/  IMAD.U32 R20, RZ, RZ, UR40 ;  /* 0x00000028ff147e24 */ /* 0x000fe2000f8e00ff */
[----:B------:R-:W5:Y:S01]  /*9990*/  LD.E.128 R24, desc[UR50][R24.64] ;  /* 0x0000003218187980 */ /* 0x000f62000c101d00 */
[----:B0-----:R-:W0:Y:S01]  /*99a0*/  @P1 LDC R7, c[0x0][0xbf0] ;  /* 0x0002fc00ff071b82 */ /* 0x001e220000000800 */
[----:B------:R-:W-:Y:S01]  /*99b0*/  UIMAD UR8, UR4, UR11, UR8 ;  /* 0x0000000b040872a4 */ /* 0x000fe2000f8e0208 */
[----:B------:R-:W-:Y:S01]  /*99c0*/  LOP3.LUT R32, R3, R14, RZ, 0x3c, !PT ;  /* 0x0000000e03207212 */ /* 0x000fe200078e3cff */
[----:B------:R-:W5:Y:S01]  /*99d0*/  LD.E.128 R8, desc[UR50][R10.64] ;  /* 0x000000320a087980 */ /* 0x000f62000c101d00 */
[----:B------:R-:W-:Y:S01]  /*99e0*/  ULDC.64 UR10, c[0x0][0xae8] ;  /* 0x0002ba00000a7ab9 */ /* 0x000fe20000000a00 */
[----:B------:R-:W-:Y:S01]  /*99f0*/  UIADD3 UR7, UR7, UR8, URZ ;  /* 0x0000000807077290 */ /* 0x000fe2000fffe03f */
[----:B------:R-:W-:Y:S01]  /*9a00*/  IMAD R3, R17, 0x20, R18 ;  /* 0x0000002011037824 */ /* 0x000fe200078e0212 */
[----:B------:R-:W-:Y:S01]  /*9a10*/  UIMAD UR4, UR14, UR10, URZ ;  /* 0x0000000a0e0472a4 */ /* 0x000fe2000f8e023f */
[----:B------:R-:W5:Y:S01]  /*9a20*/  LD.E.128 R12, desc[UR50][R12.64] ;  /* 0x000000320c0c7980 */ /* 0x000f62000c101d00 */
[----:B------:R-:W-:Y:S01]  /*9a30*/  UIMAD.WIDE.U32 UR6, UR41, UR10, UR6 ;  /* 0x0000000a290672a5 */ /* 0x000fe2000f8e0006 */
[----:B------:R-:W-:Y:S01]  /*9a40*/  IMAD R20, R20, 0x80, R3 ;  /* 0x0000008014147824 */ /* 0x000fe200078e0203 */
[----:B------:R-:W-:Y:S01]  /*9a50*/  UIMAD UR4, UR41, UR11, UR4 ;  /* 0x0000000b290472a4 */ /* 0x000fe2000f8e0204 */
[----:B------:R-:W5:Y:S01]  /*9a60*/  LD.E.128 R44, desc[UR50][R44.64] ;  /* 0x000000322c2c7980 */ /* 0x000f62000c101d00 */
[----:B------:R-:W-:Y:S01]  /*9a70*/  ULDC.64 UR8, c[0x0][0xaf0] ;  /* 0x0002bc0000087ab9 */ /* 0x000fe20000000a00 */
[----:B-1----:R-:W-:Y:S01]  /*9a80*/  @P1 IMAD.HI.U32 R4, R20, R5, RZ ;  /* 0x0000000514041227 */ /* 0x002fe200078e00ff */
[----:B------:R-:W-:Y:S01]  /*9a90*/  UIADD3 UR7, UR7, UR4, URZ ;  /* 0x0000000407077290 */ /* 0x000fe2000fffe03f */
[----:B------:R-:W5:Y:S01]  /*9aa0*/  LD.E.128 R40, desc[UR50][R40.64] ;  /* 0x0000003228287980 */ /* 0x000f62000c101d00 */
[----:B------:R-:W-:Y:S01]  /*9ab0*/  UIMAD UR4, UR38, UR8, URZ ;  /* 0x00000008260472a4 */ /* 0x000fe2000f8e023f */
[----:B------:R-:W-:Y:S01]  /*9ac0*/  IMAD.MOV.U32 R3, RZ, RZ, R20 ;  /* 0x000000ffff037224 */ /* 0x000fe200078e0014 */
[----:B------:R-:W-:Y:S01]  /*9ad0*/  UIMAD.WIDE.U32 UR6, UR37, UR8, UR6 ;  /* 0x00000008250672a5 */ /* 0x000fe2000f8e0006 */
[----:B------:R-:W5:Y:S01]  /*9ae0*/  LD.E.128 R36, desc[UR50][R36.64] ;  /* 0x0000003224247980 */ /* 0x000f62000c101d00 */
[----:B------:R-:W-:Y:S01]  /*9af0*/  UIMAD UR4, UR37, UR9, UR4 ;  /* 0x00000009250472a4 */ /* 0x000fe2000f8e0204 */
[----:B0-----:R-:W-:-:S03]  /*9b00*/  @P1 SHF.R.U32.HI R3, RZ, R7, R4 ;  /* 0x00000007ff031219 */ /* 0x001fc60000011604 */
[----:B------:R-:W-:Y:S01]  /*9b10*/  UIADD3 UR4, UR7, UR4, URZ ;  /* 0x0000000407047290 */ /* 0x000fe2000fffe03f */
[----:B------:R-:W-:Y:S01]  /*9b20*/  IMAD.U32 R4, RZ, RZ, UR6 ;  /* 0x00000006ff047e24 */ /* 0x000fe2000f8e00ff */
[----:B------:R-:W5:Y:S01]  /*9b30*/  LD.E.128 R32, desc[UR50][R32.64] ;  /* 0x0000003220207980 */ /* 0x000f62000c101d00 */
[--C-:B------:R-:W-:Y:S01]  /*9b40*/  SHF.R.S32.HI R6, RZ, 0x1f, R3.reuse ;  /* 0x0000001fff067819 */ /* 0x100fe20000011403 */
[----:B------:R-:W-:Y:S02]  /*9b50*/  IMAD.MOV R7, RZ, RZ, -R3 ;  /* 0x000000ffff077224 */ /* 0x000fe400078e0a03 */
[----:B------:R-:W-:Y:S01]  /*9b60*/  IMAD.U32 R5, RZ, RZ, UR7 ;  /* 0x00000007ff057e24 */ /* 0x000fe2000f8e00ff */
[----:B------:R-:W-:Y:S01]  /*9b70*/  ULDC.64 UR6, c[0x0][0xae0] ;  /* 0x0002b80000067ab9 */ /* 0x000fe20000000a00 */
[----:B------:R-:W-:Y:S01]  /*9b80*/  IMAD.U32 R5, RZ, RZ, UR4 ;  /* 0x00000004ff057e24 */ /* 0x000fe2000f8e00ff */
[----:B------:R-:W-:Y:S01]  /*9b90*/  @!PT LDS RZ, [RZ] ;  /* 0x00000000fffff984 */ /* 0x000fe20000000800 */
[----:B------:R-:W-:Y:S01]  /*9ba0*/  @!PT LDS RZ, [RZ] ;  /* 0x00000000fffff984 */ /* 0x000fe20000000800 */
[----:B------:R-:W-:Y:S01]  /*9bb0*/  @!PT LDS RZ, [RZ] ;  /* 0x00000000fffff984 */ /* 0x000fe20000000800 */
[----:B------:R-:W-:Y:S01]  /*9bc0*/  @!PT LDS RZ, [RZ] ;  /* 0x00000000fffff984 */ /* 0x000fe20000000800 */
[----:B------:R0:W-:Y:S06]  /*9bd0*/  MEMBAR.ALL.CTA ;  /* 0x0000000000007992 */ /* 0x0001ec0000008000 */
[----:B0-----:R-:W0:Y:S01]  /*9be0*/  FENCE.VIEW.ASYNC.S ;  /* 0x00000000000073c6 */ /* 0x001e220000000000 */
[----:B------:R-:W-:-:S02]  /*9bf0*/  IMAD R6, R6, UR6, RZ ;  /* 0x0000000606067c24 */ /* 0x000fc4000f8e02ff */
[----:B------:R-:W-:Y:S02]  /*9c00*/  IMAD R7, R50, R7, R20 ;  /* 0x0000000732077224 */ /* 0x000fe400078e0214 */
[----:B------:R-:W-:Y:S02]  /*9c10*/  IMAD.U32 R49, RZ, RZ, UR40 ;  /* 0x00000028ff317e24 */ /* 0x000fe4000f8e00ff */
[C---:B------:R-:W-:Y:S02]  /*9c20*/  IMAD R21, R3.reuse, UR7, R6 ;  /* 0x0000000703157c24 */ /* 0x040fe4000f8e0206 */
[----:B------:R-:W-:Y:S01]  /*9c30*/  IMAD.WIDE.U32 R4, R3, UR6, R4 ;  /* 0x0000000603047c25 */ /* 0x000fe2000f8e0004 */
[----:B------:R-:W-:Y:S01]  /*9c40*/  SHF.R.S32.HI R3, RZ, 0x1f, R7 ;  /* 0x0000001fff037819 */ /* 0x000fe20000011407 */
[----:B------:R-:W-:Y:S02]  /*9c50*/  ULDC.64 UR6, c[0x0][0xad8] ;  /* 0x0002b60000067ab9 */ /* 0x000fe40000000a00 */
[----:B------:R-:W-:-:S02]  /*9c60*/  IMAD R49, R49, 0x80, R18 ;  /* 0x0000008031317824 */ /* 0x000fc400078e0212 */
[----:B------:R-:W-:Y:S02]  /*9c70*/  IMAD.IADD R5, R5, 0x1, R21 ;  /* 0x0000000105057824 */ /* 0x000fe400078e0215 */
[----:B------:R-:W-:Y:S02]  /*9c80*/  IMAD R6, R3, UR6, RZ ;  /* 0x0000000603067c24 */ /* 0x000fe4000f8e02ff */
[----:B------:R-:W-:Y:S02]  /*9c90*/  VIADD R3, R49, 0x20 ;  /* 0x0000002031037836 */ /* 0x000fe40000000000 */
[C---:B------:R-:W-:Y:S02]  /*9ca0*/  IMAD R21, R7.reuse, UR7, R6 ;  /* 0x0000000707157c24 */ /* 0x040fe4000f8e0206 */
[----:B------:R-:W-:Y:S01]  /*9cb0*/  IMAD.WIDE.U32 R4, R7, UR6, R4 ;  /* 0x0000000607047c25 */ /* 0x000fe2000f8e0004 */
[-C--:B------:R-:W-:Y:S01]  /*9cc0*/  ISETP.GE.AND P0, PT, R3, R52.reuse, PT ;  /* 0x000000340300720c */ /* 0x080fe20003f06270 */
[----:B------:R-:W-:Y:S01]  /*9cd0*/  ULDC.64 UR6, c[0x0][0xa80] ;  /* 0x0002a00000067ab9 */ /* 0x000fe20000000a00 */
[C---:B------:R-:W-:Y:S01]  /*9ce0*/  ISETP.GE.AND P2, PT, R49.reuse, R52, PT ;  /* 0x000000343100720c */ /* 0x040fe20003f46270 */
[----:B------:R-:W-:Y:S01]  /*9cf0*/  VIADD R3, R49, 0x40 ;  /* 0x0000004031037836 */ /* 0x000fe20000000000 */
[----:B------:R-:W-:Y:S01]  /*9d00*/  LEA R20, P3, R4, UR6, 0x1 ;  /* 0x0000000604147c11 */ /* 0x000fe2000f8608ff */
[----:B------:R-:W-:-:S02]  /*9d10*/  IMAD.IADD R5, R5, 0x1, R21 ;  /* 0x0000000105057824 */ /* 0x000fc400078e0215 */
[----:B------:R-:W-:Y:S01]  /*9d20*/  VIADD R0, R0, 0x29820 ;  /* 0x0002982000007836 */ /* 0x000fe20000000000 */
[----:B------:R-:W-:Y:S02]  /*9d30*/  ISETP.GE.AND P1, PT, R3, R52, PT ;  /* 0x000000340300720c */ /* 0x000fe40003f26270 */
[----:B------:R-:W-:Y:S02]  /*9d40*/  LEA.HI.X R3, R4, UR7, R5, 0x1, P3 ;  /* 0x0000000704037c11 */ /* 0x000fe400098f0c05 */
[----:B------:R-:W-:Y:S01]  /*9d50*/  PRMT R0, RZ, 0x654, R0 ;  /* 0x00000654ff007816 */ /* 0x000fe20000000000 */
[----:B0-----:R0:W1:Y:S01]  /*9d60*/  SHFL.IDX PT, R5, R20, RZ, 0x181f ;  /* 0x00181fff14057589 */ /* 0x00106200000e0000 */
[----:B------:R-:W-:Y:S02]  /*9d70*/  BSSY B1, `(.L_x_219) ;  /* 0x000000d000017945 */ /* 0x000fe40003800000 */
[----:B------:R0:W-:Y:S01]  /*9d80*/  SYNCS.ARRIVE.TRANS64.RED.A1T0 RZ, [R0+URZ], RZ ;  /* 0x000000ff00ff79a7 */ /* 0x0001e2000810043f */
[----:B------:R0:W2:Y:S01]  /*9d90*/  SHFL.IDX PT, R7, R3, RZ, 0x181f ;  /* 0x00181fff03077589 */ /* 0x0000a200000e0000 */
[----:B------:R-:W-:Y:S05]  /*9da0*/  @P2 BRA `(.L_x_220) ;  /* 0x0000000000242947 */ /* 0x000fea0003800000 */
[----:B------:R-:W-:Y:S02]  /*9db0*/  ULDC UR4, c[0x0][0xac8] ;  /* 0x0002b20000047ab9 */ /* 0x000fe40000000800 */
[----:B------:R-:W-:Y:S02]  /*9dc0*/  ISETP.GE.AND P2, PT, R2, UR4, PT ;  /* 0x0000000402007c0c */ /* 0x000fe4000bf46270 */
[----:B------:R-:W-:-:S11]  /*9dd0*/  ISETP.GE.AND P3, PT, R16, UR4, PT ;  /* 0x0000000410007c0c */ /* 0x000fd6000bf66270 */
[-C--:B-1----:R-:W-:Y:S02]  /*9de0*/  @!P2 LEA R4, P4, R2, R5.reuse, 0x1 ;  /* 0x000000050204a211 */ /* 0x082fe400078808ff */
[----:B------:R-:W-:Y:S02]  /*9df0*/  @!P3 LEA R6, P5, R16, R5, 0x1 ;  /* 0x000000051006b211 */ /* 0x000fe400078a08ff */
[-C--:B--2---:R-:W-:Y:S02]  /*9e00*/  @!P2 LEA.HI.X R5, R2, R7.reuse, R193, 0x1, P4 ;  /* 0x000000070205a211 */ /* 0x084fe400020f0cc1 */
[----:B------:R-:W-:-:S03]  /*9e10*/  @!P3 LEA.HI.X R7, R16, R7, R192, 0x1, P5 ;  /* 0x000000071007b211 */ /* 0x000fc600028f0cc0 */
[----:B-----5:R3:W-:Y:S04]  /*9e20*/  @!P2 ST.E.128 desc[UR50][R4.64], R28 ;  /* 0x0000001c0400a985 */ /* 0x0207e8000c101d32 */
[----:B------:R3:W-:Y:S02]  /*9e30*/  @!P3 ST.E.128 desc[UR50][R6.64], R44 ;  /* 0x0000002c0600b985 */ /* 0x0007e4000c101d32 */
.L_x_220:
[----:B------:R-:W-:Y:S05]  /*9e40*/  BSYNC B1 ;  /* 0x0000000000017941 */ /* 0x000fea0003800000 */
.L_x_219:
[----:B--23--:R2:W3:Y:S01]  /*9e50*/  SHFL.IDX PT, R7, R3, 0x1, 0x181f ;  /* 0x00381f0003077f89 */ /* 0x00c4e200000e0000 */
[----:B------:R-:W-:Y:S03]  /*9e60*/  BSSY B1, `(.L_x_221) ;  /* 0x000000c000017945 */ /* 0x000fe60003800000 */
[----:B-1----:R2:W1:Y:S01]  /*9e70*/  SHFL.IDX PT, R5, R20, 0x1, 0x181f ;  /* 0x00381f0014057f89 */ /* 0x00246200000e0000 */
[----:B------:R-:W-:Y:S05]  /*9e80*/  @P0 BRA `(.L_x_222) ;  /* 0x0000000000240947 */ /* 0x000fea0003800000 */
[----:B------:R-:W-:Y:S02]  /*9e90*/  ULDC UR4, c[0x0][0xac8] ;  /* 0x0002b20000047ab9 */ /* 0x000fe40000000800 */
[----:B------:R-:W-:Y:S02]  /*9ea0*/  ISETP.GE.AND P3, PT, R2, UR4, PT ;  /* 0x0000000402007c0c */ /* 0x000fe4000bf66270 */
[----:B------:R-:W-:-:S11]  /*9eb0*/  ISETP.GE.AND P4, PT, R16, UR4, PT ;  /* 0x0000000410007c0c */ /* 0x000fd6000bf86270 */
[-C--:B-1----:R-:W-:Y:S02]  /*9ec0*/  @!P3 LEA R4, P0, R2, R5.reuse, 0x1 ;  /* 0x000000050204b211 */ /* 0x082fe400078008ff */
[----:B------:R-:W-:Y:S02]  /*9ed0*/  @!P4 LEA R6, P2, R16, R5, 0x1 ;  /* 0x000000051006c211 */ /* 0x000fe400078408ff */
[-C--:B---3--:R-:W-:Y:S02]  /*9ee0*/  @!P3 LEA.HI.X R5, R2, R7.reuse, R193, 0x1, P0 ;  /* 0x000000070205b211 */ /* 0x088fe400000f0cc1 */
[----:B------:R-:W-:-:S03]  /*9ef0*/  @!P4 LEA.HI.X R7, R16, R7, R192, 0x1, P2 ;  /* 0x000000071007c211 */ /* 0x000fc600010f0cc0 */
[----:B-----5:R4:W-:Y:S04]  /*9f00*/  @!P3 ST.E.128 desc[UR50][R4.64], R24 ;  /* 0x000000180400b985 */ /* 0x0209e8000c101d32 */
[----:B------:R4:W-:Y:S02]  /*9f10*/  @!P4 ST.E.128 desc[UR50][R6.64], R40 ;  /* 0x000000280600c985 */ /* 0x0009e4000c101d32 */
.L_x_222:
[----:B------:R-:W-:Y:S05]  /*9f20*/  BSYNC B1 ;  /* 0x0000000000017941 */ /* 0x000fea0003800000 */
.L_x_221:
[----:B---34-:R3:W4:Y:S01]  /*9f30*/  SHFL.IDX PT, R7, R3, 0x2, 0x181f ;  /* 0x00581f0003077f89 */ /* 0x01872200000e0000 */
        /* <DEDUP_REMOVED lines=8> */
[-C--:B----4-:R-:W-:Y:S02]  /*9fc0*/  @!P2 LEA.HI.X R5, R2, R7.reuse, R193, 0x1, P0 ;  /* 0x000000070205a211 */ /* 0x090fe400000f0cc1 */
[----:B------:R-:W-:-:S03]  /*9fd0*/  @!P3 LEA.HI.X R7, R16, R7, R192, 0x1, P1 ;  /* 0x000000071007b211 */ /* 0x000fc600008f0cc0 */
[----:B-----5:R1:W-:Y:S04]  /*9fe0*/  @!P2 ST.E.128 desc[UR50][R4.64], R12 ;  /* 0x0000000c0400a985 */ /* 0x0203e8000c101d32 */
[----:B------:R1:W-:Y:S02]  /*9ff0*/  @!P3 ST.E.128 desc[UR50][R6.64], R36 ;  /* 0x000000240600b985 */ /* 0x0003e4000c101d32 */
.L_x_224:
[----:B------:R-:W-:Y:S05]  /*a000*/  BSYNC B1 ;  /* 0x0000000000017941 */ /* 0x000fea0003800000 */
.L_x_223:
[----:B0-----:R-:W-:Y:S01]  /*a010*/  VIADD R0, R49, 0x60 ;  /* 0x0000006031007836 */ /* 0x001fe20000000000 */
[----:B--23--:R-:W0:Y:S04]  /*a020*/  SHFL.IDX PT, R3, R3, 0x3, 0x181f ;  /* 0x00781f0003037f89 */ /* 0x00ce2800000e0000 */
[----:B------:R-:W-:Y:S01]  /*a030*/  ISETP.GE.AND P0, PT, R0, R52, PT ;  /* 0x000000340000720c */ /* 0x000fe20003f06270 */
[----:B-1--4-:R1:W2:-:S12]  /*a040*/  SHFL.IDX PT, R7, R20, 0x3, 0x181f ;  /* 0x00781f0014077f89 */ /* 0x01229800000e0000 */
[----:B-1----:R-:W-:Y:S05]  /*a050*/  @P0 BRA `(.L_x_225) ;  /* 0x0000000c00140947 */ /* 0x002fea0003800000 */
[----:B------:R-:W-:Y:S02]  /*a060*/  ULDC UR4, c[0x0][0xac8] ;  /* 0x0002b20000047ab9 */ /* 0x000fe40000000800 */
[----:B------:R-:W-:-:S13]  /*a070*/  ISETP.GE.AND P1, PT, R2, UR4, PT ;  /* 0x0000000402007c0c */ /* 0x000fda000bf26270 */
[----:B--2---:R-:W-:-:S04]  /*a080*/  @!P1 LEA R4, P0, R2, R7, 0x1 ;  /* 0x0000000702049211 */ /* 0x004fc800078008ff */
[----:B0-----:R-:W-:Y:S02]  /*a090*/  @!P1 LEA.HI.X R5, R2, R3, R193, 0x1, P0 ;  /* 0x0000000302059211 */ /* 0x001fe400000f0cc1 */
[----:B------:R-:W-:-:S03]  /*a0a0*/  ISETP.GE.AND P0, PT, R16, UR4, PT ;  /* 0x0000000410007c0c */ /* 0x000fc6000bf06270 */
[----:B-----5:R1:W-:Y:S10]  /*a0b0*/  @!P1 ST.E.128 desc[UR50][R4.64], R8 ;  /* 0x0000000804009985 */ /* 0x0203f4000c101d32 */
[----:B------:R-:W-:Y:S05]  /*a0c0*/  @P0 BRA `(.L_x_225) ;  /* 0x0000000800f80947 */ /* 0x000fea0003800000 */
[----:B-1----:R-:W-:-:S04]  /*a0d0*/  LEA R4, P0, R16, R7, 0x1 ;  /* 0x0000000710047211 */ /* 0x002fc800078008ff */
[----:B------:R-:W-:-:S05]  /*a0e0*/  LEA.HI.X R5, R16, R3, R192, 0x1, P0 ;  /* 0x0000000310057211 */ /* 0x000fca00000f0cc0 */
[----:B------:R3:W-:Y:S01]  /*a0f0*/  ST.E.128 desc[UR50][R4.64], R32 ;  /* 0x0000002004007985 */ /* 0x0007e2000c101d32 */
[----:B------:R-:W-:Y:S05]  /*a100*/  BRA `(.L_x_225) ;  /* 0x0000000800e87947 */ /* 0x000fea0003800000 */
.L_x_217:
[----:B------:R-:W-:Y:S01]  /*a110*/  ULDC.64 UR6, c[0x0][0xc00] ;  /* 0x0003000000067ab9 */ /* 0x000fe20000000a00 */
[----:B------:R-:W-:Y:S01]  /*a120*/  ULDC UR4, c[0x0][0xa88] ;  /* 0x0002a20000047ab9 */ /* 0x000fe20000000800 */
[----:B------:R-:W-:Y:S01]  /*a130*/  UISETP.NE.U32.AND UP0, UPT, UR6, URZ, UPT ;  /* 0x0000003f0600728c */ /* 0x000fe2000bf05070 */
[----:B------:R-:W0:Y:S03]  /*a140*/  LDC R11, c[0x0][0xbe8] ;  /* 0x0002fa00ff0b7b82 */ /* 0x000e260000000800 */
[----:B------:R-:W-:-:S03]  /*a150*/  UISETP.NE.AND.EX UP0, UPT, UR7, URZ, UPT, UP0 ;  /* 0x0000003f0700728c */ /* 0x000fc6000bf05300 */
[----:B------:R-:W-:Y:S02]  /*a160*/  ULDC.64 UR6, c[0x0][0xc00] ;  /* 0x0003000000067ab9 */ /* 0x000fe40000000a00 */
[----:B------:R-:W-:Y:S01]  /*a170*/  UIMAD.WIDE UR6, UR37, 0x4, UR6 ;  /* 0x00000004250678a5 */ /* 0x000fe2000f8e0206 */
[----:B------:R-:W-:-:S05]  /*a180*/  PLOP3.LUT P2, PT, PT, PT, UP0, 0x80, 0x0 ;  /* 0x000000000000781c */ /* 0x000fca0003f4f008 */
[----:B------:R-:W-:Y:S02]  /*a190*/  IMAD.U32 R4, RZ, RZ, UR6 ;  /* 0x00000006ff047e24 */ /* 0x000fe4000f8e00ff */
[----:B------:R-:W-:Y:S01]  /*a1a0*/  IMAD.U32 R5, RZ, RZ, UR7 ;  /* 0x00000007ff057e24 */ /* 0x000fe2000f8e00ff */
[----:B------:R-:W-:Y:S02]  /*a1b0*/  ULDC.64 UR6, c[0x0][0xc08] ;  /* 0x0003020000067ab9 */ /* 0x000fe40000000a00 */
[----:B------:R-:W-:-:S03]  /*a1c0*/  UISETP.NE.U32.AND UP1, UPT, UR6, URZ, UPT ;  /* 0x0000003f0600728c */ /* 0x000fc6000bf25070 */
[----:B------:R-:W2:Y:S01]  /*a1d0*/  @P2 LDG.E R3, desc[UR50][R4.64] ;  /* 0x0000003204032981 */ /* 0x000ea2000c1e1900 */
[----:B------:R-:W-:Y:S01]  /*a1e0*/  UISETP.NE.AND.EX UP1, UPT, UR7, URZ, UPT, UP1 ;  /* 0x0000003f0700728c */ /* 0x000fe2000bf25310 */
[----:B------:R-:W-:-:S05]  /*a1f0*/  IMAD.U32 R0, RZ, RZ, UR4 ;  /* 0x00000004ff007e24 */ /* 0x000fca000f8e00ff */
[----:B------:R-:W-:-:S05]  /*a200*/  PLOP3.LUT P3, PT, PT, PT, UP1, 0x80, 0x0 ;  /* 0x000000000000781c */ /* 0x000fca0003f6f018 */
[----:B------:R-:W-:Y:S02]  /*a210*/  @UP1 ULDC.64 UR6, c[0x0][0xc08] ;  /* 0x0003020000061ab9 */ /* 0x000fe40000000a00 */
[----:B------:R-:W-:-:S06]  /*a220*/  @UP1 UIMAD.WIDE UR6, UR37, 0x4, UR6 ;  /* 0x00000004250618a5 */ /* 0x000fcc000f8e0206 */
[----:B------:R-:W-:Y:S02]  /*a230*/  IMAD.U32 R6, RZ, RZ, UR6 ;  /* 0x00000006ff067e24 */ /* 0x000fe4000f8e00ff */
[----:B------:R-:W-:-:S05]  /*a240*/  IMAD.U32 R7, RZ, RZ, UR7 ;  /* 0x00000007ff077e24 */ /* 0x000fca000f8e00ff */
[----:B------:R1:W5:Y:S01]  /*a250*/  @P3 LDG.E R0, desc[UR50][R6.64] ;  /* 0x0000003206003981 */ /* 0x000362000c1e1900 */
[----:B0-----:R-:W-:Y:S01]  /*a260*/  ISETP.NE.AND P0, PT, R11, 0x1, PT ;  /* 0x000000010b00780c */ /* 0x001fe20003f05270 */
[----:B------:R-:W-:Y:S01]  /*a270*/  UMOV UR4, URZ ;  /* 0x0000003f00047c82 */ /* 0x000fe20008000000 */
[----:B------:R-:W-:Y:S01]  /*a280*/  USHF.R.S32.HI UR10, URZ, 0x1f, UR41 ;  /* 0x0000001f3f0a7899 */ /* 0x000fe20008011429 */
[----:B------:R-:W-:-:S10]  /*a290*/  ISETP.GE.AND P1, PT, R194, 0x80, PT ;  /* 0x00000080c200780c */ /* 0x000fd40003f26270 */
[----:B------:R-:W0:Y:S01]  /*a2a0*/  @P0 LDC R9, c[0x0][0xbec] ;  /* 0x0002fb00ff090b82 */ /* 0x000e220000000800 */
[----:B--2---:R-:W-:-:S13]  /*a2b0*/  @P2 R2UR UR4, R3 ;  /* 0x00000000030422ca */ /* 0x004fda00000e0000 */
[----:B------:R-:W-:Y:S01]  /*a2c0*/  USHF.R.S32.HI UR9, URZ, 0x1f, UR4 ;  /* 0x0000001f3f097899 */ /* 0x000fe20008011404 */
[----:B01----:R-:W-:Y:S11]  /*a2d0*/  @P3 BRA `(.L_x_226) ;  /* 0x0000000000103947 */ /* 0x003ff60003800000 */
[----:B------:R-:W-:Y:S05]  /*a2e0*/  @!P2 BRA `(.L_x_226) ;  /* 0x00000000000ca947 */ /* 0x000fea0003800000 */
[----:B------:R-:W2:Y:S04]  /*a2f0*/  LDG.E R3, desc[UR50][R4.64] ;  /* 0x0000003204037981 */ /* 0x000ea8000c1e1900 */
[----:B-----5:R-:W2:Y:S02]  /*a300*/  LDG.E R0, desc[UR50][R4.64+0x4] ;  /* 0x0000043204007981 */ /* 0x020ea4000c1e1900 */
[----:B--2---:R-:W-:-:S07]  /*a310*/  IMAD.IADD R0, R0, 0x1, -R3 ;  /* 0x0000000100007824 */ /* 0x004fce00078e0a03 */
.L_x_226:
[----:B------:R-:W-:Y:S01]  /*a320*/  USEL UR37, UR37, URZ, !UP0 ;  /* 0x0000003f25257287 */ /* 0x000fe2000c000000 */
[----:B------:R-:W-:Y:S01]  /*a330*/  BSSY B1, `(.L_x_227) ;  /* 0x000002d000017945 */ /* 0x000fe20003800000 */
[----:B------:R-:W-:-:S03]  /*a340*/  USEL UR38, UR38, URZ, !UP0 ;  /* 0x0000003f26267287 */ /* 0x000fc6000c000000 */
[----:B------:R-:W-:Y:S09]  /*a350*/  @P1 BRA `(.L_x_228) ;  /* 0x0000000000a81947 */ /* 0x000ff20003800000 */
[----:B------:R-:W0:Y:S01]  /*a360*/  S2R R4, SR_TID.X ;  /* 0x0000000000047919 */ /* 0x000e220000002100 */
[----:B------:R-:W1:Y:S01]  /*a370*/  LDC R6, c[0x0][0xbe8] ;  /* 0x0002fa00ff067b82 */ /* 0x000e620000000800 */
[----:B------:R-:W-:-:S04]  /*a380*/  IMAD.U32 R3, RZ, RZ, UR40 ;  /* 0x00000028ff037e24 */ /* 0x000fc8000f8e00ff */
[----:B0-----:R-:W-:Y:S02]  /*a390*/  IMAD R3, R3, 0x80, R4 ;  /* 0x0000008003037824 */ /* 0x001fe400078e0204 */
[----:B-1---5:R-:W-:Y:S02]  /*a3a0*/  IMAD R4, R0, R6, RZ ;  /* 0x0000000600047224 */ /* 0x022fe400078e02ff */
[----:B------:R-:W-:-:S05]  /*a3b0*/  VIADD R5, R3, 0xffffff80 ;  /* 0xffffff8003057836 */ /* 0x000fca0000000000 */
[----:B------:R-:W-:-:S13]  /*a3c0*/  ISETP.GE.AND P1, PT, R5, R4, PT ;  /* 0x000000040500720c */ /* 0x000fda0003f26270 */
[----:B------:R-:W-:Y:S05]  /*a3d0*/  @P1 BRA `(.L_x_228) ;  /* 0x0000000000881947 */ /* 0x000fea0003800000 */
[----:B------:R-:W-:Y:S01]  /*a3e0*/  ISETP.NE.AND P1, PT, R6, 0x1, PT ;  /* 0x000000010600780c */ /* 0x000fe20003f25270 */
[----:B------:R-:W-:Y:S01]  /*a3f0*/  ULDC.64 UR12, c[0x0][0xb90] ;  /* 0x0002e400000c7ab9 */ /* 0x000fe20000000a00 */
[----:B------:R-:W-:Y:S01]  /*a400*/  UMOV UR6, UR4 ;  /* 0x0000000400067c82 */ /* 0x000fe20008000000 */
[----:B------:R-:W-:Y:S01]  /*a410*/  UIMAD UR8, UR10, UR12, URZ ;  /* 0x0000000c0a0872a4 */ /* 0x000fe2000f8e023f */
[----:B------:R-:W-:Y:S02]  /*a420*/  UMOV UR7, UR9 ;  /* 0x0000000900077c82 */ /* 0x000fe40008000000 */
[----:B------:R-:W-:Y:S02]  /*a430*/  UIMAD.WIDE.U32 UR6, UR41, UR12, UR6 ;  /* 0x0000000c290672a5 */ /* 0x000fe4000f8e0006 */
[----:B------:R-:W-:-:S03]  /*a440*/  UIMAD UR8, UR41, UR13, UR8 ;  /* 0x0000000d290872a4 */ /* 0x000fc6000f8e0208 */
[----:B------:R-:W-:Y:S02]  /*a450*/  ULDC.64 UR12, c[0x0][0xb98] ;  /* 0x0002e600000c7ab9 */ /* 0x000fe40000000a00 */
[----:B------:R-:W0:Y:S01]  /*a460*/  @P1 LDC R4, c[0x0][0xbec] ;  /* 0x0002fb00ff041b82 */ /* 0x000e220000000800 */
[----:B------:R-:W-:Y:S02]  /*a470*/  UIADD3 UR7, UR7, UR8, URZ ;  /* 0x0000000807077290 */ /* 0x000fe4000fffe03f */
[----:B------:R-:W-:Y:S02]  /*a480*/  UIMAD UR8, UR38, UR12, URZ ;  /* 0x0000000c260872a4 */ /* 0x000fe4000f8e023f */
[----:B------:R-:W-:Y:S02]  /*a490*/  UIMAD.WIDE.U32 UR6, UR37, UR12, UR6 ;  /* 0x0000000c250672a5 */ /* 0x000fe4000f8e0006 */
[----:B------:R-:W-:Y:S01]  /*a4a0*/  UIMAD UR8, UR37, UR13, UR8 ;  /* 0x0000000d250872a4 */ /* 0x000fe2000f8e0208 */
[----:B------:R-:W1:Y:S02]  /*a4b0*/  @P1 LDC R8, c[0x0][0xbf0] ;  /* 0x0002fc00ff081b82 */ /* 0x000e640000000800 */
[----:B------:R-:W-:Y:S01]  /*a4c0*/  ULDC.64 UR12, c[0x0][0xb88] ;  /* 0x0002e200000c7ab9 */ /* 0x000fe20000000a00 */
[----:B0-----:R-:W-:-:S04]  /*a4d0*/  @P1 IMAD.HI.U32 R3, R5, R4, RZ ;  /* 0x0000000405031227 */ /* 0x001fc800078e00ff */
[----:B------:R-:W-:Y:S01]  /*a4e0*/  IMAD.MOV.U32 R4, RZ, RZ, R5 ;  /* 0x000000ffff047224 */ /* 0x000fe200078e0005 */
[----:B-1----:R-:W-:Y:S01]  /*a4f0*/  @P1 SHF.R.U32.HI R4, RZ, R8, R3 ;  /* 0x00000008ff041219 */ /* 0x002fe20000011603 */
[----:B------:R-:W-:-:S04]  /*a500*/  IMAD.U32 R8, RZ, RZ, UR8 ;  /* 0x00000008ff087e24 */ /* 0x000fc8000f8e00ff */
[----:B------:R-:W-:-:S04]  /*a510*/  IMAD.MOV R3, RZ, RZ, -R4 ;  /* 0x000000ffff037224 */ /* 0x000fc800078e0a04 */
[----:B------:R-:W-:Y:S01]  /*a520*/  IMAD R3, R6, R3, R5 ;  /* 0x0000000306037224 */ /* 0x000fe200078e0205 */
[----:B------:R-:W-:Y:S02]  /*a530*/  SHF.R.S32.HI R5, RZ, 0x1f, R4 ;  /* 0x0000001fff057819 */ /* 0x000fe40000011404 */
[----:B------:R-:W-:Y:S02]  /*a540*/  IADD3 R4, P1, R4, UR6, RZ ;  /* 0x0000000604047c10 */ /* 0x000fe4000ff3e0ff */
[----:B------:R-:W-:Y:S02]  /*a550*/  SHF.R.S32.HI R6, RZ, 0x1f, R3 ;  /* 0x0000001fff067819 */ /* 0x000fe40000011403 */
[----:B------:R-:W-:Y:S01]  /*a560*/  IADD3.X R5, R5, UR7, R8, P1, !PT ;  /* 0x0000000705057c10 */ /* 0x000fe20008ffe408 */
[----:B------:R-:W-:Y:S02]  /*a570*/  ULDC.64 UR6, c[0x0][0xb50] ;  /* 0x0002d40000067ab9 */ /* 0x000fe40000000a00 */
[----:B------:R-:W-:-:S02]  /*a580*/  IMAD R6, R6, UR12, RZ ;  /* 0x0000000c06067c24 */ /* 0x000fc4000f8e02ff */
[----:B------:R-:W-:-:S04]  /*a590*/  IMAD.WIDE.U32 R4, R3, UR12, R4 ;  /* 0x0000000c03047c25 */ /* 0x000fc8000f8e0004 */
[----:B------:R-:W-:Y:S01]  /*a5a0*/  IMAD R7, R3, UR13, R6 ;  /* 0x0000000d03077c24 */ /* 0x000fe2000f8e0206 */
[----:B------:R-:W-:-:S03]  /*a5b0*/  LEA R6, P1, R4, UR6, 0x2 ;  /* 0x0000000604067c11 */ /* 0x000fc6000f8210ff */
[----:B------:R-:W-:-:S05]  /*a5c0*/  IMAD.IADD R3, R5, 0x1, R7 ;  /* 0x0000000105037824 */ /* 0x000fca00078e0207 */
[----:B------:R-:W-:Y:S01]  /*a5d0*/  LEA.HI.X R7, R4, UR7, R3, 0x2, P1 ;  /* 0x0000000704077c11 */ /* 0x000fe200088f1403 */
[----:B------:R-:W-:-:S05]  /*a5e0*/  IMAD.MOV.U32 R3, RZ, RZ, -0x800000 ;  /* 0xff800000ff037424 */ /* 0x000fca00078e00ff */
[----:B------:R0:W-:Y:S02]  /*a5f0*/  STG.E desc[UR50][R6.64], R3 ;  /* 0x0000000306007986 */ /* 0x0001e4000c101932 */
.L_x_228:
[----:B------:R-:W-:Y:S05]  /*a600*/  BSYNC B1 ;  /* 0x0000000000017941 */ /* 0x000fea0003800000 */
.L_x_227:
[----:B------:R-:W1:Y:S01]  /*a610*/  @P0 LDC R5, c[0x0][0xbf0] ;  /* 0x0002fc00ff050b82 */ /* 0x000e620000000800 */
[----:B------:R-:W-:Y:S01]  /*a620*/  ULDC.64 UR12, c[0x0][0xaa0] ;  /* 0x0002a800000c7ab9 */ /* 0x000fe20000000a00 */
[----:B0-----:R-:W-:Y:S01]  /*a630*/  IMAD R3, R17, 0x20, R18 ;  /* 0x0000002011037824 */ /* 0x001fe200078e0212 */
[----:B------:R-:W-:Y:S01]  /*a640*/  UIMAD UR8, UR9, UR12, URZ ;  /* 0x0000000c090872a4 */ /* 0x000fe2000f8e023f */
[----:B------:R-:W-:Y:S01]  /*a650*/  IMAD.U32 R8, RZ, RZ, UR40 ;  /* 0x00000028ff087e24 */ /* 0x000fe2000f8e00ff */
[----:B------:R-:W-:Y:S01]  /*a660*/  UIMAD.WIDE.U32 UR6, UR4, UR12, URZ ;  /* 0x0000000c040672a5 */ /* 0x000fe2000f8e003f */
[----:B------:R-:W-:Y:S01]  /*a670*/  IMAD.U32 R13, RZ, RZ, UR40 ;  /* 0x00000028ff0d7e24 */ /* 0x000fe2000f8e00ff */
[----:B------:R-:W-:Y:S01]  /*a680*/  UIMAD UR8, UR4, UR13, UR8 ;  /* 0x0000000d040872a4 */ /* 0x000fe2000f8e0208 */
[----:B------:R-:W-:Y:S01]  /*a690*/  IMAD R8, R8, 0x80, R3 ;  /* 0x0000008008087824 */ /* 0x000fe200078e0203 */
[----:B------:R-:W-:Y:S01]  /*a6a0*/  BSSY B1, `(.L_x_229) ;  /* 0x0000036000017945 */ /* 0x000fe20003800000 */
[----:B------:R-:W-:Y:S01]  /*a6b0*/  ULDC.64 UR12, c[0x0][0xae8] ;  /* 0x0002ba00000c7ab9 */ /* 0x000fe20000000a00 */
[----:B------:R-:W-:Y:S01]  /*a6c0*/  UIADD3 UR7, UR7, UR8, URZ ;  /* 0x0000000807077290 */ /* 0x000fe2000fffe03f */
[----:B------:R-:W-:Y:S01]  /*a6d0*/  @P0 IMAD.HI.U32 R4, R8, R9, RZ ;  /* 0x0000000908040227 */ /* 0x000fe200078e00ff */
[----:B------:R-:W-:-:S02]  /*a6e0*/  UIMAD UR4, UR10, UR12, URZ ;  /* 0x0000000c0a0472a4 */ /* 0x000fc4000f8e023f */
[----:B------:R-:W-:Y:S01]  /*a6f0*/  UIMAD.WIDE.U32 UR6, UR41, UR12, UR6 ;  /* 0x0000000c290672a5 */ /* 0x000fe2000f8e0006 */
[----:B------:R-:W-:Y:S01]  /*a700*/  IMAD.MOV.U32 R3, RZ, RZ, R8 ;  /* 0x000000ffff037224 */ /* 0x000fe200078e0008 */
[----:B------:R-:W-:Y:S01]  /*a710*/  UIMAD UR4, UR41, UR13, UR4 ;  /* 0x0000000d290472a4 */ /* 0x000fe2000f8e0204 */
[----:B------:R-:W-:-:S03]  /*a720*/  ULDC.64 UR8, c[0x0][0xaf0] ;  /* 0x0002bc0000087ab9 */ /* 0x000fc60000000a00 */
[----:B------:R-:W-:Y:S02]  /*a730*/  UIADD3 UR7, UR7, UR4, URZ ;  /* 0x0000000407077290 */ /* 0x000fe4000fffe03f */
[----:B------:R-:W-:Y:S01]  /*a740*/  UIMAD UR4, UR38, UR8, URZ ;  /* 0x00000008260472a4 */ /* 0x000fe2000f8e023f */
[----:B-1----:R-:W-:Y:S01]  /*a750*/  @P0 SHF.R.U32.HI R3, RZ, R5, R4 ;  /* 0x00000005ff030219 */ /* 0x002fe20000011604 */
[----:B------:R-:W-:Y:S02]  /*a760*/  UIMAD.WIDE.U32 UR6, UR37, UR8, UR6 ;  /* 0x00000008250672a5 */ /* 0x000fe4000f8e0006 */
[----:B------:R-:W-:Y:S01]  /*a770*/  UIMAD UR4, UR37, UR9, UR4 ;  /* 0x00000009250472a4 */ /* 0x000fe2000f8e0204 */
[--C-:B------:R-:W-:Y:S01]  /*a780*/  SHF.R.S32.HI R4, RZ, 0x1f, R3.reuse ;  /* 0x0000001fff047819 */ /* 0x100fe20000011403 */
[----:B------:R-:W-:Y:S01]  /*a790*/  IMAD.MOV R7, RZ, RZ, -R3 ;  /* 0x000000ffff077224 */ /* 0x000fe200078e0a03 */
[----:B------:R-:W-:Y:S01]  /*a7a0*/  ULDC.64 UR8, c[0x0][0xae0] ;  /* 0x0002b80000087ab9 */ /* 0x000fe20000000a00 */
[----:B------:R-:W-:-:S02]  /*a7b0*/  UIADD3 UR4, UR7, UR4, URZ ;  /* 0x0000000407047290 */ /* 0x000fc4000fffe03f */
[----:B------:R-:W-:Y:S02]  /*a7c0*/  IMAD.U32 R5, RZ, RZ, UR7 ;  /* 0x00000007ff057e24 */ /* 0x000fe4000f8e00ff */
[----:B------:R-:W-:Y:S02]  /*a7d0*/  IMAD R6, R4, UR8, RZ ;  /* 0x0000000804067c24 */ /* 0x000fe4000f8e02ff */
[----:B------:R-:W-:Y:S01]  /*a7e0*/  IMAD.U32 R4, RZ, RZ, UR6 ;  /* 0x00000006ff047e24 */ /* 0x000fe2000f8e00ff */
[----:B------:R-:W-:Y:S01]  /*a7f0*/  ULDC.64 UR6, c[0x0][0xad8] ;  /* 0x0002b60000067ab9 */ /* 0x000fe20000000a00 */
[----:B------:R-:W-:Y:S02]  /*a800*/  IMAD.U32 R5, RZ, RZ, UR4 ;  /* 0x00000004ff057e24 */ /* 0x000fe4000f8e00ff */
[----:B------:R-:W-:Y:S02]  /*a810*/  IMAD R7, R11, R7, R8 ;  /* 0x000000070b077224 */ /* 0x000fe400078e0208 */
[----:B------:R-:W-:-:S02]  /*a820*/  IMAD R9, R3, UR9, R6 ;  /* 0x0000000903097c24 */ /* 0x000fc4000f8e0206 */
[----:B------:R-:W-:Y:S01]  /*a830*/  IMAD.WIDE.U32 R4, R3, UR8, R4 ;  /* 0x0000000803047c25 */ /* 0x000fe2000f8e0004 */
[----:B------:R-:W-:-:S03]  /*a840*/  SHF.R.S32.HI R3, RZ, 0x1f, R7 ;  /* 0x0000001fff037819 */ /* 0x000fc60000011407 */
[----:B------:R-:W-:Y:S02]  /*a850*/  IMAD.IADD R5, R5, 0x1, R9 ;  /* 0x0000000105057824 */ /* 0x000fe400078e0209 */
[----:B------:R-:W-:Y:S02]  /*a860*/  IMAD R6, R3, UR6, RZ ;  /* 0x0000000603067c24 */ /* 0x000fe4000f8e02ff */
[----:B------:R-:W-:Y:S02]  /*a870*/  IMAD R8, R13, 0x80, R18 ;  /* 0x000000800d087824 */ /* 0x000fe400078e0212 */
[----:B-----5:R-:W-:Y:S02]  /*a880*/  IMAD R11, R0, R11, RZ ;  /* 0x0000000b000b7224 */ /* 0x020fe400078e02ff */
[C---:B------:R-:W-:Y:S02]  /*a890*/  IMAD R3, R7.reuse, UR7, R6 ;  /* 0x0000000707037c24 */ /* 0x040fe4000f8e0206 */
[----:B------:R-:W-:Y:S01]  /*a8a0*/  IMAD.WIDE.U32 R4, R7, UR6, R4 ;  /* 0x0000000607047c25 */ /* 0x000fe2000f8e0004 */
[----:B------:R-:W-:Y:S01]  /*a8b0*/  ISETP.GE.AND P2, PT, R8, R11, PT ;  /* 0x0000000b0800720c */ /* 0x000fe20003f46270 */
[----:B------:R-:W-:-:S02]  /*a8c0*/  ULDC.64 UR6, c[0x0][0xa80] ;  /* 0x0002a00000067ab9 */ /* 0x000fc40000000a00 */
[----:B------:R-:W-:Y:S01]  /*a8d0*/  IMAD.IADD R3, R5, 0x1, R3 ;  /* 0x0000000105037824 */ /* 0x000fe200078e0203 */
[----:B------:R-:W-:Y:S01]  /*a8e0*/  LEA R6, P3, R4, UR6, 0x1 ;  /* 0x0000000604067c11 */ /* 0x000fe2000f8608ff */
[----:B------:R-:W-:-:S03]  /*a8f0*/  VIADD R0, R8, 0x20 ;  /* 0x0000002008007836 */ /* 0x000fc60000000000 */
[----:B------:R-:W-:Y:S01]  /*a900*/  LEA.HI.X R3, R4, UR7, R3, 0x1, P3 ;  /* 0x0000000704037c11 */ /* 0x000fe200098f0c03 */
[----:B------:R0:W1:Y:S01]  /*a910*/  SHFL.IDX PT, R7, R6, RZ, 0x181f ;  /* 0x00181fff06077589 */ /* 0x00006200000e0000 */
[-C--:B------:R-:W-:Y:S01]  /*a920*/  ISETP.GE.AND P1, PT, R0, R11.reuse, PT ;  /* 0x0000000b0000720c */ /* 0x080fe20003f26270 */
[----:B------:R-:W-:Y:S02]  /*a930*/  VIADD R0, R8, 0x40 ;  /* 0x0000004008007836 */ /* 0x000fe40000000000 */
[----:B------:R0:W2:Y:S03]  /*a940*/  SHFL.IDX PT, R5, R3, RZ, 0x181f ;  /* 0x00181fff03057589 */ /* 0x0000a600000e0000 */
[----:B------:R-:W-:Y:S01]  /*a950*/  ISETP.GE.AND P0, PT, R0, R11, PT ;  /* 0x0000000b0000720c */ /* 0x000fe20003f06270 */
[----:B------:R-:W-:-:S12]  /*a960*/  @P2 BRA `(.L_x_230) ;  /* 0x0000000000242947 */ /* 0x000fd80003800000 */
[----:B------:R-:W-:Y:S02]  /*a970*/  ULDC UR4, c[0x0][0xac8] ;  /* 0x0002b20000047ab9 */ /* 0x000fe40000000800 */
[----:B------:R-:W-:Y:S02]  /*a980*/  ISETP.GE.AND P4, PT, R2, UR4, PT ;  /* 0x0000000402007c0c */ /* 0x000fe4000bf86270 */
[----:B------:R-:W-:-:S11]  /*a990*/  ISETP.GE.AND P5, PT, R16, UR4, PT ;  /* 0x0000000410007c0c */ /* 0x000fd6000bfa6270 */
[-C--:B-1----:R-:W-:Y:S02]  /*a9a0*/  @!P4 LEA R12, P2, R2, R7.reuse, 0x1 ;  /* 0x00000007020cc211 */ /* 0x082fe400078408ff */
[----:B------:R-:W-:Y:S02]  /*a9b0*/  @!P5 LEA R4, P3, R16, R7, 0x1 ;  /* 0x000000071004d211 */ /* 0x000fe400078608ff */
[-C--:B--2---:R-:W-:Y:S02]  /*a9c0*/  @!P4 LEA.HI.X R13, R2, R5.reuse, R193, 0x1, P2 ;  /* 0x00000005020dc211 */ /* 0x084fe400010f0cc1 */
[----:B------:R-:W-:-:S03]  /*a9d0*/  @!P5 LEA.HI.X R5, R16, R5, R192, 0x1, P3 ;  /* 0x000000051005d211 */ /* 0x000fc600018f0cc0 */
[----:B------:R3:W-:Y:S04]  /*a9e0*/  @!P4 ST.E.128 desc[UR50][R12.64], RZ ;  /* 0x000000ff0c00c985 */ /* 0x0007e8000c101d32 */
[----:B------:R3:W-:Y:S02]  /*a9f0*/  @!P5 ST.E.128 desc[UR50][R4.64], RZ ;  /* 0x000000ff0400d985 */ /* 0x0007e4000c101d32 */
.L_x_230:
[----:B------:R-:W-:Y:S05]  /*aa00*/  BSYNC B1 ;  /* 0x0000000000017941 */ /* 0x000fea0003800000 */
.L_x_229:
        /* <DEDUP_REMOVED lines=11> */
[----:B------:R4:W-:Y:S04]  /*aac0*/  @!P3 ST.E.128 desc[UR50][R12.64], RZ ;  /* 0x000000ff0c00b985 */ /* 0x0009e8000c101d32 */
[----:B------:R4:W-:Y:S02]  /*aad0*/  @!P4 ST.E.128 desc[UR50][R4.64], RZ ;  /* 0x000000ff0400c985 */ /* 0x0009e4000c101d32 */
.L_x_232:
[----:B------:R-:W-:Y:S05]  /*aae0*/  BSYNC B1 ;  /* 0x0000000000017941 */ /* 0x000fea0003800000 */
.L_x_231:
        /* <DEDUP_REMOVED lines=11> */
[----:B------:R1:W-:Y:S04]  /*aba0*/  @!P2 ST.E.128 desc[UR50][R12.64], RZ ;  /* 0x000000ff0c00a985 */ /* 0x0003e8000c101d32 */
[----:B------:R1:W-:Y:S02]  /*abb0*/  @!P3 ST.E.128 desc[UR50][R4.64], RZ ;  /* 0x000000ff0400b985 */ /* 0x0003e4000c101d32 */
.L_x_234:
[----:B------:R-:W-:Y:S05]  /*abc0*/  BSYNC B1 ;  /* 0x0000000000017941 */ /* 0x000fea0003800000 */
.L_x_233:
[----:B------:R-:W-:Y:S01]  /*abd0*/  VIADD R0, R8, 0x60 ;  /* 0x0000006008007836 */ /* 0x000fe20000000000 */
[----:B0-23--:R-:W0:Y:S04]  /*abe0*/  SHFL.IDX PT, R3, R3, 0x3, 0x181f ;  /* 0x00781f0003037f89 */ /* 0x00de2800000e0000 */
[----:B------:R-:W-:Y:S01]  /*abf0*/  ISETP.GE.AND P0, PT, R0, R11, PT ;  /* 0x0000000b0000720c */ /* 0x000fe20003f06270 */
[----:B-1--4-:R4:W1:-:S12]  /*ac00*/  SHFL.IDX PT, R5, R6, 0x3, 0x181f ;  /* 0x00781f0006057f89 */ /* 0x01285800000e0000 */
[----:B----4-:R-:W-:Y:S05]  /*ac10*/  @P0 BRA `(.L_x_225) ;  /* 0x0000000000240947 */ /* 0x010fea0003800000 */
[----:B------:R-:W-:Y:S02]  /*ac20*/  ULDC UR4, c[0x0][0xac8] ;  /* 0x0002b20000047ab9 */ /* 0x000fe40000000800 */
[----:B------:R-:W-:Y:S02]  /*ac30*/  ISETP.GE.AND P2, PT, R2, UR4, PT ;  /* 0x0000000402007c0c */ /* 0x000fe4000bf46270 */
[----:B------:R-:W-:-:S11]  /*ac40*/  ISETP.GE.AND P3, PT, R16, UR4, PT ;  /* 0x0000000410007c0c */ /* 0x000fd6000bf66270 */
[-C--:B-1----:R-:W-:Y:S02]  /*ac50*/  @!P2 LEA R6, P0, R2, R5.reuse, 0x1 ;  /* 0x000000050206a211 */ /* 0x082fe400078008ff */
[----:B------:R-:W-:Y:S02]  /*ac60*/  @!P3 LEA R4, P1, R16, R5, 0x1 ;  /* 0x000000051004b211 */ /* 0x000fe400078208ff */
[-C--:B0-----:R-:W-:Y:S02]  /*ac70*/  @!P2 LEA.HI.X R7, R2, R3.reuse, R193, 0x1, P0 ;  /* 0x000000030207a211 */ /* 0x081fe400000f0cc1 */
[----:B------:R-:W-:-:S03]  /*ac80*/  @!P3 LEA.HI.X R5, R16, R3, R192, 0x1, P1 ;  /* 0x000000031005b211 */ /* 0x000fc600008f0cc0 */
[----:B------:R4:W-:Y:S04]  /*ac90*/  @!P2 ST.E.128 desc[UR50][R6.64], RZ ;  /* 0x000000ff0600a985 */ /* 0x0009e8000c101d32 */
[----:B------:R4:W-:Y:S02]  /*aca0*/  @!P3 ST.E.128 desc[UR50][R4.64], RZ ;  /* 0x000000ff0400b985 */ /* 0x0009e4000c101d32 */
.L_x_225:
[----:B------:R-:W-:Y:S05]  /*acb0*/  BSYNC B0 ;  /* 0x0000000000007941 */ /* 0x000fea0003800000 */
.L_x_216:
[----:B------:R-:W-:Y:S02]  /*acc0*/  ULDC UR4, c[0x0][0xc3c] ;  /* 0x00030f0000047ab9 */ /* 0x000fe40000000800 */
[----:B------:R-:W-:-:S13]  /*acd0*/  ISETP.GE.AND P0, PT, R51, UR4, PT ;  /* 0x0000000433007c0c */ /* 0x000fda000bf06270 */
[----:B------:R-:W-:Y:S05]  /*ace0*/  @!P0 BRA `(.L_x_235) ;  /* 0xffffff60001c8947 */ /* 0x000fea000383ffff */
[----:B------:R-:W-:Y:S05]  /*acf0*/  EXIT ;  /* 0x000000000000794d */ /* 0x000fea0003800000 */
.L_x_188:
[----:B------:R-:W-:-:S08]  /*ad00*/  NOP ;  /* 0x0000000000007918 */ /* 0x000fd00000000000 */
[----:B------:R-:W0:-:S00]  /*ad10*/  USETMAXREG.DEALLOC.CTAPOOL 0x28 ;  /* 0x00000028000079c8 */ /* 0x000e0000080e0500 */
[----:B0-----:R-:W-:Y:S02]  /*ad20*/  LOP3.LUT R0, R0, 0x3, RZ, 0xc0, !PT ;  /* 0x0000000300007812 */ /* 0x001fe400078ec0ff */
[----:B------:R-:W-:-:S04]  /*ad30*/  LOP3.LUT R23, R23, 0xfffffdff, RZ, 0xc0, !PT ;  /* 0xfffffdff17177812 */ /* 0x000fc800078ec0ff */
[----:B------:R-:W0:Y:S02]  /*ad40*/  SHFL.IDX PT, R0, R0, RZ, 0x1f ;  /* 0x00001fff00007589 */ /* 0x000e2400000e0000 */
[----:B0-----:R-:W-:-:S13]  /*ad50*/  ISETP.NE.AND P0, PT, R0, RZ, PT ;  /* 0x000000ff0000720c */ /* 0x001fda0003f05270 */
[----:B------:R-:W-:Y:S01]  /*ad60*/  @P0 BAR.SYNC.DEFER_BLOCKING 0x5, 0x180 ;  /* 0x0146000000000b1d */ /* 0x000fe20000010000 */
[----:B------:R-:W-:Y:S02]  /*ad70*/  @P0 MOV R3, 0x400 ;  /* 0x0000040000030802 */ /* 0x000fe40000000f00 */
[----:B------:R-:W-:Y:S02]  /*ad80*/  @P0 LOP3.LUT R23, R23, 0x200, RZ, 0xfc, !PT ;  /* 0x0000020017170812 */ /* 0x000fe400078efcff */
[----:B------:R-:W-:-:S05]  /*ad90*/  @P0 LEA R2, R2, R3, 0x18 ;  /* 0x0000000302020211 */ /* 0x000fca00078ec0ff */
[----:B------:R-:W0:Y:S02]  /*ada0*/  @P0 LDS.128 R16, [R2+0x298d0] ;  /* 0x0298d00002100984 */ /* 0x000e240000000c00 */
[----:B0-----:R-:W-:Y:S01]  /*adb0*/  @P0 R2UR UR40, R19 ;  /* 0x00000000132802ca */ /* 0x001fe200000e0000 */
[----:B------:R-:W-:Y:S06]  /*adc0*/  @P0 BAR.ARV 0x4, 0x180 ;  /* 0x0106000000000b1d */ /* 0x000fec0000002000 */
[----:B------:R-:W-:Y:S08]  /*add0*/  @P0 BRA `(.L_x_236) ;  /* 0x00000008000c0947 */ /* 0x000ff00003800000 */
[----:B------:R-:W0:Y:S01]  /*ade0*/  S2R R4, SR_TID.X ;  /* 0x0000000000047919 */ /* 0x000e220000002100 */
[----:B------:R-:W-:Y:S01]  /*adf0*/  ULDC UR4, c[0x0][0xc3c] ;  /* 0x00030f0000047ab9 */ /* 0x000fe20000000800 */
[----:B------:R-:W-:Y:S01]  /*ae00*/  IMAD.MOV.U32 R0, RZ, RZ, RZ ;  /* 0x000000ffff007224 */ /* 0x000fe200078e00ff */
[----:B------:R-:W1:Y:S01]  /*ae10*/  LDC R11, c[0x0][0xc38] ;  /* 0x00030e00ff0b7b82 */ /* 0x000e620000000800 */
[----:B0-----:R-:W-:-:S04]  /*ae20*/  LOP3.LUT R5, R4, 0x1f, RZ, 0xc0, !PT ;  /* 0x0000001f04057812 */ /* 0x001fc800078ec0ff */
[----:B------:R-:W-:-:S04]  /*ae30*/  ISETP.NE.AND P0, PT, R5, 0x1f, PT ;  /* 0x0000001f0500780c */ /* 0x000fc80003f05270 */
[----:B------:R-:W-:-:S13]  /*ae40*/  ISETP.GE.OR P1, PT, R5, UR4, !P0 ;  /* 0x0000000405007c0c */ /* 0x000fda000c726670 */
[----:B------:R-:W0:Y:S02]  /*ae50*/  @!P1 LDC.64 R2, c[0x0][0xc80] ;  /* 0x00032000ff029b82 */ /* 0x000e240000000a00 */
[----:B0-----:R-:W-:-:S05]  /*ae60*/  @!P1 IMAD.WIDE.U32 R2, R5, 0x4, R2 ;  /* 0x0000000405029825 */ /* 0x001fca00078e0002 */
[----:B------:R-:W2:Y:S01]  /*ae70*/  @!P1 LDG.E R0, desc[UR50][R2.64] ;  /* 0x0000003202009981 */ /* 0x000ea2000c1e1900 */
[C---:B------:R-:W-:Y:S01]  /*ae80*/  ISETP.NE.AND P1, PT, R5.reuse, RZ, PT ;  /* 0x000000ff0500720c */ /* 0x040fe20003f25270 */
[----:B------:R-:W-:Y:S01]  /*ae90*/  UMOV UR4, URZ ;  /* 0x0000003f00047c82 */ /* 0x000fe20008000000 */
[C---:B------:R-:W-:Y:S01]  /*aea0*/  ISETP.GE.U32.AND P2, PT, R5.reuse, 0x2, PT ;  /* 0x000000020500780c */ /* 0x040fe20003f46070 */
[----:B------:R-:W-:Y:S01]  /*aeb0*/  IMAD.MOV.U32 R16, RZ, RZ, RZ ;  /* 0x000000ffff107224 */ /* 0x000fe200078e00ff */
[C---:B------:R-:W-:Y:S02]  /*aec0*/  ISETP.GE.U32.AND P3, PT, R5.reuse, 0x4, PT ;  /* 0x000000040500780c */ /* 0x040fe40003f66070 */
[C---:B------:R-:W-:Y:S02]  /*aed0*/  ISETP.GE.U32.AND P4, PT, R5.reuse, 0x8, PT ;  /* 0x000000080500780c */ /* 0x040fe40003f86070 */
[----:B------:R-:W-:Y:S01]  /*aee0*/  ISETP.GE.U32.AND P5, PT, R5, 0x10, PT ;  /* 0x000000100500780c */ /* 0x000fe20003fa6070 */
[----:B--2---:R-:W0:Y:S02]  /*aef0*/  SHFL.UP PT, R4, R0, 0x1, RZ ;  /* 0x0420000000047989 */ /* 0x004e2400000e00ff */
[----:B0-----:R-:W-:-:S05]  /*af00*/  SEL R7, R4, RZ, P1 ;  /* 0x000000ff04077207 */ /* 0x001fca0000800000 */
[----:B------:R-:W-:-:S05]  /*af10*/  IMAD.IADD R7, R0, 0x1, R7 ;  /* 0x0000000100077824 */ /* 0x000fca00078e0207 */
[----:B------:R-:W0:Y:S02]  /*af20*/  SHFL.UP PT, R4, R7, 0x2, RZ ;  /* 0x0440000007047989 */ /* 0x000e2400000e00ff */
        /* <DEDUP_REMOVED lines=10> */
[----:B------:R-:W-:Y:S02]  /*afd0*/  IMAD.IADD R6, R2, 0x1, R7 ;  /* 0x0000000102067824 */ /* 0x000fe400078e0207 */
[----:B------:R-:W0:Y:S03]  /*afe0*/  S2R R7, SR_CTAID.X ;  /* 0x0000000000077919 */ /* 0x000e260000002500 */
[----:B------:R-:W1:Y:S02]  /*aff0*/  SHFL.IDX PT, R4, R6, 0x1f, 0x1f ;  /* 0x03e01f0006047f89 */ /* 0x000e6400000e0000 */
[----:B-1----:R-:W-:-:S04]  /*b000*/  IMAD R4, R4, R11, RZ ;  /* 0x0000000b04047224 */ /* 0x002fc800078e02ff */
[----:B------:R-:W-:Y:S01]  /*b010*/  IMAD.MOV.U32 R3, RZ, RZ, R4 ;  /* 0x000000ffff037224 */ /* 0x000fe200078e0004 */
[----:B0-----:R-:W-:-:S13]  /*b020*/  ISETP.GT.AND P6, PT, R4, R7, PT ;  /* 0x000000070400720c */ /* 0x001fda0003fc4270 */
[----:B------:R-:W-:Y:S05]  /*b030*/  @P6 BRA `(.L_x_237) ;  /* 0x0000000000946947 */ /* 0x000fea0003800000 */
[----:B------:R-:W-:Y:S01]  /*b040*/  IMAD.MOV.U32 R4, RZ, RZ, R3 ;  /* 0x000000ffff047224 */ /* 0x000fe200078e0003 */
[----:B------:R-:W-:Y:S01]  /*b050*/  UMOV UR4, URZ ;  /* 0x0000003f00047c82 */ /* 0x000fe20008000000 */
[----:B------:R-:W-:-:S05]  /*b060*/  ULDC UR5, c[0x0][0xc3c] ;  /* 0x00030f0000057ab9 */ /* 0x000fca0000000800 */
.L_x_241:
[----:B------:R-:W-:-:S04]  /*b070*/  UIADD3 UR4, UR4, 0x1f, URZ ;  /* 0x0000001f04047890 */ /* 0x000fc8000fffe03f */
[----:B------:R-:W-:-:S06]  /*b080*/  UISETP.GE.AND UP0, UPT, UR4, UR5, UPT ;  /* 0x000000050400728c */ /* 0x000fcc000bf06270 */
[----:B------:R-:W-:-:S13]  /*b090*/  PLOP3.LUT P6, PT, PT, PT, UP0, 0x40, 0x0 ;  /* 0x000000000000781c */ /* 0x000fda0003fce808 */
[----:B------:R-:W-:Y:S05]  /*b0a0*/  @!P6 BRA `(.L_x_238) ;  /* 0x00000004002ce947 */ /* 0x000fea0003800000 */
[----:B------:R-:W-:Y:S01]  /*b0b0*/  VIADD R9, R5, UR4 ;  /* 0x0000000405097c36 */ /* 0x000fe20008000000 */
[----:B------:R-:W-:Y:S01]  /*b0c0*/  BSSY B0, `(.L_x_239) ;  /* 0x0000007000007945 */ /* 0x000fe20003800000 */
[----:B------:R-:W-:-:S03]  /*b0d0*/  IMAD.MOV.U32 R0, RZ, RZ, RZ ;  /* 0x000000ffff007224 */ /* 0x000fc600078e00ff */
[----:B------:R-:W-:-:S13]  /*b0e0*/  ISETP.GE.OR P6, PT, R9, UR5, !P0 ;  /* 0x0000000509007c0c */ /* 0x000fda000c7c6670 */
[----:B------:R-:W-:Y:S05]  /*b0f0*/  @P6 BRA `(.L_x_240) ;  /* 0x00000000000c6947 */ /* 0x000fea0003800000 */
[----:B------:R-:W0:Y:S02]  /*b100*/  LDC.64 R2, c[0x0][0xc80] ;  /* 0x00032000ff027b82 */ /* 0x000e240000000a00 */
[----:B0-----:R-:W-:-:S05]  /*b110*/  IMAD.WIDE R2, R9, 0x4, R2 ;  /* 0x0000000409027825 */ /* 0x001fca00078e0202 */
[----:B------:R0:W5:Y:S02]  /*b120*/  LDG.E R0, desc[UR50][R2.64] ;  /* 0x0000003202007981 */ /* 0x000164000c1e1900 */
.L_x_240:
[----:B------:R-:W-:Y:S05]  /*b130*/  BSYNC B0 ;  /* 0x0000000000007941 */ /* 0x000fea0003800000 */
.L_x_239:
[----:B0----5:R-:W0:Y:S02]  /*b140*/  SHFL.UP PT, R2, R0, 0x1, RZ ;  /* 0x0420000000027989 */ /* 0x021e2400000e00ff */
        /* <DEDUP_REMOVED lines=14> */
[----:B------:R-:W0:Y:S03]  /*b230*/  LDC R11, c[0x0][0xc38] ;  /* 0x00030e00ff0b7b82 */ /* 0x000e260000000800 */
[----:B------:R-:W0:Y:S02]  /*b240*/  SHFL.IDX PT, R3, R6, 0x1f, 0x1f ;  /* 0x03e01f0006037f89 */ /* 0x000e2400000e0000 */
[----:B0-----:R-:W-:-:S04]  /*b250*/  IMAD R3, R3, R11, RZ ;  /* 0x0000000b03037224 */ /* 0x001fc800078e02ff */
[----:B------:R-:W-:-:S05]  /*b260*/  IMAD.IADD R4, R3, 0x1, R4 ;  /* 0x0000000103047824 */ /* 0x000fca00078e0204 */
[----:B------:R-:W-:-:S13]  /*b270*/  ISETP.GT.AND P6, PT, R4, R7, PT ;  /* 0x000000070400720c */ /* 0x000fda0003fc4270 */
[----:B------:R-:W-:Y:S05]  /*b280*/  @!P6 BRA `(.L_x_241) ;  /* 0xfffffffc0078e947 */ /* 0x000fea000383ffff */
.L_x_237:
[----:B------:R-:W-:-:S04]  /*b290*/  IMAD.IADD R8, R4, 0x1, -R3 ;  /* 0x0000000104087824 */ /* 0x000fc800078e0a03 */
[----:B------:R-:W-:-:S05]  /*b2a0*/  IMAD R2, R6, R11, R8 ;  /* 0x0000000b06027224 */ /* 0x000fca00078e0208 */
[----:B------:R-:W-:-:S13]  /*b2b0*/  ISETP.GT.AND P0, PT, R2, R7, PT ;  /* 0x000000070200720c */ /* 0x000fda0003f04270 */
[----:B------:R-:W-:Y:S02]  /*b2c0*/  VOTEU.ANY UR5, UPT, !P0 ;  /* 0x0000000000057886 */ /* 0x000fe400040e0100 */
[----:B------:R-:W-:Y:S02]  /*b2d0*/  UPOPC UR40, UR5 ;  /* 0x00000005002872bf */ /* 0x000fe40008000000 */
[----:B------:R-:W-:-:S04]  /*b2e0*/  ISETP.NE.AND P0, PT, RZ, UR5, PT ;  /* 0x00000005ff007c0c */ /* 0x000fc8000bf05270 */
[----:B------:R-:W-:-:S05]  /*b2f0*/  IMAD.U32 R13, RZ, RZ, UR40 ;  /* 0x00000028ff0d7e24 */ /* 0x000fca000f8e00ff */
[----:B------:R-:W0:Y:S02]  /*b300*/  SHFL.IDX PT, R10, R0, R13, 0x1f ;  /* 0x00001f0d000a7589 */ /* 0x000e2400000e0000 */
[----:B0-----:R-:W-:-:S04]  /*b310*/  IABS R9, R10 ;  /* 0x0000000a00097213 */ /* 0x001fc80000000000 */
[----:B------:R-:W0:Y:S08]  /*b320*/  I2F.RP R4, R9 ;  /* 0x0000000900047306 */ /* 0x000e300000209400 */
[----:B0-----:R-:W0:Y:S02]  /*b330*/  MUFU.RCP R4, R4 ;  /* 0x0000000400047308 */ /* 0x001e240000001000 */
[----:B0-----:R-:W-:-:S06]  /*b340*/  VIADD R2, R4, 0xffffffe ;  /* 0x0ffffffe04027836 */ /* 0x001fcc0000000000 */
[----:B------:R0:W1:Y:S01]  /*b350*/  F2I.FTZ.U32.TRUNC.NTZ R3, R2 ;  /* 0x0000000200037305 */ /* 0x000062000021f000 */
[----:B------:R-:W-:Y:S05]  /*b360*/  @!P0 BRA `(.L_x_242) ;  /* 0x00000000000c8947 */ /* 0x000fea0003800000 */
[----:B------:R-:W-:-:S06]  /*b370*/  UIADD3 UR5, UR40, -0x1, URZ ;  /* 0xffffffff28057890 */ /* 0x000fcc000fffe03f */
[----:B------:R-:W-:-:S05]  /*b380*/  IMAD.U32 R13, RZ, RZ, UR5 ;  /* 0x00000005ff0d7e24 */ /* 0x000fca000f8e00ff */
[----:B------:R2:W3:Y:S02]  /*b390*/  SHFL.IDX PT, R16, R6, R13, 0x1f ;  /* 0x00001f0d06107589 */ /* 0x0004e400000e0000 */
.L_x_242:
[----:B---3--:R-:W-:Y:S01]  /*b3a0*/  IMAD R16, R16, R11, R8 ;  /* 0x0000000b10107224 */ /* 0x008fe200078e0208 */
[----:B0-----:R-:W-:Y:S01]  /*b3b0*/  IABS R2, R10 ;  /* 0x0000000a00027213 */ /* 0x001fe20000000000 */
[----:B-1----:R-:W-:Y:S01]  /*b3c0*/  IMAD.MOV R0, RZ, RZ, -R3 ;  /* 0x000000ffff007224 */ /* 0x002fe200078e0a03 */
[----:B------:R-:W-:Y:S01]  /*b3d0*/  UIADD3 UR40, UR40, UR4, URZ ;  /* 0x0000000428287290 */ /* 0x000fe2000fffe03f */
[----:B------:R-:W-:Y:S02]  /*b3e0*/  IMAD.IADD R11, R7, 0x1, -R16 ;  /* 0x00000001070b7824 */ /* 0x000fe400078e0a10 */
[----:B------:R-:W-:Y:S02]  /*b3f0*/  IMAD.MOV R4, RZ, RZ, -R2 ;  /* 0x000000ffff047224 */ /* 0x000fe400078e0a02 */
[----:B------:R-:W-:Y:S01]  /*b400*/  IMAD R7, R0, R9, RZ ;  /* 0x0000000900077224 */ /* 0x000fe200078e02ff */
[----:B------:R-:W-:Y:S01]  /*b410*/  IABS R0, R11 ;  /* 0x0000000b00007213 */ /* 0x000fe20000000000 */
[----:B------:R-:W-:-:S04]  /*b420*/  IMAD.MOV.U32 R2, RZ, RZ, RZ ;  /* 0x000000ffff027224 */ /* 0x000fc800078e00ff */
[----:B------:R-:W-:-:S04]  /*b430*/  IMAD.HI.U32 R2, R3, R7, R2 ;  /* 0x0000000703027227 */ /* 0x000fc800078e0002 */
[----:B------:R-:W-:Y:S02]  /*b440*/  IMAD.MOV.U32 R3, RZ, RZ, R0 ;  /* 0x000000ffff037224 */ /* 0x000fe400078e0000 */
[----:B------:R-:W-:Y:S02]  /*b450*/  IMAD.MOV.U32 R0, RZ, RZ, R4 ;  /* 0x000000ffff007224 */ /* 0x000fe400078e0004 */
[----:B------:R-:W-:-:S04]  /*b460*/  IMAD.HI.U32 R2, R2, R3, RZ ;  /* 0x0000000302027227 */ /* 0x000fc800078e00ff */
[----:B------:R-:W-:-:S05]  /*b470*/  IMAD R0, R2, R0, R3 ;  /* 0x0000000002007224 */ /* 0x000fca00078e0203 */
[----:B------:R-:W-:-:S13]  /*b480*/  ISETP.GT.U32.AND P1, PT, R9, R0, PT ;  /* 0x000000000900720c */ /* 0x000fda0003f24070 */
[----:B------:R-:W-:Y:S02]  /*b490*/  @!P1 IMAD.IADD R0, R0, 0x1, -R9 ;  /* 0x0000000100009824 */ /* 0x000fe400078e0a09 */
[----:B------:R-:W-:Y:S01]  /*b4a0*/  @!P1 VIADD R2, R2, 0x1 ;  /* 0x0000000102029836 */ /* 0x000fe20000000000 */
[----:B------:R-:W-:Y:S02]  /*b4b0*/  ISETP.NE.AND P1, PT, R10, RZ, PT ;  /* 0x000000ff0a00720c */ /* 0x000fe40003f25270 */
[----:B------:R-:W-:Y:S02]  /*b4c0*/  ISETP.GE.U32.AND P0, PT, R0, R9, PT ;  /* 0x000000090000720c */ /* 0x000fe40003f06070 */
[----:B------:R-:W-:-:S04]  /*b4d0*/  LOP3.LUT R0, R11, R10, RZ, 0x3c, !PT ;  /* 0x0000000a0b007212 */ /* 0x000fc800078e3cff */
[----:B------:R-:W-:-:S07]  /*b4e0*/  ISETP.GE.AND P2, PT, R0, RZ, PT ;  /* 0x000000ff0000720c */ /* 0x000fce0003f46270 */
[----:B------:R-:W-:-:S06]  /*b4f0*/  @P0 VIADD R2, R2, 0x1 ;  /* 0x0000000102020836 */ /* 0x000fcc0000000000 */
[----:B------:R-:W-:Y:S01]  /*b500*/  @!P2 IMAD.MOV R2, RZ, RZ, -R2 ;  /* 0x000000ffff02a224 */ /* 0x000fe200078e0a02 */
[----:B------:R-:W-:-:S05]  /*b510*/  @!P1 LOP3.LUT R2, RZ, R10, RZ, 0x33, !PT ;  /* 0x0000000aff029212 */ /* 0x000fca00078e33ff */
[--C-:B------:R-:W-:Y:S02]  /*b520*/  IMAD.MOV R17, RZ, RZ, -R2.reuse ;  /* 0x000000ffff117224 */ /* 0x100fe400078e0a02 */
[----:B------:R-:W-:Y:S02]  /*b530*/  IMAD.MOV.U32 R18, RZ, RZ, R2 ;  /* 0x000000ffff127224 */ /* 0x000fe400078e0002 */
[----:B------:R-:W-:Y:S01]  /*b540*/  IMAD R17, R10, R17, R11 ;  /* 0x000000110a117224 */ /* 0x000fe200078e020b */
[----:B------:R-:W-:Y:S06]  /*b550*/  BRA `(.L_x_243) ;  /* 0x0000000000107947 */ /* 0x000fec0003800000 */
.L_x_238:
[----:B------:R-:W-:Y:S01]  /*b560*/  IMAD.MOV.U32 R16, RZ, RZ, R7 ;  /* 0x000000ffff107224 */ /* 0x000fe200078e0007 */
[----:B------:R-:W-:Y:S01]  /*b570*/  ULDC UR40, c[0x0][0xc3c] ;  /* 0x00030f0000287ab9 */ /* 0x000fe20000000800 */
[----:B------:R-:W-:Y:S02]  /*b580*/  IMAD.MOV.U32 R17, RZ, RZ, RZ ;  /* 0x000000ffff117224 */ /* 0x000fe400078e00ff */
[----:B------:R-:W-:-:S07]  /*b590*/  IMAD.MOV.U32 R18, RZ, RZ, RZ ;  /* 0x000000ffff127224 */ /* 0x000fce00078e00ff */
.L_x_243:
[----:B------:R-:W-:Y:S01]  /*b5a0*/  ISETP.NE.AND P0, PT, R5, RZ, PT ;  /* 0x000000ff0500720c */ /* 0x000fe20003f05270 */
[----:B------:R-:W-:-:S12]  /*b5b0*/  IMAD.U32 R19, RZ, RZ, UR40 ;  /* 0x00000028ff137e24 */ /* 0x000fd8000f8e00ff */
[----:B------:R-:W0:Y:S01]  /*b5c0*/  @!P0 S2R R3, SR_CgaCtaId ;  /* 0x0000000000038919 */ /* 0x000e220000008800 */
[----:B------:R-:W-:-:S04]  /*b5d0*/  @!P0 MOV R0, 0x400 ;  /* 0x0000040000008802 */ /* 0x000fc80000000f00 */
[----:B0-----:R-:W-:-:S05]  /*b5e0*/  @!P0 LEA R0, R3, R0, 0x18 ;  /* 0x0000000003008211 */ /* 0x001fca00078ec0ff */
[----:B------:R0:W-:Y:S01]  /*b5f0*/  @!P0 STS.128 [R0+0x298d0], R16 ;  /* 0x0298d01000008388 */ /* 0x0001e20000000c00 */
[----:B------:R-:W-:Y:S06]  /*b600*/  BAR.ARV 0x5, 0x180 ;  /* 0x0146000000007b1d */ /* 0x000fec0000002000 */
.L_x_236:
[----:B------:R-:W-:Y:S01]  /*b610*/  ULDC UR4, c[0x0][0xc3c] ;  /* 0x00030f0000047ab9 */ /* 0x000fe20000000800 */
[----:B------:R1:W-:Y:S01]  /*b620*/  STL [R1+0x1c], RZ ;  /* 0x00001cff01007387 */ /* 0x0003e20000100800 */
[----:B------:R-:W-:Y:S01]  /*b630*/  UISETP.GE.AND UP0, UPT, UR40, UR4, UPT ;  /* 0x000000042800728c */ /* 0x000fe2000bf06270 */
[----:B------:R-:W-:Y:S02]  /*b640*/  IMAD.MOV.U32 R33, RZ, RZ, 0x1 ;  /* 0x00000001ff217424 */ /* 0x000fe400078e00ff */
[----:B------:R-:W-:-:S03]  /*b650*/  IMAD.MOV.U32 R28, RZ, RZ, RZ ;  /* 0x000000ffff1c7224 */ /* 0x000fc600078e00ff */
[----:B------:R-:W-:-:S13]  /*b660*/  PLOP3.LUT P0, PT, PT, PT, UP0, 0x80, 0x0 ;  /* 0x000000000000781c */ /* 0x000fda0003f0f008 */
[----:B-1----:R-:W-:Y:S05]  /*b670*/  @P0 BRA `(.L_x_244) ;  /* 0x0000005400e00947 */ /* 0x002fea0003800000 */
[----:B------:R-:W1:Y:S01]  /*b680*/  S2R R14, SR_TID.X ;  /* 0x00000000000e7919 */ /* 0x000e620000002100 */
[----:B------:R-:W3:Y:S01]  /*b690*/  S2UR UR4, SR_CgaCtaId ;  /* 0x00000000000479c3 */ /* 0x000ee20000008800 */
[----:B------:R-:W-:Y:S01]  /*b6a0*/  MOV R22, 0x400 ;  /* 0x0000040000167802 */ /* 0x000fe20000000f00 */
[----:B------:R-:W-:Y:S01]  /*b6b0*/  IMAD.MOV.U32 R36, RZ, RZ, 0x40 ;  /* 0x00000040ff247424 */ /* 0x000fe200078e00ff */
[----:B------:R-:W-:Y:S01]  /*b6c0*/  ULOP3.LUT UR46, UR36, 0x2, URZ, 0xfc, !UPT ;  /* 0x00000002242e7892 */ /* 0x000fe2000f8efc3f */
[----:B------:R-:W-:Y:S01]  /*b6d0*/  IMAD.MOV.U32 R33, RZ, RZ, 0x1 ;  /* 0x00000001ff217424 */ /* 0x000fe200078e00ff */
[----:B------:R-:W-:Y:S01]  /*b6e0*/  ULOP3.LUT UR48, UR36, 0x1, URZ, 0xfc, !UPT ;  /* 0x0000000124307892 */ /* 0x000fe2000f8efc3f */
[----:B------:R-:W-:Y:S01]  /*b6f0*/  IMAD.MOV.U32 R28, RZ, RZ, RZ ;  /* 0x000000ffff1c7224 */ /* 0x000fe200078e00ff */
[----:B------:R-:W-:Y:S01]  /*b700*/  ULDC UR49, c[0x0][0xc] ;  /* 0x0000030000317ab9 */ /* 0x000fe20000000800 */
[C---:B-1----:R-:W-:Y:S01]  /*b710*/  IMAD.SHL.U32 R4, R14.reuse, 0x10, RZ ;  /* 0x000000100e047824 */ /* 0x042fe200078e00ff */
[C---:B--2---:R-:W-:Y:S01]  /*b720*/  LOP3.LUT R13, R14.reuse, 0x7f, RZ, 0xc0, !PT ;  /* 0x0000007f0e0d7812 */ /* 0x044fe200078ec0ff */
[C---:B------:R-:W-:Y:S01]  /*b730*/  IMAD.SHL.U32 R3, R14.reuse, 0x2, RZ ;  /* 0x000000020e037824 */ /* 0x040fe200078e00ff */
[C---:B------:R-:W-:Y:S01]  /*b740*/  R2P PR, R14.reuse, 0x14 ;  /* 0x000000140e007804 */ /* 0x040fe20000000000 */
[----:B------:R-:W-:Y:S01]  /*b750*/  IMAD.SHL.U32 R11, R14, 0x4, RZ ;  /* 0x000000040e0b7824 */ /* 0x000fe200078e00ff */
[----:B0-----:R-:W-:-:S02]  /*b760*/  LOP3.LUT R0, R4, 0x1b0, RZ, 0xc0, !PT ;  /* 0x000001b004007812 */ /* 0x001fc400078ec0ff */
[----:B------:R-:W-:Y:S02]  /*b770*/  SHF.R.U32.HI R2, RZ, 0x5, R13 ;  /* 0x00000005ff027819 */ /* 0x000fe4000001160d */
[----:B------:R-:W-:Y:S01]  /*b780*/  LOP3.LUT R10, R0, 0x30, R3, 0x78, !PT ;  /* 0x00000030000a7812 */ /* 0x000fe200078e7803 */
[----:B------:R-:W-:Y:S01]  /*b790*/  IMAD.SHL.U32 R3, R14, 0x80, RZ ;  /* 0x000000800e037824 */ /* 0x000fe200078e00ff */
[----:B------:R-:W-:Y:S01]  /*b7a0*/  LOP3.LUT R37, R4, 0x30, RZ, 0xc0, !PT ;  /* 0x0000003004257812 */ /* 0x000fe200078ec0ff */
[----:B------:R-:W-:Y:S02]  /*b7b0*/  IMAD.SHL.U32 R0, R14, 0x20, RZ ;  /* 0x000000200e007824 */ /* 0x000fe400078e00ff */
[----:B------:R-:W-:Y:S01]  /*b7c0*/  IMAD.SHL.U32 R7, R2, 0x200, RZ ;  /* 0x0000020002077824 */ /* 0x000fe200078e00ff */
[----:B------:R-:W-:Y:S02]  /*b7d0*/  LOP3.LUT R5, R3, 0x380, RZ, 0xc0, !PT ;  /* 0x0000038003057812 */ /* 0x000fe400078ec0ff */
[----:B------:R-:W-:-:S02]  /*b7e0*/  LOP3.LUT R6, R0, 0x80, RZ, 0xc0, !PT ;  /* 0x0000008000067812 */ /* 0x000fc400078ec0ff */
[----:B------:R-:W-:Y:S01]  /*b7f0*/  LOP3.LUT R9, R0, 0x380, RZ, 0xc0, !PT ;  /* 0x0000038000097812 */ /* 0x000fe200078ec0ff */
[----:B------:R-:W-:Y:S01]  /*b800*/  IMAD R5, R2, 0x10, R5 ;  /* 0x0000001002057824 */ /* 0x000fe200078e0205 */
[----:B------:R-:W-:Y:S01]  /*b810*/  LOP3.LUT R6, R6, 0x10, R14, 0xf8, !PT ;  /* 0x0000001006067812 */ /* 0x000fe200078ef80e */
[----:B------:R-:W-:Y:S01]  /*b820*/  IMAD.SHL.U32 R2, R2, 0x400, RZ ;  /* 0x0000040002027824 */ /* 0x000fe200078e00ff */
[----:B------:R-:W-:Y:S02]  /*b830*/  LOP3.LUT R35, R9, 0x30, R4, 0xf8, !PT ;  /* 0x0000003009237812 */ /* 0x000fe400078ef804 */
[----:B------:R-:W-:Y:S02]  /*b840*/  LOP3.LUT R9, R7, 0x60, R0, 0xf8, !PT ;  /* 0x0000006007097812 */ /* 0x000fe400078ef800 */
[----:B------:R-:W-:Y:S02]  /*b850*/  LOP3.LUT R8, R6, 0x10, R11, 0x78, !PT ;  /* 0x0000001006087812 */ /* 0x000fe400078e780b */
[----:B------:R-:W-:-:S02]  /*b860*/  LOP3.LUT R6, R5, 0x70, R4, 0x78, !PT ;  /* 0x0000007005067812 */ /* 0x000fc400078e7804 */
[----:B------:R-:W-:Y:S02]  /*b870*/  LOP3.LUT R7, R7, 0x40, R4, 0xf8, !PT ;  /* 0x0000004007077812 */ /* 0x000fe400078ef804 */
[----:B------:R-:W-:Y:S02]  /*b880*/  LOP3.LUT R9, R9, 0x100, R0, 0xf8, !PT ;  /* 0x0000010009097812 */ /* 0x000fe400078ef800 */
[----:B------:R-:W-:Y:S02]  /*b890*/  LOP3.LUT R5, R6, 0xc00, R3, 0xf8, !PT ;  /* 0x00000c0006057812 */ /* 0x000fe400078ef803 */
[----:B------:R-:W-:Y:S02]  /*b8a0*/  LOP3.LUT R12, R7, R10, RZ, 0xfc, !PT ;  /* 0x0000000a070c7212 */ /* 0x000fe400078efcff */
[----:B------:R-:W-:Y:S01]  /*b8b0*/  LOP3.LUT R3, R9, R8, RZ, 0xfc, !PT ;  /* 0x0000000809037212 */ /* 0x000fe200078efcff */
[----:B------:R0:W-:Y:S01]  /*b8c0*/  STL [R1+0x10], R5 ;  /* 0x0000100501007387 */ /* 0x0001e20000100800 */
[----:B------:R-:W-:-:S02]  /*b8d0*/  SHF.R.U32.HI R4, RZ, 0x2, R13 ;  /* 0x00000002ff047819 */ /* 0x000fc4000001160d */
[----:B------:R-:W-:Y:S01]  /*b8e0*/  LOP3.LUT R35, R35, 0x70, R11, 0x78, !PT ;  /* 0x0000007023237812 */ /* 0x000fe200078e780b */
[----:B------:R-:W-:Y:S01]  /*b8f0*/  STL [R1+0x8], R12 ;  /* 0x0000080c01007387 */ /* 0x000fe20000100800 */
[----:B------:R-:W-:Y:S02]  /*b900*/  LOP3.LUT R0, R4, 0x60, R0, 0xf8, !PT ;  /* 0x0000006004007812 */ /* 0x000fe400078ef800 */
[----:B------:R-:W-:Y:S01]  /*b910*/  LOP3.LUT R4, R37, 0x40, RZ, 0xfc, !PT ;  /* 0x0000004025047812 */ /* 0x000fe200078efcff */
[----:B------:R3:W-:Y:S01]  /*b920*/  STL [R1+0xc], R3 ;  /* 0x00000c0301007387 */ /* 0x0007e20000100800 */
[----:B------:R-:W-:Y:S02]  /*b930*/  LOP3.LUT R2, R0, 0x80, RZ, 0xfc, !PT ;  /* 0x0000008000027812 */ /* 0x000fe400078efcff */
[C---:B0-----:R-:W-:Y:S02]  /*b940*/  SEL R5, R36.reuse, 0xffffffc0, !P2 ;  /* 0xffffffc024057807 */ /* 0x041fe40005000000 */
[----:B------:R-:W-:-:S03]  /*b950*/  SEL R36, R36, 0xffffffc0, !P4 ;  /* 0xffffffc024247807 */ /* 0x000fc60006000000 */
[----:B------:R-:W-:Y:S01]  /*b960*/  STL [R1+0x14], R5 ;  /* 0x0000140501007387 */ /* 0x000fe20000100800 */
[----:B---3--:R-:W-:-:S05]  /*b970*/  IMAD.U32 R3, RZ, RZ, UR4 ;  /* 0x00000004ff037e24 */ /* 0x008fca000f8e00ff */
[----:B------:R-:W-:Y:S01]  /*b980*/  LEA R22, R3, R22, 0x18 ;  /* 0x0000001603167211 */ /* 0x000fe200078ec0ff */
[----:B------:R0:W-:Y:S04]  /*b990*/  STL [R1+0x4], R3 ;  /* 0x0000040301007387 */ /* 0x0001e80000100800 */
[----:B------:R-:W-:Y:S01]  /*b9a0*/  IMAD.IADD R0, R22, 0x1, R12 ;  /* 0x0000000116007824 */ /* 0x000fe200078e020c */
[----:B------:R1:W-:Y:S04]  /*b9b0*/  STL [R1+0x1c], RZ ;  /* 0x00001cff01007387 */ /* 0x0003e80000100800 */
[----:B------:R1:W-:Y:S01]  /*b9c0*/  STL [R1+0x18], R0 ;  /* 0x0000180001007387 */ /* 0x0003e20000100800 */
[----:B0-----:R-:W-:-:S07]  /*b9d0*/  LOP3.LUT R3, R37, 0x80, RZ, 0xfc, !PT ;  /* 0x0000008025037812 */ /* 0x001fce00078efcff */
.L_x_321:
[----:B------:R-:W-:Y:S01]  /*b9e0*/  ULDC.64 UR4, c[0x0][0xc88] ;  /* 0x0003220000047ab9 */ /* 0x000fe20000000a00 */
[----:B------:R-:W-:Y:S01]  /*b9f0*/  ULDC.64 UR6, c[0x0][0xa18] ;  /* 0x0002860000067ab9 */ /* 0x000fe20000000a00 */
[----:B------:R-:W-:Y:S01]  /*ba00*/  UIMAD.WIDE UR4, UR40, 0x4, UR4 ;  /* 0x00000004280478a5 */ /* 0x000fe2000f8e0204 */
[----:B------:R-:W-:-:S05]  /*ba10*/  ULDC.64 UR8, c[0x0][0xa00] ;  /* 0x0002800000087ab9 */ /* 0x000fca0000000a00 */
[----:B0-----:R-:W-:Y:S02]  /*ba20*/  IMAD.U32 R2, RZ, RZ, UR4 ;  /* 0x00000004ff027e24 */ /* 0x001fe4000f8e00ff */
[----:B------:R-:W-:Y:S01]  /*ba30*/  IMAD.U32 R3, RZ, RZ, UR5 ;  /* 0x00000005ff037e24 */ /* 0x000fe2000f8e00ff */
[----:B------:R-:W-:-:S04]  /*ba40*/  ULDC.64 UR4, c[0x0][0xa28] ;  /* 0x00028a0000047ab9 */ /* 0x000fc80000000a00 */
[----:B------:R-:W2:Y:S01]  /*ba50*/  LDG.E R2, desc[UR50][R2.64] ;  /* 0x0000003202027981 */ /* 0x000ea2000c1e1900 */
[----:B------:R-:W-:Y:S02]  /*ba60*/  UISETP.NE.U32.AND UP1, UPT, UR4, URZ, UPT ;  /* 0x0000003f0400728c */ /* 0x000fe4000bf25070 */
[----:B------:R-:W-:Y:S02]  /*ba70*/  UISETP.NE.U32.AND UP0, UPT, UR6, URZ, UPT ;  /* 0x0000003f0600728c */ /* 0x000fe4000bf05070 */
[----:B------:R-:W-:Y:S02]  /*ba80*/  UISETP.NE.AND.EX UP2, UPT, UR5, URZ, UPT, UP1 ;  /* 0x0000003f0500728c */ /* 0x000fe4000bf45310 */
[----:B------:R-:W-:Y:S02]  /*ba90*/  UISETP.NE.AND.EX UP0, UPT, UR7, URZ, UPT, UP0 ;  /* 0x0000003f0700728c */ /* 0x000fe4000bf05300 */
[----:B------:R-:W-:Y:S02]  /*baa0*/  UISETP.NE.U32.AND UP1, UPT, UR8, URZ, UPT ;  /* 0x0000003f0800728c */ /* 0x000fe4000bf25070 */
[----:B------:R-:W-:-:S02]  /*bab0*/  PLOP3.LUT P0, PT, PT, PT, UP2, 0x80, 0x0 ;  /* 0x000000000000781c */ /* 0x000fc40003f0f028 */
[----:B------:R-:W-:Y:S01]  /*bac0*/  PLOP3.LUT P1, PT, PT, PT, UP0, 0x80, 0x0 ;  /* 0x000000000000781c */ /* 0x000fe20003f2f008 */
[----:B------:R-:W-:Y:S01]  /*bad0*/  UISETP.NE.AND.EX UP5, UPT, UR9, URZ, UPT, UP1 ;  /* 0x0000003f0900728c */ /* 0x000fe2000bfa5310 */
[----:B------:R-:W-:-:S03]  /*bae0*/  IMAD.MOV.U32 R26, RZ, RZ, RZ ;  /* 0x000000ffff1a7224 */ /* 0x000fc600078e00ff */
[----:B------:R-:W-:Y:S02]  /*baf0*/  UP2UR UR47, UPR, URZ, 0x20 ;  /* 0x000000203f2f7883 */ /* 0x000fe40008000000 */
[----:B------:R-:W-:Y:S02]  /*bb00*/  PLOP3.LUT P2, PT, PT, PT, UP5, 0x80, 0x0 ;  /* 0x000000000000781c */ /* 0x000fe40003f4f058 */
[----:B--2---:R-:W-:-:S13]  /*bb10*/  R2UR UR44, R2 ;  /* 0x00000000022c72ca */ /* 0x004fda00000e0000 */
[----:B------:R-:W-:Y:S02]  /*bb20*/  USHF.R.S32.HI UR45, URZ, 0x1f, UR44 ;  /* 0x0000001f3f2d7899 */ /* 0x000fe4000801142c */
[----:B------:R-:W-:Y:S02]  /*bb30*/  @UP2 ULEA UR4, UP3, UR44, UR4, 0x2 ;  /* 0x000000042c042291 */ /* 0x000fe4000f86103f */
[----:B------:R-:W-:Y:S02]  /*bb40*/  USHF.L.U32 UR38, UR44, 0x2, URZ ;  /* 0x000000022c267899 */ /* 0x000fe4000800063f */
[----:B------:R-:W-:Y:S02]  /*bb50*/  @UP2 ULEA.HI.X UR5, UR44, UR5, UR45, 0x2, UP3 ;  /* 0x000000052c052291 */ /* 0x000fe400098f142d */
[----:B------:R-:W-:Y:S01]  /*bb60*/  USHF.L.U64.HI UR39, UR44, 0x2, UR45 ;  /* 0x000000022c277899 */ /* 0x000fe2000801022d */
[----:B------:R-:W-:Y:S01]  /*bb70*/  IMAD.U32 R2, RZ, RZ, UR4 ;  /* 0x00000004ff027e24 */ /* 0x000fe2000f8e00ff */
[----:B------:R-:W-:-:S02]  /*bb80*/  @UP0 UIADD3 UR6, UP4, UR38, UR6, URZ ;  /* 0x0000000626060290 */ /* 0x000fc4000ff9e03f */
[----:B------:R-:W-:Y:S02]  /*bb90*/  IMAD.U32 R3, RZ, RZ, UR5 ;  /* 0x00000005ff037e24 */ /* 0x000fe4000f8e00ff */
[----:B------:R-:W-:Y:S02]  /*bba0*/  @UP0 UIADD3.X UR7, UR39, UR7, URZ, UP4, !UPT ;  /* 0x0000000727070290 */ /* 0x000fe4000a7fe43f */
[----:B------:R-:W-:Y:S01]  /*bbb0*/  UIADD3 UR8, UP0, UR38, UR8, URZ ;  /* 0x0000000826087290 */ /* 0x000fe2000ff1e03f */
[----:B-1----:R0:W5:Y:S03]  /*bbc0*/  @P0 LDG.E R0, desc[UR50][R2.64] ;  /* 0x0000003202000981 */ /* 0x002166000c1e1900 */
[----:B------:R-:W-:Y:S01]  /*bbd0*/  UIADD3.X UR4, UR39, UR9, URZ, UP0, !UPT ;  /* 0x0000000927047290 */ /* 0x000fe200087fe43f */
[----:B0-----:R-:W-:Y:S02]  /*bbe0*/  IMAD.U32 R2, RZ, RZ, UR6 ;  /* 0x00000006ff027e24 */ /* 0x001fe4000f8e00ff */
[----:B------:R-:W-:-:S05]  /*bbf0*/  IMAD.U32 R3, RZ, RZ, UR7 ;  /* 0x00000007ff037e24 */ /* 0x000fca000f8e00ff */
[----:B------:R0:W2:Y:S02]  /*bc00*/  @P1 LDG.E R4, desc[UR50][R2.64] ;  /* 0x0000003202041981 */ /* 0x0000a4000c1e1900 */
[----:B0-----:R-:W-:Y:S02]  /*bc10*/  IMAD.U32 R2, RZ, RZ, UR8 ;  /* 0x00000008ff027e24 */ /* 0x001fe4000f8e00ff */
[----:B------:R-:W-:-:S05]  /*bc20*/  IMAD.U32 R3, RZ, RZ, UR4 ;  /* 0x00000004ff037e24 */ /* 0x000fca000f8e00ff */
[----:B------:R0:W5:Y:S01]  /*bc30*/  @P2 LDG.E R26, desc[UR50][R2.64] ;  /* 0x00000032021a2981 */ /* 0x000162000c1e1900 */
[----:B--2---:R-:W-:Y:S01]  /*bc40*/  @P1 R2UR UR41, R4 ;  /* 0x00000000042912ca */ /* 0x004fe200000e0000 */
[----:B0-----:R-:W-:-:S14]  /*bc50*/  @P1 BRA `(.L_x_245) ;  /* 0x0000000000241947 */ /* 0x001fdc0003800000 */
[----:B------:R-:W-:Y:S01]  /*bc60*/  UISETP.NE.AND UP0, UPT, UR47, URZ, UPT ;  /* 0x0000003f2f00728c */ /* 0x000fe2000bf05270 */
[----:B------:R-:W-:-:S05]  /*bc70*/  ULDC UR41, c[0x0][0x288] ;  /* 0x0000a20000297ab9 */ /* 0x000fca0000000800 */
[----:B------:R-:W-:-:S13]  /*bc80*/  PLOP3.LUT P1, PT, PT, PT, UP0, 0x40, 0x0 ;  /* 0x000000000000781c */ /* 0x000fda0003f2e808 */
[----:B------:R-:W-:Y:S05]  /*bc90*/  @P1 BRA `(.L_x_245) ;  /* 0x0000000000141947 */ /* 0x000fea0003800000 */
[----:B------:R-:W2:Y:S04]  /*bca0*/  LDG.E R5, desc[UR50][R2.64] ;  /* 0x0000003202057981 */ /* 0x000ea8000c1e1900 */
[----:B------:R-:W3:Y:S01]  /*bcb0*/  LDG.E R4, desc[UR50][R2.64+0x4] ;  /* 0x0000043202047981 */ /* 0x000ee2000c1e1900 */
[----:B--2---:R-:W-:Y:S02]  /*bcc0*/  R2UR UR4, R5 ;  /* 0x00000000050472ca */ /* 0x004fe400000e0000 */
[----:B---3--:R-:W-:-:S13]  /*bcd0*/  R2UR UR41, R4 ;  /* 0x00000000042972ca */ /* 0x008fda00000e0000 */
[----:B------:R-:W-:-:S12]  /*bce0*/  UIADD3 UR41, -UR4, UR41, URZ ;  /* 0x0000002904297290 */ /* 0x000fd8000fffe13f */
.L_x_245:
[----:B------:R-:W-:Y:S01]  /*bcf0*/  UMOV UR37, URZ ;  /* 0x0000003f00257c82 */ /* 0x000fe20008000000 */
[----:B------:R-:W-:Y:S01]  /*bd00*/  ULDC.64 UR6, c[0x0][0xa20] ;  /* 0x0002880000067ab9 */ /* 0x000fe20000000a00 */
[----:B-----5:R-:W-:Y:S01]  /*bd10*/  @P0 R2UR UR37, R0 ;  /* 0x00000000002502ca */ /* 0x020fe200000e0000 */
[----:B------:R-:W-:Y:S01]  /*bd20*/  ULDC.64 UR4, c[0x0][0x418] ;  /* 0x0001060000047ab9 */ /* 0x000fe20000000a00 */
[----:B------:R-:W-:Y:S01]  /*bd30*/  ISETP.NE.U32.AND P0, PT, RZ, UR6, PT ;  /* 0x00000006ff007c0c */ /* 0x000fe2000bf05070 */
[----:B------:R-:W-:Y:S01]  /*bd40*/  UISETP.NE.U32.AND UP0, UPT, UR4, URZ, UPT ;  /* 0x0000003f0400728c */ /* 0x000fe2000bf05070 */
[----:B------:R-:W-:Y:S01]  /*bd50*/  IMAD.U32 R32, RZ, RZ, UR44 ;  /* 0x0000002cff207e24 */ /* 0x000fe2000f8e00ff */
[----:B------:R-:W-:Y:S01]  /*bd60*/  ULDC UR42, c[0x0][0x2f0] ;  /* 0x0000bc00002a7ab9 */ /* 0x000fe20000000800 */
[----:B------:R-:W-:Y:S01]  /*bd70*/  ISETP.NE.AND.EX P0, PT, RZ, UR7, PT, P0 ;  /* 0x00000007ff007c0c */ /* 0x000fe2000bf05300 */
[----:B------:R-:W-:Y:S01]  /*bd80*/  UISETP.NE.AND.EX UP0, UPT, UR5, URZ, UPT, UP0 ;  /* 0x0000003f0500728c */ /* 0x000fe2000bf05300 */
[----:B------:R-:W-:-:S03]  /*bd90*/  ULDC UR4, c[0x0][0x424] ;  /* 0x0001090000047ab9 */ /* 0x000fc60000000800 */
[----:B------:R-:W-:-:S04]  /*bda0*/  USEL UR4, UR4, 0x1, UP0 ;  /* 0x0000000104047887 */ /* 0x000fc80008000000 */
[----:B------:R-:W-:-:S04]  /*bdb0*/  UIMAD UR42, UR4, UR42, URZ ;  /* 0x0000002a042a72a4 */ /* 0x000fc8000f8e023f */
[----:B------:R-:W-:Y:S08]  /*bdc0*/  @!P0 BRA `(.L_x_246) ;  /* 0x00000000001c8947 */ /* 0x000ff00003800000 */
[----:B------:R-:W-:-:S04]  /*bdd0*/  UIADD3 UR4, UP0, UR38, UR6, URZ ;  /* 0x0000000626047290 */ /* 0x000fc8000ff1e03f */
[----:B------:R-:W-:Y:S02]  /*bde0*/  UIADD3.X UR5, UR39, UR7, URZ, UP0, !UPT ;  /* 0x0000000727057290 */ /* 0x000fe400087fe43f */
[----:B------:R-:W-:-:S04]  /*bdf0*/  IMAD.U32 R2, RZ, RZ, UR4 ;  /* 0x00000004ff027e24 */ /* 0x000fc8000f8e00ff */
[----:B------:R-:W-:-:S05]  /*be00*/  IMAD.U32 R3, RZ, RZ, UR5 ;  /* 0x00000005ff037e24 */ /* 0x000fca000f8e00ff */
[----:B------:R-:W2:Y:S02]  /*be10*/  LDG.E R2, desc[UR50][R2.64] ;  /* 0x0000003202027981 */ /* 0x000ea4000c1e1900 */
[----:B--2---:R-:W-:Y:S01]  /*be20*/  R2UR UR42, R2 ;  /* 0x00000000022a72ca */ /* 0x004fe200000e0000 */
[----:B------:R-:W-:-:S14]  /*be30*/  BRA `(.L_x_247) ;  /* 0x00000000002c7947 */ /* 0x000fdc0003800000 */
.L_x_246:
[----:B------:R-:W-:Y:S02]  /*be40*/  ULDC.64 UR4, c[0x0][0xa08] ;  /* 0x0002820000047ab9 */ /* 0x000fe40000000a00 */
[----:B------:R-:W-:-:S04]  /*be50*/  ISETP.NE.U32.AND P0, PT, RZ, UR4, PT ;  /* 0x00000004ff007c0c */ /* 0x000fc8000bf05070 */
[----:B------:R-:W-:-:S13]  /*be60*/  ISETP.NE.AND.EX P0, PT, RZ, UR5, PT, P0 ;  /* 0x00000005ff007c0c */ /* 0x000fda000bf05300 */
[----:B------:R-:W-:Y:S05]  /*be70*/  @!P0 BRA `(.L_x_247) ;  /* 0x00000000001c8947 */ /* 0x000fea0003800000 */
[----:B------:R-:W0:Y:S02]  /*be80*/  LDC.64 R2, c[0x0][0xa08] ;  /* 0x00028200ff027b82 */ /* 0x000e240000000a00 */
[----:B0-----:R-:W-:-:S05]  /*be90*/  IMAD.WIDE R2, R32, 0x4, R2 ;  /* 0x0000000420027825 */ /* 0x001fca00078e0202 */
[----:B------:R-:W2:Y:S04]  /*bea0*/  LDG.E R4, desc[UR50][R2.64] ;  /* 0x0000003202047981 */ /* 0x000ea8000c1e1900 */
[----:B------:R-:W3:Y:S01]  /*beb0*/  LDG.E R0, desc[UR50][R2.64+0x4] ;  /* 0x0000043202007981 */ /* 0x000ee2000c1e1900 */
[----:B--2---:R-:W-:Y:S02]  /*bec0*/  R2UR UR42, R4 ;  /* 0x00000000042a72ca */ /* 0x004fe400000e0000 */
[----:B---3--:R-:W-:-:S13]  /*bed0*/  R2UR UR4, R0 ;  /* 0x00000000000472ca */ /* 0x008fda00000e0000 */
[----:B------:R-:W-:-:S12]  /*bee0*/  UIADD3 UR42, -UR42, UR4, URZ ;  /* 0x000000042a2a7290 */ /* 0x000fd8000fffe13f */
.L_x_247:
[----:B------:R-:W-:Y:S01]  /*bef0*/  UIADD3 UR42, -UR37, UR42, URZ ;  /* 0x0000002a252a7290 */ /* 0x000fe2000fffe13f */
[----:B------:R-:W-:Y:S03]  /*bf00*/  BSSY B7, `(.L_x_248) ;  /* 0x0000457000077945 */ /* 0x000fe60003800000 */
[----:B------:R-:W-:Y:S02]  /*bf10*/  UIADD3 UR4, UR42, 0x9f, URZ ;  /* 0x0000009f2a047890 */ /* 0x000fe4000fffe03f */
[----:B------:R-:W-:Y:S02]  /*bf20*/  ISETP.LT.AND P0, PT, RZ, UR42, PT ;  /* 0x0000002aff007c0c */ /* 0x000fe4000bf01270 */
[----:B------:R-:W-:-:S04]  /*bf30*/  UIMAD.WIDE UR4, UR4, 0x66666667, URZ ;  /* 0x66666667040478a5 */ /* 0x000fc8000f8e023f */
[----:B------:R-:W-:-:S04]  /*bf40*/  USHF.R.U32.HI UR43, URZ, 0x1f, UR5 ;  /* 0x0000001f3f2b7899 */ /* 0x000fc80008011605 */
[----:B------:R-:W-:-:S03]  /*bf50*/  ULEA.HI.SX32 UR43, UR5, UR43, 0x1a ;  /* 0x0000002b052b7291 */ /* 0x000fc6000f8fd23f */
[----:B------:R-:W-:Y:S09]  /*bf60*/  @P0 BRA `(.L_x_249) ;  /* 0x0000000000440947 */ /* 0x000ff20003800000 */
[----:B------:R-:W0:Y:S02]  /*bf70*/  S2R R0, SR_TID.X ;  /* 0x0000000000007919 */ /* 0x000e240000002100 */
[----:B0-----:R-:W-:-:S04]  /*bf80*/  LOP3.LUT R0, R0, 0x7f, RZ, 0xc0, !PT ;  /* 0x0000007f00007812 */ /* 0x001fc800078ec0ff */
[----:B------:R-:W-:-:S13]  /*bf90*/  ISETP.NE.AND P0, PT, R0, RZ, PT ;  /* 0x000000ff0000720c */ /* 0x000fda0003f05270 */
[----:B------:R-:W-:Y:S05]  /*bfa0*/  @P0 BRA `(.L_x_250) ;  /* 0x0000004400300947 */ /* 0x000fea0003800000 */
[----:B------:R-:W0:Y:S01]  /*bfb0*/  S2R R5, SR_LANEID ;  /* 0x0000000000057919 */ /* 0x000e220000000000 */
[----:B------:R-:W-:Y:S01]  /*bfc0*/  VOTEU.ANY UR4, UPT, PT ;  /* 0x0000000000047886 */ /* 0x000fe200038e0100 */
[----:B------:R-:W1:Y:S01]  /*bfd0*/  LDC.64 R2, c[0x0][0xc60] ;  /* 0x00031800ff027b82 */ /* 0x000e620000000a00 */
[----:B------:R-:W0:Y:S02]  /*bfe0*/  FLO.U32 R0, UR4 ;  /* 0x0000000400007d00 */ /* 0x000e2400080e0000 */
[----:B0-----:R-:W-:-:S06]  /*bff0*/  ISETP.EQ.U32.AND P0, PT, R0, R5, PT ;  /* 0x000000050000720c */ /* 0x001fcc0003f02070 */
[----:B------:R-:W1:Y:S07]  /*c000*/  POPC R5, UR4 ;  /* 0x0000000400057d09 */ /* 0x000e6e0008000000 */
[----:B-1----:R-:W2:Y:S01]  /*c010*/  @P0 ATOMG.E.ADD.STRONG.GPU PT, R3, desc[UR50][R2.64], R5 ;  /* 0x00000005020309a8 */ /* 0x002ea200081ee1f2 */
[----:B------:R-:W0:Y:S02]  /*c020*/  S2R R4, SR_LTMASK ;  /* 0x0000000000047919 */ /* 0x000e240000003900 */
[----:B0-----:R-:W-:-:S04]  /*c030*/  LOP3.LUT R4, R4, UR4, RZ, 0xc0, !PT ;  /* 0x0000000404047c12 */ /* 0x001fc8000f8ec0ff */
[----:B------:R-:W0:Y:S01]  /*c040*/  POPC R7, R4 ;  /* 0x0000000400077309 */ /* 0x000e220000000000 */
[----:B--2---:R-:W0:Y:S02]  /*c050*/  SHFL.IDX PT, R0, R3, R0, 0x1f ;  /* 0x00001f0003007589 */ /* 0x004e2400000e0000 */
[----:B0-----:R-:W-:Y:S01]  /*c060*/  IADD3 R16, R0, UR49, R7 ;  /* 0x0000003100107c10 */ /* 0x001fe2000fffe007 */
[----:B------:R-:W-:Y:S06]  /*c070*/  BRA `(.L_x_250) ;  /* 0x0000004000fc7947 */ /* 0x000fec0003800000 */
.L_x_249:
[----:B------:R-:W-:Y:S01]  /*c080*/  VIADD R0, R22, 0x1a400 ;  /* 0x0001a40016007836 */ /* 0x000fe20000000000 */
[----:B------:R-:W-:Y:S04]  /*c090*/  BSSY B6, `(.L_x_251) ;  /* 0x0000013000067945 */ /* 0x000fe80003800000 */
[----:B------:R-:W-:-:S13]  /*c0a0*/  LOP3.LUT P0, RZ, R0, 0x1bf, RZ, 0xc0, !PT ;  /* 0x000001bf00ff7812 */ /* 0x000fda000780c0ff */
[----:B------:R-:W-:Y:S05]  /*c0b0*/  @!P0 BRA `(.L_x_252) ;  /* 0x0000000000408947 */ /* 0x000fea0003800000 */
[----:B------:R-:W-:Y:S01]  /*c0c0*/  MOV R2, 0x0 ;  /* 0x0000000000027802 */ /* 0x000fe20000000f00 */
[----:B------:R-:W-:Y:S01]  /*c0d0*/  ULDC.64 UR6, c[0x4][0xc8] ;  /* 0x0100320000067ab9 */ /* 0x000fe20000000a00 */
[----:B------:R-:W-:Y:S01]  /*c0e0*/  ULDC.64 UR8, c[0x4][0xd0] ;  /* 0x0100340000087ab9 */ /* 0x000fe20000000a00 */
[----:B------:R-:W-:Y:S01]  /*c0f0*/  ULDC.64 UR4, c[0x4][0x8] ;  /* 0x0100020000047ab9 */ /* 0x000fe20000000a00 */
[----:B------:R-:W-:Y:S02]  /*c100*/  IMAD.U32 R4, RZ, RZ, UR6 ;  /* 0x00000006ff047e24 */ /* 0x000fe4000f8e00ff */
[----:B------:R-:W0:Y:S01]  /*c110*/  LDC.64 R2, c[0x4][R2] ;  /* 0x0100000002027b82 */ /* 0x000e220000000a00 */
        /* <DEDUP_REMOVED lines=9> */
[----:B0-----:R-:W-:Y:S05]  /*c1b0*/  CALL.ABS.NOINC R2 ;  /* 0x0000000002007343 */ /* 0x001fea0003c00000 */
.L_x_252:
[----:B------:R-:W-:Y:S05]  /*c1c0*/  BSYNC B6 ;  /* 0x0000000000067941 */ /* 0x000fea0003800000 */
.L_x_251:
[----:B------:R-:W-:Y:S01]  /*c1d0*/  VIADD R0, R22, 0xa400 ;  /* 0x0000a40016007836 */ /* 0x000fe20000000000 */
[----:B------:R-:W-:Y:S01]  /*c1e0*/  LOP3.LUT R23, R23, 0xfffffffe, RZ, 0xc0, !PT ;  /* 0xfffffffe17177812 */ /* 0x000fe200078ec0ff */
[----:B------:R-:W-:Y:S03]  /*c1f0*/  BSSY B6, `(.L_x_253) ;  /* 0x0000014000067945 */ /* 0x000fe60003800000 */
        /* <DEDUP_REMOVED lines=19> */
.L_x_254:
[----:B------:R-:W-:Y:S05]  /*c330*/  BSYNC B6 ;  /* 0x0000000000067941 */ /* 0x000fea0003800000 */
.L_x_253:
        /* <DEDUP_REMOVED lines=20> */
.L_x_256:
[----:B------:R-:W-:Y:S05]  /*c480*/  BSYNC B6 ;  /* 0x0000000000067941 */ /* 0x000fea0003800000 */
.L_x_255:
[----:B------:R-:W-:Y:S01]  /*c490*/  LOP3.LUT P6, RZ, R23, 0x1, RZ, 0xc0, !PT ;  /* 0x0000000117ff7812 */ /* 0x000fe200078cc0ff */
[----:B------:R-:W-:-:S12]  /*c4a0*/  BSSY B6, `(.L_x_257) ;  /* 0x0000012000067945 */ /* 0x000fd80003800000 */
        /* <DEDUP_REMOVED lines=17> */
.L_x_258:
[----:B------:R-:W-:Y:S05]  /*c5c0*/  BSYNC B6 ;  /* 0x0000000000067941 */ /* 0x000fea0003800000 */
.L_x_257:
[----:B------:R-:W-:Y:S01]  /*c5d0*/  ULDC.64 UR4, c[0x0][0x9f8] ;  /* 0x00027e0000047ab9 */ /* 0x000fe20000000a00 */
[----:B------:R-:W0:Y:S01]  /*c5e0*/  LDC R19, c[0x0][0x430] ;  /* 0x00010c00ff137b82 */ /* 0x000e220000000800 */
[----:B------:R-:W-:-:S04]  /*c5f0*/  UISETP.NE.U32.AND UP0, UPT, UR4, URZ, UPT ;  /* 0x0000003f0400728c */ /* 0x000fc8000bf05070 */
[----:B------:R-:W-:-:S06]  /*c600*/  UISETP.NE.AND.EX UP0, UPT, UR5, URZ, UPT, UP0 ;  /* 0x0000003f0500728c */ /* 0x000fcc000bf05300 */
[----:B------:R-:W-:-:S05]  /*c610*/  PLOP3.LUT P0, PT, PT, PT, UP0, 0x80, 0x0 ;  /* 0x000000000000781c */ /* 0x000fca0003f0f008 */
[----:B------:R-:W-:-:S04]  /*c620*/  @UP0 UIADD3 UR4, UP1, UR38, UR4, URZ ;  /* 0x0000000426040290 */ /* 0x000fc8000ff3e03f */
[----:B------:R-:W-:Y:S02]  /*c630*/  @UP0 UIADD3.X UR5, UR39, UR5, URZ, UP1, !UPT ;  /* 0x0000000527050290 */ /* 0x000fe40008ffe43f */
[----:B------:R-:W-:Y:S01]  /*c640*/  IMAD.U32 R2, RZ, RZ, UR4 ;  /* 0x00000004ff027e24 */ /* 0x000fe2000f8e00ff */
[----:B------:R-:W-:Y:S01]  /*c650*/  ULDC UR4, c[0x0][0x2f4] ;  /* 0x0000bd0000047ab9 */ /* 0x000fe20000000800 */
[----:B0-----:R-:W-:Y:S02]  /*c660*/  ISETP.NE.AND P2, PT, R19, 0x1, PT ;  /* 0x000000011300780c */ /* 0x001fe40003f45270 */
[----:B------:R-:W-:Y:S01]  /*c670*/  IMAD.U32 R3, RZ, RZ, UR5 ;  /* 0x00000005ff037e24 */ /* 0x000fe2000f8e00ff */
[----:B------:R-:W-:Y:S01]  /*c680*/  LOP3.LUT R23, R23, 0xffffff7f, RZ, 0xc0, !PT ;  /* 0xffffff7f17177812 */ /* 0x000fe200078ec0ff */
[----:B------:R-:W-:-:S03]  /*c690*/  ULDC UR5, c[0x0][0x320] ;  /* 0x0000c80000057ab9 */ /* 0x000fc60000000800 */
[----:B------:R0:W5:Y:S01]  /*c6a0*/  @P0 LDG.E R32, desc[UR50][R2.64] ;  /* 0x0000003202200981 */ /* 0x000162000c1e1900 */
[C---:B------:R-:W-:Y:S01]  /*c6b0*/  ISETP.GE.AND P0, PT, R37.reuse, UR4, PT ;  /* 0x0000000425007c0c */ /* 0x040fe2000bf06270 */
[----:B------:R-:W-:Y:S01]  /*c6c0*/  UMOV UR6, 0xffffffff ;  /* 0xffffffff00067882 */ /* 0x000fe20000000000 */
[C---:B------:R-:W-:Y:S02]  /*c6d0*/  LOP3.LUT R20, R37.reuse, 0x40, RZ, 0xfc, !PT ;  /* 0x0000004025147812 */ /* 0x040fe400078efcff */
[----:B------:R-:W-:Y:S02]  /*c6e0*/  LOP3.LUT R21, R37, 0x80, RZ, 0xfc, !PT ;  /* 0x0000008025157812 */ /* 0x000fe400078efcff */
[----:B------:R-:W-:Y:S02]  /*c6f0*/  @P2 LOP3.LUT R23, R23, 0x80, RZ, 0xfc, !PT ;  /* 0x0000008017172812 */ /* 0x000fe400078efcff */
[----:B------:R-:W-:Y:S02]  /*c700*/  ISETP.GE.AND P3, PT, R21, UR4, PT ;  /* 0x0000000415007c0c */ /* 0x000fe4000bf66270 */
[----:B------:R-:W-:-:S02]  /*c710*/  LOP3.LUT R23, R23, 0xffffffef, RZ, 0xc0, !PT ;  /* 0xffffffef17177812 */ /* 0x000fc400078ec0ff */
[----:B------:R-:W-:Y:S02]  /*c720*/  ISETP.GE.AND P1, PT, R37, UR5, PT ;  /* 0x0000000525007c0c */ /* 0x000fe4000bf26270 */
[----:B------:R-:W-:Y:S02]  /*c730*/  @P0 LOP3.LUT R23, R23, 0x10, RZ, 0xfc, !PT ;  /* 0x0000001017170812 */ /* 0x000fe400078efcff */
[----:B------:R-:W-:Y:S02]  /*c740*/  ISETP.GE.AND P0, PT, R20, UR4, PT ;  /* 0x0000000414007c0c */ /* 0x000fe4000bf06270 */
[----:B------:R-:W-:-:S11]  /*c750*/  LOP3.LUT R23, R23, 0xfffffff7, RZ, 0xc0, !PT ;  /* 0xfffffff717177812 */ /* 0x000fd600078ec0ff */
[----:B------:R-:W-:Y:S02]  /*c760*/  @P0 LOP3.LUT R23, R23, 0x8, RZ, 0xfc, !PT ;  /* 0x0000000817170812 */ /* 0x000fe400078efcff */
[----:B------:R-:W-:Y:S02]  /*c770*/  ISETP.GE.AND P0, PT, R20, UR5, PT ;  /* 0x0000000514007c0c */ /* 0x000fe4000bf06270 */
[----:B------:R-:W-:-:S04]  /*c780*/  LOP3.LUT R23, R23, 0xfffffffb, RZ, 0xc0, !PT ;  /* 0xfffffffb17177812 */ /* 0x000fc800078ec0ff */
[----:B------:R-:W-:-:S04]  /*c790*/  @P3 LOP3.LUT R23, R23, 0x4, RZ, 0xfc, !PT ;  /* 0x0000000417173812 */ /* 0x000fc800078efcff */
[----:B------:R-:W-:-:S04]  /*c7a0*/  LOP3.LUT R23, R23, 0xfffffffe, RZ, 0xc0, !PT ;  /* 0xfffffffe17177812 */ /* 0x000fc800078ec0ff */
[----:B------:R-:W-:-:S04]  /*c7b0*/  LOP3.LUT R23, R23, 0xfffffffd, RZ, 0xc0, !PT ;  /* 0xfffffffd17177812 */ /* 0x000fc800078ec0ff */
[----:B------:R-:W-:-:S04]  /*c7c0*/  @P1 LOP3.LUT R23, R23, 0x2, RZ, 0xfc, !PT ;  /* 0x0000000217171812 */ /* 0x000fc800078efcff */
[----:B------:R-:W-:Y:S01]  /*c7d0*/  @P0 LOP3.LUT R23, R23, 0x1, RZ, 0xfc, !PT ;  /* 0x0000000117170812 */ /* 0x000fe200078efcff */
[----:B0-----:R-:W-:Y:S06]  /*c7e0*/  BRA.DIV UR6, `(.L_x_259) ;  /* 0x0000004e06007947 */ /* 0x001fec000b800000 */
.L_x_341:
[----:B------:R-:W0:Y:S01]  /*c7f0*/  S2R R0, SR_TID.X ;  /* 0x0000000000007919 */ /* 0x000e220000002100 */
[----:B------:R-:W-:Y:S01]  /*c800*/  UMOV UR4, 0xa0 ;  /* 0x000000a000047882 */ /* 0x000fe20000000000 */
[----:B------:R-:W1:Y:S01]  /*c810*/  @P2 LDC R5, c[0x0][0x434] ;  /* 0x00010d00ff052b82 */ /* 0x000e620000000800 */
[----:B------:R-:W-:Y:S01]  /*c820*/  UIMAD UR4, UR43, UR4, -0xa0 ;  /* 0xffffff602b0474a4 */ /* 0x000fe2000f8e0204 */
[----:B------:R-:W2:Y:S01]  /*c830*/  S2R R12, SR_TID.X ;  /* 0x00000000000c7919 */ /* 0x000ea20000002100 */
[----:B-----5:R-:W-:-:S05]  /*c840*/  SHF.R.S32.HI R10, RZ, 0x1f, R32 ;  /* 0x0000001fff0a7819 */ /* 0x020fca0000011420 */
[----:B------:R-:W3:Y:S01]  /*c850*/  @P2 LDC R7, c[0x0][0x438] ;  /* 0x00010e00ff072b82 */ /* 0x000ee20000000800 */
[----:B------:R4:W-:Y:S01]  /*c860*/  STL [R1], R10 ;  /* 0x0000000a01007387 */ /* 0x0009e20000100800 */
[----:B0-----:R-:W-:Y:S01]  /*c870*/  LOP3.LUT R0, R0, 0x7f, RZ, 0xc0, !PT ;  /* 0x0000007f00007812 */ /* 0x001fe200078ec0ff */
[----:B--2---:R-:W-:-:S03]  /*c880*/  IMAD.SHL.U32 R11, R12, 0x20, RZ ;  /* 0x000000200c0b7824 */ /* 0x004fc600078e00ff */
[----:B------:R-:W-:Y:S01]  /*c890*/  SHF.R.U32.HI R13, RZ, 0x2, R0 ;  /* 0x00000002ff0d7819 */ /* 0x000fe20000011600 */
[----:B------:R-:W-:-:S03]  /*c8a0*/  IMAD.SHL.U32 R12, R12, 0x20, RZ ;  /* 0x000000200c0c7824 */ /* 0x000fc600078e00ff */
[C---:B------:R-:W-:Y:S02]  /*c8b0*/  LOP3.LUT R11, R13.reuse, 0x60, R11, 0xf8, !PT ;  /* 0x000000600d0b7812 */ /* 0x040fe400078ef80b */
[----:B------:R-:W-:Y:S02]  /*c8c0*/  LOP3.LUT R12, R13, 0x60, R12, 0xf8, !PT ;  /* 0x000000600d0c7812 */ /* 0x000fe400078ef80c */
[----:B------:R-:W-:-:S05]  /*c8d0*/  LOP3.LUT R11, R11, 0x80, RZ, 0xfc, !PT ;  /* 0x000000800b0b7812 */ /* 0x000fca00078efcff */
[----:B------:R-:W-:-:S05]  /*c8e0*/  VIADD R8, R11, UR4 ;  /* 0x000000040b087c36 */ /* 0x000fca0008000000 */
[C---:B------:R-:W-:Y:S01]  /*c8f0*/  ISETP.GE.AND P0, PT, R8.reuse, UR42, PT ;  /* 0x0000002a08007c0c */ /* 0x040fe2000bf06270 */
[----:B------:R-:W-:-:S03]  /*c900*/  VIADD R8, R8, UR37 ;  /* 0x0000002508087c36 */ /* 0x000fc60008000000 */
[----:B------:R-:W-:Y:S01]  /*c910*/  ISETP.GT.U32.OR P0, PT, R11, 0x9f, P0 ;  /* 0x0000009f0b00780c */ /* 0x000fe20000704470 */
[----:B-1----:R-:W-:-:S04]  /*c920*/  @P2 IMAD.HI.U32 R4, R8, R5, RZ ;  /* 0x0000000508042227 */ /* 0x002fc800078e00ff */
[----:B------:R-:W-:Y:S01]  /*c930*/  IMAD.MOV.U32 R0, RZ, RZ, R8 ;  /* 0x000000ffff007224 */ /* 0x000fe200078e0008 */
[----:B---3--:R-:W-:-:S07]  /*c940*/  @P2 SHF.R.U32.HI R0, RZ, R7, R4 ;  /* 0x00000007ff002219 */ /* 0x008fce0000011604 */
[----:B------:R-:W0:Y:S01]  /*c950*/  @!P0 LDC.64 R2, c[0x0][0x428] ;  /* 0x00010a00ff028b82 */ /* 0x000e220000000a00 */
[--C-:B------:R-:W-:Y:S01]  /*c960*/  @!P0 SHF.R.S32.HI R7, RZ, 0x1f, R0.reuse ;  /* 0x0000001fff078819 */ /* 0x100fe20000011400 */
[----:B------:R-:W-:-:S06]  /*c970*/  @!P0 IMAD.MOV.U32 R6, RZ, RZ, R0 ;  /* 0x000000ffff068224 */ /* 0x000fcc00078e0000 */
[----:B------:R-:W1:Y:S01]  /*c980*/  @!P0 LDC.64 R4, c[0x0][0x418] ;  /* 0x00010600ff048b82 */ /* 0x000e620000000a00 */
[----:B0-----:R-:W-:-:S04]  /*c990*/  @!P0 IMAD R9, R10, R2, RZ ;  /* 0x000000020a098224 */ /* 0x001fc800078e02ff */
[C---:B------:R-:W-:Y:S02]  /*c9a0*/  @!P0 IMAD R9, R32.reuse, R3, R9 ;  /* 0x0000000320098224 */ /* 0x040fe400078e0209 */
[----:B------:R-:W-:-:S04]  /*c9b0*/  @!P0 IMAD.WIDE.U32 R2, R32, R2, R6 ;  /* 0x0000000220028225 */ /* 0x000fc800078e0006 */
[----:B------:R-:W-:Y:S01]  /*c9c0*/  @!P0 IMAD.IADD R9, R9, 0x1, R3 ;  /* 0x0000000109098824 */ /* 0x000fe200078e0203 */
[----:B-1----:R-:W-:Y:S01]  /*c9d0*/  @!P0 LEA R4, P1, R2, R4, 0x2 ;  /* 0x0000000402048211 */ /* 0x002fe200078210ff */
[----:B------:R-:W-:-:S03]  /*c9e0*/  IMAD.MOV.U32 R6, RZ, RZ, RZ ;  /* 0x000000ffff067224 */ /* 0x000fc600078e00ff */
[----:B------:R-:W-:Y:S01]  /*c9f0*/  @!P0 LEA.HI.X R5, R2, R5, R9, 0x2, P1 ;  /* 0x0000000502058211 */ /* 0x000fe200008f1409 */
[----:B------:R-:W-:-:S04]  /*ca00*/  VIADD R9, R12, UR4 ;  /* 0x000000040c097c36 */ /* 0x000fc80008000000 */
[----:B------:R0:W5:Y:S01]  /*ca10*/  @!P0 LDG.E R6, desc[UR50][R4.64] ;  /* 0x0000003204068981 */ /* 0x000162000c1e1900 */
[C---:B------:R-:W-:Y:S01]  /*ca20*/  ISETP.GE.AND P0, PT, R9.reuse, UR42, PT ;  /* 0x0000002a09007c0c */ /* 0x040fe2000bf06270 */
[----:B------:R-:W-:-:S04]  /*ca30*/  VIADD R9, R9, UR37 ;  /* 0x0000002509097c36 */ /* 0x000fc80008000000 */
[----:B------:R-:W-:Y:S01]  /*ca40*/  IMAD.MOV.U32 R7, RZ, RZ, R9 ;  /* 0x000000ffff077224 */ /* 0x000fe200078e0009 */
[----:B0-----:R-:W0:Y:S08]  /*ca50*/  @P2 LDC R5, c[0x0][0x434] ;  /* 0x00010d00ff052b82 */ /* 0x001e300000000800 */
[----:B------:R-:W1:Y:S08]  /*ca60*/  @P2 LDC R4, c[0x0][0x438] ;  /* 0x00010e00ff042b82 */ /* 0x000e700000000800 */
[----:B------:R-:W4:Y:S01]  /*ca70*/  @!P0 LDC.64 R2, c[0x0][0x428] ;  /* 0x00010a00ff028b82 */ /* 0x000f220000000a00 */
[----:B0-----:R-:W-:-:S05]  /*ca80*/  @P2 IMAD.HI.U32 R5, R9, R5, RZ ;  /* 0x0000000509052227 */ /* 0x001fca00078e00ff */
[----:B-1----:R-:W-:-:S04]  /*ca90*/  @P2 SHF.R.U32.HI R7, RZ, R4, R5 ;  /* 0x00000004ff072219 */ /* 0x002fc80000011605 */
[--C-:B------:R-:W-:Y:S01]  /*caa0*/  @!P0 SHF.R.S32.HI R5, RZ, 0x1f, R7.reuse ;  /* 0x0000001fff058819 */ /* 0x100fe20000011407 */
[----:B------:R-:W-:Y:S02]  /*cab0*/  @!P0 IMAD.MOV.U32 R4, RZ, RZ, R7 ;  /* 0x000000ffff048224 */ /* 0x000fe400078e0007 */
[-C--:B----4-:R-:W-:Y:S02]  /*cac0*/  @!P0 IMAD R10, R10, R2.reuse, RZ ;  /* 0x000000020a0a8224 */ /* 0x090fe400078e02ff */
[----:B------:R-:W-:-:S04]  /*cad0*/  @!P0 IMAD.WIDE.U32 R4, R32, R2, R4 ;  /* 0x0000000220048225 */ /* 0x000fc800078e0004 */
[----:B------:R-:W-:Y:S02]  /*cae0*/  @!P0 IMAD R10, R32, R3, R10 ;  /* 0x00000003200a8224 */ /* 0x000fe400078e020a */
[----:B------:R-:W0:Y:S02]  /*caf0*/  @!P0 LDC.64 R2, c[0x0][0x418] ;  /* 0x00010600ff028b82 */ /* 0x000e240000000a00 */
[----:B------:R-:W-:Y:S01]  /*cb00*/  @!P0 IMAD.IADD R10, R5, 0x1, R10 ;  /* 0x00000001050a8824 */ /* 0x000fe200078e020a */
[----:B0-----:R-:W-:-:S04]  /*cb10*/  @!P0 LEA R2, P1, R4, R2, 0x2 ;  /* 0x0000000204028211 */ /* 0x001fc800078210ff */
[----:B------:R-:W-:Y:S01]  /*cb20*/  @!P0 LEA.HI.X R3, R4, R3, R10, 0x2, P1 ;  /* 0x0000000304038211 */ /* 0x000fe200008f140a */
[----:B------:R-:W-:-:S06]  /*cb30*/  IMAD.MOV.U32 R4, RZ, RZ, RZ ;  /* 0x000000ffff047224 */ /* 0x000fcc00078e00ff */
[----:B------:R0:W5:Y:S01]  /*cb40*/  @!P0 LDG.E R4, desc[UR50][R2.64] ;  /* 0x0000003202048981 */ /* 0x000162000c1e1900 */
[----:B------:R-:W-:Y:S01]  /*cb50*/  ISETP.GT.U32.AND P0, PT, R11, 0x9f, PT ;  /* 0x0000009f0b00780c */ /* 0x000fe20003f04070 */
[----:B------:R-:W-:Y:S01]  /*cb60*/  IMAD.MOV R5, RZ, RZ, -R0 ;  /* 0x000000ffff057224 */ /* 0x000fe200078e0a00 */
[----:B------:R-:W-:Y:S01]  /*cb70*/  LOP3.LUT R23, R23, 0xffffffbf, RZ, 0xc0, !PT ;  /* 0xffffffbf17177812 */ /* 0x000fe200078ec0ff */
[----:B------:R-:W-:Y:S01]  /*cb80*/  IMAD.MOV R0, RZ, RZ, -R7 ;  /* 0x000000ffff007224 */ /* 0x000fe200078e0a07 */
[----:B------:R-:W-:Y:S01]  /*cb90*/  SHF.R.S32.HI R34, RZ, 0x1f, R18 ;  /* 0x0000001fff227819 */ /* 0x000fe20000011412 */
[----:B------:R-:W-:Y:S02]  /*cba0*/  IMAD.U32 R12, RZ, RZ, UR43 ;  /* 0x0000002bff0c7e24 */ /* 0x000fe4000f8e00ff */
[----:B------:R-:W-:Y:S02]  /*cbb0*/  IMAD R7, R19, R5, R8 ;  /* 0x0000000513077224 */ /* 0x000fe400078e0208 */
[----:B0-----:R-:W-:-:S02]  /*cbc0*/  IMAD.U32 R2, RZ, RZ, UR46 ;  /* 0x0000002eff027e24 */ /* 0x001fc4000f8e00ff */
[----:B------:R-:W-:Y:S02]  /*cbd0*/  IMAD R5, R19, R0, R9 ;  /* 0x0000000013057224 */ /* 0x000fe400078e0209 */
[----:B------:R-:W-:Y:S01]  /*cbe0*/  VIADD R12, R12, 0xffffffff ;  /* 0xffffffff0c0c7836 */ /* 0x000fe20000000000 */
[----:B------:R-:W-:-:S13]  /*cbf0*/  ISETP.NE.AND P2, PT, R2, 0x3, PT ;  /* 0x000000030200780c */ /* 0x000fda0003f45270 */
[----:B------:R-:W-:-:S04]  /*cc00*/  @P2 LOP3.LUT R23, R23, 0x40, RZ, 0xfc, !PT ;  /* 0x0000004017172812 */ /* 0x000fc800078efcff */
[----:B------:R-:W-:-:S04]  /*cc10*/  LOP3.LUT R23, R23, 0xffffffdf, RZ, 0xc0, !PT ;  /* 0xffffffdf17177812 */ /* 0x000fc800078ec0ff */
[----:B------:R-:W-:Y:S01]  /*cc20*/  @P0 LOP3.LUT R23, R23, 0x20, RZ, 0xfc, !PT ;  /* 0x0000002017170812 */ /* 0x000fe200078efcff */
[----:B------:R-:W-:Y:S06]  /*cc30*/  @!P2 BRA `(.L_x_260) ;  /* 0x000000000004a947 */ /* 0x000fec0003800000 */
[----:B------:R-:W-:Y:S01]  /*cc40*/  BPT.TRAP 0x1 ;  /* 0x000000040000795c */ /* 0x000fe20000300000 */
.L_x_260:
[----:B------:R-:W-:Y:S01]  /*cc50*/  IMAD R0, R28, 0x8, R22 ;  /* 0x000000081c007824 */ /* 0x000fe200078e0216 */
[----:B------:R-:W-:Y:S01]  /*cc60*/  SHF.L.U32 R31, R33, 0x1f, RZ ;  /* 0x0000001f211f7819 */ /* 0x000fe200000006ff */
[----:B------:R-:W-:Y:S01]  /*cc70*/  BSSY B0, `(.L_x_261) ;  /* 0x0000004000007945 */ /* 0x000fe20003800000 */
[----:B------:R-:W-:Y:S02]  /*cc80*/  SHF.R.S32.HI R29, RZ, 0x1f, R5 ;  /* 0x0000001fff1d7819 */ /* 0x000fe40000011405 */
[----:B------:R-:W0:Y:S02]  /*cc90*/  SYNCS.PHASECHK.TRANS64.TRYWAIT P0, [R0+URZ+0x29880], R31 ;  /* 0x0298801f000075a7 */ /* 0x000e24000800017f */
[----:B0-----:R-:W-:Y:S05]  /*cca0*/  @!P0 BRA `(.L_x_262) ;  /* 0x0000004400fc8947 */ /* 0x001fea0003800000 */
.L_x_342:
[----:B------:R-:W-:Y:S05]  /*ccb0*/  BSYNC B0 ;  /* 0x0000000000007941 */ /* 0x000fea0003800000 */
.L_x_261:
[----:B------:R-:W-:Y:S01]  /*ccc0*/  ULDC.64 UR4, c[0x0][0x328] ;  /* 0x0000ca0000047ab9 */ /* 0x000fe20000000a00 */
[----:B-----5:R-:W-:Y:S01]  /*ccd0*/  SHF.R.S32.HI R30, RZ, 0x1f, R4 ;  /* 0x0000001fff1e7819 */ /* 0x020fe20000011404 */
[----:B------:R-:W-:Y:S01]  /*cce0*/  IMAD R8, R29, UR4, RZ ;  /* 0x000000041d087c24 */ /* 0x000fe2000f8e02ff */
[----:B------:R-:W-:Y:S01]  /*ccf0*/  ULDC.64 UR6, c[0x0][0x338] ;  /* 0x0000ce0000067ab9 */ /* 0x000fe20000000a00 */
[C---:B------:R-:W-:Y:S01]  /*cd00*/  IMAD.WIDE.U32 R2, R5.reuse, UR4, RZ ;  /* 0x0000000405027c25 */ /* 0x040fe2000f8e00ff */
[----:B------:R-:W-:Y:S01]  /*cd10*/  ULDC.64 UR8, c[0x0][0x330] ;  /* 0x0000cc0000087ab9 */ /* 0x000fe20000000a00 */
[----:B------:R-:W1:Y:S01]  /*cd20*/  S2R R13, SR_TID.X ;  /* 0x00000000000d7919 */ /* 0x000e620000002100 */
[----:B------:R-:W-:Y:S01]  /*cd30*/  SHF.R.S32.HI R25, RZ, 0x1f, R7 ;  /* 0x0000001fff197819 */ /* 0x000fe20000011407 */
[----:B------:R-:W-:Y:S01]  /*cd40*/  IMAD R8, R5, UR5, R8 ;  /* 0x0000000505087c24 */ /* 0x000fe2000f8e0208 */
[----:B------:R-:W-:Y:S01]  /*cd50*/  ULDC.64 UR10, c[0x0][0x318] ;  /* 0x0000c600000a7ab9 */ /* 0x000fe20000000a00 */
[----:B------:R-:W-:Y:S01]  /*cd60*/  IMAD R10, R34, UR8, RZ ;  /* 0x00000008220a7c24 */ /* 0x000fe2000f8e02ff */
[----:B------:R-:W-:Y:S01]  /*cd70*/  SHF.R.S32.HI R27, RZ, 0x1f, R6 ;  /* 0x0000001fff1b7819 */ /* 0x000fe20000011406 */
[----:B------:R-:W-:Y:S01]  /*cd80*/  IMAD.IADD R3, R3, 0x1, R8 ;  /* 0x0000000103037824 */ /* 0x000fe200078e0208 */
[----:B------:R-:W-:Y:S01]  /*cd90*/  LOP3.LUT P1, RZ, R23, 0x1, RZ, 0xc0, !PT ;  /* 0x0000000117ff7812 */ /* 0x000fe2000782c0ff */
[----:B------:R-:W-:-:S02]  /*cda0*/  IMAD R8, R30, UR6, RZ ;  /* 0x000000061e087c24 */ /* 0x000fc4000f8e02ff */
[----:B------:R-:W-:-:S04]  /*cdb0*/  IMAD.WIDE.U32 R2, R4, UR6, R2 ;  /* 0x0000000604027c25 */ /* 0x000fc8000f8e0002 */
[----:B------:R-:W-:Y:S02]  /*cdc0*/  IMAD R8, R4, UR7, R8 ;  /* 0x0000000704087c24 */ /* 0x000fe4000f8e0208 */
[C---:B------:R-:W-:Y:S02]  /*cdd0*/  IMAD R10, R18.reuse, UR9, R10 ;  /* 0x00000009120a7c24 */ /* 0x040fe4000f8e020a */
[----:B------:R-:W-:Y:S02]  /*cde0*/  IMAD.IADD R3, R3, 0x1, R8 ;  /* 0x0000000103037824 */ /* 0x000fe400078e0208 */
[----:B------:R-:W-:Y:S02]  /*cdf0*/  IMAD R11, R25, UR4, RZ ;  /* 0x00000004190b7c24 */ /* 0x000fe4000f8e02ff */
[----:B------:R-:W-:-:S04]  /*ce00*/  IMAD.WIDE.U32 R2, R18, UR8, R2 ;  /* 0x0000000812027c25 */ /* 0x000fc8000f8e0002 */
[----:B------:R-:W-:Y:S01]  /*ce10*/  IMAD R11, R7, UR5, R11 ;  /* 0x00000005070b7c24 */ /* 0x000fe2000f8e020b */
[----:B------:R-:W-:-:S04]  /*ce20*/  IADD3 R9, P0, R2, UR10, RZ ;  /* 0x0000000a02097c10 */ /* 0x000fc8000ff1e0ff */
[----:B------:R-:W-:Y:S01]  /*ce30*/  IADD3.X R8, R3, UR11, R10, P0, !PT ;  /* 0x0000000b03087c10 */ /* 0x000fe200087fe40a */
[----:B------:R-:W-:Y:S01]  /*ce40*/  IMAD.WIDE.U32 R2, R7, UR4, RZ ;  /* 0x0000000407027c25 */ /* 0x000fe2000f8e00ff */
[----:B-1----:R-:W-:Y:S01]  /*ce50*/  LOP3.LUT R13, R13, 0x7f, RZ, 0xc0, !PT ;  /* 0x0000007f0d0d7812 */ /* 0x002fe200078ec0ff */
[----:B------:R-:W-:Y:S02]  /*ce60*/  UMOV UR4, 0xffffffff ;  /* 0xffffffff00047882 */ /* 0x000fe40000000000 */
[----:B------:R-:W-:Y:S01]  /*ce70*/  IMAD.IADD R3, R3, 0x1, R11 ;  /* 0x0000000103037824 */ /* 0x000fe200078e020b */
[--C-:B------:R-:W-:Y:S01]  /*ce80*/  SHF.R.U32.HI R14, RZ, 0x2, R13.reuse ;  /* 0x00000002ff0e7819 */ /* 0x100fe2000001160d */
[----:B------:R-:W-:Y:S01]  /*ce90*/  IMAD R11, R27, UR6, RZ ;  /* 0x000000061b0b7c24 */ /* 0x000fe2000f8e02ff */
[----:B------:R-:W-:Y:S01]  /*cea0*/  SHF.R.U32.HI R13, RZ, 0x5, R13 ;  /* 0x00000005ff0d7819 */ /* 0x000fe2000001160d */
[----:B------:R-:W-:-:S04]  /*ceb0*/  IMAD.WIDE.U32 R2, R6, UR6, R2 ;  /* 0x0000000606027c25 */ /* 0x000fc8000f8e0002 */
[----:B------:R-:W-:Y:S02]  /*cec0*/  IMAD R11, R6, UR7, R11 ;  /* 0x00000007060b7c24 */ /* 0x000fe4000f8e020b */
[----:B------:R-:W-:Y:S02]  /*ced0*/  IMAD.SHL.U32 R13, R13, 0x400, RZ ;  /* 0x000004000d0d7824 */ /* 0x000fe400078e00ff */
[----:B------:R-:W-:Y:S02]  /*cee0*/  IMAD.IADD R3, R3, 0x1, R11 ;  /* 0x0000000103037824 */ /* 0x000fe400078e020b */
[----:B------:R-:W-:Y:S02]  /*cef0*/  IMAD R19, R28, 0x5000, R13 ;  /* 0x000050001c137824 */ /* 0x000fe400078e020d */
[----:B------:R-:W-:-:S03]  /*cf00*/  IMAD.WIDE.U32 R2, R18, UR8, R2 ;  /* 0x0000000812027c25 */ /* 0x000fc6000f8e0002 */
[----:B------:R-:W-:Y:S01]  /*cf10*/  IADD3 R24, P0, R2, UR10, RZ ;  /* 0x0000000a02187c10 */ /* 0x000fe2000ff1e0ff */
[----:B------:R-:W-:-:S03]  /*cf20*/  IMAD.MOV.U32 R2, RZ, RZ, -0xa0 ;  /* 0xffffff60ff027424 */ /* 0x000fc600078e00ff */
[----:B------:R-:W-:Y:S01]  /*cf30*/  IADD3.X R21, R10, UR11, R3, P0, !PT ;  /* 0x0000000b0a157c10 */ /* 0x000fe200087fe403 */
[----:B------:R-:W-:-:S04]  /*cf40*/  IMAD R12, R12, R2, UR42 ;  /* 0x0000002a0c0c7e24 */ /* 0x000fc8000f8e0202 */
[----:B------:R-:W-:-:S05]  /*cf50*/  IMAD.IADD R20, R12, 0x1, -R14 ;  /* 0x000000010c147824 */ /* 0x000fca00078e0a0e */
[----:B------:R-:W-:Y:S01]  /*cf60*/  ISETP.GE.AND P5, PT, R20, 0x1, PT ;  /* 0x000000011400780c */ /* 0x000fe20003fa6270 */
[----:B------:R-:W-:-:S12]  /*cf70*/  BRA.DIV UR4, `(.L_x_263) ;  /* 0x00000046045c7947 */ /* 0x000fd8000b800000 */
[----:B------:R-:W1:Y:S01]  /*cf80*/  SHFL.IDX PT, R2, R9, RZ, 0x1c1f ;  /* 0x001c1fff09027589 */ /* 0x000e6200000e0000 */
[C---:B------:R-:W-:Y:S02]  /*cf90*/  LOP3.LUT P6, RZ, R23.reuse, 0x2, RZ, 0xc0, !PT ;  /* 0x0000000217ff7812 */ /* 0x040fe400078cc0ff */
[----:B------:R-:W-:Y:S01]  /*cfa0*/  IADD3 R19, R22, R19, R35 ;  /* 0x0000001316137210 */ /* 0x000fe20007ffe023 */
[----:B------:R-:W2:Y:S01]  /*cfb0*/  SHFL.IDX PT, R3, R8, RZ, 0x1c1f ;  /* 0x001c1fff08037589 */ /* 0x000ea200000e0000 */
[----:B------:R-:W-:Y:S02]  /*cfc0*/  LOP3.LUT R23, R23, 0xfffffeff, RZ, 0xc0, !PT ;  /* 0xfffffeff17177812 */ /* 0x000fe400078ec0ff */
[----:B------:R-:W-:Y:S01]  /*cfd0*/  ISETP.GE.AND P4, PT, R20, 0x21, PT ;  /* 0x000000211400780c */ /* 0x000fe20003f86270 */
[----:B------:R-:W-:Y:S01]  /*cfe0*/  IMAD.IADD R10, R36, 0x1, R19 ;  /* 0x00000001240a7824 */ /* 0x000fe200078e0213 */
[----:B------:R-:W-:Y:S01]  /*cff0*/  SHFL.IDX PT, R21, R21, RZ, 0x1c1f ;  /* 0x001c1fff15157589 */ /* 0x000fe200000e0000 */
[----:B------:R-:W-:-:S02]  /*d000*/  ISETP.GE.AND P3, PT, R20, 0x41, PT ;  /* 0x000000411400780c */ /* 0x000fc40003f66270 */
[----:B------:R-:W-:Y:S02]  /*d010*/  ISETP.GE.AND P2, PT, R20, 0x61, PT ;  /* 0x000000611400780c */ /* 0x000fe40003f46270 */
[----:B-1----:R-:W-:-:S05]  /*d020*/  IADD3 R2, P0, R37, R2, RZ ;  /* 0x0000000225027210 */ /* 0x002fca0007f1e0ff */
[----:B--2---:R-:W-:Y:S01]  /*d030*/  IMAD.X R3, RZ, RZ, R3, P0 ;  /* 0x000000ffff037224 */ /* 0x004fe200000e0603 */
[----:B------:R-:W-:-:S13]  /*d040*/  ISETP.LT.OR P0, PT, R20, 0x1, P6 ;  /* 0x000000011400780c */ /* 0x000fda0003701670 */
[----:B------:R-:W-:Y:S01]  /*d050*/  LDGSTS.E.BYPASS.LTC128B.128 [R19+0xa400], desc[UR50][R2.64], !P0 ;  /* 0x0a40000002137fae */ /* 0x000fe2000c101d72 */
[----:B------:R-:W-:-:S13]  /*d060*/  ISETP.LT.OR P0, PT, R20, 0x1, P1 ;  /* 0x000000011400780c */ /* 0x000fda0000f01670 */
[----:B------:R1:W-:Y:S04]  /*d070*/  LDGSTS.E.BYPASS.LTC128B.128 [R10+0xa400], desc[UR50][R2.64+0x40], !P0 ;  /* 0x0a400040020a7fae */ /* 0x0003e8000c101d72 */
[----:B-1----:R-:W1:Y:S04]  /*d080*/  SHFL.IDX PT, R2, R9, 0x1, 0x1c1f ;  /* 0x003c1f0009027f89 */ /* 0x002e6800000e0000 */
[----:B------:R-:W2:Y:S01]  /*d090*/  SHFL.IDX PT, R3, R8, 0x1, 0x1c1f ;  /* 0x003c1f0008037f89 */ /* 0x000ea200000e0000 */
[----:B-1----:R-:W-:-:S05]  /*d0a0*/  IADD3 R2, P0, R37, R2, RZ ;  /* 0x0000000225027210 */ /* 0x002fca0007f1e0ff */
[----:B--2---:R-:W-:Y:S01]  /*d0b0*/  IMAD.X R3, RZ, RZ, R3, P0 ;  /* 0x000000ffff037224 */ /* 0x004fe200000e0603 */
[----:B------:R-:W-:-:S13]  /*d0c0*/  ISETP.LT.OR P0, PT, R20, 0x21, P6 ;  /* 0x000000211400780c */ /* 0x000fda0003701670 */
[----:B------:R-:W-:Y:S01]  /*d0d0*/  LDGSTS.E.BYPASS.LTC128B.128 [R19+0xb400], desc[UR50][R2.64], !P0 ;  /* 0x0b40000002137fae */ /* 0x000fe2000c101d72 */
[----:B------:R-:W-:-:S13]  /*d0e0*/  ISETP.LT.OR P0, PT, R20, 0x21, P1 ;  /* 0x000000211400780c */ /* 0x000fda0000f01670 */
[----:B------:R1:W-:Y:S04]  /*d0f0*/  LDGSTS.E.BYPASS.LTC128B.128 [R10+0xb400], desc[UR50][R2.64+0x40], !P0 ;  /* 0x0b400040020a7fae */ /* 0x0003e8000c101d72 */
[----:B-1----:R-:W1:Y:S04]  /*d100*/  SHFL.IDX PT, R2, R9, 0x2, 0x1c1f ;  /* 0x005c1f0009027f89 */ /* 0x002e6800000e0000 */
[----:B------:R-:W2:Y:S04]  /*d110*/  SHFL.IDX PT, R3, R8, 0x2, 0x1c1f ;  /* 0x005c1f0008037f89 */ /* 0x000ea800000e0000 */
[----:B------:R-:W-:Y:S01]  /*d120*/  SHFL.IDX PT, R8, R8, 0x3, 0x1c1f ;  /* 0x007c1f0008087f89 */ /* 0x000fe200000e0000 */
[----:B-1----:R-:W-:-:S05]  /*d130*/  IADD3 R2, P0, R37, R2, RZ ;  /* 0x0000000225027210 */ /* 0x002fca0007f1e0ff */
[----:B--2---:R-:W-:Y:S01]  /*d140*/  IMAD.X R3, RZ, RZ, R3, P0 ;  /* 0x000000ffff037224 */ /* 0x004fe200000e0603 */
[----:B------:R-:W-:-:S13]  /*d150*/  ISETP.LT.OR P0, PT, R20, 0x41, P6 ;  /* 0x000000411400780c */ /* 0x000fda0003701670 */
[----:B------:R-:W-:Y:S01]  /*d160*/  LDGSTS.E.BYPASS.LTC128B.128 [R19+0xc400], desc[UR50][R2.64], !P0 ;  /* 0x0c40000002137fae */ /* 0x000fe2000c101d72 */
[----:B------:R-:W-:-:S13]  /*d170*/  ISETP.LT.OR P0, PT, R20, 0x41, P1 ;  /* 0x000000411400780c */ /* 0x000fda0000f01670 */
[----:B------:R1:W-:Y:S04]  /*d180*/  LDGSTS.E.BYPASS.LTC128B.128 [R10+0xc400], desc[UR50][R2.64+0x40], !P0 ;  /* 0x0c400040020a7fae */ /* 0x0003e8000c101d72 */
[----:B-1----:R-:W1:Y:S02]  /*d190*/  SHFL.IDX PT, R2, R9, 0x3, 0x1c1f ;  /* 0x007c1f0009027f89 */ /* 0x002e6400000e0000 */
[----:B-1----:R-:W-:-:S05]  /*d1a0*/  IADD3 R2, P0, R37, R2, RZ ;  /* 0x0000000225027210 */ /* 0x002fca0007f1e0ff */
[----:B------:R-:W-:Y:S01]  /*d1b0*/  IMAD.X R3, RZ, RZ, R8, P0 ;  /* 0x000000ffff037224 */ /* 0x000fe200000e0608 */
[----:B------:R-:W-:-:S13]  /*d1c0*/  ISETP.LT.OR P0, PT, R20, 0x61, P6 ;  /* 0x000000611400780c */ /* 0x000fda0003701670 */
[----:B------:R-:W-:Y:S01]  /*d1d0*/  LDGSTS.E.BYPASS.LTC128B.128 [R19+0xd400], desc[UR50][R2.64], !P0 ;  /* 0x0d40000002137fae */ /* 0x000fe2000c101d72 */
[----:B------:R-:W-:-:S13]  /*d1e0*/  ISETP.LT.OR P0, PT, R20, 0x61, P1 ;  /* 0x000000611400780c */ /* 0x000fda0000f01670 */
[----:B------:R1:W-:Y:S01]  /*d1f0*/  LDGSTS.E.BYPASS.LTC128B.128 [R10+0xd400], desc[UR50][R2.64+0x40], !P0 ;  /* 0x0d400040020a7fae */ /* 0x0003e2000c101d72 */
[----:B------:R-:W-:-:S03]  /*d200*/  ISETP.GE.AND P0, PT, R20, 0x81, PT ;  /* 0x000000811400780c */ /* 0x000fc60003f06270 */
[----:B-1----:R1:W2:Y:S10]  /*d210*/  SHFL.IDX PT, R2, R24, RZ, 0x1c1f ;  /* 0x001c1fff18027589 */ /* 0x0022b400000e0000 */
[----:B------:R-:W-:-:S07]  /*d220*/  @P0 LOP3.LUT R23, R23, 0x100, RZ, 0xfc, !PT ;  /* 0x0000010017170812 */ /* 0x000fce00078efcff */
.L_x_354:
[----:B--2---:R-:W-:Y:S02]  /*d230*/  IADD3 R2, P0, R37, R2, RZ ;  /* 0x0000000225027210 */ /* 0x004fe40007f1e0ff */
[----:B------:R-:W-:-:S03]  /*d240*/  LOP3.LUT P6, RZ, R23, 0x2, RZ, 0xc0, !PT ;  /* 0x0000000217ff7812 */ /* 0x000fc600078cc0ff */
[----:B------:R-:W-:Y:S01]  /*d250*/  IMAD.X R3, RZ, RZ, R21, P0 ;  /* 0x000000ffff037224 */ /* 0x000fe200000e0615 */
[----:B------:R-:W-:-:S13]  /*d260*/  ISETP.LT.OR P0, PT, R20, 0x81, P6 ;  /* 0x000000811400780c */ /* 0x000fda0003701670 */
[----:B------:R-:W-:Y:S01]  /*d270*/  @!PT LDS RZ, [RZ] ;  /* 0x00000000fffff984 */ /* 0x000fe20000000800 */
[----:B------:R-:W-:Y:S01]  /*d280*/  @!PT LDS RZ, [RZ] ;  /* 0x00000000fffff984 */ /* 0x000fe20000000800 */
[----:B------:R-:W-:Y:S01]  /*d290*/  @!PT LDS RZ, [RZ] ;  /* 0x00000000fffff984 */ /* 0x000fe20000000800 */
[----:B------:R2:W-:Y:S01]  /*d2a0*/  LDGSTS.E.BYPASS.LTC128B.128 [R19+0xe400], desc[UR50][R2.64], !P0 ;  /* 0x0e40000002137fae */ /* 0x0005e2000c101d72 */
[----:B------:R-:W-:-:S13]  /*d2b0*/  ISETP.LT.OR P0, PT, R20, 0x81, P1 ;  /* 0x000000811400780c */ /* 0x000fda0000f01670 */
[----:B------:R2:W-:Y:S01]  /*d2c0*/  LDGSTS.E.BYPASS.LTC128B.128 [R10+0xe400], desc[UR50][R2.64+0x40], !P0 ;  /* 0x0e400040020a7fae */ /* 0x0005e2000c101d72 */
[----:B------:R-:W-:Y:S01]  /*d2d0*/  PLOP3.LUT P0, PT, PT, PT, PT, 0x80, 0x0 ;  /* 0x000000000000781c */ /* 0x000fe20003f0f070 */
[----:B------:R-:W-:-:S12]  /*d2e0*/  NOP ;  /* 0x0000000000007918 */ /* 0x000fd80000000000 */
.L_x_264:
        /* <DEDUP_REMOVED lines=11> */
.L_x_265:
[----:B------:R2:W-:Y:S01]  /*d3a0*/  SYNCS.ARRIVE.TRANS64.A1T0 RZ, [R0+URZ+0x29870], RZ ;  /* 0x029870ff00ff79a7 */ /* 0x0005e2000810003f */
[----:B------:R-:W-:Y:S05]  /*d3b0*/  @!P6 BRA `(.L_x_266) ;  /* 0x000000000004e947 */ /* 0x000fea0003800000 */
[----:B------:R-:W-:Y:S01]  /*d3c0*/  BPT.TRAP 0x1 ;  /* 0x000000040000795c */ /* 0x000fe20000300000 */
.L_x_266:
[----:B------:R-:W3:Y:S01]  /*d3d0*/  SYNCS.PHASECHK.TRANS64.TRYWAIT P0, [R0+URZ+0x29840], R31 ;  /* 0x0298401f000075a7 */ /* 0x000ee2000800017f */
[----:B------:R-:W-:Y:S04]  /*d3e0*/  BSSY B0, `(.L_x_267) ;  /* 0x0000002000007945 */ /* 0x000fe80003800000 */
[----:B---3--:R-:W-:Y:S05]  /*d3f0*/  @!P0 BRA `(.L_x_268) ;  /* 0x0000004800048947 */ /* 0x008fea0003800000 */
.L_x_355:
[----:B------:R-:W-:Y:S05]  /*d400*/  BSYNC B0 ;  /* 0x0000000000007941 */ /* 0x000fea0003800000 */
.L_x_267:
[----:B------:R-:W4:Y:S01]  /*d410*/  LDL R9, [R1+0x8] ;  /* 0x0000080001097983 */ /* 0x000f220000100800 */
[----:B------:R-:W-:Y:S01]  /*d420*/  ULDC.64 UR4, c[0x0][0x300] ;  /* 0x0000c00000047ab9 */ /* 0x000fe20000000a00 */
[----:B------:R-:W-:Y:S01]  /*d430*/  ULDC.64 UR6, c[0x0][0x310] ;  /* 0x0000c40000067ab9 */ /* 0x000fe20000000a00 */
[----:B------:R-:W-:Y:S02]  /*d440*/  IMAD R8, R29, UR4, RZ ;  /* 0x000000041d087c24 */ /* 0x000fe4000f8e02ff */
[----:B------:R-:W-:-:S04]  /*d450*/  IMAD.WIDE.U32 R2, R5, UR4, RZ ;  /* 0x0000000405027c25 */ /* 0x000fc8000f8e00ff */
[----:B------:R-:W-:Y:S02]  /*d460*/  IMAD R8, R5, UR5, R8 ;  /* 0x0000000505087c24 */ /* 0x000fe4000f8e0208 */
[----:B------:R-:W-:Y:S02]  /*d470*/  IMAD R30, R30, UR6, RZ ;  /* 0x000000061e1e7c24 */ /* 0x000fe4000f8e02ff */
[----:B------:R-:W-:Y:S02]  /*d480*/  IMAD.IADD R3, R3, 0x1, R8 ;  /* 0x0000000103037824 */ /* 0x000fe400078e0208 */
[----:B------:R-:W-:Y:S02]  /*d490*/  IMAD R8, R25, UR4, RZ ;  /* 0x0000000419087c24 */ /* 0x000fe4000f8e02ff */
[----:B------:R-:W-:-:S04]  /*d4a0*/  IMAD.WIDE.U32 R2, R4, UR6, R2 ;  /* 0x0000000604027c25 */ /* 0x000fc8000f8e0002 */
[----:B------:R-:W-:Y:S02]  /*d4b0*/  IMAD R4, R4, UR7, R30 ;  /* 0x0000000704047c24 */ /* 0x000fe4000f8e021e */
[----:B------:R-:W-:Y:S02]  /*d4c0*/  IMAD R8, R7, UR5, R8 ;  /* 0x0000000507087c24 */ /* 0x000fe4000f8e0208 */
[----:B------:R-:W-:Y:S02]  /*d4d0*/  IMAD.IADD R5, R3, 0x1, R4 ;  /* 0x0000000103057824 */ /* 0x000fe400078e0204 */
[----:B------:R-:W-:Y:S02]  /*d4e0*/  IMAD.MOV.U32 R4, RZ, RZ, R2 ;  /* 0x000000ffff047224 */ /* 0x000fe400078e0002 */
[----:B------:R-:W-:Y:S01]  /*d4f0*/  IMAD.WIDE.U32 R2, R7, UR4, RZ ;  /* 0x0000000407027c25 */ /* 0x000fe2000f8e00ff */
[----:B------:R-:W-:-:S03]  /*d500*/  ULDC.64 UR4, c[0x0][0x308] ;  /* 0x0000c20000047ab9 */ /* 0x000fc60000000a00 */
[----:B------:R-:W-:Y:S02]  /*d510*/  IMAD.IADD R3, R3, 0x1, R8 ;  /* 0x0000000103037824 */ /* 0x000fe400078e0208 */
[----:B------:R-:W-:Y:S02]  /*d520*/  IMAD R8, R27, UR6, RZ ;  /* 0x000000061b087c24 */ /* 0x000fe4000f8e02ff */
[----:B------:R-:W-:-:S04]  /*d530*/  IMAD.WIDE.U32 R2, R6, UR6, R2 ;  /* 0x0000000606027c25 */ /* 0x000fc8000f8e0002 */
[----:B------:R-:W-:Y:S01]  /*d540*/  IMAD R8, R6, UR7, R8 ;  /* 0x0000000706087c24 */ /* 0x000fe2000f8e0208 */
[----:B------:R-:W-:Y:S01]  /*d550*/  ULDC.64 UR6, c[0x0][0x2e8] ;  /* 0x0000ba0000067ab9 */ /* 0x000fe20000000a00 */
[----:B------:R-:W-:-:S04]  /*d560*/  IMAD.WIDE.U32 R6, R18, UR4, R4 ;  /* 0x0000000412067c25 */ /* 0x000fc8000f8e0004 */
[----:B------:R-:W-:Y:S01]  /*d570*/  IMAD R4, R34, UR4, RZ ;  /* 0x0000000422047c24 */ /* 0x000fe2000f8e02ff */
[----:B------:R-:W-:Y:S01]  /*d580*/  IADD3 R5, P0, R6, UR6, RZ ;  /* 0x0000000606057c10 */ /* 0x000fe2000ff1e0ff */
[----:B------:R-:W-:Y:S02]  /*d590*/  IMAD.IADD R3, R3, 0x1, R8 ;  /* 0x0000000103037824 */ /* 0x000fe400078e0208 */
[C---:B------:R-:W-:Y:S02]  /*d5a0*/  IMAD R4, R18.reuse, UR5, R4 ;  /* 0x0000000512047c24 */ /* 0x040fe4000f8e0204 */
[----:B------:R-:W-:Y:S01]  /*d5b0*/  IMAD.WIDE.U32 R2, R18, UR4, R2 ;  /* 0x0000000412027c25 */ /* 0x000fe2000f8e0002 */
[----:B------:R-:W-:Y:S02]  /*d5c0*/  UMOV UR4, 0xffffffff ;  /* 0xffffffff00047882 */ /* 0x000fe40000000000 */
[----:B------:R-:W-:Y:S02]  /*d5d0*/  IADD3.X R6, R7, UR7, R4, P0, !PT ;  /* 0x0000000707067c10 */ /* 0x000fe400087fe404 */
[----:B------:R-:W-:-:S04]  /*d5e0*/  IADD3 R8, P0, R2, UR6, RZ ;  /* 0x0000000602087c10 */ /* 0x000fc8000ff1e0ff */
[----:B------:R-:W-:Y:S01]  /*d5f0*/  IADD3.X R7, R4, UR7, R3, P0, !PT ;  /* 0x0000000704077c10 */ /* 0x000fe200087fe403 */
[----:B----4-:R-:W-:Y:S01]  /*d600*/  IMAD R4, R28, 0x7800, R9 ;  /* 0x000078001c047824 */ /* 0x010fe200078e0209 */
[----:B------:R-:W-:Y:S07]  /*d610*/  BRA.DIV UR4, `(.L_x_269) ;  /* 0x0000004604907947 */ /* 0x000fee000b800000 */
[----:B------:R-:W4:Y:S01]  /*d620*/  SHFL.IDX PT, R3, R5, RZ, 0x1c1f ;  /* 0x001c1fff05037589 */ /* 0x000f2200000e0000 */
[C---:B------:R-:W-:Y:S01]  /*d630*/  LOP3.LUT P6, RZ, R23.reuse, 0x8, RZ, 0xc0, !PT ;  /* 0x0000000817ff7812 */ /* 0x040fe200078cc0ff */
[C-C-:B------:R-:W-:Y:S01]  /*d640*/  @P5 IMAD.IADD R9, R22.reuse, 0x1, R4.reuse ;  /* 0x0000000116095824 */ /* 0x140fe200078e0204 */
[----:B------:R-:W-:Y:S01]  /*d650*/  LOP3.LUT P1, RZ, R23, 0x4, RZ, 0xc0, !PT ;  /* 0x0000000417ff7812 */ /* 0x000fe2000782c0ff */
[----:B------:R-:W5:Y:S01]  /*d660*/  SHFL.IDX PT, R2, R6, RZ, 0x1c1f ;  /* 0x001c1fff06027589 */ /* 0x000f6200000e0000 */
[----:B------:R-:W-:-:S03]  /*d670*/  @P4 IMAD.IADD R19, R22, 0x1, R4 ;  /* 0x0000000116134824 */ /* 0x000fc600078e0204 */
[----:B------:R-:W-:Y:S04]  /*d680*/  SHFL.IDX PT, R7, R7, RZ, 0x1c1f ;  /* 0x001c1fff07077589 */ /* 0x000fe800000e0000 */
[----:B------:R-:W-:Y:S01]  /*d690*/  SHFL.IDX PT, R14, R8, RZ, 0x1c1f ;  /* 0x001c1fff080e7589 */ /* 0x000fe200000e0000 */
[----:B----4-:R-:W-:-:S05]  /*d6a0*/  @P5 IADD3 R3, P0, R37, R3, RZ ;  /* 0x0000000325035210 */ /* 0x010fca0007f1e0ff */
[----:B-----5:R-:W-:Y:S01]  /*d6b0*/  @P5 IMAD.X R2, RZ, RZ, R2, P0 ;  /* 0x000000ffff025224 */ /* 0x020fe200000e0602 */
[----:B------:R-:W-:-:S04]  /*d6c0*/  LOP3.LUT P0, RZ, R23, 0x10, RZ, 0xc0, !PT ;  /* 0x0000001017ff7812 */ /* 0x000fc8000780c0ff */
[----:B------:R-:W-:-:S04]  /*d6d0*/  @P5 LOP3.LUT R3, R3, R2, RZ, 0x3c, !PT ;  /* 0x0000000203035212 */ /* 0x000fc800078e3cff */
[----:B------:R-:W-:-:S04]  /*d6e0*/  @P5 LOP3.LUT R2, R3, R2, RZ, 0x3c, !PT ;  /* 0x0000000203025212 */ /* 0x000fc800078e3cff */
[----:B------:R-:W-:-:S05]  /*d6f0*/  @P5 LOP3.LUT R3, R3, R2, RZ, 0x3c, !PT ;  /* 0x0000000203035212 */ /* 0x000fca00078e3cff */
[----:B------:R-:W-:Y:S04]  /*d700*/  @P5 LDGSTS.E.BYPASS.LTC128B.128 [R9+0x1a400], desc[UR50][R2.64], !P0 ;  /* 0x1a40000002095fae */ /* 0x000fe8000c101d72 */
[----:B------:R-:W-:Y:S04]  /*d710*/  @P5 LDGSTS.E.BYPASS.LTC128B.128 [R9+0x1cc00], desc[UR50][R2.64+0x40], !P6 ;  /* 0x1cc0004002095fae */ /* 0x000fe8000f101d72 */
[----:B------:R4:W-:Y:S01]  /*d720*/  @P5 LDGSTS.E.BYPASS.LTC128B.128 [R9+0x1f400], desc[UR50][R2.64+0x80], !P1 ;  /* 0x1f40008002095fae */ /* 0x0009e2000c901d72 */
[----:B------:R-:W-:-:S03]  /*d730*/  LOP3.LUT P5, RZ, R23, 0x10, RZ, 0xc0, !PT ;  /* 0x0000001017ff7812 */ /* 0x000fc600078ac0ff */
[----:B----4-:R-:W4:Y:S01]  /*d740*/  SHFL.IDX PT, R3, R5, 0x1, 0x1c1f ;  /* 0x003c1f0005037f89 */ /* 0x010f2200000e0000 */
[----:B------:R-:W-:-:S03]  /*d750*/  @P3 IMAD.IADD R9, R22, 0x1, R4 ;  /* 0x0000000116093824 */ /* 0x000fc600078e0204 */
[----:B------:R-:W5:Y:S01]  /*d760*/  SHFL.IDX PT, R2, R6, 0x1, 0x1c1f ;  /* 0x003c1f0006027f89 */ /* 0x000f6200000e0000 */
[----:B----4-:R-:W-:-:S05]  /*d770*/  @P4 IADD3 R3, P0, R37, R3, RZ ;  /* 0x0000000325034210 */ /* 0x010fca0007f1e0ff */
[----:B-----5:R-:W-:-:S05]  /*d780*/  @P4 IMAD.X R2, RZ, RZ, R2, P0 ;  /* 0x000000ffff024224 */ /* 0x020fca00000e0602 */
[----:B------:R-:W-:-:S04]  /*d790*/  @P4 LOP3.LUT R3, R3, R2, RZ, 0x3c, !PT ;  /* 0x0000000203034212 */ /* 0x000fc800078e3cff */
[----:B------:R-:W-:-:S04]  /*d7a0*/  @P4 LOP3.LUT R2, R3, R2, RZ, 0x3c, !PT ;  /* 0x0000000203024212 */ /* 0x000fc800078e3cff */
[----:B------:R-:W-:-:S05]  /*d7b0*/  @P4 LOP3.LUT R3, R3, R2, RZ, 0x3c, !PT ;  /* 0x0000000203034212 */ /* 0x000fca00078e3cff */
[----:B------:R-:W-:Y:S04]  /*d7c0*/  @P4 LDGSTS.E.BYPASS.LTC128B.128 [R19+0x1ac00], desc[UR50][R2.64], !P5 ;  /* 0x1ac0000002134fae */ /* 0x000fe8000e901d72 */
[----:B------:R-:W-:Y:S04]  /*d7d0*/  @P4 LDGSTS.E.BYPASS.LTC128B.128 [R19+0x1d400], desc[UR50][R2.64+0x40], !P6 ;  /* 0x1d40004002134fae */ /* 0x000fe8000f101d72 */
[----:B------:R4:W-:Y:S04]  /*d7e0*/  @P4 LDGSTS.E.BYPASS.LTC128B.128 [R19+0x1fc00], desc[UR50][R2.64+0x80], !P1 ;  /* 0x1fc0008002134fae */ /* 0x0009e8000c901d72 */
[----:B----4-:R-:W4:Y:S01]  /*d7f0*/  SHFL.IDX PT, R3, R5, 0x2, 0x1c1f ;  /* 0x005c1f0005037f89 */ /* 0x010f2200000e0000 */
[----:B------:R-:W-:-:S03]  /*d800*/  @P2 IMAD.IADD R19, R22, 0x1, R4 ;  /* 0x0000000116132824 */ /* 0x000fc600078e0204 */
[----:B------:R-:W5:Y:S04]  /*d810*/  SHFL.IDX PT, R2, R6, 0x2, 0x1c1f ;  /* 0x005c1f0006027f89 */ /* 0x000f6800000e0000 */
[----:B------:R-:W-:Y:S01]  /*d820*/  SHFL.IDX PT, R6, R6, 0x3, 0x1c1f ;  /* 0x007c1f0006067f89 */ /* 0x000fe200000e0000 */
        /* <DEDUP_REMOVED lines=8> */
[----:B----4-:R-:W4:Y:S02]  /*d8b0*/  SHFL.IDX PT, R2, R5, 0x3, 0x1c1f ;  /* 0x007c1f0005027f89 */ /* 0x010f2400000e0000 */
[----:B----4-:R-:W-:-:S05]  /*d8c0*/  @P2 IADD3 R2, P0, R37, R2, RZ ;  /* 0x0000000225022210 */ /* 0x010fca0007f1e0ff */
[----:B------:R-:W-:-:S05]  /*d8d0*/  @P2 IMAD.X R3, RZ, RZ, R6, P0 ;  /* 0x000000ffff032224 */ /* 0x000fca00000e0606 */
[----:B------:R4:W-:Y:S04]  /*d8e0*/  @P2 LDGSTS.E.BYPASS.LTC128B.128 [R19+0x1bc00], desc[UR50][R2.64], !P5 ;  /* 0x1bc0000002132fae */ /* 0x0009e8000e901d72 */
[----:B------:R4:W-:Y:S04]  /*d8f0*/  @P2 LDGSTS.E.BYPASS.LTC128B.128 [R19+0x1e400], desc[UR50][R2.64+0x40], !P6 ;  /* 0x1e40004002132fae */ /* 0x0009e8000f101d72 */
[----:B------:R4:W-:Y:S02]  /*d900*/  @P2 LDGSTS.E.BYPASS.LTC128B.128 [R19+0x20c00], desc[UR50][R2.64+0x80], !P1 ;  /* 0x20c0008002132fae */ /* 0x0009e4000c901d72 */
.L_x_367:
[----:B------:R-:W-:Y:S01]  /*d910*/  LOP3.LUT P0, RZ, R23, 0x100, RZ, 0xc0, !PT ;  /* 0x0000010017ff7812 */ /* 0x000fe2000780c0ff */
[----:B------:R-:W-:-:S12]  /*d920*/  BSSY B0, `(.L_x_270) ;  /* 0x000000e000007945 */ /* 0x000fd80003800000 */
[----:B------:R-:W-:Y:S05]  /*d930*/  @!P0 BRA `(.L_x_271) ;  /* 0x0000000000308947 */ /* 0x000fea0003800000 */
[C---:B------:R-:W-:Y:S01]  /*d940*/  LOP3.LUT P3, RZ, R23.reuse, 0x10, RZ, 0xc0, !PT ;  /* 0x0000001017ff7812 */ /* 0x040fe2000786c0ff */
[----:B------:R-:W-:Y:S01]  /*d950*/  IMAD.IADD R5, R22, 0x1, R4 ;  /* 0x0000000116057824 */ /* 0x000fe200078e0204 */
[C---:B------:R-:W-:Y:S02]  /*d960*/  LOP3.LUT P2, RZ, R23.reuse, 0x8, RZ, 0xc0, !PT ;  /* 0x0000000817ff7812 */ /* 0x040fe4000784c0ff */
[----:B------:R-:W-:Y:S02]  /*d970*/  LOP3.LUT P1, RZ, R23, 0x4, RZ, 0xc0, !PT ;  /* 0x0000000417ff7812 */ /* 0x000fe4000782c0ff */
[----:B----4-:R-:W-:-:S05]  /*d980*/  IADD3 R2, P0, R37, R14, RZ ;  /* 0x0000000e25027210 */ /* 0x010fca0007f1e0ff */
[----:B------:R-:W-:-:S05]  /*d990*/  IMAD.X R3, RZ, RZ, R7, P0 ;  /* 0x000000ffff037224 */ /* 0x000fca00000e0607 */
[----:B------:R-:W-:Y:S01]  /*d9a0*/  @!PT LDS RZ, [RZ] ;  /* 0x00000000fffff984 */ /* 0x000fe20000000800 */
[----:B------:R-:W-:Y:S01]  /*d9b0*/  @!PT LDS RZ, [RZ] ;  /* 0x00000000fffff984 */ /* 0x000fe20000000800 */
[----:B------:R-:W-:Y:S01]  /*d9c0*/  @!PT LDS RZ, [RZ] ;  /* 0x00000000fffff984 */ /* 0x000fe20000000800 */
[----:B------:R4:W-:Y:S04]  /*d9d0*/  LDGSTS.E.BYPASS.LTC128B.128 [R5+0x1c400], desc[UR50][R2.64], !P3 ;  /* 0x1c40000002057fae */ /* 0x0009e8000d901d72 */
[----:B------:R4:W-:Y:S04]  /*d9e0*/  LDGSTS.E.BYPASS.LTC128B.128 [R5+0x1ec00], desc[UR50][R2.64+0x40], !P2 ;  /* 0x1ec0004002057fae */ /* 0x0009e8000d101d72 */
[----:B------:R4:W-:Y:S02]  /*d9f0*/  LDGSTS.E.BYPASS.LTC128B.128 [R5+0x21400], desc[UR50][R2.64+0x80], !P1 ;  /* 0x2140008002057fae */ /* 0x0009e4000c901d72 */
.L_x_271:
[----:B------:R-:W-:Y:S05]  /*da00*/  BSYNC B0 ;  /* 0x0000000000007941 */ /* 0x000fea0003800000 */
.L_x_270:
[----:B------:R-:W-:Y:S01]  /*da10*/  NOP ;  /* 0x0000000000007918 */ /* 0x000fe20000000000 */
[----:B------:R-:W-:-:S13]  /*da20*/  PLOP3.LUT P0, PT, PT, PT, PT, 0x80, 0x0 ;  /* 0x000000000000781c */ /* 0x000fda0003f0f070 */
.L_x_272:
[----:B------:R-:W-:Y:S02]  /*da30*/  PLOP3.LUT P1, PT, P1, P0, PT, 0xa2, 0x0 ;  /* 0x000000000000781c */ /* 0x000fe40000f21472 */
[----:B------:R-:W-:-:S08]  /*da40*/  @P0 R2UR P1, UR4, R0 ;  /* 0x00000000000402ca */ /* 0x000fd00000020000 */
[----:B------:R-:W-:-:S05]  /*da50*/  @P0 PLOP3.LUT P0, PT, P1, PT, PT, 0x80, 0x0 ;  /* 0x000000000000081c */ /* 0x000fca0000f0f070 */
[----:B------:R-:W-:Y:S01]  /*da60*/  @!P1 SYNCS.ARRIVE.TRANS64.RED.A0T1 RZ, [UR4+0x29830], RZ ;  /* 0x029830ffffff99a7 */ /* 0x000fe20008200404 */
[----:B------:R-:W-:Y:S07]  /*da70*/  @!P1 ARRIVES.LDGSTSBAR.64.TRANSCNT [UR4+0x29830] ;  /* 0x02983000ff0099b0 */ /* 0x000fee0008000a84 */
[----:B------:R-:W-:Y:S05]  /*da80*/  @P0 BRA.U.ANY `(.L_x_272) ;  /* 0xfffffffd00e80947 */ /* 0x000fea000393ffff */
[----:B------:R-:W-:Y:S01]  /*da90*/  NOP ;  /* 0x0000000000007918 */ /* 0x000fe20000000000 */
[----:B----4-:R-:W-:-:S05]  /*daa0*/  IMAD.U32 R2, RZ, RZ, UR46 ;  /* 0x0000002eff027e24 */ /* 0x010fca000f8e00ff */
[----:B------:R-:W-:-:S13]  /*dab0*/  ISETP.NE.AND P2, PT, R2, 0x3, PT ;  /* 0x000000030200780c */ /* 0x000fda0003f45270 */
[----:B------:R-:W-:Y:S05]  /*dac0*/  @!P2 BRA `(.L_x_273) ;  /* 0x000000000004a947 */ /* 0x000fea0003800000 */
[----:B------:R-:W-:Y:S01]  /*dad0*/  BPT.TRAP 0x1 ;  /* 0x000000040000795c */ /* 0x000fe20000300000 */
.L_x_273:
[----:B------:R4:W-:Y:S02]  /*dae0*/  SYNCS.ARRIVE.TRANS64.A1T0 RZ, [R0+URZ+0x29830], RZ ;  /* 0x029830ff00ff79a7 */ /* 0x0009e4000810003f */
[----:B------:R-:W-:Y:S05]  /*daf0*/  WARPSYNC.ALL ;  /* 0x0000000000007948 */ /* 0x000fea0003800000 */
[----:B------:R-:W-:Y:S01]  /*db00*/  R2UR UR5, R26 ;  /* 0x000000001a0572ca */ /* 0x000fe200000e0000 */
[----:B0-234-:R-:W-:Y:S01]  /*db10*/  VIADD R0, R22, 0x14400 ;  /* 0x0001440016007836 */ /* 0x01dfe20000000000 */
[----:B------:R-:W-:Y:S01]  /*db20*/  R2UR UR38, R26 ;  /* 0x000000001a2672ca */ /* 0x000fe200000e0000 */
[----:B------:R-:W-:Y:S01]  /*db30*/  ULDC.64 UR6, c[0x0][0x298] ;  /* 0x0000a60000067ab9 */ /* 0x000fe20000000a00 */
[----:B------:R-:W-:Y:S01]  /*db40*/  UISETP.NE.AND UP0, UPT, UR47, URZ, UPT ;  /* 0x0000003f2f00728c */ /* 0x000fe2000bf05270 */
[----:B------:R-:W-:Y:S01]  /*db50*/  BSSY B6, `(.L_x_274) ;  /* 0x000001b000067945 */ /* 0x000fe20003800000 */
[----:B------:R-:W-:Y:S01]  /*db60*/  BAR.SYNC.DEFER_BLOCKING 0x8, 0x180 ;  /* 0x0206000000007b1d */ /* 0x000fe20000010000 */
[----:B------:R-:W-:Y:S01]  /*db70*/  LOP3.LUT P0, RZ, R0, 0x1bf, RZ, 0xc0, !PT ;  /* 0x000001bf00ff7812 */ /* 0x000fe2000780c0ff */
[----:B------:R-:W-:-:S02]  /*db80*/  USEL UR44, UR44, URZ, !UP0 ;  /* 0x0000003f2c2c7287 */ /* 0x000fc4000c000000 */
[----:B------:R-:W-:-:S03]  /*db90*/  USEL UR45, UR45, URZ, !UP0 ;  /* 0x0000003f2d2d7287 */ /* 0x000fc6000c000000 */
[----:B------:R-:W-:Y:S02]  /*dba0*/  USHF.R.S32.HI UR4, URZ, 0x1f, UR5 ;  /* 0x0000001f3f047899 */ /* 0x000fe40008011405 */
[----:B------:R-:W-:Y:S02]  /*dbb0*/  UIMAD.WIDE.U32 UR38, UR38, UR6, URZ ;  /* 0x00000006262672a5 */ /* 0x000fe4000f8e003f */
[----:B------:R-:W-:-:S04]  /*dbc0*/  UIMAD UR4, UR4, UR6, URZ ;  /* 0x00000006040472a4 */ /* 0x000fc8000f8e023f */
[----:B------:R-:W-:-:S04]  /*dbd0*/  UIMAD UR4, UR5, UR7, UR4 ;  /* 0x00000007050472a4 */ /* 0x000fc8000f8e0204 */
[----:B------:R-:W-:Y:S01]  /*dbe0*/  UIADD3 UR47, UR39, UR4, URZ ;  /* 0x00000004272f7290 */ /* 0x000fe2000fffe03f */
[----:B------:R-:W-:Y:S11]  /*dbf0*/  @!P0 BRA `(.L_x_275) ;  /* 0x0000000000408947 */ /* 0x000ff60003800000 */
        /* <DEDUP_REMOVED lines=16> */
.L_x_275:
[----:B------:R-:W-:Y:S05]  /*dd00*/  BSYNC B6 ;  /* 0x0000000000067941 */ /* 0x000fea0003800000 */
.L_x_274:
[----:B------:R0:W5:Y:S01]  /*dd10*/  LDL R9, [R1+0x18] ;  /* 0x0000180001097983 */ /* 0x0001620000100800 */
[----:B------:R-:W2:Y:S01]  /*dd20*/  LDC R5, c[0x0][0x448] ;  /* 0x00011200ff057b82 */ /* 0x000ea20000000800 */
[----:B------:R-:W3:Y:S01]  /*dd30*/  S2R R2, SR_TID.X ;  /* 0x0000000000027919 */ /* 0x000ee20000002100 */
[----:B------:R-:W-:Y:S01]  /*dd40*/  R2UR UR6, R34 ;  /* 0x00000000220672ca */ /* 0x000fe200000e0000 */
[----:B------:R-:W-:Y:S01]  /*dd50*/  IMAD.SHL.U32 R6, R17, 0x80, RZ ;  /* 0x0000008011067824 */ /* 0x000fe200078e00ff */
[C---:B------:R-:W-:Y:S01]  /*dd60*/  R2UR UR7, R18.reuse ;  /* 0x00000000120772ca */ /* 0x040fe200000e0000 */
[----:B------:R-:W-:Y:S01]  /*dd70*/  ULDC.64 UR8, c[0x0][0x2d8] ;  /* 0x0000b60000087ab9 */ /* 0x000fe20000000a00 */
[----:B--2---:R-:W-:Y:S02]  /*dd80*/  ISETP.NE.AND P0, PT, R5, 0x1, PT ;  /* 0x000000010500780c */ /* 0x004fe40003f05270 */
[----:B------:R-:W-:Y:S02]  /*dd90*/  R2UR UR10, R18 ;  /* 0x00000000120a72ca */ /* 0x000fe400000e0000 */
[C---:B---3--:R-:W-:Y:S01]  /*dda0*/  LOP3.LUT R19, R2.reuse, 0x7f, RZ, 0xc0, !PT ;  /* 0x0000007f02137812 */ /* 0x048fe200078ec0ff */
[----:B------:R-:W-:-:S08]  /*ddb0*/  IMAD.SHL.U32 R2, R2, 0x20, RZ ;  /* 0x0000002002027824 */ /* 0x000fd000078e00ff */
[----:B------:R-:W2:Y:S01]  /*ddc0*/  @P0 LDC R7, c[0x0][0x44c] ;  /* 0x00011300ff070b82 */ /* 0x000ea20000000800 */
[----:B------:R-:W-:-:S04]  /*ddd0*/  SHF.R.U32.HI R19, RZ, 0x2, R19 ;  /* 0x00000002ff137819 */ /* 0x000fc80000011613 */
[----:B------:R-:W-:-:S03]  /*dde0*/  LOP3.LUT R2, R19, 0x60, R2, 0xf8, !PT ;  /* 0x0000006013027812 */ /* 0x000fc600078ef802 */
[----:B------:R-:W3:Y:S01]  /*ddf0*/  @P0 LDC R3, c[0x0][0x450] ;  /* 0x00011400ff030b82 */ /* 0x000ee20000000800 */
[----:B------:R-:W-:Y:S01]  /*de00*/  UIMAD UR6, UR6, UR8, URZ ;  /* 0x00000008060672a4 */ /* 0x000fe2000f8e023f */
[----:B------:R-:W-:Y:S01]  /*de10*/  LOP3.LUT R0, R2, R6, RZ, 0xfc, !PT ;  /* 0x0000000602007212 */ /* 0x000fe200078efcff */
[----:B------:R-:W-:Y:S01]  /*de20*/  UMOV UR4, UR38 ;  /* 0x0000002600047c82 */ /* 0x000fe20008000000 */
[----:B------:R-:W-:Y:S01]  /*de30*/  UMOV UR5, UR47 ;  /* 0x0000002f00057c82 */ /* 0x000fe20008000000 */
[----:B------:R-:W-:Y:S02]  /*de40*/  UIMAD UR6, UR10, UR9, UR6 ;  /* 0x000000090a0672a4 */ /* 0x000fe4000f8e0206 */
[----:B------:R-:W-:Y:S01]  /*de50*/  UIMAD.WIDE.U32 UR4, UR7, UR8, UR4 ;  /* 0x00000008070472a5 */ /* 0x000fe2000f8e0004 */
[----:B------:R-:W-:Y:S02]  /*de60*/  IMAD.MOV.U32 R2, RZ, RZ, R0 ;  /* 0x000000ffff027224 */ /* 0x000fe400078e0000 */
[----:B------:R-:W-:Y:S01]  /*de70*/  ULDC.64 UR8, c[0x0][0x2e0] ;  /* 0x0000b80000087ab9 */ /* 0x000fe20000000a00 */
[----:B------:R-:W-:Y:S01]  /*de80*/  UIADD3 UR5, UR5, UR6, URZ ;  /* 0x0000000605057290 */ /* 0x000fe2000fffe03f */
[----:B--2---:R-:W-:Y:S01]  /*de90*/  @P0 IMAD.HI.U32 R4, R0, R7, RZ ;  /* 0x0000000700040227 */ /* 0x004fe200078e00ff */
[----:B------:R-:W-:Y:S01]  /*dea0*/  UIMAD UR6, UR45, UR8, URZ ;  /* 0x000000082d0672a4 */ /* 0x000fe2000f8e023f */
[----:B------:R-:W2:Y:S01]  /*deb0*/  S2R R19, SR_TID.X ;  /* 0x0000000000137919 */ /* 0x000ea20000002100 */
[----:B------:R-:W-:-:S02]  /*dec0*/  UIMAD.WIDE.U32 UR4, UR44, UR8, UR4 ;  /* 0x000000082c0472a5 */ /* 0x000fc4000f8e0004 */
[----:B---3--:R-:W-:Y:S01]  /*ded0*/  @P0 SHF.R.U32.HI R2, RZ, R3, R4 ;  /* 0x00000003ff020219 */ /* 0x008fe20000011604 */
[----:B------:R-:W-:-:S03]  /*dee0*/  UIMAD UR6, UR44, UR9, UR6 ;  /* 0x000000092c0672a4 */ /* 0x000fc6000f8e0206 */
[--C-:B------:R-:W-:Y:S01]  /*def0*/  SHF.R.S32.HI R3, RZ, 0x1f, R2.reuse ;  /* 0x0000001fff037819 */ /* 0x100fe20000011402 */
[----:B------:R-:W-:Y:S01]  /*df00*/  IMAD.MOV R4, RZ, RZ, -R2 ;  /* 0x000000ffff047224 */ /* 0x000fe200078e0a02 */
[----:B------:R-:W-:Y:S01]  /*df10*/  ULDC.64 UR8, c[0x0][0x2d0] ;  /* 0x0000b40000087ab9 */ /* 0x000fe20000000a00 */
[----:B------:R-:W-:Y:S02]  /*df20*/  UIADD3 UR5, UR5, UR6, URZ ;  /* 0x0000000605057290 */ /* 0x000fe4000fffe03f */
[----:B------:R-:W-:Y:S02]  /*df30*/  IMAD R7, R3, UR8, RZ ;  /* 0x0000000803077c24 */ /* 0x000fe4000f8e02ff */
[----:B------:R-:W-:Y:S02]  /*df40*/  IMAD.U32 R3, RZ, RZ, UR8 ;  /* 0x00000008ff037e24 */ /* 0x000fe4000f8e00ff */
        /* <DEDUP_REMOVED lines=11> */
[----:B------:R-:W-:Y:S01]  /*e000*/  ULDC UR4, c[0x0][0x2b8] ;  /* 0x0000ae0000047ab9 */ /* 0x000fe20000000800 */
[C---:B------:R-:W-:Y:S02]  /*e010*/  LOP3.LUT R10, R37.reuse, 0x40, RZ, 0xfc, !PT ;  /* 0x00000040250a7812 */ /* 0x040fe400078efcff */
[----:B------:R-:W-:Y:S02]  /*e020*/  LOP3.LUT R8, R37, 0x80, RZ, 0xfc, !PT ;  /* 0x0000008025087812 */ /* 0x000fe400078efcff */
[----:B------:R-:W-:Y:S01]  /*e030*/  IADD3.X R4, R3, UR5, R7, P0, !PT ;  /* 0x0000000503047c10 */ /* 0x000fe200087fe407 */
[----:B------:R-:W-:Y:S01]  /*e040*/  UMOV UR5, 0xffffffff ;  /* 0xffffffff00057882 */ /* 0x000fe20000000000 */
[----:B--2---:R-:W-:-:S02]  /*e050*/  LOP3.LUT R19, R19, 0x7f, RZ, 0xc0, !PT ;  /* 0x0000007f13137812 */ /* 0x004fc400078ec0ff */
[----:B------:R-:W-:Y:S02]  /*e060*/  ISETP.GE.AND P3, PT, R37, UR4, PT ;  /* 0x0000000425007c0c */ /* 0x000fe4000bf66270 */
[----:B------:R-:W-:Y:S02]  /*e070*/  ISETP.GE.AND P2, PT, R10, UR4, PT ;  /* 0x000000040a007c0c */ /* 0x000fe4000bf46270 */
[----:B------:R-:W-:Y:S02]  /*e080*/  ISETP.GE.AND P1, PT, R8, UR4, PT ;  /* 0x0000000408007c0c */ /* 0x000fe4000bf26270 */
[----:B------:R-:W-:Y:S01]  /*e090*/  SHF.R.U32.HI R10, RZ, 0x2, R19 ;  /* 0x00000002ff0a7819 */ /* 0x000fe20000011613 */
[----:B0-----:R-:W-:Y:S10]  /*e0a0*/  BRA.DIV UR5, `(.L_x_276) ;  /* 0x0000004205c87947 */ /* 0x001ff4000b800000 */
[----:B------:R-:W0:Y:S01]  /*e0b0*/  SHFL.IDX PT, R3, R0, RZ, 0x1c1f ;  /* 0x001c1fff00037589 */ /* 0x000e2200000e0000 */
[----:B------:R-:W-:Y:S02]  /*e0c0*/  IMAD R5, R5, UR41, RZ ;  /* 0x0000002905057c24 */ /* 0x000fe4000f8e02ff */
[----:B------:R-:W-:Y:S01]  /*e0d0*/  IMAD.IADD R6, R10, 0x1, R6 ;  /* 0x000000010a067824 */ /* 0x000fe200078e0206 */
[----:B------:R-:W2:Y:S03]  /*e0e0*/  SHFL.IDX PT, R2, R4, RZ, 0x1c1f ;  /* 0x001c1fff04027589 */ /* 0x000ea600000e0000 */
[C---:B------:R-:W-:Y:S01]  /*e0f0*/  VIADD R8, R6.reuse, 0x20 ;  /* 0x0000002006087836 */ /* 0x040fe20000000000 */
[----:B------:R-:W-:Y:S01]  /*e100*/  ISETP.GE.AND P0, PT, R6, R5, PT ;  /* 0x000000050600720c */ /* 0x000fe20003f06270 */
[----:B------:R-:W3:-:S12]  /*e110*/  SHFL.IDX PT, R14, R0, 0x1, 0x1c1f ;  /* 0x003c1f00000e7f89 */ /* 0x000ed800000e0000 */
[----:B0-----:R-:W-:-:S05]  /*e120*/  @!P0 IADD3 R7, P4, R37, R3, RZ ;  /* 0x0000000325078210 */ /* 0x001fca0007f9e0ff */
[----:B--2---:R-:W-:Y:S02]  /*e130*/  @!P0 IMAD.X R3, RZ, RZ, R2, P4 ;  /* 0x000000ffff038224 */ /* 0x004fe400020e0602 */
[----:B------:R-:W-:-:S05]  /*e140*/  @!P0 IMAD.MOV.U32 R2, RZ, RZ, R7 ;  /* 0x000000ffff028224 */ /* 0x000fca00078e0007 */
[----:B-----5:R-:W-:Y:S04]  /*e150*/  @!P0 LDGSTS.E.BYPASS.LTC128B.128 [R9+0x14400], desc[UR50][R2.64], !P3 ;  /* 0x1440000002098fae */ /* 0x020fe8000d901d72 */
[----:B------:R-:W-:Y:S04]  /*e160*/  @!P0 LDGSTS.E.BYPASS.LTC128B.128 [R9+0x16400], desc[UR50][R2.64+0x40], !P2 ;  /* 0x1640004002098fae */ /* 0x000fe8000d101d72 */
[----:B------:R0:W-:Y:S01]  /*e170*/  @!P0 LDGSTS.E.BYPASS.LTC128B.128 [R9+0x18400], desc[UR50][R2.64+0x80], !P1 ;  /* 0x1840008002098fae */ /* 0x0001e2000c901d72 */
[----:B------:R-:W-:Y:S01]  /*e180*/  ISETP.GE.AND P0, PT, R8, R5, PT ;  /* 0x000000050800720c */ /* 0x000fe20003f06270 */
[----:B------:R-:W-:-:S02]  /*e190*/  VIADD R8, R6, 0x40 ;  /* 0x0000004006087836 */ /* 0x000fc40000000000 */
[----:B0-----:R-:W0:Y:S10]  /*e1a0*/  SHFL.IDX PT, R2, R4, 0x1, 0x1c1f ;  /* 0x003c1f0004027f89 */ /* 0x001e3400000e0000 */
[----:B---3--:R-:W-:-:S05]  /*e1b0*/  @!P0 IADD3 R14, P4, R37, R14, RZ ;  /* 0x0000000e250e8210 */ /* 0x008fca0007f9e0ff */
[----:B0-----:R-:W-:Y:S02]  /*e1c0*/  @!P0 IMAD.X R7, RZ, RZ, R2, P4 ;  /* 0x000000ffff078224 */ /* 0x001fe400020e0602 */
[----:B------:R-:W-:Y:S02]  /*e1d0*/  @!P0 IMAD.MOV.U32 R2, RZ, RZ, R14 ;  /* 0x000000ffff028224 */ /* 0x000fe400078e000e */
[----:B------:R-:W-:Y:S01]  /*e1e0*/  @!P0 IMAD.MOV.U32 R3, RZ, RZ, R7 ;  /* 0x000000ffff038224 */ /* 0x000fe200078e0007 */
[----:B------:R-:W0:Y:S04]  /*e1f0*/  SHFL.IDX PT, R14, R0, 0x2, 0x1c1f ;  /* 0x005c1f00000e7f89 */ /* 0x000e2800000e0000 */
[----:B------:R-:W-:Y:S04]  /*e200*/  @!P0 LDGSTS.E.BYPASS.LTC128B.128 [R9+0x14c00], desc[UR50][R2.64], !P3 ;  /* 0x14c0000002098fae */ /* 0x000fe8000d901d72 */
[----:B------:R-:W-:Y:S04]  /*e210*/  @!P0 LDGSTS.E.BYPASS.LTC128B.128 [R9+0x16c00], desc[UR50][R2.64+0x40], !P2 ;  /* 0x16c0004002098fae */ /* 0x000fe8000d101d72 */
[----:B------:R2:W-:Y:S01]  /*e220*/  @!P0 LDGSTS.E.BYPASS.LTC128B.128 [R9+0x18c00], desc[UR50][R2.64+0x80], !P1 ;  /* 0x18c0008002098fae */ /* 0x0005e2000c901d72 */
[----:B------:R-:W-:-:S03]  /*e230*/  ISETP.GE.AND P0, PT, R8, R5, PT ;  /* 0x000000050800720c */ /* 0x000fc60003f06270 */
[----:B--2---:R-:W2:Y:S10]  /*e240*/  SHFL.IDX PT, R2, R4, 0x2, 0x1c1f ;  /* 0x005c1f0004027f89 */ /* 0x004eb400000e0000 */
[----:B0-----:R-:W-:Y:S01]  /*e250*/  @!P0 IADD3 R14, P4, R37, R14, RZ ;  /* 0x0000000e250e8210 */ /* 0x001fe20007f9e0ff */
[----:B------:R-:W0:Y:S04]  /*e260*/  SHFL.IDX PT, R4, R4, 0x3, 0x1c1f ;  /* 0x007c1f0004047f89 */ /* 0x000e2800000e0000 */
[----:B--2---:R-:W-:-:S02]  /*e270*/  @!P0 IMAD.X R7, RZ, RZ, R2, P4 ;  /* 0x000000ffff078224 */ /* 0x004fc400020e0602 */
[----:B------:R-:W-:Y:S02]  /*e280*/  @!P0 IMAD.MOV.U32 R2, RZ, RZ, R14 ;  /* 0x000000ffff028224 */ /* 0x000fe400078e000e */
[----:B------:R-:W-:Y:S01]  /*e290*/  @!P0 IMAD.MOV.U32 R3, RZ, RZ, R7 ;  /* 0x000000ffff038224 */ /* 0x000fe200078e0007 */
[----:B------:R2:W3:Y:S04]  /*e2a0*/  SHFL.IDX PT, R14, R0, 0x3, 0x1c1f ;  /* 0x007c1f00000e7f89 */ /* 0x0004e800000e0000 */
[----:B------:R2:W-:Y:S04]  /*e2b0*/  @!P0 LDGSTS.E.BYPASS.LTC128B.128 [R9+0x15400], desc[UR50][R2.64], !P3 ;  /* 0x1540000002098fae */ /* 0x0005e8000d901d72 */
[----:B------:R2:W-:Y:S04]  /*e2c0*/  @!P0 LDGSTS.E.BYPASS.LTC128B.128 [R9+0x17400], desc[UR50][R2.64+0x40], !P2 ;  /* 0x1740004002098fae */ /* 0x0005e8000d101d72 */
[----:B0-----:R2:W-:Y:S02]  /*e2d0*/  @!P0 LDGSTS.E.BYPASS.LTC128B.128 [R9+0x19400], desc[UR50][R2.64+0x80], !P1 ;  /* 0x1940008002098fae */ /* 0x0015e4000c901d72 */
.L_x_376:
[----:B------:R-:W-:Y:S01]  /*e2e0*/  VIADD R6, R6, 0x60 ;  /* 0x0000006006067836 */ /* 0x000fe20000000000 */
[----:B------:R-:W-:Y:S04]  /*e2f0*/  BSSY B0, `(.L_x_277) ;  /* 0x000000b000007945 */ /* 0x000fe80003800000 */
[----:B------:R-:W-:-:S13]  /*e300*/  ISETP.GE.AND P0, PT, R6, R5, PT ;  /* 0x000000050600720c */ /* 0x000fda0003f06270 */
[----:B------:R-:W-:Y:S05]  /*e310*/  @P0 BRA `(.L_x_278) ;  /* 0x0000000000200947 */ /* 0x000fea0003800000 */
[----:B--23--:R-:W-:-:S05]  /*e320*/  IADD3 R2, P0, R37, R14, RZ ;  /* 0x0000000e25027210 */ /* 0x00cfca0007f1e0ff */
[----:B------:R-:W-:-:S05]  /*e330*/  IMAD.X R3, RZ, RZ, R4, P0 ;  /* 0x000000ffff037224 */ /* 0x000fca00000e0604 */
[----:B------:R-:W-:Y:S01]  /*e340*/  @!PT LDS RZ, [RZ] ;  /* 0x00000000fffff984 */ /* 0x000fe20000000800 */
[----:B------:R-:W-:Y:S01]  /*e350*/  @!PT LDS RZ, [RZ] ;  /* 0x00000000fffff984 */ /* 0x000fe20000000800 */
[----:B------:R-:W-:Y:S01]  /*e360*/  @!PT LDS RZ, [RZ] ;  /* 0x00000000fffff984 */ /* 0x000fe20000000800 */
[----:B------:R0:W-:Y:S04]  /*e370*/  LDGSTS.E.BYPASS.LTC128B.128 [R9+0x15c00], desc[UR50][R2.64], !P3 ;  /* 0x15c0000002097fae */ /* 0x0001e8000d901d72 */
[----:B------:R0:W-:Y:S04]  /*e380*/  LDGSTS.E.BYPASS.LTC128B.128 [R9+0x17c00], desc[UR50][R2.64+0x40], !P2 ;  /* 0x17c0004002097fae */ /* 0x0001e8000d101d72 */
[----:B------:R0:W-:Y:S02]  /*e390*/  LDGSTS.E.BYPASS.LTC128B.128 [R9+0x19c00], desc[UR50][R2.64+0x80], !P1 ;  /* 0x19c0008002097fae */ /* 0x0001e4000c901d72 */
.L_x_278:
[----:B------:R-:W-:Y:S05]  /*e3a0*/  BSYNC B0 ;  /* 0x0000000000007941 */ /* 0x000fea0003800000 */
.L_x_277:
[----:B------:R-:W-:Y:S01]  /*e3b0*/  NOP ;  /* 0x0000000000007918 */ /* 0x000fe20000000000 */
[----:B------:R-:W-:-:S13]  /*e3c0*/  PLOP3.LUT P0, PT, PT, PT, PT, 0x80, 0x0 ;  /* 0x000000000000781c */ /* 0x000fda0003f0f070 */
.L_x_279:
[----:B------:R-:W-:Y:S02]  /*e3d0*/  PLOP3.LUT P1, PT, P1, P0, PT, 0xa2, 0x0 ;  /* 0x000000000000781c */ /* 0x000fe40000f21472 */
[----:B------:R-:W-:-:S08]  /*e3e0*/  @P0 R2UR P1, UR4, R22 ;  /* 0x00000000160402ca */ /* 0x000fd00000020000 */
[----:B------:R-:W-:-:S05]  /*e3f0*/  @P0 PLOP3.LUT P0, PT, P1, PT, PT, 0x80, 0x0 ;  /* 0x000000000000081c */ /* 0x000fca0000f0f070 */
[----:B------:R-:W-:Y:S01]  /*e400*/  @!P1 SYNCS.ARRIVE.TRANS64.RED.A0T1 RZ, [UR4+0x29800], RZ ;  /* 0x029800ffffff99a7 */ /* 0x000fe20008200404 */
[----:B------:R-:W-:Y:S07]  /*e410*/  @!P1 ARRIVES.LDGSTSBAR.64.TRANSCNT [UR4+0x29800] ;  /* 0x02980000ff0099b0 */ /* 0x000fee0008000a84 */
[----:B------:R-:W-:Y:S05]  /*e420*/  @P0 BRA.U.ANY `(.L_x_279) ;  /* 0xfffffffd00e80947 */ /* 0x000fea000393ffff */
[----:B0-2---:R-:W2:Y:S02]  /*e430*/  LDL.LU R2, [R1+0x1c] ;  /* 0x00001c0001027983 */ /* 0x005ea40000300800 */
[----:B--2---:R-:W-:-:S05]  /*e440*/  VIADD R2, R2, 0x1 ;  /* 0x0000000102027836 */ /* 0x004fca0000000000 */
[----:B------:R0:W-:Y:S01]  /*e450*/  STL [R1+0x1c], R2 ;  /* 0x00001c0201007387 */ /* 0x0001e20000100800 */
[----:B------:R-:W-:-:S04]  /*e460*/  LEA.HI R0, R2, R2, RZ, 0x1 ;  /* 0x0000000202007211 */ /* 0x000fc800078f08ff */
[----:B------:R-:W-:-:S05]  /*e470*/  LOP3.LUT R0, R0, 0xfffffffe, RZ, 0xc0, !PT ;  /* 0xfffffffe00007812 */ /* 0x000fca00078ec0ff */
[----:B------:R-:W-:-:S05]  /*e480*/  IMAD.IADD R0, R2, 0x1, -R0 ;  /* 0x0000000102007824 */ /* 0x000fca00078e0a00 */
[----:B------:R-:W-:Y:S01]  /*e490*/  SHF.L.U32 R3, R0, 0x1f, RZ ;  /* 0x0000001f00037819 */ /* 0x000fe200000006ff */
[----:B------:R-:W-:Y:S01]  /*e4a0*/  NOP ;  /* 0x0000000000007918 */ /* 0x000fe20000000000 */
[----:B------:R0:W-:Y:S01]  /*e4b0*/  SYNCS.ARRIVE.TRANS64.A1T0 RZ, [R22+URZ+0x29800], RZ ;  /* 0x029800ff16ff79a7 */ /* 0x0001e2000810003f */
[----:B------:R-:W-:Y:S01]  /*e4c0*/  BSSY B0, `(.L_x_280) ;  /* 0x0000003000007945 */ /* 0x000fe20003800000 */
[----:B------:R-:W2:Y:S03]  /*e4d0*/  SYNCS.PHASECHK.TRANS64.TRYWAIT P0, [R22+URZ+0x29820], R3 ;  /* 0x02982003160075a7 */ /* 0x000ea6000800017f */
[----:B0-2---:R-:W-:Y:S05]  /*e4e0*/  @!P0 BRA `(.L_x_281) ;  /* 0x0000004000f88947 */ /* 0x005fea0003800000 */
.L_x_377:
[----:B------:R-:W-:Y:S05]  /*e4f0*/  BSYNC B0 ;  /* 0x0000000000007941 */ /* 0x000fea0003800000 */
.L_x_280:
[----:B------:R-:W-:-:S06]  /*e500*/  UISETP.GE.AND UP0, UPT, UR42, 0xa1, UPT ;  /* 0x000000a12a00788c */ /* 0x000fcc000bf06270 */
[----:B------:R-:W-:-:S13]  /*e510*/  PLOP3.LUT P0, PT, PT, PT, UP0, 0x40, 0x0 ;  /* 0x000000000000781c */ /* 0x000fda0003f0e808 */
[----:B------:R-:W-:Y:S05]  /*e520*/  @P0 BRA `(.L_x_282) ;  /* 0x0000001400cc0947 */ /* 0x000fea0003800000 */
[----:B------:R-:W-:Y:S01]  /*e530*/  UIADD3 UR4, UR43, -0x2, URZ ;  /* 0xfffffffe2b047890 */ /* 0x000fe2000fffe03f */
[----:B------:R-:W-:Y:S02]  /*e540*/  IMAD.MOV.U32 R20, RZ, RZ, R33 ;  /* 0x000000ffff147224 */ /* 0x000fe400078e0021 */
[----:B------:R-:W-:-:S03]  /*e550*/  IMAD.MOV.U32 R19, RZ, RZ, R28 ;  /* 0x000000ffff137224 */ /* 0x000fc600078e001c */
[----:B------:R-:W-:-:S07]  /*e560*/  IMAD.U32 R31, RZ, RZ, UR4 ;  /* 0x00000004ff1f7e24 */ /* 0x000fce000f8e00ff */
.L_x_302:
[----:B0-2---:R-:W2:Y:S01]  /*e570*/  LDL R11, [R1] ;  /* 0x00000000010b7983 */ /* 0x005ea20000100800 */
[----:B------:R-:W4:Y:S01]  /*e580*/  LDC R0, c[0x0][0x430] ;  /* 0x00010c00ff007b82 */ /* 0x000f220000000800 */
[----:B------:R-:W0:Y:S01]  /*e590*/  S2R R2, SR_TID.X ;  /* 0x0000000000027919 */ /* 0x000e220000002100 */
[----:B------:R-:W1:Y:S01]  /*e5a0*/  S2R R4, SR_TID.X ;  /* 0x0000000000047919 */ /* 0x000e620000002100 */
[----:B------:R-:W3:Y:S01]  /*e5b0*/  S2R R8, SR_TID.X ;  /* 0x0000000000087919 */ /* 0x000ee20000002100 */
[----:B----4-:R-:W-:Y:S02]  /*e5c0*/  ISETP.NE.AND P0, PT, R0, 0x1, PT ;  /* 0x000000010000780c */ /* 0x010fe40003f05270 */
[----:B0-----:R-:W-:-:S11]  /*e5d0*/  LOP3.LUT R3, R2, 0x7f, RZ, 0xc0, !PT ;  /* 0x0000007f02037812 */ /* 0x001fd600078ec0ff */
[----:B------:R-:W0:Y:S01]  /*e5e0*/  @P0 LDC R7, c[0x0][0x434] ;  /* 0x00010d00ff070b82 */ /* 0x000e220000000800 */
[----:B------:R-:W-:Y:S02]  /*e5f0*/  SHF.R.U32.HI R6, RZ, 0x2, R3 ;  /* 0x00000002ff067819 */ /* 0x000fe40000011603 */
[C---:B-1----:R-:W-:Y:S01]  /*e600*/  LOP3.LUT R3, R4.reuse, 0x7f, RZ, 0xc0, !PT ;  /* 0x0000007f04037812 */ /* 0x042fe200078ec0ff */
[----:B------:R-:W-:-:S04]  /*e610*/  IMAD.SHL.U32 R4, R4, 0x20, RZ ;  /* 0x0000002004047824 */ /* 0x000fc800078e00ff */
[----:B------:R-:W1:Y:S01]  /*e620*/  @P0 LDC R0, c[0x0][0x438] ;  /* 0x00010e00ff000b82 */ /* 0x000e620000000800 */
[----:B------:R-:W-:Y:S01]  /*e630*/  IMAD.MOV.U32 R2, RZ, RZ, 0xa0 ;  /* 0x000000a0ff027424 */ /* 0x000fe200078e00ff */
[----:B------:R-:W-:Y:S02]  /*e640*/  LOP3.LUT R4, R6, 0x60, R4, 0xf8, !PT ;  /* 0x0000006006047812 */ /* 0x000fe400078ef804 */
[----:B------:R-:W-:-:S04]  /*e650*/  SHF.R.U32.HI R6, RZ, 0x2, R3 ;  /* 0x00000002ff067819 */ /* 0x000fc80000011603 */
[----:B------:R-:W4:Y:S01]  /*e660*/  @P0 LDC R5, c[0x0][0x434] ;  /* 0x00010d00ff050b82 */ /* 0x000f220000000800 */
[----:B------:R-:W-:Y:S02]  /*e670*/  IMAD R2, R31, R2, UR37 ;  /* 0x000000251f027e24 */ /* 0x000fe4000f8e0202 */
[----:B---3--:R-:W-:-:S05]  /*e680*/  IMAD.SHL.U32 R9, R8, 0x20, RZ ;  /* 0x0000002008097824 */ /* 0x008fca00078e00ff */
[----:B------:R-:W3:Y:S01]  /*e690*/  @P0 LDC R3, c[0x0][0x438] ;  /* 0x00010e00ff030b82 */ /* 0x000ee20000000800 */
[----:B------:R-:W-:Y:S01]  /*e6a0*/  IMAD.IADD R4, R4, 0x1, R2 ;  /* 0x0000000104047824 */ /* 0x000fe200078e0202 */
[----:B------:R-:W-:-:S03]  /*e6b0*/  LOP3.LUT R9, R6, 0x60, R9, 0xf8, !PT ;  /* 0x0000006006097812 */ /* 0x000fc600078ef809 */
[----:B0-----:R-:W-:Y:S01]  /*e6c0*/  @P0 IMAD.HI.U32 R6, R4, R7, RZ ;  /* 0x0000000704060227 */ /* 0x001fe200078e00ff */
[----:B------:R-:W-:-:S03]  /*e6d0*/  LOP3.LUT R9, R9, 0x80, RZ, 0xfc, !PT ;  /* 0x0000008009097812 */ /* 0x000fc600078efcff */
[----:B------:R-:W-:Y:S01]  /*e6e0*/  IMAD.MOV.U32 R8, RZ, RZ, R4 ;  /* 0x000000ffff087224 */ /* 0x000fe200078e0004 */
[----:B-1----:R-:W-:Y:S01]  /*e6f0*/  @P0 SHF.R.U32.HI R8, RZ, R0, R6 ;  /* 0x00000000ff080219 */ /* 0x002fe20000011606 */
[C---:B------:R-:W-:Y:S01]  /*e700*/  IMAD.IADD R0, R9.reuse, 0x1, R2 ;  /* 0x0000000109007824 */ /* 0x040fe200078e0202 */
[----:B------:R-:W-:Y:S05]  /*e710*/  YIELD ;  /* 0x0000000000007946 */ /* 0x000fea0003800000 */
[----:B----4-:R-:W-:Y:S01]  /*e720*/  @P0 IMAD.HI.U32 R2, R0, R5, RZ ;  /* 0x0000000500020227 */ /* 0x010fe200078e00ff */
[----:B------:R-:W-:Y:S01]  /*e730*/  ULDC.64 UR6, c[0x0][0x428] ;  /* 0x00010a0000067ab9 */ /* 0x000fe20000000a00 */
[----:B------:R-:W-:Y:S01]  /*e740*/  ISETP.GT.U32.AND P1, PT, R9, 0x9f, PT ;  /* 0x0000009f0900780c */ /* 0x000fe20003f24070 */
[----:B------:R-:W-:Y:S01]  /*e750*/  ULDC.64 UR8, c[0x0][0x418] ;  /* 0x0001060000087ab9 */ /* 0x000fe20000000a00 */
[----:B------:R-:W-:Y:S01]  /*e760*/  IMAD.MOV.U32 R10, RZ, RZ, R0 ;  /* 0x000000ffff0a7224 */ /* 0x000fe200078e0000 */
[----:B------:R-:W-:Y:S01]  /*e770*/  ULDC UR4, c[0x0][0x430] ;  /* 0x00010c0000047ab9 */ /* 0x000fe20000000800 */
[----:B---3--:R-:W-:Y:S01]  /*e780*/  @P0 SHF.R.U32.HI R10, RZ, R3, R2 ;  /* 0x00000003ff0a0219 */ /* 0x008fe20000011602 */
[--C-:B------:R-:W-:Y:S01]  /*e790*/  IMAD.MOV.U32 R2, RZ, RZ, R8.reuse ;  /* 0x000000ffff027224 */ /* 0x100fe200078e0008 */
[----:B------:R-:W-:-:S03]  /*e7a0*/  SHF.R.S32.HI R3, RZ, 0x1f, R8 ;  /* 0x0000001fff037819 */ /* 0x000fc60000011408 */
[----:B------:R-:W-:-:S03]  /*e7b0*/  IMAD.WIDE.U32 R2, R32, UR6, R2 ;  /* 0x0000000620027c25 */ /* 0x000fc6000f8e0002 */
[----:B------:R-:W-:Y:S01]  /*e7c0*/  LEA R6, P0, R2, UR8, 0x2 ;  /* 0x0000000802067c11 */ /* 0x000fe2000f8010ff */
[----:B--2---:R-:W-:-:S04]  /*e7d0*/  IMAD R5, R11, UR6, RZ ;  /* 0x000000060b057c24 */ /* 0x004fc8000f8e02ff */
[----:B------:R-:W-:-:S04]  /*e7e0*/  IMAD R5, R32, UR7, R5 ;  /* 0x0000000720057c24 */ /* 0x000fc8000f8e0205 */
[----:B------:R-:W-:-:S05]  /*e7f0*/  IMAD.IADD R3, R5, 0x1, R3 ;  /* 0x0000000105037824 */ /* 0x000fca00078e0203 */
[----:B------:R-:W-:Y:S01]  /*e800*/  LEA.HI.X R7, R2, UR9, R3, 0x2, P0 ;  /* 0x0000000902077c11 */ /* 0x000fe200080f1403 */
[----:B------:R-:W-:Y:S01]  /*e810*/  IMAD.MOV R2, RZ, RZ, -R8 ;  /* 0x000000ffff027224 */ /* 0x000fe200078e0a08 */
[----:B------:R-:W-:-:S03]  /*e820*/  @!P1 SHF.R.S32.HI R3, RZ, 0x1f, R10 ;  /* 0x0000001fff039819 */ /* 0x000fc6000001140a */
[----:B------:R-:W-:Y:S02]  /*e830*/  IMAD R4, R2, UR4, R4 ;  /* 0x0000000402047c24 */ /* 0x000fe4000f8e0204 */
[----:B------:R-:W-:-:S04]  /*e840*/  @!P1 IMAD.MOV.U32 R2, RZ, RZ, R10 ;  /* 0x000000ffff029224 */ /* 0x000fc800078e000a */
[----:B------:R-:W-:-:S04]  /*e850*/  @!P1 IMAD.WIDE.U32 R2, R32, UR6, R2 ;  /* 0x0000000620029c25 */ /* 0x000fc8000f8e0002 */
[----:B------:R-:W-:Y:S01]  /*e860*/  @!P1 IMAD.IADD R5, R5, 0x1, R3 ;  /* 0x0000000105059824 */ /* 0x000fe200078e0203 */
[----:B------:R-:W-:-:S04]  /*e870*/  @!P1 LEA R8, P0, R2, UR8, 0x2 ;  /* 0x0000000802089c11 */ /* 0x000fc8000f8010ff */
[----:B------:R-:W-:Y:S02]  /*e880*/  @!P1 LEA.HI.X R9, R2, UR9, R5, 0x2, P0 ;  /* 0x0000000902099c11 */ /* 0x000fe400080f1405 */
[----:B------:R0:W2:Y:S01]  /*e890*/  LDG.E R5, desc[UR50][R6.64] ;  /* 0x0000003206057981 */ /* 0x0000a2000c1e1900 */
[----:B------:R-:W-:Y:S02]  /*e8a0*/  IMAD.U32 R11, RZ, RZ, UR46 ;  /* 0x0000002eff0b7e24 */ /* 0x000fe4000f8e00ff */
[----:B0-----:R-:W-:Y:S02]  /*e8b0*/  IMAD.MOV.U32 R6, RZ, RZ, RZ ;  /* 0x000000ffff067224 */ /* 0x001fe400078e00ff */
[----:B------:R-:W-:-:S04]  /*e8c0*/  VIADD R28, R19, 0x1 ;  /* 0x00000001131c7836 */ /* 0x000fc80000000000 */
[----:B------:R0:W5:Y:S01]  /*e8d0*/  @!P1 LDG.E R6, desc[UR50][R8.64] ;  /* 0x0000003208069981 */ /* 0x000162000c1e1900 */
[----:B------:R-:W-:Y:S01]  /*e8e0*/  ISETP.NE.AND P1, PT, R11, 0x3, PT ;  /* 0x000000030b00780c */ /* 0x000fe20003f25270 */
[----:B------:R-:W-:Y:S01]  /*e8f0*/  IMAD.MOV R7, RZ, RZ, -R10 ;  /* 0x000000ffff077224 */ /* 0x000fe200078e0a0a */
[----:B------:R-:W-:-:S03]  /*e900*/  ISETP.NE.AND P0, PT, R28, 0x2, PT ;  /* 0x000000021c00780c */ /* 0x000fc60003f05270 */
[----:B------:R-:W-:Y:S01]  /*e910*/  IMAD R7, R7, UR4, R0 ;  /* 0x0000000407077c24 */ /* 0x000fe2000f8e0200 */
[----:B------:R-:W-:Y:S01]  /*e920*/  SEL R33, RZ, 0x1, P0 ;  /* 0x00000001ff217807 */ /* 0x000fe20000000000 */
[----:B------:R-:W-:Y:S01]  /*e930*/  IMAD.MOV.U32 R0, RZ, RZ, R31 ;  /* 0x000000ffff007224 */ /* 0x000fe200078e001f */
[----:B------:R-:W-:Y:S01]  /*e940*/  SEL R28, R28, RZ, P0 ;  /* 0x000000ff1c1c7207 */ /* 0x000fe20000000000 */
[----:B------:R-:W-:Y:S01]  /*e950*/  VIADD R31, R31, 0xffffffff ;  /* 0xffffffff1f1f7836 */ /* 0x000fe20000000000 */
[----:B------:R-:W-:Y:S02]  /*e960*/  LOP3.LUT R33, R20, R33, RZ, 0x3c, !PT ;  /* 0x0000002114217212 */ /* 0x000fe400078e3cff */
[----:B------:R-:W-:Y:S02]  /*e970*/  ISETP.GT.AND P2, PT, R0, RZ, PT ;  /* 0x000000ff0000720c */ /* 0x000fe40003f44270 */
[----:B--2---:R-:W-:Y:S01]  /*e980*/  SHF.R.S32.HI R29, RZ, 0x1f, R5 ;  /* 0x0000001fff1d7819 */ /* 0x004fe20000011405 */
[----:B0-----:R-:W-:Y:S10]  /*e990*/  @!P1 BRA `(.L_x_283) ;  /* 0x0000000000049947 */ /* 0x001ff40003800000 */
[----:B------:R-:W-:Y:S01]  /*e9a0*/  BPT.TRAP 0x1 ;  /* 0x000000040000795c */ /* 0x000fe20000300000 */
.L_x_283:
[----:B------:R-:W-:Y:S01]  /*e9b0*/  IMAD R0, R28, 0x8, R22 ;  /* 0x000000081c007824 */ /* 0x000fe200078e0216 */
[----:B------:R-:W-:Y:S01]  /*e9c0*/  SHF.L.U32 R30, R33, 0x1f, RZ ;  /* 0x0000001f211e7819 */ /* 0x000fe200000006ff */
[----:B------:R-:W-:Y:S01]  /*e9d0*/  BSSY B0, `(.L_x_284) ;  /* 0x0000004000007945 */ /* 0x000fe20003800000 */
[----:B------:R-:W-:Y:S02]  /*e9e0*/  SHF.R.S32.HI R27, RZ, 0x1f, R4 ;  /* 0x0000001fff1b7819 */ /* 0x000fe40000011404 */
[----:B------:R-:W0:Y:S02]  /*e9f0*/  SYNCS.PHASECHK.TRANS64.TRYWAIT P0, [R0+URZ+0x29880], R30 ;  /* 0x0298801e000075a7 */ /* 0x000e24000800017f */
[----:B0-----:R-:W-:Y:S05]  /*ea00*/  @!P0 BRA `(.L_x_285) ;  /* 0x0000003c00c48947 */ /* 0x001fea0003800000 */
.L_x_378:
[----:B------:R-:W-:Y:S05]  /*ea10*/  BSYNC B0 ;  /* 0x0000000000007941 */ /* 0x000fea0003800000 */
.L_x_284:
        /* <DEDUP_REMOVED lines=11> */
[----:B------:R-:W-:Y:S01]  /*ead0*/  LOP3.LUT P3, RZ, R23, 0x2, RZ, 0xc0, !PT ;  /* 0x0000000217ff7812 */ /* 0x000fe2000786c0ff */
        /* <DEDUP_REMOVED lines=28> */
[----:B------:R-:W-:-:S03]  /*eca0*/  IADD3 R10, R22, R10, R35 ;  /* 0x0000000a160a7210 */ /* 0x000fc60007ffe023 */
        /* <DEDUP_REMOVED lines=26> */
.L_x_390:
        /* <DEDUP_REMOVED lines=9> */
.L_x_287:
        /* <DEDUP_REMOVED lines=11> */
.L_x_288:
[----:B------:R2:W-:Y:S01]  /*ef90*/  SYNCS.ARRIVE.TRANS64.A1T0 RZ, [R0+URZ+0x29870], RZ ;  /* 0x029870ff00ff79a7 */ /* 0x0005e2000810003f */
[----:B------:R-:W-:Y:S05]  /*efa0*/  @!P3 BRA `(.L_x_289) ;  /* 0x000000000004b947 */ /* 0x000fea0003800000 */
[----:B------:R-:W-:Y:S01]  /*efb0*/  BPT.TRAP 0x1 ;  /* 0x000000040000795c */ /* 0x000fe20000300000 */
.L_x_289:
[----:B------:R-:W3:Y:S01]  /*efc0*/  SYNCS.PHASECHK.TRANS64.TRYWAIT P0, [R0+URZ+0x29840], R30 ;  /* 0x0298401e000075a7 */ /* 0x000ee2000800017f */
[----:B------:R-:W-:Y:S04]  /*efd0*/  BSSY B0, `(.L_x_290) ;  /* 0x0000002000007945 */ /* 0x000fe80003800000 */
[----:B---3--:R-:W-:Y:S05]  /*efe0*/  @!P0 BRA `(.L_x_291) ;  /* 0x0000003c00d48947 */ /* 0x008fea0003800000 */
.L_x_391:
[----:B------:R-:W-:Y:S05]  /*eff0*/  BSYNC B0 ;  /* 0x0000000000007941 */ /* 0x000fea0003800000 */
.L_x_290:
[----:B------:R-:W4:Y:S01]  /*f000*/  LDL R9, [R1+0x8] ;  /* 0x0000080001097983 */ /* 0x000f220000100800 */
[----:B------:R-:W-:Y:S01]  /*f010*/  ULDC.64 UR4, c[0x0][0x300] ;  /* 0x0000c00000047ab9 */ /* 0x000fe20000000a00 */
[----:B------:R-:W-:Y:S01]  /*f020*/  ULDC.64 UR6, c[0x0][0x310] ;  /* 0x0000c40000067ab9 */ /* 0x000fe20000000a00 */
[----:B------:R-:W-:Y:S01]  /*f030*/  IMAD R8, R27, UR4, RZ ;  /* 0x000000041b087c24 */ /* 0x000fe2000f8e02ff */
[C---:B------:R-:W-:Y:S01]  /*f040*/  LOP3.LUT P4, RZ, R23.reuse, 0x10, RZ, 0xc0, !PT ;  /* 0x0000001017ff7812 */ /* 0x040fe2000788c0ff */
[C---:B------:R-:W-:Y:S01]  /*f050*/  IMAD.WIDE.U32 R2, R4.reuse, UR4, RZ ;  /* 0x0000000404027c25 */ /* 0x040fe2000f8e00ff */
[C---:B------:R-:W-:Y:S02]  /*f060*/  LOP3.LUT P3, RZ, R23.reuse, 0x8, RZ, 0xc0, !PT ;  /* 0x0000000817ff7812 */ /* 0x040fe4000786c0ff */
[----:B------:R-:W-:Y:S01]  /*f070*/  LOP3.LUT P1, RZ, R23, 0x4, RZ, 0xc0, !PT ;  /* 0x0000000417ff7812 */ /* 0x000fe2000782c0ff */
[----:B------:R-:W-:Y:S02]  /*f080*/  IMAD R8, R4, UR5, R8 ;  /* 0x0000000504087c24 */ /* 0x000fe4000f8e0208 */
[----:B------:R-:W-:-:S02]  /*f090*/  IMAD R29, R29, UR6, RZ ;  /* 0x000000061d1d7c24 */ /* 0x000fc4000f8e02ff */
[----:B------:R-:W-:Y:S02]  /*f0a0*/  IMAD.IADD R3, R3, 0x1, R8 ;  /* 0x0000000103037824 */ /* 0x000fe400078e0208 */
[----:B------:R-:W-:Y:S02]  /*f0b0*/  IMAD R8, R25, UR4, RZ ;  /* 0x0000000419087c24 */ /* 0x000fe4000f8e02ff */
[----:B------:R-:W-:-:S04]  /*f0c0*/  IMAD.WIDE.U32 R2, R5, UR6, R2 ;  /* 0x0000000605027c25 */ /* 0x000fc8000f8e0002 */
[----:B------:R-:W-:Y:S02]  /*f0d0*/  IMAD R5, R5, UR7, R29 ;  /* 0x0000000705057c24 */ /* 0x000fe4000f8e021d */
[----:B------:R-:W-:Y:S02]  /*f0e0*/  IMAD.MOV.U32 R4, RZ, RZ, R2 ;  /* 0x000000ffff047224 */ /* 0x000fe400078e0002 */
[----:B------:R-:W-:Y:S02]  /*f0f0*/  IMAD.IADD R5, R3, 0x1, R5 ;  /* 0x0000000103057824 */ /* 0x000fe400078e0205 */
[C---:B------:R-:W-:Y:S02]  /*f100*/  IMAD R8, R7.reuse, UR5, R8 ;  /* 0x0000000507087c24 */ /* 0x040fe4000f8e0208 */
        /* <DEDUP_REMOVED lines=20> */
[----:B------:R-:W-:-:S03]  /*f250*/  IMAD.IADD R7, R22, 0x1, R7 ;  /* 0x0000000116077824 */ /* 0x000fc600078e0207 */
[----:B------:R-:W5:Y:S04]  /*f260*/  SHFL.IDX PT, R3, R5, RZ, 0x1c1f ;  /* 0x001c1fff05037589 */ /* 0x000f6800000e0000 */
[----:B------:R-:W-:Y:S04]  /*f270*/  SHFL.IDX PT, R9, R5, 0x2, 0x1c1f ;  /* 0x005c1f0005097f89 */ /* 0x000fe800000e0000 */
[----:B------:R-:W-:Y:S04]  /*f280*/  SHFL.IDX PT, R8, R8, RZ, 0x1c1f ;  /* 0x001c1fff08087589 */ /* 0x000fe800000e0000 */
[----:B------:R-:W-:Y:S01]  /*f290*/  SHFL.IDX PT, R14, R6, RZ, 0x1c1f ;  /* 0x001c1fff060e7589 */ /* 0x000fe200000e0000 */
[----:B----4-:R-:W-:-:S05]  /*f2a0*/  IADD3 R2, P0, R37, R2, RZ ;  /* 0x0000000225027210 */ /* 0x010fca0007f1e0ff */
[----:B-----5:R-:W-:-:S05]  /*f2b0*/  IMAD.X R3, RZ, RZ, R3, P0 ;  /* 0x000000ffff037224 */ /* 0x020fca00000e0603 */
[----:B------:R-:W-:Y:S04]  /*f2c0*/  LDGSTS.E.BYPASS.LTC128B.128 [R7+0x1a400], desc[UR50][R2.64], !P4 ;  /* 0x1a40000002077fae */ /* 0x000fe8000e101d72 */
[----:B------:R-:W-:Y:S04]  /*f2d0*/  LDGSTS.E.BYPASS.LTC128B.128 [R7+0x1cc00], desc[UR50][R2.64+0x40], !P3 ;  /* 0x1cc0004002077fae */ /* 0x000fe8000d901d72 */
[----:B------:R4:W-:Y:S04]  /*f2e0*/  LDGSTS.E.BYPASS.LTC128B.128 [R7+0x1f400], desc[UR50][R2.64+0x80], !P1 ;  /* 0x1f40008002077fae */ /* 0x0009e8000c901d72 */
[----:B----4-:R-:W4:Y:S04]  /*f2f0*/  SHFL.IDX PT, R2, R4, 0x1, 0x1c1f ;  /* 0x003c1f0004027f89 */ /* 0x010f2800000e0000 */
[----:B------:R-:W5:Y:S01]  /*f300*/  SHFL.IDX PT, R3, R5, 0x1, 0x1c1f ;  /* 0x003c1f0005037f89 */ /* 0x000f6200000e0000 */
[----:B----4-:R-:W-:-:S05]  /*f310*/  IADD3 R2, P0, R37, R2, RZ ;  /* 0x0000000225027210 */ /* 0x010fca0007f1e0ff */
[----:B-----5:R-:W-:-:S05]  /*f320*/  IMAD.X R3, RZ, RZ, R3, P0 ;  /* 0x000000ffff037224 */ /* 0x020fca00000e0603 */
[----:B------:R-:W-:Y:S04]  /*f330*/  LDGSTS.E.BYPASS.LTC128B.128 [R7+0x1ac00], desc[UR50][R2.64], !P4 ;  /* 0x1ac0000002077fae */ /* 0x000fe8000e101d72 */
[----:B------:R-:W-:Y:S04]  /*f340*/  LDGSTS.E.BYPASS.LTC128B.128 [R7+0x1d400], desc[UR50][R2.64+0x40], !P3 ;  /* 0x1d40004002077fae */ /* 0x000fe8000d901d72 */
[----:B------:R4:W-:Y:S04]  /*f350*/  LDGSTS.E.BYPASS.LTC128B.128 [R7+0x1fc00], desc[UR50][R2.64+0x80], !P1 ;  /* 0x1fc0008002077fae */ /* 0x0009e8000c901d72 */
[----:B----4-:R-:W4:Y:S02]  /*f360*/  SHFL.IDX PT, R2, R4, 0x2, 0x1c1f ;  /* 0x005c1f0004027f89 */ /* 0x010f2400000e0000 */
[----:B----4-:R-:W-:-:S05]  /*f370*/  IADD3 R2, P0, R37, R2, RZ ;  /* 0x0000000225027210 */ /* 0x010fca0007f1e0ff */
[----:B------:R-:W-:Y:S02]  /*f380*/  IMAD.X R3, RZ, RZ, R9, P0 ;  /* 0x000000ffff037224 */ /* 0x000fe400000e0609 */
[----:B------:R-:W-:Y:S04]  /*f390*/  SHFL.IDX PT, R9, R5, 0x3, 0x1c1f ;  /* 0x007c1f0005097f89 */ /* 0x000fe800000e0000 */
[----:B------:R-:W-:Y:S04]  /*f3a0*/  LDGSTS.E.BYPASS.LTC128B.128 [R7+0x1b400], desc[UR50][R2.64], !P4 ;  /* 0x1b40000002077fae */ /* 0x000fe8000e101d72 */
[----:B------:R-:W-:Y:S04]  /*f3b0*/  LDGSTS.E.BYPASS.LTC128B.128 [R7+0x1dc00], desc[UR50][R2.64+0x40], !P3 ;  /* 0x1dc0004002077fae */ /* 0x000fe8000d901d72 */
[----:B------:R4:W-:Y:S04]  /*f3c0*/  LDGSTS.E.BYPASS.LTC128B.128 [R7+0x20400], desc[UR50][R2.64+0x80], !P1 ;  /* 0x2040008002077fae */ /* 0x0009e8000c901d72 */
[----:B----4-:R-:W4:Y:S02]  /*f3d0*/  SHFL.IDX PT, R2, R4, 0x3, 0x1c1f ;  /* 0x007c1f0004027f89 */ /* 0x010f2400000e0000 */
[----:B----4-:R-:W-:-:S05]  /*f3e0*/  IADD3 R2, P0, R37, R2, RZ ;  /* 0x0000000225027210 */ /* 0x010fca0007f1e0ff */
[----:B------:R-:W-:-:S05]  /*f3f0*/  IMAD.X R3, RZ, RZ, R9, P0 ;  /* 0x000000ffff037224 */ /* 0x000fca00000e0609 */
[----:B------:R4:W-:Y:S04]  /*f400*/  LDGSTS.E.BYPASS.LTC128B.128 [R7+0x1bc00], desc[UR50][R2.64], !P4 ;  /* 0x1bc0000002077fae */ /* 0x0009e8000e101d72 */
[----:B------:R4:W-:Y:S04]  /*f410*/  LDGSTS.E.BYPASS.LTC128B.128 [R7+0x1e400], desc[UR50][R2.64+0x40], !P3 ;  /* 0x1e40004002077fae */ /* 0x0009e8000d901d72 */
[----:B------:R4:W-:Y:S02]  /*f420*/  LDGSTS.E.BYPASS.LTC128B.128 [R7+0x20c00], desc[UR50][R2.64+0x80], !P1 ;  /* 0x20c0008002077fae */ /* 0x0009e4000c901d72 */
.L_x_403:
        /* <DEDUP_REMOVED lines=10> */
.L_x_293:
        /* <DEDUP_REMOVED lines=11> */
.L_x_294:
[----:B------:R0:W-:Y:S02]  /*f580*/  SYNCS.ARRIVE.TRANS64.A1T0 RZ, [R0+URZ+0x29830], RZ ;  /* 0x029830ff00ff79a7 */ /* 0x0001e4000810003f */
[----:B0-23--:R-:W-:-:S05]  /*f590*/  IMAD.U32 R0, RZ, RZ, UR48 ;  /* 0x00000030ff007e24 */ /* 0x00dfca000f8e00ff */
[----:B------:R-:W-:-:S13]  /*f5a0*/  ISETP.NE.AND P0, PT, R0, 0x3, PT ;  /* 0x000000030000780c */ /* 0x000fda0003f05270 */
[----:B------:R-:W-:Y:S05]  /*f5b0*/  @!P0 BRA `(.L_x_295) ;  /* 0x0000000000048947 */ /* 0x000fea0003800000 */
[----:B------:R-:W-:Y:S01]  /*f5c0*/  BPT.TRAP 0x1 ;  /* 0x000000040000795c */ /* 0x000fe20000300000 */
.L_x_295:
[----:B------:R-:W-:Y:S01]  /*f5d0*/  LOP3.LUT R0, R20, 0x1, RZ, 0x3c, !PT ;  /* 0x0000000114007812 */ /* 0x000fe200078e3cff */
[----:B------:R-:W-:Y:S01]  /*f5e0*/  IMAD R3, R19, 0x8, R22 ;  /* 0x0000000813037824 */ /* 0x000fe200078e0216 */
[----:B------:R-:W-:Y:S02]  /*f5f0*/  BSSY B0, `(.L_x_296) ;  /* 0x0000004000007945 */ /* 0x000fe40003800000 */
[----:B------:R-:W-:-:S04]  /*f600*/  SHF.L.U32 R0, R0, 0x1f, RZ ;  /* 0x0000001f00007819 */ /* 0x000fc800000006ff */
[----:B------:R-:W0:Y:S02]  /*f610*/  SYNCS.PHASECHK.TRANS64.TRYWAIT P1, [R3+URZ+0x29870], R0 ;  /* 0x02987000030075a7 */ /* 0x000e24000802017f */
[----:B0-----:R-:W-:Y:S05]  /*f620*/  @!P1 BRA `(.L_x_297) ;  /* 0x0000003c00d49947 */ /* 0x001fea0003800000 */
.L_x_404:
[----:B------:R-:W-:Y:S05]  /*f630*/  BSYNC B0 ;  /* 0x0000000000007941 */ /* 0x000fea0003800000 */
.L_x_296:
[----:B------:R-:W-:-:S05]  /*f640*/  IMAD.U32 R2, RZ, RZ, UR46 ;  /* 0x0000002eff027e24 */ /* 0x000fca000f8e00ff */
[----:B------:R-:W-:-:S13]  /*f650*/  ISETP.NE.AND P1, PT, R2, 0x3, PT ;  /* 0x000000030200780c */ /* 0x000fda0003f25270 */
[----:B------:R-:W-:Y:S05]  /*f660*/  @!P1 BRA `(.L_x_298) ;  /* 0x0000000000049947 */ /* 0x000fea0003800000 */
[----:B------:R-:W-:Y:S01]  /*f670*/  BPT.TRAP 0x1 ;  /* 0x000000040000795c */ /* 0x000fe20000300000 */
.L_x_298:
[----:B0-----:R-:W-:Y:S01]  /*f680*/  SHF.L.U32 R0, R20, 0x1f, RZ ;  /* 0x0000001f14007819 */ /* 0x001fe200000006ff */
[----:B------:R-:W-:-:S03]  /*f690*/  IMAD R12, R19, 0x5000, RZ ;  /* 0x00005000130c7824 */ /* 0x000fc600078e02ff */
[----:B------:R-:W0:Y:S02]  /*f6a0*/  SYNCS.PHASECHK.TRANS64.TRYWAIT P1, [R3+URZ+0x29860], R0 ;  /* 0x02986000030075a7 */ /* 0x000e24000802017f */
[----:B0-----:R-:W-:Y:S05]  /*f6b0*/  @!P1 BRA `(.L_x_299) ;  /* 0x0000003c00c49947 */ /* 0x001fea0003800000 */
.L_x_405:
[----:B------:R-:W2:Y:S04]  /*f6c0*/  LDL R4, [R1+0x10] ;  /* 0x0000100001047983 */ /* 0x000ea80000100800 */
[----:B------:R-:W3:Y:S04]  /*f6d0*/  LDL R2, [R1+0x14] ;  /* 0x0000140001027983 */ /* 0x000ee80000100800 */
[----:B------:R-:W4:Y:S01]  /*f6e0*/  LDL R13, [R1+0xc] ;  /* 0x00000c00010d7983 */ /* 0x000f220000100800 */
[----:B------:R-:W-:Y:S05]  /*f6f0*/  WARPSYNC.ALL ;  /* 0x0000000000007948 */ /* 0x000fea0003800000 */
[----:B------:R-:W-:-:S05]  /*f700*/  IMAD.U32 R19, RZ, RZ, UR46 ;  /* 0x0000002eff137e24 */ /* 0x000fca000f8e00ff */
[----:B------:R-:W-:Y:S02]  /*f710*/  ISETP.NE.AND P1, PT, R19, 0x3, PT ;  /* 0x000000031300780c */ /* 0x000fe40003f25270 */
[----:B--2---:R-:W-:-:S05]  /*f720*/  LOP3.LUT R5, R12, R4, RZ, 0xfc, !PT ;  /* 0x000000040c057212 */ /* 0x004fca00078efcff */
[----:B0-----:R-:W-:Y:S01]  /*f730*/  IMAD.IADD R0, R22, 0x1, R5 ;  /* 0x0000000116007824 */ /* 0x001fe200078e0205 */
[----:B----4-:R-:W-:-:S03]  /*f740*/  LOP3.LUT R17, R12, R13, RZ, 0xfc, !PT ;  /* 0x0000000d0c117212 */ /* 0x010fc600078efcff */
[----:B---3--:R-:W-:Y:S01]  /*f750*/  IMAD.IADD R2, R2, 0x1, R0 ;  /* 0x0000000102027824 */ /* 0x008fe200078e0200 */
[----:B------:R-:W0:Y:S01]  /*f760*/  LDSM.16.MT88.4 R4, [R0+0xa400] ;  /* 0x00a400000004783b */ /* 0x000e220000004200 */
[----:B------:R-:W-:Y:S01]  /*f770*/  IMAD.IADD R17, R22, 0x1, R17 ;  /* 0x0000000116117824 */ /* 0x000fe200078e0211 */
        /* <DEDUP_REMOVED lines=11> */
[----:B------:R-:W0:Y:S02]  /*f830*/  LDSM.16.MT88.4 R8, [R0+0xb400] ;  /* 0x00b400000008783b */ /* 0x000e240000004200 */
[C-C-:B0-----:R-:W-:Y:S02]  /*f840*/  PRMT R4, R8.reuse, 0x6420, R9.reuse ;  /* 0x0000642008047816 */ /* 0x141fe40000000009 */
[----:B------:R-:W-:Y:S02]  /*f850*/  PRMT R5, R8, 0x7531, R9 ;  /* 0x0000753108057816 */ /* 0x000fe40000000009 */
[----:B------:R-:W-:-:S02]  /*f860*/  PRMT R6, R10, 0x6420, R11 ;  /* 0x000064200a067816 */ /* 0x000fc4000000000b */
[----:B------:R-:W-:Y:S02]  /*f870*/  PRMT R7, R10, 0x7531, R11 ;  /* 0x000075310a077816 */ /* 0x000fe4000000000b */
[----:B------:R-:W1:Y:S04]  /*f880*/  LDSM.16.MT88.4 R8, [R2+0xb400] ;  /* 0x00b400000208783b */ /* 0x000e680000004200 */
[----:B------:R-:W-:Y:S01]  /*f890*/  STSM.16.M88.4 [R17+0x1400], R4 ;  /* 0x0014000411007844 */ /* 0x000fe20000000200 */
[C-C-:B-1----:R-:W-:Y:S02]  /*f8a0*/  PRMT R24, R8.reuse, 0x6420, R9.reuse ;  /* 0x0000642008187816 */ /* 0x142fe40000000009 */
[----:B------:R-:W-:Y:S02]  /*f8b0*/  PRMT R25, R8, 0x7531, R9 ;  /* 0x0000753108197816 */ /* 0x000fe40000000009 */
[----:B------:R-:W-:-:S02]  /*f8c0*/  PRMT R26, R10, 0x6420, R11 ;  /* 0x000064200a1a7816 */ /* 0x000fc4000000000b */
[----:B------:R-:W-:-:S05]  /*f8d0*/  PRMT R27, R10, 0x7531, R11 ;  /* 0x000075310a1b7816 */ /* 0x000fca000000000b */
[----:B------:R-:W-:Y:S04]  /*f8e0*/  STSM.16.M88.4 [R17+0x1c00], R24 ;  /* 0x001c001811007844 */ /* 0x000fe80000000200 */
[----:B------:R-:W0:Y:S02]  /*f8f0*/  LDSM.16.MT88.4 R8, [R0+0xc400] ;  /* 0x00c400000008783b */ /* 0x000e240000004200 */
        /* <DEDUP_REMOVED lines=23> */
[----:B------:R-:W0:Y:S04]  /*fa70*/  LDSM.16.MT88.4 R8, [R0+0xe400] ;  /* 0x00e400000008783b */ /* 0x000e280000004200 */
        /* <DEDUP_REMOVED lines=19> */
.L_x_300:
[----:B-1----:R1:W-:Y:S01]  /*fbb0*/  SYNCS.ARRIVE.TRANS64.A1T0 RZ, [R3+URZ+0x29850], RZ ;  /* 0x029850ff03ff79a7 */ /* 0x0023e2000810003f */
[----:B------:R-:W-:Y:S06]  /*fbc0*/  BAR.SYNC.DEFER_BLOCKING 0x2, 0x80 ;  /* 0x0082000000007b1d */ /* 0x000fec0000010000 */
[----:B------:R-:W-:Y:S05]  /*fbd0*/  @!P0 BRA `(.L_x_301) ;  /* 0x0000000000048947 */ /* 0x000fea0003800000 */
[----:B------:R-:W-:Y:S01]  /*fbe0*/  BPT.TRAP 0x1 ;  /* 0x000000040000795c */ /* 0x000fe20000300000 */
.L_x_301:
[----:B------:R-:W2:Y:S01]  /*fbf0*/  LDL R0, [R1+0x4] ;  /* 0x0000040001007983 */ /* 0x000ea20000100800 */
[----:B-1----:R-:W-:Y:S02]  /*fc00*/  VIADD R3, R3, 0x29880 ;  /* 0x0002988003037836 */ /* 0x002fe40000000000 */
[----:B------:R-:W-:Y:S02]  /*fc10*/  IMAD.MOV.U32 R20, RZ, RZ, R33 ;  /* 0x000000ffff147224 */ /* 0x000fe400078e0021 */
[----:B------:R-:W-:Y:S01]  /*fc20*/  IMAD.MOV.U32 R19, RZ, RZ, R28 ;  /* 0x000000ffff137224 */ /* 0x000fe200078e001c */
[----:B--2---:R-:W-:-:S04]  /*fc30*/  PRMT R3, R0, 0x654, R3 ;  /* 0x0000065400037816 */ /* 0x004fc80000000003 */
[----:B------:R2:W-:Y:S01]  /*fc40*/  SYNCS.ARRIVE.TRANS64.RED.A1T0 RZ, [R3+URZ], RZ ;  /* 0x000000ff03ff79a7 */ /* 0x0005e2000810043f */
[----:B------:R-:W-:Y:S05]  /*fc50*/  @P2 BRA `(.L_x_302) ;  /* 0xffffffe800442947 */ /* 0x000fea000383ffff */
.L_x_282:
[----:B------:R-:W4:Y:S01]  /*fc60*/  S2R R0, SR_TID.X ;  /* 0x0000000000007919 */ /* 0x000f220000002100 */
[----:B------:R-:W-:Y:S01]  /*fc70*/  BSSY B0, `(.L_x_303) ;  /* 0x0000012000007945 */ /* 0x000fe20003800000 */
[----:B----4-:R-:W-:Y:S01]  /*fc80*/  LOP3.LUT R2, R0, 0x7f, RZ, 0xc0, !PT ;  /* 0x0000007f00027812 */ /* 0x010fe200078ec0ff */
[----:B------:R-:W-:-:S03]  /*fc90*/  IMAD.U32 R0, RZ, RZ, UR48 ;  /* 0x00000030ff007e24 */ /* 0x000fc6000f8e00ff */
[----:B------:R-:W-:Y:S02]  /*fca0*/  ISETP.NE.AND P1, PT, R2, RZ, PT ;  /* 0x000000ff0200720c */ /* 0x000fe40003f25270 */
[----:B------:R-:W-:-:S11]  /*fcb0*/  ISETP.NE.AND P0, PT, R0, 0x3, PT ;  /* 0x000000030000780c */ /* 0x000fd60003f05270 */
[----:B------:R-:W-:Y:S05]  /*fcc0*/  @P1 BRA `(.L_x_304) ;  /* 0x0000000000301947 */ /* 0x000fea0003800000 */
[----:B------:R-:W4:Y:S01]  /*fcd0*/  S2R R5, SR_LANEID ;  /* 0x0000000000057919 */ /* 0x000f220000000000 */
[----:B------:R-:W-:Y:S01]  /*fce0*/  VOTEU.ANY UR4, UPT, PT ;  /* 0x0000000000047886 */ /* 0x000fe200038e0100 */
[----:B0-2---:R-:W0:Y:S01]  /*fcf0*/  LDC.64 R2, c[0x0][0xc60] ;  /* 0x00031800ff027b82 */ /* 0x005e220000000a00 */
[----:B------:R-:W4:Y:S02]  /*fd00*/  FLO.U32 R0, UR4 ;  /* 0x0000000400007d00 */ /* 0x000f2400080e0000 */
[----:B----4-:R-:W-:-:S06]  /*fd10*/  ISETP.EQ.U32.AND P1, PT, R0, R5, PT ;  /* 0x000000050000720c */ /* 0x010fcc0003f22070 */
[----:B------:R-:W0:Y:S07]  /*fd20*/  POPC R5, UR4 ;  /* 0x0000000400057d09 */ /* 0x000e2e0008000000 */
[----:B0-----:R-:W2:Y:S01]  /*fd30*/  @P1 ATOMG.E.ADD.STRONG.GPU PT, R3, desc[UR50][R2.64], R5 ;  /* 0x00000005020319a8 */ /* 0x001ea200081ee1f2 */
[----:B------:R-:W0:Y:S02]  /*fd40*/  S2R R4, SR_LTMASK ;  /* 0x0000000000047919 */ /* 0x000e240000003900 */
[----:B0-----:R-:W-:-:S04]  /*fd50*/  LOP3.LUT R4, R4, UR4, RZ, 0xc0, !PT ;  /* 0x0000000404047c12 */ /* 0x001fc8000f8ec0ff */
[----:B------:R-:W0:Y:S01]  /*fd60*/  POPC R7, R4 ;  /* 0x0000000400077309 */ /* 0x000e220000000000 */
[----:B--2---:R-:W0:Y:S02]  /*fd70*/  SHFL.IDX PT, R0, R3, R0, 0x1f ;  /* 0x00001f0003007589 */ /* 0x004e2400000e0000 */
[----:B0-----:R-:W-:-:S07]  /*fd80*/  IADD3 R16, R0, UR49, R7 ;  /* 0x0000003100107c10 */ /* 0x001fce000fffe007 */
.L_x_304:
[----:B------:R-:W-:Y:S05]  /*fd90*/  BSYNC B0 ;  /* 0x0000000000007941 */ /* 0x000fea0003800000 */
.L_x_303:
[----:B------:R-:W-:Y:S05]  /*fda0*/  @!P0 BRA `(.L_x_305) ;  /* 0x0000000000048947 */ /* 0x000fea0003800000 */
[----:B------:R-:W-:Y:S01]  /*fdb0*/  BPT.TRAP 0x1 ;  /* 0x000000040000795c */ /* 0x000fe20000300000 */
.L_x_305:
[----:B------:R-:W-:Y:S01]  /*fdc0*/  LOP3.LUT R0, R33, 0x1, RZ, 0x3c, !PT ;  /* 0x0000000121007812 */ /* 0x000fe200078e3cff */
[----:B0-----:R-:W-:Y:S01]  /*fdd0*/  IMAD R17, R28, 0x8, R22 ;  /* 0x000000081c117824 */ /* 0x001fe200078e0216 */
[----:B------:R-:W-:Y:S02]  /*fde0*/  BSSY B0, `(.L_x_306) ;  /* 0x0000004000007945 */ /* 0x000fe40003800000 */
[----:B------:R-:W-:-:S04]  /*fdf0*/  SHF.L.U32 R0, R0, 0x1f, RZ ;  /* 0x0000001f00007819 */ /* 0x000fc800000006ff */
[----:B------:R-:W0:Y:S02]  /*fe00*/  SYNCS.PHASECHK.TRANS64.TRYWAIT P1, [R17+URZ+0x29870], R0 ;  /* 0x02987000110075a7 */ /* 0x000e24000802017f */
[----:B0-----:R-:W-:Y:S05]  /*fe10*/  @!P1 BRA `(.L_x_307) ;  /* 0x0000003800009947 */ /* 0x001fea0003800000 */
.L_x_406:
[----:B------:R-:W-:Y:S05]  /*fe20*/  BSYNC B0 ;  /* 0x0000000000007941 */ /* 0x000fea0003800000 */
.L_x_306:
[----:B------:R-:W-:-:S05]  /*fe30*/  IMAD.U32 R2, RZ, RZ, UR46 ;  /* 0x0000002eff027e24 */ /* 0x000fca000f8e00ff */
[----:B------:R-:W-:-:S13]  /*fe40*/  ISETP.NE.AND P1, PT, R2, 0x3, PT ;  /* 0x000000030200780c */ /* 0x000fda0003f25270 */
[----:B------:R-:W-:Y:S05]  /*fe50*/  @!P1 BRA `(.L_x_308) ;  /* 0x0000000000049947 */ /* 0x000fea0003800000 */
[----:B------:R-:W-:Y:S01]  /*fe60*/  BPT.TRAP 0x1 ;  /* 0x000000040000795c */ /* 0x000fe20000300000 */
.L_x_308:
[----:B0-----:R-:W-:-:S04]  /*fe70*/  SHF.L.U32 R0, R33, 0x1f, RZ ;  /* 0x0000001f21007819 */ /* 0x001fc800000006ff */
[----:B------:R-:W0:Y:S02]  /*fe80*/  SYNCS.PHASECHK.TRANS64.TRYWAIT P1, [R17+URZ+0x29860], R0 ;  /* 0x02986000110075a7 */ /* 0x000e24000802017f */
[----:B0-----:R-:W-:Y:S05]  /*fe90*/  @!P1 BRA `(.L_x_309) ;  /* 0x0000003400f49947 */ /* 0x001fea0003800000 */
.L_x_407:
[----:B------:R-:W2:Y:S04]  /*fea0*/  LDL R2, [R1+0x10] ;  /* 0x0000100001027983 */ /* 0x000ea80000100800 */
[----:B------:R-:W4:Y:S04]  /*feb0*/  LDL R13, [R1+0x14] ;  /* 0x00001400010d7983 */ /* 0x000f280000100800 */
[----:B------:R-:W5:Y:S01]  /*fec0*/  LDL R12, [R1+0xc] ;  /* 0x00000c00010c7983 */ /* 0x000f620000100800 */
[----:B0-----:R-:W-:Y:S01]  /*fed0*/  IMAD R0, R28, 0x5000, RZ ;  /* 0x000050001c007824 */ /* 0x001fe200078e02ff */
[----:B------:R-:W-:Y:S05]  /*fee0*/  WARPSYNC.ALL ;  /* 0x0000000000007948 */ /* 0x000fea0003800000 */
[----:B------:R-:W-:-:S05]  /*fef0*/  IMAD.U32 R18, RZ, RZ, UR46 ;  /* 0x0000002eff127e24 */ /* 0x000fca000f8e00ff */
[----:B------:R-:W-:Y:S02]  /*ff00*/  ISETP.NE.AND P1, PT, R18, 0x3, PT ;  /* 0x000000031200780c */ /* 0x000fe40003f25270 */
[----:B--2---:R-:W-:-:S05]  /*ff10*/  LOP3.LUT R3, R0, R2, RZ, 0xfc, !PT ;  /* 0x0000000200037212 */ /* 0x004fca00078efcff */
[----:B------:R-:W-:-:S04]  /*ff20*/  IMAD.IADD R2, R22, 0x1, R3 ;  /* 0x0000000116027824 */ /* 0x000fc800078e0203 */
[----:B----4-:R-:W-:Y:S01]  /*ff30*/  IMAD.IADD R3, R13, 0x1, R2 ;  /* 0x000000010d037824 */ /* 0x010fe200078e0202 */
[----:B------:R-:W0:Y:S01]  /*ff40*/  LDSM.16.MT88.4 R8, [R2+0xa400] ;  /* 0x00a400000208783b */ /* 0x000e220000004200 */
[----:B-----5:R-:W-:-:S05]  /*ff50*/  LOP3.LUT R13, R0, R12, RZ, 0xfc, !PT ;  /* 0x0000000c000d7212 */ /* 0x020fca00078efcff */
        /* <DEDUP_REMOVED lines=9> */
[C-C-:B---3--:R-:W-:Y:S02]  /*fff0*/  PRMT R14, R10.reuse, 0x6420, R11.reuse ;  /* 0x000064200a0e7816 */ /* 0x148fe4000000000b */
        /* <DEDUP_REMOVED lines=58> */
.L_x_310:
[----:B-1----:R1:W-:Y:S01]  /*103a0*/  SYNCS.ARRIVE.TRANS64.A1T0 RZ, [R17+URZ+0x29850], RZ ;  /* 0x029850ff11ff79a7 */ /* 0x0023e2000810003f */
[----:B------:R-:W-:Y:S06]  /*103b0*/  BAR.SYNC.DEFER_BLOCKING 0x2, 0x80 ;  /* 0x0082000000007b1d */ /* 0x000fec0000010000 */
[----:B------:R-:W-:Y:S05]  /*103c0*/  @!P0 BRA `(.L_x_311) ;  /* 0x0000000000048947 */ /* 0x000fea0003800000 */
[----:B------:R-:W-:Y:S01]  /*103d0*/  BPT.TRAP 0x1 ;  /* 0x000000040000795c */ /* 0x000fe20000300000 */
.L_x_311:
[----:B0-----:R-:W2:Y:S01]  /*103e0*/  LDL R0, [R1+0x4] ;  /* 0x0000040001007983 */ /* 0x001ea20000100800 */
[----:B-1----:R-:W-:Y:S02]  /*103f0*/  VIADD R17, R17, 0x29880 ;  /* 0x0002988011117836 */ /* 0x002fe40000000000 */
[----:B------:R-:W-:-:S05]  /*10400*/  VIADD R28, R28, 0x1 ;  /* 0x000000011c1c7836 */ /* 0x000fca0000000000 */
[----:B------:R-:W-:-:S04]  /*10410*/  ISETP.NE.AND P0, PT, R28, 0x2, PT ;  /* 0x000000021c00780c */ /* 0x000fc80003f05270 */
[----:B------:R-:W-:Y:S02]  /*10420*/  SEL R28, R28, RZ, P0 ;  /* 0x000000ff1c1c7207 */ /* 0x000fe40000000000 */
[----:B--2---:R-:W-:Y:S02]  /*10430*/  PRMT R17, R0, 0x654, R17 ;  /* 0x0000065400117816 */ /* 0x004fe40000000011 */
[----:B------:R-:W-:Y:S02]  /*10440*/  SEL R0, RZ, 0x1, P0 ;  /* 0x00000001ff007807 */ /* 0x000fe40000000000 */
[----:B------:R0:W-:Y:S02]  /*10450*/  SYNCS.ARRIVE.TRANS64.RED.A1T0 RZ, [R17+URZ], RZ ;  /* 0x000000ff11ff79a7 */ /* 0x0001e4000810043f */
[----:B------:R-:W-:-:S07]  /*10460*/  LOP3.LUT R33, R33, R0, RZ, 0x3c, !PT ;  /* 0x0000000021217212 */ /* 0x000fce00078e3cff */
.L_x_250:
[----:B------:R-:W-:Y:S05]  /*10470*/  BSYNC B7 ;  /* 0x0000000000077941 */ /* 0x000fea0003800000 */
.L_x_248:
[----:B------:R-:W-:-:S13]  /*10480*/  LOP3.LUT P0, RZ, R23, 0x200, RZ, 0xc0, !PT ;  /* 0x0000020017ff7812 */ /* 0x000fda000780c0ff */
[----:B------:R-:W-:Y:S05]  /*10490*/  @!P0 BRA `(.L_x_312) ;  /* 0x0000000000288947 */ /* 0x000fea0003800000 */
[----:B------:R-:W1:Y:S08]  /*104a0*/  S2UR UR4, SR_CgaCtaId ;  /* 0x00000000000479c3 */ /* 0x000e700000008800 */
[----:B------:R-:W-:Y:S01]  /*104b0*/  BAR.SYNC.DEFER_BLOCKING 0x5, 0x180 ;  /* 0x0146000000007b1d */ /* 0x000fe20000010000 */
[----:B------:R-:W-:Y:S01]  /*104c0*/  MOV R22, 0x400 ;  /* 0x0000040000167802 */ /* 0x000fe20000000f00 */
[----:B-1----:R-:W-:-:S05]  /*104d0*/  IMAD.U32 R0, RZ, RZ, UR4 ;  /* 0x00000004ff007e24 */ /* 0x002fca000f8e00ff */
[----:B------:R-:W-:Y:S01]  /*104e0*/  LEA R22, R0, R22, 0x18 ;  /* 0x0000001600167211 */ /* 0x000fe200078ec0ff */
[----:B------:R-:W-:Y:S04]  /*104f0*/  STL [R1+0x4], R0 ;  /* 0x0000040001007387 */ /* 0x000fe80000100800 */
[----:B0-----:R-:W0:Y:S02]  /*10500*/  LDS.128 R16, [R22+0x298d0] ;  /* 0x0298d00016107984 */ /* 0x001e240000000c00 */
[----:B0-----:R-:W-:Y:S01]  /*10510*/  R2UR UR40, R19 ;  /* 0x00000000132872ca */ /* 0x001fe200000e0000 */
[----:B------:R-:W-:Y:S06]  /*10520*/  BAR.ARV 0x4, 0x180 ;  /* 0x0106000000007b1d */ /* 0x000fec0000002000 */
[----:B------:R-:W-:Y:S08]  /*10530*/  BRA `(.L_x_313) ;  /* 0x0000000800207947 */ /* 0x000ff00003800000 */
.L_x_312:
[----:B------:R-:W1:Y:S01]  /*10540*/  S2R R0, SR_TID.X ;  /* 0x0000000000007919 */ /* 0x000e620000002100 */
[----:B------:R-:W-:Y:S01]  /*10550*/  ULDC UR4, c[0x0][0xc3c] ;  /* 0x00030f0000047ab9 */ /* 0x000fe20000000800 */
[----:B-1----:R-:W-:Y:S01]  /*10560*/  LOP3.LUT R8, R0, 0x1f, RZ, 0xc0, !PT ;  /* 0x0000001f00087812 */ /* 0x002fe200078ec0ff */
[----:B------:R-:W-:-:S03]  /*10570*/  IMAD.MOV.U32 R0, RZ, RZ, RZ ;  /* 0x000000ffff007224 */ /* 0x000fc600078e00ff */
[C---:B------:R-:W-:Y:S01]  /*10580*/  ISETP.NE.AND P0, PT, R8.reuse, 0x1f, PT ;  /* 0x0000001f0800780c */ /* 0x040fe20003f05270 */
[----:B------:R-:W-:-:S05]  /*10590*/  VIADD R5, R8, UR40 ;  /* 0x0000002808057c36 */ /* 0x000fca0008000000 */
[----:B------:R-:W-:Y:S01]  /*105a0*/  ISETP.GE.OR P1, PT, R5, UR4, !P0 ;  /* 0x0000000405007c0c */ /* 0x000fe2000c726670 */
[----:B------:R-:W-:-:S12]  /*105b0*/  ULDC UR4, c[0x0][0xc3c] ;  /* 0x00030f0000047ab9 */ /* 0x000fd80000000800 */
[----:B------:R-:W1:Y:S02]  /*105c0*/  @!P1 LDC.64 R2, c[0x0][0xc80] ;  /* 0x00032000ff029b82 */ /* 0x000e640000000a00 */
[----:B-1----:R-:W-:-:S05]  /*105d0*/  @!P1 IMAD.WIDE R2, R5, 0x4, R2 ;  /* 0x0000000405029825 */ /* 0x002fca00078e0202 */
[----:B------:R-:W2:Y:S01]  /*105e0*/  @!P1 LDG.E R0, desc[UR50][R2.64] ;  /* 0x0000003202009981 */ /* 0x000ea2000c1e1900 */
[C---:B------:R-:W-:Y:S02]  /*105f0*/  ISETP.NE.AND P1, PT, R8.reuse, RZ, PT ;  /* 0x000000ff0800720c */ /* 0x040fe40003f25270 */
[C---:B------:R-:W-:Y:S02]  /*10600*/  ISETP.GE.U32.AND P2, PT, R8.reuse, 0x2, PT ;  /* 0x000000020800780c */ /* 0x040fe40003f46070 */
[C---:B------:R-:W-:Y:S02]  /*10610*/  ISETP.GE.U32.AND P3, PT, R8.reuse, 0x4, PT ;  /* 0x000000040800780c */ /* 0x040fe40003f66070 */
[C---:B------:R-:W-:Y:S02]  /*10620*/  ISETP.GE.U32.AND P4, PT, R8.reuse, 0x8, PT ;  /* 0x000000080800780c */ /* 0x040fe40003f86070 */
[----:B------:R-:W-:Y:S01]  /*10630*/  ISETP.GE.U32.AND P5, PT, R8, 0x10, PT ;  /* 0x000000100800780c */ /* 0x000fe20003fa6070 */
[----:B--2---:R-:W1:Y:S02]  /*10640*/  SHFL.UP PT, R4, R0, 0x1, RZ ;  /* 0x0420000000047989 */ /* 0x004e6400000e00ff */
[----:B-1----:R-:W-:-:S05]  /*10650*/  SEL R5, R4, RZ, P1 ;  /* 0x000000ff04057207 */ /* 0x002fca0000800000 */
[----:B------:R-:W-:-:S05]  /*10660*/  IMAD.IADD R5, R0, 0x1, R5 ;  /* 0x0000000100057824 */ /* 0x000fca00078e0205 */
[----:B------:R-:W1:Y:S02]  /*10670*/  SHFL.UP PT, R4, R5, 0x2, RZ ;  /* 0x0440000005047989 */ /* 0x000e6400000e00ff */
[----:B-1----:R-:W-:-:S05]  /*10680*/  SEL R4, R4, RZ, P2 ;  /* 0x000000ff04047207 */ /* 0x002fca0001000000 */
[----:B------:R-:W-:Y:S02]  /*10690*/  IMAD.IADD R4, R5, 0x1, R4 ;  /* 0x0000000105047824 */ /* 0x000fe400078e0204 */
[----:B------:R-:W-:Y:S04]  /*106a0*/  SHFL.IDX PT, R5, R16, RZ, 0x1f ;  /* 0x00001fff10057589 */ /* 0x000fe800000e0000 */
[----:B------:R-:W1:Y:S02]  /*106b0*/  SHFL.UP PT, R6, R4, 0x4, RZ ;  /* 0x0480000004067989 */ /* 0x000e6400000e00ff */
[----:B-1----:R-:W-:-:S05]  /*106c0*/  SEL R3, R6, RZ, P3 ;  /* 0x000000ff06037207 */ /* 0x002fca0001800000 */
[----:B------:R-:W-:Y:S02]  /*106d0*/  IMAD.IADD R6, R4, 0x1, R3 ;  /* 0x0000000104067824 */ /* 0x000fe400078e0203 */
[----:B------:R-:W-:Y:S04]  /*106e0*/  SHFL.IDX PT, R4, R16, 0x1, 0x1f ;  /* 0x00201f0010047f89 */ /* 0x000fe800000e0000 */
[----:B------:R-:W1:Y:S02]  /*106f0*/  SHFL.UP PT, R2, R6, 0x8, RZ ;  /* 0x0500000006027989 */ /* 0x000e6400000e00ff */
[----:B-1----:R-:W-:-:S05]  /*10700*/  SEL R3, R2, RZ, P4 ;  /* 0x000000ff02037207 */ /* 0x002fca0002000000 */
[----:B------:R-:W-:-:S05]  /*10710*/  IMAD.IADD R7, R6, 0x1, R3 ;  /* 0x0000000106077824 */ /* 0x000fca00078e0203 */
[----:B------:R-:W1:Y:S02]  /*10720*/  SHFL.UP PT, R2, R7, 0x10, RZ ;  /* 0x0600000007027989 */ /* 0x000e6400000e00ff */
[----:B-1----:R-:W-:-:S05]  /*10730*/  SEL R2, R2, RZ, P5 ;  /* 0x000000ff02027207 */ /* 0x002fca0002800000 */
[----:B------:R-:W-:Y:S02]  /*10740*/  IMAD.IADD R3, R7, 0x1, R2 ;  /* 0x0000000107037824 */ /* 0x000fe400078e0202 */
[----:B------:R-:W1:Y:S03]  /*10750*/  LDC R2, c[0x0][0xc38] ;  /* 0x00030e00ff027b82 */ /* 0x000e660000000800 */
[----:B------:R-:W1:Y:S02]  /*10760*/  SHFL.IDX PT, R9, R3, 0x1f, 0x1f ;  /* 0x03e01f0003097f89 */ /* 0x000e6400000e0000 */
[----:B-1----:R-:W-:-:S04]  /*10770*/  IMAD R9, R9, R2, RZ ;  /* 0x0000000209097224 */ /* 0x002fc800078e02ff */
[----:B------:R-:W-:-:S05]  /*10780*/  IMAD.IADD R4, R4, 0x1, R9 ;  /* 0x0000000104047824 */ /* 0x000fca00078e0209 */
[----:B------:R-:W-:-:S13]  /*10790*/  ISETP.GT.AND P6, PT, R4, R5, PT ;  /* 0x000000050400720c */ /* 0x000fda0003fc4270 */
[----:B------:R-:W-:Y:S05]  /*107a0*/  @P6 BRA `(.L_x_314) ;  /* 0x0000000000906947 */ /* 0x000fea0003800000 */
.L_x_318:
[----:B------:R-:W-:-:S04]  /*107b0*/  UIADD3 UR40, UR40, 0x1f, URZ ;  /* 0x0000001f28287890 */ /* 0x000fc8000fffe03f */
[----:B------:R-:W-:-:S06]  /*107c0*/  UISETP.GE.AND UP0, UPT, UR40, UR4, UPT ;  /* 0x000000042800728c */ /* 0x000fcc000bf06270 */
[----:B------:R-:W-:-:S13]  /*107d0*/  PLOP3.LUT P6, PT, PT, PT, UP0, 0x40, 0x0 ;  /* 0x000000000000781c */ /* 0x000fda0003fce808 */
[----:B------:R-:W-:Y:S05]  /*107e0*/  @!P6 BRA `(.L_x_315) ;  /* 0x000000040034e947 */ /* 0x000fea0003800000 */
[----:B------:R-:W1:Y:S01]  /*107f0*/  S2R R0, SR_TID.X ;  /* 0x0000000000007919 */ /* 0x000e620000002100 */
[----:B------:R-:W-:Y:S01]  /*10800*/  BSSY B0, `(.L_x_316) ;  /* 0x0000009000007945 */ /* 0x000fe20003800000 */
[----:B-1----:R-:W-:-:S05]  /*10810*/  LOP3.LUT R0, R0, 0x1f, RZ, 0xc0, !PT ;  /* 0x0000001f00007812 */ /* 0x002fca00078ec0ff */
[----:B------:R-:W-:Y:S02]  /*10820*/  VIADD R7, R0, UR40 ;  /* 0x0000002800077c36 */ /* 0x000fe40008000000 */
[----:B------:R-:W-:-:S03]  /*10830*/  IMAD.MOV.U32 R0, RZ, RZ, RZ ;  /* 0x000000ffff007224 */ /* 0x000fc600078e00ff */
[----:B------:R-:W-:-:S13]  /*10840*/  ISETP.GE.OR P6, PT, R7, UR4, !P0 ;  /* 0x0000000407007c0c */ /* 0x000fda000c7c6670 */
[----:B------:R-:W-:Y:S05]  /*10850*/  @P6 BRA `(.L_x_317) ;  /* 0x00000000000c6947 */ /* 0x000fea0003800000 */
[----:B------:R-:W1:Y:S02]  /*10860*/  LDC.64 R2, c[0x0][0xc80] ;  /* 0x00032000ff027b82 */ /* 0x000e640000000a00 */
[----:B-1----:R-:W-:-:S05]  /*10870*/  IMAD.WIDE R2, R7, 0x4, R2 ;  /* 0x0000000407027825 */ /* 0x002fca00078e0202 */
[----:B------:R1:W5:Y:S02]  /*10880*/  LDG.E R0, desc[UR50][R2.64] ;  /* 0x0000003202007981 */ /* 0x000364000c1e1900 */
.L_x_317:
[----:B------:R-:W-:Y:S05]  /*10890*/  BSYNC B0 ;  /* 0x0000000000007941 */ /* 0x000fea0003800000 */
.L_x_316:
[----:B-1---5:R-:W1:Y:S02]  /*108a0*/  SHFL.UP PT, R2, R0, 0x1, RZ ;  /* 0x0420000000027989 */ /* 0x022e6400000e00ff */
[----:B-1----:R-:W-:-:S05]  /*108b0*/  SEL R3, R2, RZ, P1 ;  /* 0x000000ff02037207 */ /* 0x002fca0000800000 */
[----:B------:R-:W-:-:S05]  /*108c0*/  IMAD.IADD R3, R0, 0x1, R3 ;  /* 0x0000000100037824 */ /* 0x000fca00078e0203 */
[----:B------:R-:W1:Y:S02]  /*108d0*/  SHFL.UP PT, R2, R3, 0x2, RZ ;  /* 0x0440000003027989 */ /* 0x000e6400000e00ff */
        /* <DEDUP_REMOVED lines=9> */
[----:B-1----:R-:W-:Y:S02]  /*10970*/  SEL R9, R2, RZ, P5 ;  /* 0x000000ff02097207 */ /* 0x002fe40002800000 */
[----:B------:R-:W1:Y:S03]  /*10980*/  LDC R2, c[0x0][0xc38] ;  /* 0x00030e00ff027b82 */ /* 0x000e660000000800 */
[----:B------:R-:W-:-:S05]  /*10990*/  IMAD.IADD R3, R8, 0x1, R9 ;  /* 0x0000000108037824 */ /* 0x000fca00078e0209 */
[----:B------:R-:W1:Y:S02]  /*109a0*/  SHFL.IDX PT, R9, R3, 0x1f, 0x1f ;  /* 0x03e01f0003097f89 */ /* 0x000e6400000e0000 */
[----:B-1----:R-:W-:-:S04]  /*109b0*/  IMAD R9, R9, R2, RZ ;  /* 0x0000000209097224 */ /* 0x002fc800078e02ff */
[----:B------:R-:W-:-:S05]  /*109c0*/  IMAD.IADD R4, R9, 0x1, R4 ;  /* 0x0000000109047824 */ /* 0x000fca00078e0204 */
[----:B------:R-:W-:-:S13]  /*109d0*/  ISETP.GT.AND P6, PT, R4, R5, PT ;  /* 0x000000050400720c */ /* 0x000fda0003fc4270 */
[----:B------:R-:W-:Y:S05]  /*109e0*/  @!P6 BRA `(.L_x_318) ;  /* 0xfffffffc0070e947 */ /* 0x000fea000383ffff */
.L_x_314:
[----:B------:R-:W-:Y:S02]  /*109f0*/  IMAD.IADD R7, R4, 0x1, -R9 ;  /* 0x0000000104077824 */ /* 0x000fe400078e0a09 */
[----:B------:R-:W-:Y:S02]  /*10a00*/  IMAD.MOV.U32 R16, RZ, RZ, RZ ;  /* 0x000000ffff107224 */ /* 0x000fe400078e00ff */
[----:B------:R-:W-:-:S05]  /*10a10*/  IMAD R4, R3, R2, R7 ;  /* 0x0000000203047224 */ /* 0x000fca00078e0207 */
[----:B------:R-:W-:-:S13]  /*10a20*/  ISETP.GT.AND P0, PT, R4, R5, PT ;  /* 0x000000050400720c */ /* 0x000fda0003f04270 */
[----:B------:R-:W-:Y:S02]  /*10a30*/  VOTEU.ANY UR5, UPT, !P0 ;  /* 0x0000000000057886 */ /* 0x000fe400040e0100 */
[----:B------:R-:W-:Y:S02]  /*10a40*/  UPOPC UR4, UR5 ;  /* 0x00000005000472bf */ /* 0x000fe40008000000 */
[----:B------:R-:W-:-:S04]  /*10a50*/  ISETP.NE.AND P0, PT, RZ, UR5, PT ;  /* 0x00000005ff007c0c */ /* 0x000fc8000bf05270 */
[----:B------:R-:W-:-:S05]  /*10a60*/  IMAD.U32 R11, RZ, RZ, UR4 ;  /* 0x00000004ff0b7e24 */ /* 0x000fca000f8e00ff */
[----:B------:R-:W1:Y:S02]  /*10a70*/  SHFL.IDX PT, R0, R0, R11, 0x1f ;  /* 0x00001f0b00007589 */ /* 0x000e6400000e0000 */
[----:B-1----:R-:W-:-:S04]  /*10a80*/  IABS R4, R0 ;  /* 0x0000000000047213 */ /* 0x002fc80000000000 */
[----:B------:R-:W1:Y:S08]  /*10a90*/  I2F.RP R6, R4 ;  /* 0x0000000400067306 */ /* 0x000e700000209400 */
[----:B-1----:R-:W1:Y:S02]  /*10aa0*/  MUFU.RCP R6, R6 ;  /* 0x0000000600067308 */ /* 0x002e640000001000 */
[----:B-1----:R-:W-:-:S06]  /*10ab0*/  VIADD R9, R6, 0xffffffe ;  /* 0x0ffffffe06097836 */ /* 0x002fcc0000000000 */
[----:B------:R-:W1:Y:S01]  /*10ac0*/  F2I.FTZ.U32.TRUNC.NTZ R9, R9 ;  /* 0x0000000900097305 */ /* 0x000e62000021f000 */
[----:B------:R-:W-:Y:S05]  /*10ad0*/  @!P0 BRA `(.L_x_319) ;  /* 0x00000000000c8947 */ /* 0x000fea0003800000 */
[----:B------:R-:W-:-:S06]  /*10ae0*/  UIADD3 UR5, UR4, -0x1, URZ ;  /* 0xffffffff04057890 */ /* 0x000fcc000fffe03f */
[----:B------:R-:W-:-:S06]  /*10af0*/  IMAD.U32 R16, RZ, RZ, UR5 ;  /* 0x00000005ff107e24 */ /* 0x000fcc000f8e00ff */
[----:B------:R2:W3:Y:S02]  /*10b00*/  SHFL.IDX PT, R16, R3, R16, 0x1f ;  /* 0x00001f1003107589 */ /* 0x0004e400000e0000 */
.L_x_319:
[----:B-12---:R-:W-:Y:S01]  /*10b10*/  IMAD.MOV R3, RZ, RZ, -R9 ;  /* 0x000000ffff037224 */ /* 0x006fe200078e0a09 */
[----:B------:R-:W-:Y:S01]  /*10b20*/  UIADD3 UR40, UR4, UR40, URZ ;  /* 0x0000002804287290 */ /* 0x000fe2000fffe03f */
[----:B---3--:R-:W-:Y:S02]  /*10b30*/  IMAD R16, R16, R2, R7 ;  /* 0x0000000210107224 */ /* 0x008fe400078e0207 */
[----:B------:R-:W-:Y:S02]  /*10b40*/  IMAD R6, R3, R4, RZ ;  /* 0x0000000403067224 */ /* 0x000fe400078e02ff */
[----:B------:R-:W-:Y:S02]  /*10b50*/  IMAD.MOV.U32 R2, RZ, RZ, RZ ;  /* 0x000000ffff027224 */ /* 0x000fe400078e00ff */
[----:B------:R-:W-:Y:S02]  /*10b60*/  IMAD.MOV.U32 R3, RZ, RZ, R9 ;  /* 0x000000ffff037224 */ /* 0x000fe400078e0009 */
[----:B0-----:R-:W-:-:S02]  /*10b70*/  IMAD.IADD R17, R5, 0x1, -R16 ;  /* 0x0000000105117824 */ /* 0x001fc400078e0a10 */
[----:B------:R-:W-:Y:S01]  /*10b80*/  IMAD.HI.U32 R9, R9, R6, R2 ;  /* 0x0000000609097227 */ /* 0x000fe200078e0002 */
[----:B------:R-:W-:Y:S02]  /*10b90*/  IABS R3, R0 ;  /* 0x0000000000037213 */ /* 0x000fe40000000000 */
[----:B------:R-:W-:-:S03]  /*10ba0*/  IABS R2, R17 ;  /* 0x0000001100027213 */ /* 0x000fc60000000000 */
[----:B------:R-:W-:Y:S02]  /*10bb0*/  IMAD.MOV R3, RZ, RZ, -R3 ;  /* 0x000000ffff037224 */ /* 0x000fe400078e0a03 */
[----:B------:R-:W-:-:S04]  /*10bc0*/  IMAD.HI.U32 R9, R9, R2, RZ ;  /* 0x0000000209097227 */ /* 0x000fc800078e00ff */
[----:B------:R-:W-:Y:S01]  /*10bd0*/  IMAD R3, R9, R3, R2 ;  /* 0x0000000309037224 */ /* 0x000fe200078e0202 */
[----:B------:R-:W-:-:S04]  /*10be0*/  LOP3.LUT R2, R17, R0, RZ, 0x3c, !PT ;  /* 0x0000000011027212 */ /* 0x000fc800078e3cff */
[----:B------:R-:W-:Y:S02]  /*10bf0*/  ISETP.GT.U32.AND P1, PT, R4, R3, PT ;  /* 0x000000030400720c */ /* 0x000fe40003f24070 */
[----:B------:R-:W-:-:S11]  /*10c00*/  ISETP.GE.AND P2, PT, R2, RZ, PT ;  /* 0x000000ff0200720c */ /* 0x000fd60003f46270 */
[----:B------:R-:W-:Y:S02]  /*10c10*/  @!P1 IMAD.IADD R3, R3, 0x1, -R4 ;  /* 0x0000000103039824 */ /* 0x000fe400078e0a04 */
[----:B------:R-:W-:Y:S01]  /*10c20*/  @!P1 VIADD R9, R9, 0x1 ;  /* 0x0000000109099836 */ /* 0x000fe20000000000 */
[----:B------:R-:W-:Y:S02]  /*10c30*/  ISETP.NE.AND P1, PT, R0, RZ, PT ;  /* 0x000000ff0000720c */ /* 0x000fe40003f25270 */
[----:B------:R-:W-:-:S13]  /*10c40*/  ISETP.GE.U32.AND P0, PT, R3, R4, PT ;  /* 0x000000040300720c */ /* 0x000fda0003f06070 */
[----:B------:R-:W-:-:S04]  /*10c50*/  @P0 VIADD R9, R9, 0x1 ;  /* 0x0000000109090836 */ /* 0x000fc80000000000 */
[----:B------:R-:W-:Y:S01]  /*10c60*/  @!P2 IMAD.MOV R9, RZ, RZ, -R9 ;  /* 0x000000ffff09a224 */ /* 0x000fe200078e0a09 */
[----:B------:R-:W-:-:S05]  /*10c70*/  @!P1 LOP3.LUT R9, RZ, R0, RZ, 0x33, !PT ;  /* 0x00000000ff099212 */ /* 0x000fca00078e33ff */
[--C-:B------:R-:W-:Y:S02]  /*10c80*/  IMAD.MOV R2, RZ, RZ, -R9.reuse ;  /* 0x000000ffff027224 */ /* 0x100fe400078e0a09 */
[----:B------:R-:W-:Y:S02]  /*10c90*/  IMAD.MOV.U32 R18, RZ, RZ, R9 ;  /* 0x000000ffff127224 */ /* 0x000fe400078e0009 */
[----:B------:R-:W-:Y:S01]  /*10ca0*/  IMAD R17, R0, R2, R17 ;  /* 0x0000000200117224 */ /* 0x000fe200078e0211 */
[----:B------:R-:W-:Y:S06]  /*10cb0*/  BRA `(.L_x_320) ;  /* 0x0000000000107947 */ /* 0x000fec0003800000 */
.L_x_315:
[----:B------:R-:W-:Y:S01]  /*10cc0*/  IMAD.MOV.U32 R16, RZ, RZ, R5 ;  /* 0x000000ffff107224 */ /* 0x000fe200078e0005 */
[----:B------:R-:W-:Y:S01]  /*10cd0*/  ULDC UR40, c[0x0][0xc3c] ;  /* 0x00030f0000287ab9 */ /* 0x000fe20000000800 */
[----:B0-----:R-:W-:Y:S02]  /*10ce0*/  IMAD.MOV.U32 R17, RZ, RZ, RZ ;  /* 0x000000ffff117224 */ /* 0x001fe400078e00ff */
[----:B------:R-:W-:-:S07]  /*10cf0*/  IMAD.MOV.U32 R18, RZ, RZ, RZ ;  /* 0x000000ffff127224 */ /* 0x000fce00078e00ff */
.L_x_320:
[----:B------:R0:W2:Y:S01]  /*10d00*/  LDL R2, [R1+0x4] ;  /* 0x0000040001027983 */ /* 0x0000a20000100800 */
[----:B------:R-:W1:Y:S02]  /*10d10*/  S2R R0, SR_TID.X ;  /* 0x0000000000007919 */ /* 0x000e640000002100 */
[----:B-1----:R-:W-:Y:S01]  /*10d20*/  LOP3.LUT R0, R0, 0x1f, RZ, 0xc0, !PT ;  /* 0x0000001f00007812 */ /* 0x002fe200078ec0ff */
[----:B------:R-:W-:Y:S03]  /*10d30*/  BAR.SYNC.DEFER_BLOCKING 0x4, 0x180 ;  /* 0x0106000000007b1d */ /* 0x000fe60000010000 */
[----:B------:R-:W-:Y:S01]  /*10d40*/  ISETP.NE.AND P0, PT, R0, RZ, PT ;  /* 0x000000ff0000720c */ /* 0x000fe20003f05270 */
[----:B------:R-:W-:-:S12]  /*10d50*/  IMAD.U32 R19, RZ, RZ, UR40 ;  /* 0x00000028ff137e24 */ /* 0x000fd8000f8e00ff */
[----:B------:R-:W-:Y:S01]  /*10d60*/  @!P0 MOV R0, 0x400 ;  /* 0x0000040000008802 */ /* 0x000fe20000000f00 */
[----:B--2---:R-:W1:Y:S03]  /*10d70*/  @!P0 S2R R2, SR_CgaCtaId ;  /* 0x0000000000028919 */ /* 0x004e660000008800 */
[----:B-1----:R-:W-:Y:S01]  /*10d80*/  @!P0 LEA R22, R2, R0, 0x18 ;  /* 0x0000000002168211 */ /* 0x002fe200078ec0ff */
[----:B------:R0:W-:Y:S04]  /*10d90*/  @!P0 STL [R1+0x4], R2 ;  /* 0x0000040201008387 */ /* 0x0001e80000100800 */
[----:B------:R0:W-:Y:S01]  /*10da0*/  @!P0 STS.128 [R22+0x298d0], R16 ;  /* 0x0298d01016008388 */ /* 0x0001e20000000c00 */
[----:B------:R-:W-:Y:S06]  /*10db0*/  BAR.ARV 0x5, 0x180 ;  /* 0x0146000000007b1d */ /* 0x000fec0000002000 */
.L_x_313:
[----:B------:R-:W-:Y:S02]  /*10dc0*/  ULDC UR4, c[0x0][0xc3c] ;  /* 0x00030f0000047ab9 */ /* 0x000fe40000000800 */
[----:B------:R-:W-:-:S06]  /*10dd0*/  UISETP.GE.AND UP0, UPT, UR40, UR4, UPT ;  /* 0x000000042800728c */ /* 0x000fcc000bf06270 */
[----:B------:R-:W-:-:S13]  /*10de0*/  PLOP3.LUT P0, PT, PT, PT, UP0, 0x80, 0x0 ;  /* 0x000000000000781c */ /* 0x000fda0003f0f008 */
[----:B------:R-:W-:Y:S05]  /*10df0*/  @!P0 BRA `(.L_x_321) ;  /* 0xffffffa800f88947 */ /* 0x000fea000383ffff */
.L_x_244:
[----:B0-----:R-:W3:Y:S01]  /*10e00*/  LDL.LU R0, [R1+0x1c] ;  /* 0x00001c0001007983 */ /* 0x001ee20000300800 */
[----:B------:R-:W-:Y:S01]  /*10e10*/  BSSY B0, `(.L_x_322) ;  /* 0x000000b000007945 */ /* 0x000fe20003800000 */
[----:B------:R-:W0:Y:S01]  /*10e20*/  S2R R5, SR_CgaCtaId ;  /* 0x0000000000057919 */ /* 0x000e220000008800 */
[----:B---3--:R-:W-:-:S05]  /*10e30*/  VIADD R0, R0, 0x1 ;  /* 0x0000000100007836 */ /* 0x008fca0000000000 */
[----:B------:R-:W-:-:S04]  /*10e40*/  LEA.HI R2, R0, R0, RZ, 0x1 ;  /* 0x0000000000027211 */ /* 0x000fc800078f08ff */
[----:B------:R-:W-:Y:S02]  /*10e50*/  LOP3.LUT R3, R2, 0xfffffffe, RZ, 0xc0, !PT ;  /* 0xfffffffe02037812 */ /* 0x000fe400078ec0ff */
[----:B------:R-:W-:-:S03]  /*10e60*/  MOV R2, 0x400 ;  /* 0x0000040000027802 */ /* 0x000fc60000000f00 */
[----:B------:R-:W-:Y:S01]  /*10e70*/  IMAD.IADD R0, R0, 0x1, -R3 ;  /* 0x0000000100007824 */ /* 0x000fe200078e0a03 */
[----:B0-----:R-:W-:-:S04]  /*10e80*/  LEA R5, R5, R2, 0x18 ;  /* 0x0000000205057211 */ /* 0x001fc800078ec0ff */
[----:B------:R-:W-:-:S04]  /*10e90*/  SHF.L.U32 R0, R0, 0x1f, RZ ;  /* 0x0000001f00007819 */ /* 0x000fc800000006ff */
[----:B------:R-:W0:Y:S02]  /*10ea0*/  SYNCS.PHASECHK.TRANS64.TRYWAIT P0, [R5+URZ+0x29820], R0 ;  /* 0x02982000050075a7 */ /* 0x000e24000800017f */
[----:B0-----:R-:W-:Y:S05]  /*10eb0*/  @!P0 BRA `(.L_x_323) ;  /* 0x0000002800008947 */ /* 0x001fea0003800000 */
.L_x_408:
[----:B------:R-:W-:Y:S05]  /*10ec0*/  BSYNC B0 ;  /* 0x0000000000007941 */ /* 0x000fea0003800000 */
.L_x_322:
[----:B------:R-:W-:-:S03]  /*10ed0*/  UMOV UR4, 0xffffffff ;  /* 0xffffffff00047882 */ /* 0x000fc60000000000 */
[----:B------:R-:W-:Y:S05]  /*10ee0*/  BRA.DIV UR4, `(.L_x_324) ;  /* 0x0000002a04087947 */ /* 0x000fea000b800000 */
[----:B0-----:R-:W0:Y:S02]  /*10ef0*/  S2R R0, SR_TID.X ;  /* 0x0000000000007919 */ /* 0x001e240000002100 */
[----:B0-----:R-:W-:-:S04]  /*10f00*/  SHF.R.U32.HI R0, RZ, 0x5, R0 ;  /* 0x00000005ff007819 */ /* 0x001fc80000011600 */
[----:B------:R-:W-:-:S05]  /*10f10*/  LOP3.LUT R0, R0, 0x3, RZ, 0xc0, !PT ;  /* 0x0000000300007812 */ /* 0x000fca00078ec0ff */
[----:B------:R0:W1:Y:S02]  /*10f20*/  SHFL.IDX PT, R14, R0, RZ, 0x1f ;  /* 0x00001fff000e7589 */ /* 0x00006400000e0000 */
.L_x_411:
[----:B-1----:R-:W-:Y:S01]  /*10f30*/  ISETP.NE.AND P0, PT, R14, RZ, PT ;  /* 0x000000ff0e00720c */ /* 0x002fe20003f05270 */
[----:B------:R-:W-:-:S12]  /*10f40*/  BSSY B0, `(.L_x_325) ;  /* 0x000002c000007945 */ /* 0x000fd80003800000 */
[----:B------:R-:W-:Y:S05]  /*10f50*/  @P0 BRA `(.L_x_326) ;  /* 0x0000000000a80947 */ /* 0x000fea0003800000 */
[----:B------:R-:W-:-:S03]  /*10f60*/  UMOV UR4, 0xffffffff ;  /* 0xffffffff00047882 */ /* 0x000fc60000000000 */
[----:B------:R-:W-:Y:S05]  /*10f70*/  BRA.DIV UR4, `(.L_x_327) ;  /* 0x0000002a04187947 */ /* 0x000fea000b800000 */
[----:B------:R-:W-:-:S13]  /*10f80*/  ELECT P6, URZ, PT ;  /* 0x00000000003f782f */ /* 0x000fda00038c0000 */
.L_x_414:
[----:B------:R-:W-:Y:S05]  /*10f90*/  @!P6 BRA `(.L_x_326) ;  /* 0x000000000098e947 */ /* 0x000fea0003800000 */
[----:B------:R-:W-:-:S06]  /*10fa0*/  ULOP3.LUT UR4, UR36, 0x2, URZ, 0xfc, !UPT ;  /* 0x0000000224047892 */ /* 0x000fcc000f8efc3f */
[----:B0-----:R-:W-:-:S05]  /*10fb0*/  IMAD.U32 R0, RZ, RZ, UR4 ;  /* 0x00000004ff007e24 */ /* 0x001fca000f8e00ff */
[----:B------:R-:W-:-:S13]  /*10fc0*/  ISETP.NE.AND P0, PT, R0, 0x3, PT ;  /* 0x000000030000780c */ /* 0x000fda0003f05270 */
[----:B------:R-:W-:Y:S05]  /*10fd0*/  @!P0 BRA `(.L_x_328) ;  /* 0x0000000000048947 */ /* 0x000fea0003800000 */
[----:B------:R-:W-:Y:S01]  /*10fe0*/  BPT.TRAP 0x1 ;  /* 0x000000040000795c */ /* 0x000fe20000300000 */
.L_x_328:
[C---:B------:R-:W-:Y:S01]  /*10ff0*/  IMAD R3, R28.reuse, 0x8, R5 ;  /* 0x000000081c037824 */ /* 0x040fe200078e0205 */
[----:B------:R-:W-:Y:S01]  /*11000*/  SHF.L.U32 R2, R33, 0x1f, RZ ;  /* 0x0000001f21027819 */ /* 0x000fe200000006ff */
[----:B------:R-:W-:-:S03]  /*11010*/  VIADD R28, R28, 0x1 ;  /* 0x000000011c1c7836 */ /* 0x000fc60000000000 */
[----:B------:R-:W0:Y:S02]  /*11020*/  SYNCS.PHASECHK.TRANS64.TRYWAIT P1, [R3+URZ+0x29840], R2 ;  /* 0x02984002030075a7 */ /* 0x000e24000802017f */
[----:B------:R-:W-:-:S04]  /*11030*/  ISETP.NE.AND P2, PT, R28, 0x2, PT ;  /* 0x000000021c00780c */ /* 0x000fc80003f45270 */
[----:B------:R-:W-:Y:S01]  /*11040*/  SEL R0, RZ, 0x1, P2 ;  /* 0x00000001ff007807 */ /* 0x000fe20001000000 */
[----:B0-----:R-:W-:Y:S08]  /*11050*/  @!P1 BRA `(.L_x_329) ;  /* 0x0000002800009947 */ /* 0x001ff00003800000 */
.L_x_415:
[----:B------:R-:W-:Y:S02]  /*11060*/  SEL R28, R28, RZ, P2 ;  /* 0x000000ff1c1c7207 */ /* 0x000fe40001000000 */
[----:B------:R-:W-:Y:S01]  /*11070*/  LOP3.LUT R0, R33, R0, RZ, 0x3c, !PT ;  /* 0x0000000021007212 */ /* 0x000fe200078e3cff */
[----:B------:R-:W-:Y:S06]  /*11080*/  @!P0 BRA `(.L_x_330) ;  /* 0x0000000000048947 */ /* 0x000fec0003800000 */
[----:B------:R-:W-:Y:S01]  /*11090*/  BPT.TRAP 0x1 ;  /* 0x000000040000795c */ /* 0x000fe20000300000 */
.L_x_330:
[----:B------:R-:W-:Y:S01]  /*110a0*/  IMAD R5, R28, 0x8, R5 ;  /* 0x000000081c057824 */ /* 0x000fe200078e0205 */
[----:B------:R-:W-:-:S04]  /*110b0*/  SHF.L.U32 R0, R0, 0x1f, RZ ;  /* 0x0000001f00007819 */ /* 0x000fc800000006ff */
[----:B------:R-:W1:Y:S02]  /*110c0*/  SYNCS.PHASECHK.TRANS64.TRYWAIT P1, [R5+URZ+0x29840], R0 ;  /* 0x02984000050075a7 */ /* 0x000e64000802017f */
[----:B-1----:R-:W-:Y:S05]  /*110d0*/  @!P1 BRA `(.L_x_331) ;  /* 0x0000002400f49947 */ /* 0x002fea0003800000 */
.L_x_416:
[----:B------:R-:W-:Y:S05]  /*110e0*/  @!P0 BRA `(.L_x_332) ;  /* 0x0000000000048947 */ /* 0x000fea0003800000 */
[----:B------:R-:W-:Y:S01]  /*110f0*/  BPT.TRAP 0x1 ;  /* 0x000000040000795c */ /* 0x000fe20000300000 */
.L_x_332:
[----:B------:R-:W3:Y:S02]  /*11100*/  SYNCS.PHASECHK.TRANS64.TRYWAIT P1, [R3+URZ+0x29860], R2 ;  /* 0x02986002030075a7 */ /* 0x000ee4000802017f */
[----:B---3--:R-:W-:Y:S05]  /*11110*/  @!P1 BRA `(.L_x_333) ;  /* 0x0000002400f89947 */ /* 0x008fea0003800000 */
.L_x_417:
[----:B------:R-:W-:Y:S05]  /*11120*/  @!P0 BRA `(.L_x_334) ;  /* 0x0000000000048947 */ /* 0x000fea0003800000 */
[----:B------:R-:W-:Y:S01]  /*11130*/  BPT.TRAP 0x1 ;  /* 0x000000040000795c */ /* 0x000fe20000300000 */
.L_x_334:
[----:B------:R-:W4:Y:S02]  /*11140*/  SYNCS.PHASECHK.TRANS64.TRYWAIT P1, [R5+URZ+0x29860], R0 ;  /* 0x02986000050075a7 */ /* 0x000f24000802017f */
[----:B----4-:R-:W-:Y:S05]  /*11150*/  @!P1 BRA `(.L_x_335) ;  /* 0x0000002400fc9947 */ /* 0x010fea0003800000 */
.L_x_418:
[----:B------:R-:W-:Y:S05]  /*11160*/  @!P0 BRA `(.L_x_336) ;  /* 0x0000000000048947 */ /* 0x000fea0003800000 */
[----:B------:R-:W-:Y:S01]  /*11170*/  BPT.TRAP 0x1 ;  /* 0x000000040000795c */ /* 0x000fe20000300000 */
.L_x_336:
[----:B------:R-:W5:Y:S02]  /*11180*/  SYNCS.PHASECHK.TRANS64.TRYWAIT P1, [R3+URZ+0x29880], R2 ;  /* 0x02988002030075a7 */ /* 0x000f64000802017f */
[----:B-----5:R-:W-:Y:S05]  /*11190*/  @!P1 BRA `(.L_x_337) ;  /* 0x0000002800009947 */ /* 0x020fea0003800000 */
.L_x_419:
[----:B------:R-:W-:Y:S05]  /*111a0*/  @!P0 BRA `(.L_x_338) ;  /* 0x0000000000048947 */ /* 0x000fea0003800000 */
[----:B------:R-:W-:Y:S01]  /*111b0*/  BPT.TRAP 0x1 ;  /* 0x000000040000795c */ /* 0x000fe20000300000 */
.L_x_338:
[----:B------:R0:W0:Y:S02]  /*111c0*/  SYNCS.PHASECHK.TRANS64.TRYWAIT P0, [R5+URZ+0x29880], R0 ;  /* 0x02988000050075a7 */ /* 0x000024000800017f */
[----:B0-----:R-:W-:Y:S05]  /*111d0*/  @!P0 NANOSLEEP.SYNCS 0x989680 ;  /* 0x009896800000895d */ /* 0x001fea0003900000 */
[----:B------:R-:W0:Y:S02]  /*111e0*/  @!P0 SYNCS.PHASECHK.TRANS64 P0, [R5+URZ+0x29880], R0 ;  /* 0x02988000050085a7 */ /* 0x000e24000800007f */
[----:B0-----:R-:W-:Y:S05]  /*111f0*/  @!P0 BRA `(.L_x_338) ;  /* 0xfffffffc00f08947 */ /* 0x001fea000383ffff */
.L_x_326:
[----:B------:R-:W-:Y:S05]  /*11200*/  BSYNC B0 ;  /* 0x0000000000007941 */ /* 0x000fea0003800000 */
.L_x_325:
[----:B------:R-:W-:Y:S05]  /*11210*/  EXIT ;  /* 0x000000000000794d */ /* 0x000fea0003800000 */
.L_x_193:
[----:B0-----:R-:W-:-:S04]  /*11220*/  IMAD.U32 R3, RZ, RZ, UR48 ;  /* 0x00000030ff037e24 */ /* 0x001fc8000f8e00ff */
[----:B------:R0:W1:Y:S03]  /*11230*/  SYNCS.PHASECHK.TRANS64.TRYWAIT P1, [R3+URZ+0x29800], R0 ;  /* 0x02980000030075a7 */ /* 0x000066000802017f */
[----:B-1----:R-:W-:Y:S05]  /*11240*/  @!P1 NANOSLEEP.SYNCS 0x989680 ;  /* 0x009896800000995d */ /* 0x002fea0003900000 */
[----:B------:R-:W1:Y:S02]  /*11250*/  @!P1 SYNCS.PHASECHK.TRANS64 P1, [R3+URZ+0x29800], R0 ;  /* 0x02980000030095a7 */ /* 0x000e64000802007f */
[----:B-1----:R-:W-:Y:S05]  /*11260*/  @!P1 BRA `(.L_x_193) ;  /* 0xfffffffc00ec9947 */ /* 0x002fea000383ffff */
[----:B------:R-:W-:Y:S05]  /*11270*/  BRA `(.L_x_339) ;  /* 0xffffff0400887947 */ /* 0x000fea000383ffff */
.L_x_197:
[----:B-1----:R1:W2:Y:S02]  /*11280*/  SYNCS.PHASECHK.TRANS64.TRYWAIT P1, [R4+URZ+0x29830], R3 ;  /* 0x02983003040075a7 */ /* 0x0022a4000802017f */
[----:B--2---:R-:W-:Y:S05]  /*11290*/  @!P1 NANOSLEEP.SYNCS 0x989680 ;  /* 0x009896800000995d */ /* 0x004fea0003900000 */
[----:B------:R-:W2:Y:S02]  /*112a0*/  @!P1 SYNCS.PHASECHK.TRANS64 P1, [R4+URZ+0x29830], R3 ;  /* 0x02983003040095a7 */ /* 0x000ea4000802007f */
[----:B--2---:R-:W-:Y:S05]  /*112b0*/  @!P1 BRA `(.L_x_197) ;  /* 0xfffffffc00f09947 */ /* 0x004fea000383ffff */
[----:B------:R-:W-:Y:S05]  /*112c0*/  BRA `(.L_x_196) ;  /* 0xffffff0400a87947 */ /* 0x000fea000383ffff */
.L_x_203:
[----:B-1----:R-:W-:-:S04]  /*112d0*/  IMAD.U32 R3, RZ, RZ, UR6 ;  /* 0x00000006ff037e24 */ /* 0x002fc8000f8e00ff */
[----:B------:R1:W2:Y:S03]  /*112e0*/  SYNCS.PHASECHK.TRANS64.TRYWAIT P1, [R3+URZ+0x29830], R0 ;  /* 0x02983000030075a7 */ /* 0x0002a6000802017f */
[----:B--2---:R-:W-:Y:S05]  /*112f0*/  @!P1 NANOSLEEP.SYNCS 0x989680 ;  /* 0x009896800000995d */ /* 0x004fea0003900000 */
[----:B------:R-:W2:Y:S02]  /*11300*/  @!P1 SYNCS.PHASECHK.TRANS64 P1, [R3+URZ+0x29830], R0 ;  /* 0x02983000030095a7 */ /* 0x000ea4000802007f */
[----:B--2---:R-:W-:Y:S05]  /*11310*/  @!P1 BRA `(.L_x_203) ;  /* 0xfffffffc00ec9947 */ /* 0x004fea000383ffff */
[----:B------:R-:W-:Y:S05]  /*11320*/  BRA `(.L_x_200) ;  /* 0xffffff3800b47947 */ /* 0x000fea000383ffff */
.L_x_207:
[----:B-1----:R-:W-:-:S04]  /*11330*/  IMAD.U32 R3, RZ, RZ, UR6 ;  /* 0x00000006ff037e24 */ /* 0x002fc8000f8e00ff */
[----:B------:R1:W2:Y:S03]  /*11340*/  SYNCS.PHASECHK.TRANS64.TRYWAIT P1, [R3+URZ+0x29850], R0 ;  /* 0x02985000030075a7 */ /* 0x0002a6000802017f */
[----:B--2---:R-:W-:Y:S05]  /*11350*/  @!P1 NANOSLEEP.SYNCS 0x989680 ;  /* 0x009896800000995d */ /* 0x004fea0003900000 */
[----:B------:R-:W2:Y:S02]  /*11360*/  @!P1 SYNCS.PHASECHK.TRANS64 P1, [R3+URZ+0x29850], R0 ;  /* 0x02985000030095a7 */ /* 0x000ea4000802007f */
[----:B--2---:R-:W-:Y:S05]  /*11370*/  @!P1 BRA `(.L_x_207) ;  /* 0xfffffffc00ec9947 */ /* 0x004fea000383ffff */
[----:B------:R-:W-:Y:S05]  /*11380*/  BRA `(.L_x_204) ;  /* 0xffffff4400c07947 */ /* 0x000fea000383ffff */
.L_x_214:
[----:B-1----:R-:W-:-:S04]  /*11390*/  IMAD.U32 R7, RZ, RZ, UR9 ;  /* 0x00000009ff077e24 */ /* 0x002fc8000f8e00ff */
[----:B------:R1:W2:Y:S03]  /*113a0*/  SYNCS.PHASECHK.TRANS64.TRYWAIT P1, [R7+URZ+0x29850], R6 ;  /* 0x02985006070075a7 */ /* 0x0002a6000802017f */
[----:B--2---:R-:W-:Y:S05]  /*113b0*/  @!P1 NANOSLEEP.SYNCS 0x989680 ;  /* 0x009896800000995d */ /* 0x004fea0003900000 */
[----:B------:R-:W2:Y:S02]  /*113c0*/  @!P1 SYNCS.PHASECHK.TRANS64 P1, [R7+URZ+0x29850], R6 ;  /* 0x02985006070095a7 */ /* 0x000ea4000802007f */
[----:B--2---:R-:W-:Y:S05]  /*113d0*/  @!P1 BRA `(.L_x_214) ;  /* 0xfffffffc00ec9947 */ /* 0x004fea000383ffff */
[----:B------:R-:W-:Y:S05]  /*113e0*/  BRA `(.L_x_213) ;  /* 0xffffff6400a87947 */ /* 0x000fea000383ffff */
.L_x_259:
[----:B------:R-:W0:Y:S01]  /*113f0*/  S2R R20, SR_TID.X ;  /* 0x0000000000147919 */ /* 0x000e220000002100 */
[----:B------:R-:W-:Y:S02]  /*11400*/  IMAD.MOV.U32 R12, RZ, RZ, RZ ;  /* 0x000000ffff0c7224 */ /* 0x000fe400078e00ff */
[----:B------:R-:W-:Y:S02]  /*11410*/  IMAD.MOV.U32 R11, RZ, RZ, 0x1f ;  /* 0x0000001fff0b7424 */ /* 0x000fe400078e00ff */
[----:B------:R-:W-:Y:S01]  /*11420*/  IMAD.MOV.U32 R15, RZ, RZ, -0x1 ;  /* 0xffffffffff0f7424 */ /* 0x000fe200078e00ff */
[----:B0-----:R-:W-:-:S04]  /*11430*/  SHF.R.U32.HI R20, RZ, 0x5, R20 ;  /* 0x00000005ff147819 */ /* 0x001fc80000011614 */
[----:B------:R-:W-:-:S05]  /*11440*/  LOP3.LUT R20, R20, 0x3, RZ, 0xc0, !PT ;  /* 0x0000000314147812 */ /* 0x000fca00078ec0ff */
[----:B------:R-:W-:-:S07]  /*11450*/  IMAD.MOV.U32 R13, RZ, RZ, R20 ;  /* 0x000000ffff0d7224 */ /* 0x000fce00078e0014 */
[----:B-----5:R-:W-:Y:S05]  /*11460*/  WARPSYNC.COLLECTIVE R15, `(.L_x_340) ;  /* 0x000000000f087348 */ /* 0x020fea0003c00000 */
[----:B------:R0:W1:Y:S02]  /*11470*/  SHFL.IDX P6, R14, R13, R12, R11 ;  /* 0x0000000c0d0e7389 */ /* 0x00006400000c000b */
[----:B01---5:R-:W-:Y:S01]  /*11480*/  ENDCOLLECTIVE ;  /* 0x000000000000791b */ /* 0x023fe20003800000 */
.L_x_340:
[----:B------:R-:W-:Y:S05]  /*11490*/  BRA `(.L_x_341) ;  /* 0xffffffb000d47947 */ /* 0x000fea000383ffff */
.L_x_262:
[----:B0-----:R0:W1:Y:S02]  /*114a0*/  SYNCS.PHASECHK.TRANS64.TRYWAIT P0, [R0+URZ+0x29880], R31 ;  /* 0x0298801f000075a7 */ /* 0x001064000800017f */
[----:B-1----:R-:W-:Y:S05]  /*114b0*/  @!P0 NANOSLEEP.SYNCS 0x989680 ;  /* 0x009896800000895d */ /* 0x002fea0003900000 */
[----:B------:R-:W1:Y:S02]  /*114c0*/  @!P0 SYNCS.PHASECHK.TRANS64 P0, [R0+URZ+0x29880], R31 ;  /* 0x0298801f000085a7 */ /* 0x000e64000800007f */
[----:B-1----:R-:W-:Y:S05]  /*114d0*/  @!P0 BRA `(.L_x_262) ;  /* 0xfffffffc00f08947 */ /* 0x002fea000383ffff */
[----:B------:R-:W-:Y:S05]  /*114e0*/  BRA `(.L_x_342) ;  /* 0xffffffb400f07947 */ /* 0x000fea000383ffff */
.L_x_263:
        /* <DEDUP_REMOVED lines=8> */
.L_x_344:
[----:B------:R-:W-:Y:S05]  /*11570*/  BSYNC B0 ;  /* 0x0000000000007941 */ /* 0x000fea0003800000 */
.L_x_343:
[----:B------:R-:W-:Y:S01]  /*11580*/  IMAD.MOV.U32 R13, RZ, RZ, R9 ;  /* 0x000000ffff0d7224 */ /* 0x000fe200078e0009 */
[C---:B------:R-:W-:Y:S01]  /*11590*/  LOP3.LUT P2, RZ, R23.reuse, 0x2, RZ, 0xc0, !PT ;  /* 0x0000000217ff7812 */ /* 0x040fe2000784c0ff */
[----:B------:R-:W-:Y:S01]  /*115a0*/  IMAD.MOV.U32 R12, RZ, RZ, RZ ;  /* 0x000000ffff0c7224 */ /* 0x000fe200078e00ff */
[----:B------:R-:W-:Y:S01]  /*115b0*/  IADD3 R19, R22, R19, R35 ;  /* 0x0000001316137210 */ /* 0x000fe20007ffe023 */
[----:B------:R-:W-:Y:S01]  /*115c0*/  IMAD.MOV.U32 R11, RZ, RZ, 0x1c1f ;  /* 0x00001c1fff0b7424 */ /* 0x000fe200078e00ff */
[----:B------:R-:W-:Y:S01]  /*115d0*/  LOP3.LUT R23, R23, 0xfffffeff, RZ, 0xc0, !PT ;  /* 0xfffffeff17177812 */ /* 0x000fe200078ec0ff */
[----:B------:R-:W-:Y:S01]  /*115e0*/  IMAD.MOV.U32 R15, RZ, RZ, -0x1 ;  /* 0xffffffffff0f7424 */ /* 0x000fe200078e00ff */
[C---:B------:R-:W-:Y:S01]  /*115f0*/  ISETP.GE.AND P4, PT, R20.reuse, 0x21, PT ;  /* 0x000000211400780c */ /* 0x040fe20003f86270 */
[----:B------:R-:W-:Y:S01]  /*11600*/  IMAD.MOV.U32 R3, RZ, RZ, R14 ;  /* 0x000000ffff037224 */ /* 0x000fe200078e000e */
[----:B------:R-:W-:Y:S01]  /*11610*/  ISETP.GE.AND P3, PT, R20, 0x41, PT ;  /* 0x000000411400780c */ /* 0x000fe20003f66270 */
[----:B------:R-:W-:-:S12]  /*11620*/  IMAD.IADD R10, R36, 0x1, R19 ;  /* 0x00000001240a7824 */ /* 0x000fd800078e0213 */
[----:B------:R-:W-:Y:S05]  /*11630*/  WARPSYNC.COLLECTIVE R15, `(.L_x_345) ;  /* 0x000000000f087348 */ /* 0x000fea0003c00000 */
[----:B------:R0:W1:Y:S02]  /*11640*/  SHFL.IDX P6, R14, R13, R12, R11 ;  /* 0x0000000c0d0e7389 */ /* 0x00006400000c000b */
[----:B01----:R-:W-:Y:S01]  /*11650*/  ENDCOLLECTIVE ;  /* 0x000000000000791b */ /* 0x003fe20003800000 */
.L_x_345:
[----:B------:R-:W-:Y:S02]  /*11660*/  IMAD.MOV.U32 R13, RZ, RZ, R8 ;  /* 0x000000ffff0d7224 */ /* 0x000fe400078e0008 */
[----:B------:R-:W-:Y:S02]  /*11670*/  IMAD.MOV.U32 R12, RZ, RZ, 0x1 ;  /* 0x00000001ff0c7424 */ /* 0x000fe400078e00ff */
[----:B------:R-:W-:-:S07]  /*11680*/  IMAD.MOV.U32 R2, RZ, RZ, R14 ;  /* 0x000000ffff027224 */ /* 0x000fce00078e000e */
[----:B------:R-:W-:Y:S05]  /*11690*/  WARPSYNC.COLLECTIVE R15, `(.L_x_346) ;  /* 0x000000000f087348 */ /* 0x000fea0003c00000 */
[----:B------:R0:W1:Y:S02]  /*116a0*/  SHFL.IDX P6, R14, R13, R12, R11 ;  /* 0x0000000c0d0e7389 */ /* 0x00006400000c000b */
[----:B01----:R-:W-:Y:S01]  /*116b0*/  ENDCOLLECTIVE ;  /* 0x000000000000791b */ /* 0x003fe20003800000 */
.L_x_346:
[----:B------:R-:W-:-:S05]  /*116c0*/  IADD3 R2, P0, R37, R2, RZ ;  /* 0x0000000225027210 */ /* 0x000fca0007f1e0ff */
[----:B------:R-:W-:Y:S01]  /*116d0*/  IMAD.X R3, RZ, RZ, R3, P0 ;  /* 0x000000ffff037224 */ /* 0x000fe200000e0603 */
[----:B------:R-:W-:Y:S01]  /*116e0*/  ISETP.LT.OR P0, PT, R20, 0x1, P2 ;  /* 0x000000011400780c */ /* 0x000fe20001701670 */
[----:B------:R-:W-:-:S12]  /*116f0*/  IMAD.MOV.U32 R13, RZ, RZ, R9 ;  /* 0x000000ffff0d7224 */ /* 0x000fd800078e0009 */
[----:B------:R-:W-:Y:S01]  /*11700*/  @!PT LDS RZ, [RZ] ;  /* 0x00000000fffff984 */ /* 0x000fe20000000800 */
[----:B------:R-:W-:Y:S01]  /*11710*/  @!PT LDS RZ, [RZ] ;  /* 0x00000000fffff984 */ /* 0x000fe20000000800 */
[----:B------:R-:W-:Y:S01]  /*11720*/  @!PT LDS RZ, [RZ] ;  /* 0x00000000fffff984 */ /* 0x000fe20000000800 */
[----:B------:R-:W-:Y:S01]  /*11730*/  LDGSTS.E.BYPASS.LTC128B.128 [R19+0xa400], desc[UR50][R2.64], !P0 ;  /* 0x0a40000002137fae */ /* 0x000fe2000c101d72 */
[----:B------:R-:W-:-:S13]  /*11740*/  ISETP.LT.OR P0, PT, R20, 0x1, P1 ;  /* 0x000000011400780c */ /* 0x000fda0000f01670 */
[----:B------:R0:W-:Y:S02]  /*11750*/  LDGSTS.E.BYPASS.LTC128B.128 [R10+0xa400], desc[UR50][R2.64+0x40], !P0 ;  /* 0x0a400040020a7fae */ /* 0x0001e4000c101d72 */
[----:B0-----:R-:W-:-:S07]  /*11760*/  IMAD.MOV.U32 R3, RZ, RZ, R14 ;  /* 0x000000ffff037224 */ /* 0x001fce00078e000e */
[----:B------:R-:W-:Y:S05]  /*11770*/  WARPSYNC.COLLECTIVE R15, `(.L_x_347) ;  /* 0x000000000f087348 */ /* 0x000fea0003c00000 */
[----:B------:R0:W1:Y:S02]  /*11780*/  SHFL.IDX P6, R14, R13, R12, R11 ;  /* 0x0000000c0d0e7389 */ /* 0x00006400000c000b */
[----:B01----:R-:W-:Y:S01]  /*11790*/  ENDCOLLECTIVE ;  /* 0x000000000000791b */ /* 0x003fe20003800000 */
.L_x_347:
[----:B------:R-:W-:Y:S02]  /*117a0*/  IMAD.MOV.U32 R13, RZ, RZ, R8 ;  /* 0x000000ffff0d7224 */ /* 0x000fe400078e0008 */
[----:B------:R-:W-:Y:S02]  /*117b0*/  IMAD.MOV.U32 R12, RZ, RZ, 0x2 ;  /* 0x00000002ff0c7424 */ /* 0x000fe400078e00ff */
[----:B------:R-:W-:-:S07]  /*117c0*/  IMAD.MOV.U32 R2, RZ, RZ, R14 ;  /* 0x000000ffff027224 */ /* 0x000fce00078e000e */
[----:B------:R-:W-:Y:S05]  /*117d0*/  WARPSYNC.COLLECTIVE R15, `(.L_x_348) ;  /* 0x000000000f087348 */ /* 0x000fea0003c00000 */
[----:B------:R0:W1:Y:S02]  /*117e0*/  SHFL.IDX P6, R14, R13, R12, R11 ;  /* 0x0000000c0d0e7389 */ /* 0x00006400000c000b */
[----:B01----:R-:W-:Y:S01]  /*117f0*/  ENDCOLLECTIVE ;  /* 0x000000000000791b */ /* 0x003fe20003800000 */
.L_x_348:
        /* <DEDUP_REMOVED lines=14> */
.L_x_349:
[----:B------:R-:W-:Y:S02]  /*118e0*/  IMAD.MOV.U32 R13, RZ, RZ, R8 ;  /* 0x000000ffff0d7224 */ /* 0x000fe400078e0008 */
[----:B------:R-:W-:Y:S02]  /*118f0*/  IMAD.MOV.U32 R12, RZ, RZ, 0x3 ;  /* 0x00000003ff0c7424 */ /* 0x000fe400078e00ff */
[----:B------:R-:W-:-:S07]  /*11900*/  IMAD.MOV.U32 R2, RZ, RZ, R14 ;  /* 0x000000ffff027224 */ /* 0x000fce00078e000e */
[----:B------:R-:W-:Y:S05]  /*11910*/  WARPSYNC.COLLECTIVE R15, `(.L_x_350) ;  /* 0x000000000f087348 */ /* 0x000fea0003c00000 */
[----:B------:R0:W1:Y:S02]  /*11920*/  SHFL.IDX P6, R14, R13, R12, R11 ;  /* 0x0000000c0d0e7389 */ /* 0x00006400000c000b */
[----:B01----:R-:W-:Y:S01]  /*11930*/  ENDCOLLECTIVE ;  /* 0x000000000000791b */ /* 0x003fe20003800000 */
.L_x_350:
[----:B------:R-:W-:-:S05]  /*11940*/  IADD3 R2, P0, R37, R2, RZ ;  /* 0x0000000225027210 */ /* 0x000fca0007f1e0ff */
[----:B------:R-:W-:Y:S01]  /*11950*/  IMAD.X R3, RZ, RZ, R3, P0 ;  /* 0x000000ffff037224 */ /* 0x000fe200000e0603 */
[----:B------:R-:W-:Y:S01]  /*11960*/  ISETP.LT.OR P0, PT, R20, 0x41, P2 ;  /* 0x000000411400780c */ /* 0x000fe20001701670 */
[----:B------:R-:W-:-:S12]  /*11970*/  IMAD.MOV.U32 R13, RZ, RZ, R9 ;  /* 0x000000ffff0d7224 */ /* 0x000fd800078e0009 */
[----:B------:R-:W-:Y:S01]  /*11980*/  @!PT LDS RZ, [RZ] ;  /* 0x00000000fffff984 */ /* 0x000fe20000000800 */
[----:B------:R-:W-:Y:S01]  /*11990*/  @!PT LDS RZ, [RZ] ;  /* 0x00000000fffff984 */ /* 0x000fe20000000800 */
[----:B------:R-:W-:Y:S01]  /*119a0*/  @!PT LDS RZ, [RZ] ;  /* 0x00000000fffff984 */ /* 0x000fe20000000800 */
[----:B------:R0:W-:Y:S01]  /*119b0*/  LDGSTS.E.BYPASS.LTC128B.128 [R19+0xc400], desc[UR50][R2.64], !P0 ;  /* 0x0c40000002137fae */ /* 0x0001e2000c101d72 */
[----:B------:R-:W-:Y:S01]  /*119c0*/  ISETP.LT.OR P0, PT, R20, 0x41, P1 ;  /* 0x000000411400780c */ /* 0x000fe20000f01670 */
[----:B------:R-:W-:-:S12]  /*119d0*/  IMAD.MOV.U32 R8, RZ, RZ, R14 ;  /* 0x000000ffff087224 */ /* 0x000fd800078e000e */
[----:B0-----:R-:W-:Y:S05]  /*119e0*/  WARPSYNC.COLLECTIVE R15, `(.L_x_351) ;  /* 0x000000000f087348 */ /* 0x001fea0003c00000 */
[----:B------:R1:W2:Y:S02]  /*119f0*/  SHFL.IDX P6, R14, R13, R12, R11 ;  /* 0x0000000c0d0e7389 */ /* 0x0002a400000c000b */
[----:B012---:R-:W-:Y:S01]  /*11a00*/  ENDCOLLECTIVE ;  /* 0x000000000000791b */ /* 0x007fe20003800000 */
.L_x_351:
[----:B------:R-:W-:Y:S01]  /*11a10*/  @!PT LDS RZ, [RZ] ;  /* 0x00000000fffff984 */ /* 0x000fe20000000800 */
[----:B------:R-:W-:Y:S01]  /*11a20*/  @!PT LDS RZ, [RZ] ;  /* 0x00000000fffff984 */ /* 0x000fe20000000800 */
[----:B------:R-:W-:Y:S01]  /*11a30*/  @!PT LDS RZ, [RZ] ;  /* 0x00000000fffff984 */ /* 0x000fe20000000800 */
[----:B------:R0:W-:Y:S01]  /*11a40*/  LDGSTS.E.BYPASS.LTC128B.128 [R10+0xc400], desc[UR50][R2.64+0x40], !P0 ;  /* 0x0c400040020a7fae */ /* 0x0001e2000c101d72 */
[----:B------:R-:W-:Y:S02]  /*11a50*/  IMAD.MOV.U32 R13, RZ, RZ, R21 ;  /* 0x000000ffff0d7224 */ /* 0x000fe400078e0015 */
[----:B------:R-:W-:Y:S02]  /*11a60*/  IMAD.MOV.U32 R12, RZ, RZ, RZ ;  /* 0x000000ffff0c7224 */ /* 0x000fe400078e00ff */
[----:B0-----:R-:W-:-:S07]  /*11a70*/  IMAD.MOV.U32 R2, RZ, RZ, R14 ;  /* 0x000000ffff027224 */ /* 0x001fce00078e000e */
[----:B------:R-:W-:Y:S05]  /*11a80*/  WARPSYNC.COLLECTIVE R15, `(.L_x_352) ;  /* 0x000000000f087348 */ /* 0x000fea0003c00000 */
[----:B------:R0:W1:Y:S02]  /*11a90*/  SHFL.IDX P6, R14, R13, R12, R11 ;  /* 0x0000000c0d0e7389 */ /* 0x00006400000c000b */
[----:B01----:R-:W-:Y:S01]  /*11aa0*/  ENDCOLLECTIVE ;  /* 0x000000000000791b */ /* 0x003fe20003800000 */
.L_x_352:
[----:B------:R-:W-:-:S05]  /*11ab0*/  IADD3 R2, P0, R37, R2, RZ ;  /* 0x0000000225027210 */ /* 0x000fca0007f1e0ff */
[----:B------:R-:W-:Y:S01]  /*11ac0*/  IMAD.X R3, RZ, RZ, R8, P0 ;  /* 0x000000ffff037224 */ /* 0x000fe200000e0608 */
[C---:B------:R-:W-:Y:S02]  /*11ad0*/  ISETP.LT.OR P0, PT, R20.reuse, 0x61, P2 ;  /* 0x000000611400780c */ /* 0x040fe40001701670 */
[----:B------:R-:W-:Y:S01]  /*11ae0*/  ISETP.GE.AND P2, PT, R20, 0x61, PT ;  /* 0x000000611400780c */ /* 0x000fe20003f46270 */
[----:B------:R-:W-:-:S10]  /*11af0*/  IMAD.MOV.U32 R13, RZ, RZ, R24 ;  /* 0x000000ffff0d7224 */ /* 0x000fd400078e0018 */
        /* <DEDUP_REMOVED lines=9> */
.L_x_353:
[----:B------:R-:W-:Y:S01]  /*11b90*/  @!PT LDS RZ, [RZ] ;  /* 0x00000000fffff984 */ /* 0x000fe20000000800 */
[----:B------:R-:W-:Y:S01]  /*11ba0*/  @!PT LDS RZ, [RZ] ;  /* 0x00000000fffff984 */ /* 0x000fe20000000800 */
[----:B------:R-:W-:Y:S01]  /*11bb0*/  @!PT LDS RZ, [RZ] ;  /* 0x00000000fffff984 */ /* 0x000fe20000000800 */
[----:B------:R0:W-:Y:S01]  /*11bc0*/  LDGSTS.E.BYPASS.LTC128B.128 [R10+0xd400], desc[UR50][R2.64+0x40], !P0 ;  /* 0x0d400040020a7fae */ /* 0x0001e2000c101d72 */
[----:B------:R-:W-:Y:S01]  /*11bd0*/  ISETP.GE.AND P0, PT, R20, 0x81, PT ;  /* 0x000000811400780c */ /* 0x000fe20003f06270 */
[----:B0-----:R-:W-:-:S12]  /*11be0*/  IMAD.MOV.U32 R2, RZ, RZ, R14 ;  /* 0x000000ffff027224 */ /* 0x001fd800078e000e */
[----:B------:R-:W-:Y:S01]  /*11bf0*/  @P0 LOP3.LUT R23, R23, 0x100, RZ, 0xfc, !PT ;  /* 0x0000010017170812 */ /* 0x000fe200078efcff */
[----:B------:R-:W-:Y:S06]  /*11c00*/  BRA `(.L_x_354) ;  /* 0xffffffb400887947 */ /* 0x000fec000383ffff */
.L_x_268:
[----:B---3--:R3:W4:Y:S02]  /*11c10*/  SYNCS.PHASECHK.TRANS64.TRYWAIT P0, [R0+URZ+0x29840], R31 ;  /* 0x0298401f000075a7 */ /* 0x008724000800017f */
[----:B----4-:R-:W-:Y:S05]  /*11c20*/  @!P0 NANOSLEEP.SYNCS 0x989680 ;  /* 0x009896800000895d */ /* 0x010fea0003900000 */
[----:B------:R-:W4:Y:S02]  /*11c30*/  @!P0 SYNCS.PHASECHK.TRANS64 P0, [R0+URZ+0x29840], R31 ;  /* 0x0298401f000085a7 */ /* 0x000f24000800007f */
[----:B----4-:R-:W-:Y:S05]  /*11c40*/  @!P0 BRA `(.L_x_268) ;  /* 0xfffffffc00f08947 */ /* 0x010fea000383ffff */
[----:B------:R-:W-:Y:S05]  /*11c50*/  BRA `(.L_x_355) ;  /* 0xffffffb400e87947 */ /* 0x000fea000383ffff */
.L_x_269:
        /* <DEDUP_REMOVED lines=8> */
.L_x_357:
[----:B------:R-:W-:Y:S05]  /*11ce0*/  BSYNC B0 ;  /* 0x0000000000007941 */ /* 0x000fea0003800000 */
.L_x_356:
[----:B------:R-:W-:Y:S01]  /*11cf0*/  IMAD.MOV.U32 R13, RZ, RZ, R5 ;  /* 0x000000ffff0d7224 */ /* 0x000fe200078e0005 */
[----:B------:R-:W-:Y:S01]  /*11d00*/  LOP3.LUT P1, RZ, R23, 0x4, RZ, 0xc0, !PT ;  /* 0x0000000417ff7812 */ /* 0x000fe2000782c0ff */
[----:B------:R-:W-:Y:S02]  /*11d10*/  IMAD.MOV.U32 R12, RZ, RZ, RZ ;  /* 0x000000ffff0c7224 */ /* 0x000fe400078e00ff */
[----:B------:R-:W-:Y:S02]  /*11d20*/  IMAD.MOV.U32 R11, RZ, RZ, 0x1c1f ;  /* 0x00001c1fff0b7424 */ /* 0x000fe400078e00ff */
[----:B------:R-:W-:Y:S02]  /*11d30*/  IMAD.MOV.U32 R15, RZ, RZ, -0x1 ;  /* 0xffffffffff0f7424 */ /* 0x000fe400078e00ff */
[----:B------:R-:W-:Y:S02]  /*11d40*/  IMAD.MOV.U32 R2, RZ, RZ, R14 ;  /* 0x000000ffff027224 */ /* 0x000fe400078e000e */
[----:B------:R-:W-:-:S07]  /*11d50*/  @P5 IMAD.IADD R9, R22, 0x1, R4 ;  /* 0x0000000116095824 */ /* 0x000fce00078e0204 */
[----:B------:R-:W-:Y:S05]  /*11d60*/  WARPSYNC.COLLECTIVE R15, `(.L_x_358) ;  /* 0x000000000f087348 */ /* 0x000fea0003c00000 */
[----:B------:R0:W1:Y:S02]  /*11d70*/  SHFL.IDX P6, R14, R13, R12, R11 ;  /* 0x0000000c0d0e7389 */ /* 0x00006400000c000b */
[----:B01----:R-:W-:Y:S01]  /*11d80*/  ENDCOLLECTIVE ;  /* 0x000000000000791b */ /* 0x003fe20003800000 */
.L_x_358:
[----:B------:R-:W-:Y:S02]  /*11d90*/  @P4 IMAD.IADD R19, R22, 0x1, R4 ;  /* 0x0000000116134824 */ /* 0x000fe400078e0204 */
[----:B------:R-:W-:Y:S02]  /*11da0*/  IMAD.MOV.U32 R13, RZ, RZ, R6 ;  /* 0x000000ffff0d7224 */ /* 0x000fe400078e0006 */
[----:B------:R-:W-:Y:S02]  /*11db0*/  IMAD.MOV.U32 R12, RZ, RZ, 0x1 ;  /* 0x00000001ff0c7424 */ /* 0x000fe400078e00ff */
[----:B------:R-:W-:Y:S01]  /*11dc0*/  IMAD.MOV.U32 R3, RZ, RZ, R14 ;  /* 0x000000ffff037224 */ /* 0x000fe200078e000e */
[----:B------:R-:W-:-:S04]  /*11dd0*/  LOP3.LUT P6, RZ, R23, 0x8, RZ, 0xc0, !PT ;  /* 0x0000000817ff7812 */ /* 0x000fc800078cc0ff */
[----:B------:R-:W-:-:S05]  /*11de0*/  @P5 IADD3 R3, P0, R37, R3, RZ ;  /* 0x0000000325035210 */ /* 0x000fca0007f1e0ff */
[----:B------:R-:W-:Y:S01]  /*11df0*/  @P5 IMAD.X R2, RZ, RZ, R2, P0 ;  /* 0x000000ffff025224 */ /* 0x000fe200000e0602 */
[----:B------:R-:W-:-:S04]  /*11e00*/  LOP3.LUT P0, RZ, R23, 0x10, RZ, 0xc0, !PT ;  /* 0x0000001017ff7812 */ /* 0x000fc8000780c0ff */
[----:B------:R-:W-:-:S04]  /*11e10*/  @P5 LOP3.LUT R3, R3, R2, RZ, 0x3c, !PT ;  /* 0x0000000203035212 */ /* 0x000fc800078e3cff */
[----:B------:R-:W-:-:S04]  /*11e20*/  @P5 LOP3.LUT R2, R3, R2, RZ, 0x3c, !PT ;  /* 0x0000000203025212 */ /* 0x000fc800078e3cff */
[----:B------:R-:W-:-:S05]  /*11e30*/  @P5 LOP3.LUT R3, R3, R2, RZ, 0x3c, !PT ;  /* 0x0000000203035212 */ /* 0x000fca00078e3cff */
[----:B------:R-:W-:Y:S01]  /*11e40*/  @!PT LDS RZ, [RZ] ;  /* 0x00000000fffff984 */ /* 0x000fe20000000800 */
[----:B------:R-:W-:Y:S01]  /*11e50*/  @!PT LDS RZ, [RZ] ;  /* 0x00000000fffff984 */ /* 0x000fe20000000800 */
[----:B------:R-:W-:Y:S01]  /*11e60*/  @!PT LDS RZ, [RZ] ;  /* 0x00000000fffff984 */ /* 0x000fe20000000800 */
[----:B------:R0:W-:Y:S04]  /*11e70*/  @P5 LDGSTS.E.BYPASS.LTC128B.128 [R9+0x1a400], desc[UR50][R2.64], !P0 ;  /* 0x1a40000002095fae */ /* 0x0001e8000c101d72 */
[----:B------:R0:W-:Y:S02]  /*11e80*/  @P5 LDGSTS.E.BYPASS.LTC128B.128 [R9+0x1cc00], desc[UR50][R2.64+0x40], !P6 ;  /* 0x1cc0004002095fae */ /* 0x0001e4000f101d72 */
[----:B0-----:R-:W-:Y:S05]  /*11e90*/  WARPSYNC.COLLECTIVE R15, `(.L_x_359) ;  /* 0x000000000f087348 */ /* 0x001fea0003c00000 */
[----:B------:R1:W2:Y:S02]  /*11ea0*/  SHFL.IDX P6, R14, R13, R12, R11 ;  /* 0x0000000c0d0e7389 */ /* 0x0002a400000c000b */
[----:B012---:R-:W-:Y:S01]  /*11eb0*/  ENDCOLLECTIVE ;  /* 0x000000000000791b */ /* 0x007fe20003800000 */
.L_x_359:
[----:B------:R-:W-:Y:S01]  /*11ec0*/  @!PT LDS RZ, [RZ] ;  /* 0x00000000fffff984 */ /* 0x000fe20000000800 */
[----:B------:R-:W-:Y:S01]  /*11ed0*/  @!PT LDS RZ, [RZ] ;  /* 0x00000000fffff984 */ /* 0x000fe20000000800 */
[----:B------:R-:W-:Y:S01]  /*11ee0*/  @!PT LDS RZ, [RZ] ;  /* 0x00000000fffff984 */ /* 0x000fe20000000800 */
[----:B------:R0:W-:Y:S01]  /*11ef0*/  @P5 LDGSTS.E.BYPASS.LTC128B.128 [R9+0x1f400], desc[UR50][R2.64+0x80], !P1 ;  /* 0x1f40008002095fae */ /* 0x0001e2000c901d72 */
[----:B------:R-:W-:Y:S01]  /*11f00*/  LOP3.LUT P5, RZ, R23, 0x8, RZ, 0xc0, !PT ;  /* 0x0000000817ff7812 */ /* 0x000fe200078ac0ff */
[----:B------:R-:W-:Y:S02]  /*11f10*/  IMAD.MOV.U32 R13, RZ, RZ, R5 ;  /* 0x000000ffff0d7224 */ /* 0x000fe400078e0005 */
[----:B0-----:R-:W-:Y:S02]  /*11f20*/  @P3 IMAD.IADD R9, R22, 0x1, R4 ;  /* 0x0000000116093824 */ /* 0x001fe400078e0204 */
[----:B------:R-:W-:-:S08]  /*11f30*/  IMAD.MOV.U32 R2, RZ, RZ, R14 ;  /* 0x000000ffff027224 */ /* 0x000fd000078e000e */
[----:B------:R-:W-:Y:S05]  /*11f40*/  WARPSYNC.COLLECTIVE R15, `(.L_x_360) ;  /* 0x000000000f087348 */ /* 0x000fea0003c00000 */
[----:B------:R0:W1:Y:S02]  /*11f50*/  SHFL.IDX P6, R14, R13, R12, R11 ;  /* 0x0000000c0d0e7389 */ /* 0x00006400000c000b */
[----:B01----:R-:W-:Y:S01]  /*11f60*/  ENDCOLLECTIVE ;  /* 0x000000000000791b */ /* 0x003fe20003800000 */
.L_x_360:
[----:B------:R-:W-:Y:S02]  /*11f70*/  IMAD.MOV.U32 R13, RZ, RZ, R6 ;  /* 0x000000ffff0d7224 */ /* 0x000fe400078e0006 */
[----:B------:R-:W-:Y:S02]  /*11f80*/  IMAD.MOV.U32 R12, RZ, RZ, 0x2 ;  /* 0x00000002ff0c7424 */ /* 0x000fe400078e00ff */
[----:B------:R-:W-:Y:S01]  /*11f90*/  IMAD.MOV.U32 R3, RZ, RZ, R14 ;  /* 0x000000ffff037224 */ /* 0x000fe200078e000e */
[----:B------:R-:W-:-:S04]  /*11fa0*/  LOP3.LUT P6, RZ, R23, 0x10, RZ, 0xc0, !PT ;  /* 0x0000001017ff7812 */ /* 0x000fc800078cc0ff */
[----:B------:R-:W-:-:S05]  /*11fb0*/  @P4 IADD3 R3, P0, R37, R3, RZ ;  /* 0x0000000325034210 */ /* 0x000fca0007f1e0ff */
[----:B------:R-:W-:-:S05]  /*11fc0*/  @P4 IMAD.X R2, RZ, RZ, R2, P0 ;  /* 0x000000ffff024224 */ /* 0x000fca00000e0602 */
[----:B------:R-:W-:-:S04]  /*11fd0*/  @P4 LOP3.LUT R3, R3, R2, RZ, 0x3c, !PT ;  /* 0x0000000203034212 */ /* 0x000fc800078e3cff */
[----:B------:R-:W-:-:S04]  /*11fe0*/  @P4 LOP3.LUT R2, R3, R2, RZ, 0x3c, !PT ;  /* 0x0000000203024212 */ /* 0x000fc800078e3cff */
[----:B------:R-:W-:-:S05]  /*11ff0*/  @P4 LOP3.LUT R3, R3, R2, RZ, 0x3c, !PT ;  /* 0x0000000203034212 */ /* 0x000fca00078e3cff */
[----:B------:R-:W-:Y:S01]  /*12000*/  @!PT LDS RZ, [RZ] ;  /* 0x00000000fffff984 */ /* 0x000fe20000000800 */
[----:B------:R-:W-:Y:S01]  /*12010*/  @!PT LDS RZ, [RZ] ;  /* 0x00000000fffff984 */ /* 0x000fe20000000800 */
[----:B------:R-:W-:Y:S01]  /*12020*/  @!PT LDS RZ, [RZ] ;  /* 0x00000000fffff984 */ /* 0x000fe20000000800 */
[----:B------:R0:W-:Y:S02]  /*12030*/  @P4 LDGSTS.E.BYPASS.LTC128B.128 [R19+0x1ac00], desc[UR50][R2.64], !P6 ;  /* 0x1ac0000002134fae */ /* 0x0001e4000f101d72 */
[----:B0-----:R-:W-:Y:S05]  /*12040*/  WARPSYNC.COLLECTIVE R15, `(.L_x_361) ;  /* 0x000000000f087348 */ /* 0x001fea0003c00000 */
[----:B------:R1:W2:Y:S02]  /*12050*/  SHFL.IDX P6, R14, R13, R12, R11 ;  /* 0x0000000c0d0e7389 */ /* 0x0002a400000c000b */
[----:B012---:R-:W-:Y:S01]  /*12060*/  ENDCOLLECTIVE ;  /* 0x000000000000791b */ /* 0x007fe20003800000 */
.L_x_361:
[----:B------:R-:W-:Y:S01]  /*12070*/  @!PT LDS RZ, [RZ] ;  /* 0x00000000fffff984 */ /* 0x000fe20000000800 */
[----:B------:R-:W-:Y:S01]  /*12080*/  @!PT LDS RZ, [RZ] ;  /* 0x00000000fffff984 */ /* 0x000fe20000000800 */
[----:B------:R-:W-:Y:S01]  /*12090*/  @!PT LDS RZ, [RZ] ;  /* 0x00000000fffff984 */ /* 0x000fe20000000800 */
[----:B------:R-:W-:Y:S04]  /*120a0*/  @P4 LDGSTS.E.BYPASS.LTC128B.128 [R19+0x1d400], desc[UR50][R2.64+0x40], !P5 ;  /* 0x1d40004002134fae */ /* 0x000fe8000e901d72 */
        /* <DEDUP_REMOVED lines=8> */
.L_x_362:
[----:B------:R-:W-:Y:S02]  /*12130*/  IMAD.MOV.U32 R13, RZ, RZ, R6 ;  /* 0x000000ffff0d7224 */ /* 0x000fe400078e0006 */
[----:B------:R-:W-:Y:S02]  /*12140*/  IMAD.MOV.U32 R12, RZ, RZ, 0x3 ;  /* 0x00000003ff0c7424 */ /* 0x000fe400078e00ff */
[----:B------:R-:W-:-:S07]  /*12150*/  IMAD.MOV.U32 R3, RZ, RZ, R14 ;  /* 0x000000ffff037224 */ /* 0x000fce00078e000e */
[----:B------:R-:W-:Y:S05]  /*12160*/  WARPSYNC.COLLECTIVE R15, `(.L_x_363) ;  /* 0x000000000f087348 */ /* 0x000fea0003c00000 */
[----:B------:R0:W1:Y:S02]  /*12170*/  SHFL.IDX P6, R14, R13, R12, R11 ;  /* 0x0000000c0d0e7389 */ /* 0x00006400000c000b */
[----:B01----:R-:W-:Y:S01]  /*12180*/  ENDCOLLECTIVE ;  /* 0x000000000000791b */ /* 0x003fe20003800000 */
.L_x_363:
[----:B------:R-:W-:-:S05]  /*12190*/  @P3 IADD3 R3, P0, R37, R3, RZ ;  /* 0x0000000325033210 */ /* 0x000fca0007f1e0ff */
[----:B------:R-:W-:-:S05]  /*121a0*/  @P3 IMAD.X R2, RZ, RZ, R2, P0 ;  /* 0x000000ffff023224 */ /* 0x000fca00000e0602 */
[----:B------:R-:W-:Y:S01]  /*121b0*/  @P3 LOP3.LUT R3, R3, R2, RZ, 0x3c, !PT ;  /* 0x0000000203033212 */ /* 0x000fe200078e3cff */
[----:B------:R-:W-:-:S03]  /*121c0*/  IMAD.MOV.U32 R13, RZ, RZ, R5 ;  /* 0x000000ffff0d7224 */ /* 0x000fc600078e0005 */
[----:B------:R-:W-:-:S04]  /*121d0*/  @P3 LOP3.LUT R2, R3, R2, RZ, 0x3c, !PT ;  /* 0x0000000203023212 */ /* 0x000fc800078e3cff */
[----:B------:R-:W-:Y:S01]  /*121e0*/  @P3 LOP3.LUT R3, R3, R2, RZ, 0x3c, !PT ;  /* 0x0000000203033212 */ /* 0x000fe200078e3cff */
[----:B------:R-:W-:-:S07]  /*121f0*/  IMAD.MOV.U32 R6, RZ, RZ, R14 ;  /* 0x000000ffff067224 */ /* 0x000fce00078e000e */
[----:B------:R-:W-:Y:S05]  /*12200*/  WARPSYNC.COLLECTIVE R15, `(.L_x_364) ;  /* 0x000000000f087348 */ /* 0x000fea0003c00000 */
[----:B------:R0:W1:Y:S02]  /*12210*/  SHFL.IDX P6, R14, R13, R12, R11 ;  /* 0x0000000c0d0e7389 */ /* 0x00006400000c000b */
[----:B01----:R-:W-:Y:S01]  /*12220*/  ENDCOLLECTIVE ;  /* 0x000000000000791b */ /* 0x003fe20003800000 */
.L_x_364:
[----:B------:R-:W-:Y:S01]  /*12230*/  @!PT LDS RZ, [RZ] ;  /* 0x00000000fffff984 */ /* 0x000fe20000000800 */
[----:B------:R-:W-:Y:S01]  /*12240*/  @!PT LDS RZ, [RZ] ;  /* 0x00000000fffff984 */ /* 0x000fe20000000800 */
[----:B------:R-:W-:Y:S01]  /*12250*/  @!PT LDS RZ, [RZ] ;  /* 0x00000000fffff984 */ /* 0x000fe20000000800 */
[----:B------:R-:W-:Y:S04]  /*12260*/  @P3 LDGSTS.E.BYPASS.LTC128B.128 [R9+0x1b400], desc[UR50][R2.64], !P4 ;  /* 0x1b40000002093fae */ /* 0x000fe8000e101d72 */
[----:B------:R-:W-:Y:S04]  /*12270*/  @P3 LDGSTS.E.BYPASS.LTC128B.128 [R9+0x1dc00], desc[UR50][R2.64+0x40], !P5 ;  /* 0x1dc0004002093fae */ /* 0x000fe8000e901d72 */
[----:B------:R0:W-:Y:S01]  /*12280*/  @P3 LDGSTS.E.BYPASS.LTC128B.128 [R9+0x20400], desc[UR50][R2.64+0x80], !P1 ;  /* 0x2040008002093fae */ /* 0x0001e2000c901d72 */
[----:B------:R-:W-:Y:S02]  /*12290*/  IMAD.MOV.U32 R13, RZ, RZ, R7 ;  /* 0x000000ffff0d7224 */ /* 0x000fe400078e0007 */
[----:B------:R-:W-:-:S02]  /*122a0*/  IMAD.MOV.U32 R12, RZ, RZ, RZ ;  /* 0x000000ffff0c7224 */ /* 0x000fc400078e00ff */
[----:B0-----:R-:W-:-:S07]  /*122b0*/  IMAD.MOV.U32 R2, RZ, RZ, R14 ;  /* 0x000000ffff027224 */ /* 0x001fce00078e000e */
[----:B------:R-:W-:Y:S05]  /*122c0*/  WARPSYNC.COLLECTIVE R15, `(.L_x_365) ;  /* 0x000000000f087348 */ /* 0x000fea0003c00000 */
[----:B------:R0:W1:Y:S02]  /*122d0*/  SHFL.IDX P6, R14, R13, R12, R11 ;  /* 0x0000000c0d0e7389 */ /* 0x00006400000c000b */
[----:B01----:R-:W-:Y:S01]  /*122e0*/  ENDCOLLECTIVE ;  /* 0x000000000000791b */ /* 0x003fe20003800000 */
.L_x_365:
[----:B------:R-:W-:-:S05]  /*122f0*/  @P2 IADD3 R2, P0, R37, R2, RZ ;  /* 0x0000000225022210 */ /* 0x000fca0007f1e0ff */
[----:B------:R-:W-:-:S05]  /*12300*/  @P2 IMAD.X R3, RZ, RZ, R6, P0 ;  /* 0x000000ffff032224 */ /* 0x000fca00000e0606 */
        /* <DEDUP_REMOVED lines=11> */
.L_x_366:
[----:B------:R-:W-:Y:S05]  /*123c0*/  BRA `(.L_x_367) ;  /* 0xffffffb400507947 */ /* 0x000fea000383ffff */
.L_x_276:
[----:B------:R-:W-:Y:S02]  /*123d0*/  IMAD.MOV.U32 R13, RZ, RZ, R4 ;  /* 0x000000ffff0d7224 */ /* 0x000fe400078e0004 */
[----:B------:R-:W-:Y:S02]  /*123e0*/  IMAD.MOV.U32 R12, RZ, RZ, RZ ;  /* 0x000000ffff0c7224 */ /* 0x000fe400078e00ff */
[----:B------:R-:W-:Y:S02]  /*123f0*/  IMAD.MOV.U32 R11, RZ, RZ, 0x1c1f ;  /* 0x00001c1fff0b7424 */ /* 0x000fe400078e00ff */
[----:B------:R-:W-:Y:S02]  /*12400*/  IMAD.MOV.U32 R15, RZ, RZ, -0x1 ;  /* 0xffffffffff0f7424 */ /* 0x000fe400078e00ff */
[----:B------:R-:W-:Y:S02]  /*12410*/  IMAD R5, R5, UR41, RZ ;  /* 0x0000002905057c24 */ /* 0x000fe4000f8e02ff */
[----:B------:R-:W-:-:S07]  /*12420*/  IMAD.IADD R6, R10, 0x1, R6 ;  /* 0x000000010a067824 */ /* 0x000fce00078e0206 */
[----:B-1---5:R-:W-:Y:S05]  /*12430*/  WARPSYNC.COLLECTIVE R15, `(.L_x_368) ;  /* 0x000000000f087348 */ /* 0x022fea0003c00000 */
[----:B------:R0:W2:Y:S02]  /*12440*/  SHFL.IDX P6, R14, R13, R12, R11 ;  /* 0x0000000c0d0e7389 */ /* 0x0000a400000c000b */
[----:B012--5:R-:W-:Y:S01]  /*12450*/  ENDCOLLECTIVE ;  /* 0x000000000000791b */ /* 0x027fe20003800000 */
.L_x_368:
[C---:B------:R-:W-:Y:S01]  /*12460*/  VIADD R8, R6.reuse, 0x20 ;  /* 0x0000002006087836 */ /* 0x040fe20000000000 */
[----:B------:R-:W-:Y:S01]  /*12470*/  ISETP.GE.AND P0, PT, R6, R5, PT ;  /* 0x000000050600720c */ /* 0x000fe20003f06270 */
[----:B------:R-:W-:Y:S02]  /*12480*/  IMAD.MOV.U32 R13, RZ, RZ, R0 ;  /* 0x000000ffff0d7224 */ /* 0x000fe400078e0000 */
[----:B------:R-:W-:-:S10]  /*12490*/  IMAD.MOV.U32 R2, RZ, RZ, R14 ;  /* 0x000000ffff027224 */ /* 0x000fd400078e000e */
[----:B------:R-:W-:Y:S05]  /*124a0*/  WARPSYNC.COLLECTIVE R15, `(.L_x_369) ;  /* 0x000000000f087348 */ /* 0x000fea0003c00000 */
[----:B------:R0:W1:Y:S02]  /*124b0*/  SHFL.IDX P6, R14, R13, R12, R11 ;  /* 0x0000000c0d0e7389 */ /* 0x00006400000c000b */
[----:B01----:R-:W-:Y:S01]  /*124c0*/  ENDCOLLECTIVE ;  /* 0x000000000000791b */ /* 0x003fe20003800000 */
.L_x_369:
[----:B------:R-:W-:Y:S02]  /*124d0*/  IMAD.MOV.U32 R13, RZ, RZ, R4 ;  /* 0x000000ffff0d7224 */ /* 0x000fe400078e0004 */
[----:B------:R-:W-:Y:S02]  /*124e0*/  IMAD.MOV.U32 R12, RZ, RZ, 0x1 ;  /* 0x00000001ff0c7424 */ /* 0x000fe400078e00ff */
[----:B------:R-:W-:-:S07]  /*124f0*/  IMAD.MOV.U32 R3, RZ, RZ, R14 ;  /* 0x000000ffff037224 */ /* 0x000fce00078e000e */
[----:B------:R-:W-:Y:S05]  /*12500*/  WARPSYNC.COLLECTIVE R15, `(.L_x_370) ;  /* 0x000000000f087348 */ /* 0x000fea0003c00000 */
[----:B------:R0:W1:Y:S02]  /*12510*/  SHFL.IDX P6, R14, R13, R12, R11 ;  /* 0x0000000c0d0e7389 */ /* 0x00006400000c000b */
[----:B01----:R-:W-:Y:S01]  /*12520*/  ENDCOLLECTIVE ;  /* 0x000000000000791b */ /* 0x003fe20003800000 */
.L_x_370:
[----:B------:R-:W-:-:S05]  /*12530*/  @!P0 IADD3 R7, P4, R37, R3, RZ ;  /* 0x0000000325078210 */ /* 0x000fca0007f9e0ff */
[----:B------:R-:W-:Y:S02]  /*12540*/  @!P0 IMAD.X R3, RZ, RZ, R2, P4 ;  /* 0x000000ffff038224 */ /* 0x000fe400020e0602 */
[----:B------:R-:W-:Y:S02]  /*12550*/  @!P0 IMAD.MOV.U32 R2, RZ, RZ, R7 ;  /* 0x000000ffff028224 */ /* 0x000fe400078e0007 */
[----:B------:R-:W-:-:S03]  /*12560*/  IMAD.MOV.U32 R13, RZ, RZ, R0 ;  /* 0x000000ffff0d7224 */ /* 0x000fc600078e0000 */
[----:B------:R-:W-:Y:S01]  /*12570*/  @!PT LDS RZ, [RZ] ;  /* 0x00000000fffff984 */ /* 0x000fe20000000800 */
[----:B------:R-:W-:Y:S01]  /*12580*/  @!PT LDS RZ, [RZ] ;  /* 0x00000000fffff984 */ /* 0x000fe20000000800 */
[----:B------:R-:W-:Y:S01]  /*12590*/  @!PT LDS RZ, [RZ] ;  /* 0x00000000fffff984 */ /* 0x000fe20000000800 */
[----:B------:R-:W-:Y:S04]  /*125a0*/  @!P0 LDGSTS.E.BYPASS.LTC128B.128 [R9+0x14400], desc[UR50][R2.64], !P3 ;  /* 0x1440000002098fae */ /* 0x000fe8000d901d72 */
[----:B------:R-:W-:Y:S04]  /*125b0*/  @!P0 LDGSTS.E.BYPASS.LTC128B.128 [R9+0x16400], desc[UR50][R2.64+0x40], !P2 ;  /* 0x1640004002098fae */ /* 0x000fe8000d101d72 */
[----:B------:R0:W-:Y:S01]  /*125c0*/  @!P0 LDGSTS.E.BYPASS.LTC128B.128 [R9+0x18400], desc[UR50][R2.64+0x80], !P1 ;  /* 0x1840008002098fae */ /* 0x0001e2000c901d72 */
[----:B------:R-:W-:Y:S01]  /*125d0*/  ISETP.GE.AND P0, PT, R8, R5, PT ;  /* 0x000000050800720c */ /* 0x000fe20003f06270 */
[----:B------:R-:W-:-:S02]  /*125e0*/  VIADD R8, R6, 0x40 ;  /* 0x0000004006087836 */ /* 0x000fc40000000000 */
[----:B0-----:R-:W-:-:S10]  /*125f0*/  IMAD.MOV.U32 R2, RZ, RZ, R14 ;  /* 0x000000ffff027224 */ /* 0x001fd400078e000e */
[----:B------:R-:W-:Y:S05]  /*12600*/  WARPSYNC.COLLECTIVE R15, `(.L_x_371) ;  /* 0x000000000f087348 */ /* 0x000fea0003c00000 */
[----:B------:R0:W1:Y:S02]  /*12610*/  SHFL.IDX P6, R14, R13, R12, R11 ;  /* 0x0000000c0d0e7389 */ /* 0x00006400000c000b */
[----:B01----:R-:W-:Y:S01]  /*12620*/  ENDCOLLECTIVE ;  /* 0x000000000000791b */ /* 0x003fe20003800000 */
.L_x_371:
        /* <DEDUP_REMOVED lines=8> */
.L_x_372:
[----:B------:R-:W-:-:S05]  /*126b0*/  @!P0 IMAD.MOV.U32 R3, RZ, RZ, R7 ;  /* 0x000000ffff038224 */ /* 0x000fca00078e0007 */
[----:B------:R-:W-:Y:S01]  /*126c0*/  @!PT LDS RZ, [RZ] ;  /* 0x00000000fffff984 */ /* 0x000fe20000000800 */
[----:B------:R-:W-:Y:S01]  /*126d0*/  @!PT LDS RZ, [RZ] ;  /* 0x00000000fffff984 */ /* 0x000fe20000000800 */
[----:B------:R-:W-:Y:S01]  /*126e0*/  @!PT LDS RZ, [RZ] ;  /* 0x00000000fffff984 */ /* 0x000fe20000000800 */
[----:B------:R-:W-:Y:S04]  /*126f0*/  @!P0 LDGSTS.E.BYPASS.LTC128B.128 [R9+0x14c00], desc[UR50][R2.64], !P3 ;  /* 0x14c0000002098fae */ /* 0x000fe8000d901d72 */
[----:B------:R-:W-:Y:S01]  /*12700*/  @!P0 LDGSTS.E.BYPASS.LTC128B.128 [R9+0x16c00], desc[UR50][R2.64+0x40], !P2 ;  /* 0x16c0004002098fae */ /* 0x000fe2000d101d72 */
[----:B------:R-:W-:-:S03]  /*12710*/  IMAD.MOV.U32 R13, RZ, RZ, R0 ;  /* 0x000000ffff0d7224 */ /* 0x000fc600078e0000 */
[----:B------:R0:W-:Y:S01]  /*12720*/  @!P0 LDGSTS.E.BYPASS.LTC128B.128 [R9+0x18c00], desc[UR50][R2.64+0x80], !P1 ;  /* 0x18c0008002098fae */ /* 0x0001e2000c901d72 */
[----:B------:R-:W-:Y:S01]  /*12730*/  ISETP.GE.AND P0, PT, R8, R5, PT ;  /* 0x000000050800720c */ /* 0x000fe20003f06270 */
[----:B0-----:R-:W-:-:S12]  /*12740*/  IMAD.MOV.U32 R2, RZ, RZ, R14 ;  /* 0x000000ffff027224 */ /* 0x001fd800078e000e */
[----:B------:R-:W-:Y:S05]  /*12750*/  WARPSYNC.COLLECTIVE R15, `(.L_x_373) ;  /* 0x000000000f087348 */ /* 0x000fea0003c00000 */
[----:B------:R0:W1:Y:S02]  /*12760*/  SHFL.IDX P6, R14, R13, R12, R11 ;  /* 0x0000000c0d0e7389 */ /* 0x00006400000c000b */
[----:B01----:R-:W-:Y:S01]  /*12770*/  ENDCOLLECTIVE ;  /* 0x000000000000791b */ /* 0x003fe20003800000 */
.L_x_373:
        /* <DEDUP_REMOVED lines=8> */
.L_x_374:
[----:B------:R-:W-:-:S05]  /*12800*/  @!P0 IMAD.MOV.U32 R3, RZ, RZ, R7 ;  /* 0x000000ffff038224 */ /* 0x000fca00078e0007 */
[----:B------:R-:W-:Y:S01]  /*12810*/  @!PT LDS RZ, [RZ] ;  /* 0x00000000fffff984 */ /* 0x000fe20000000800 */
[----:B------:R-:W-:Y:S01]  /*12820*/  @!PT LDS RZ, [RZ] ;  /* 0x00000000fffff984 */ /* 0x000fe20000000800 */
[----:B------:R-:W-:Y:S01]  /*12830*/  @!PT LDS RZ, [RZ] ;  /* 0x00000000fffff984 */ /* 0x000fe20000000800 */
[----:B------:R0:W-:Y:S04]  /*12840*/  @!P0 LDGSTS.E.BYPASS.LTC128B.128 [R9+0x15400], desc[UR50][R2.64], !P3 ;  /* 0x1540000002098fae */ /* 0x0001e8000d901d72 */
[----:B------:R0:W-:Y:S01]  /*12850*/  @!P0 LDGSTS.E.BYPASS.LTC128B.128 [R9+0x17400], desc[UR50][R2.64+0x40], !P2 ;  /* 0x1740004002098fae */ /* 0x0001e2000d101d72 */
[----:B------:R-:W-:-:S03]  /*12860*/  IMAD.MOV.U32 R13, RZ, RZ, R0 ;  /* 0x000000ffff0d7224 */ /* 0x000fc600078e0000 */
[----:B------:R0:W-:Y:S01]  /*12870*/  @!P0 LDGSTS.E.BYPASS.LTC128B.128 [R9+0x19400], desc[UR50][R2.64+0x80], !P1 ;  /* 0x1940008002098fae */ /* 0x0001e2000c901d72 */
[----:B------:R-:W-:-:S07]  /*12880*/  IMAD.MOV.U32 R4, RZ, RZ, R14 ;  /* 0x000000ffff047224 */ /* 0x000fce00078e000e */
[----:B0-----:R-:W-:Y:S05]  /*12890*/  WARPSYNC.COLLECTIVE R15, `(.L_x_375) ;  /* 0x000000000f087348 */ /* 0x001fea0003c00000 */
[----:B------:R1:W2:Y:S02]  /*128a0*/  SHFL.IDX P6, R14, R13, R12, R11 ;  /* 0x0000000c0d0e7389 */ /* 0x0002a400000c000b */
[----:B012---:R-:W-:Y:S01]  /*128b0*/  ENDCOLLECTIVE ;  /* 0x000000000000791b */ /* 0x007fe20003800000 */
.L_x_375:
[----:B------:R-:W-:Y:S05]  /*128c0*/  BRA `(.L_x_376) ;  /* 0xffffffb800847947 */ /* 0x000fea000383ffff */
.L_x_281:
[----:B0-----:R0:W2:Y:S02]  /*128d0*/  SYNCS.PHASECHK.TRANS64.TRYWAIT P0, [R22+URZ+0x29820], R3 ;  /* 0x02982003160075a7 */ /* 0x0010a4000800017f */
[----:B--2---:R-:W-:Y:S05]  /*128e0*/  @!P0 NANOSLEEP.SYNCS 0x989680 ;  /* 0x009896800000895d */ /* 0x004fea0003900000 */
[----:B------:R-:W2:Y:S02]  /*128f0*/  @!P0 SYNCS.PHASECHK.TRANS64 P0, [R22+URZ+0x29820], R3 ;  /* 0x02982003160085a7 */ /* 0x000ea4000800007f */
[----:B--2---:R-:W-:Y:S05]  /*12900*/  @!P0 BRA `(.L_x_281) ;  /* 0xfffffffc00f08947 */ /* 0x004fea000383ffff */
[----:B------:R-:W-:Y:S05]  /*12910*/  BRA `(.L_x_377) ;  /* 0xffffffb800f47947 */ /* 0x000fea000383ffff */
.L_x_285:
[----:B0-----:R0:W1:Y:S02]  /*12920*/  SYNCS.PHASECHK.TRANS64.TRYWAIT P0, [R0+URZ+0x29880], R30 ;  /* 0x0298801e000075a7 */ /* 0x001064000800017f */
[----:B-1----:R-:W-:Y:S05]  /*12930*/  @!P0 NANOSLEEP.SYNCS 0x989680 ;  /* 0x009896800000895d */ /* 0x002fea0003900000 */
[----:B------:R-:W1:Y:S02]  /*12940*/  @!P0 SYNCS.PHASECHK.TRANS64 P0, [R0+URZ+0x29880], R30 ;  /* 0x0298801e000085a7 */ /* 0x000e64000800007f */
[----:B-1----:R-:W-:Y:S05]  /*12950*/  @!P0 BRA `(.L_x_285) ;  /* 0xfffffffc00f08947 */ /* 0x002fea000383ffff */
[----:B------:R-:W-:Y:S05]  /*12960*/  BRA `(.L_x_378) ;  /* 0xffffffc000287947 */ /* 0x000fea000383ffff */
.L_x_286:
        /* <DEDUP_REMOVED lines=8> */
.L_x_380:
[----:B------:R-:W-:Y:S05]  /*129f0*/  BSYNC B0 ;  /* 0x0000000000007941 */ /* 0x000fea0003800000 */
.L_x_379:
[----:B------:R-:W-:Y:S01]  /*12a00*/  IMAD.MOV.U32 R13, RZ, RZ, R8 ;  /* 0x000000ffff0d7224 */ /* 0x000fe200078e0008 */
[----:B------:R-:W-:Y:S01]  /*12a10*/  IADD3 R10, R22, R10, R35 ;  /* 0x0000000a160a7210 */ /* 0x000fe20007ffe023 */
        /* <DEDUP_REMOVED lines=8> */
.L_x_381:
[----:B------:R-:W-:Y:S02]  /*12aa0*/  IMAD.MOV.U32 R13, RZ, RZ, R9 ;  /* 0x000000ffff0d7224 */ /* 0x000fe400078e0009 */
[----:B------:R-:W-:Y:S02]  /*12ab0*/  IMAD.MOV.U32 R12, RZ, RZ, 0x1 ;  /* 0x00000001ff0c7424 */ /* 0x000fe400078e00ff */
[----:B------:R-:W-:-:S07]  /*12ac0*/  IMAD.MOV.U32 R2, RZ, RZ, R14 ;  /* 0x000000ffff027224 */ /* 0x000fce00078e000e */
[----:B------:R-:W-:Y:S05]  /*12ad0*/  WARPSYNC.COLLECTIVE R15, `(.L_x_382) ;  /* 0x000000000f087348 */ /* 0x000fea0003c00000 */
[----:B------:R0:W1:Y:S02]  /*12ae0*/  SHFL.IDX P6, R14, R13, R12, R11 ;  /* 0x0000000c0d0e7389 */ /* 0x00006400000c000b */
[----:B01----:R-:W-:Y:S01]  /*12af0*/  ENDCOLLECTIVE ;  /* 0x000000000000791b */ /* 0x003fe20003800000 */
.L_x_382:
        /* <DEDUP_REMOVED lines=12> */
.L_x_383:
[----:B------:R-:W-:Y:S02]  /*12bc0*/  IMAD.MOV.U32 R13, RZ, RZ, R9 ;  /* 0x000000ffff0d7224 */ /* 0x000fe400078e0009 */
[----:B------:R-:W-:Y:S02]  /*12bd0*/  IMAD.MOV.U32 R12, RZ, RZ, 0x2 ;  /* 0x00000002ff0c7424 */ /* 0x000fe400078e00ff */
[----:B------:R-:W-:-:S07]  /*12be0*/  IMAD.MOV.U32 R2, RZ, RZ, R14 ;  /* 0x000000ffff027224 */ /* 0x000fce00078e000e */
[----:B------:R-:W-:Y:S05]  /*12bf0*/  WARPSYNC.COLLECTIVE R15, `(.L_x_384) ;  /* 0x000000000f087348 */ /* 0x000fea0003c00000 */
[----:B------:R0:W1:Y:S02]  /*12c00*/  SHFL.IDX P6, R14, R13, R12, R11 ;  /* 0x0000000c0d0e7389 */ /* 0x00006400000c000b */
[----:B01----:R-:W-:Y:S01]  /*12c10*/  ENDCOLLECTIVE ;  /* 0x000000000000791b */ /* 0x003fe20003800000 */
.L_x_384:
        /* <DEDUP_REMOVED lines=12> */
.L_x_385:
[----:B------:R-:W-:Y:S02]  /*12ce0*/  IMAD.MOV.U32 R13, RZ, RZ, R9 ;  /* 0x000000ffff0d7224 */ /* 0x000fe400078e0009 */
[----:B------:R-:W-:Y:S02]  /*12cf0*/  IMAD.MOV.U32 R12, RZ, RZ, 0x3 ;  /* 0x00000003ff0c7424 */ /* 0x000fe400078e00ff */
[----:B------:R-:W-:-:S07]  /*12d00*/  IMAD.MOV.U32 R2, RZ, RZ, R14 ;  /* 0x000000ffff027224 */ /* 0x000fce00078e000e */
[----:B------:R-:W-:Y:S05]  /*12d10*/  WARPSYNC.COLLECTIVE R15, `(.L_x_386) ;  /* 0x000000000f087348 */ /* 0x000fea0003c00000 */
[----:B------:R0:W1:Y:S02]  /*12d20*/  SHFL.IDX P6, R14, R13, R12, R11 ;  /* 0x0000000c0d0e7389 */ /* 0x00006400000c000b */
[----:B01----:R-:W-:Y:S01]  /*12d30*/  ENDCOLLECTIVE ;  /* 0x000000000000791b */ /* 0x003fe20003800000 */
.L_x_386:
        /* <DEDUP_REMOVED lines=12> */
.L_x_387:
[----:B------:R-:W-:Y:S02]  /*12e00*/  IMAD.MOV.U32 R13, RZ, RZ, R21 ;  /* 0x000000ffff0d7224 */ /* 0x000fe400078e0015 */
[----:B------:R-:W-:Y:S02]  /*12e10*/  IMAD.MOV.U32 R12, RZ, RZ, RZ ;  /* 0x000000ffff0c7224 */ /* 0x000fe400078e00ff */
[----:B------:R-:W-:-:S07]  /*12e20*/  IMAD.MOV.U32 R2, RZ, RZ, R14 ;  /* 0x000000ffff027224 */ /* 0x000fce00078e000e */
[----:B------:R-:W-:Y:S05]  /*12e30*/  WARPSYNC.COLLECTIVE R15, `(.L_x_388) ;  /* 0x000000000f087348 */ /* 0x000fea0003c00000 */
[----:B------:R0:W1:Y:S02]  /*12e40*/  SHFL.IDX P6, R14, R13, R12, R11 ;  /* 0x0000000c0d0e7389 */ /* 0x00006400000c000b */
[----:B01----:R-:W-:Y:S01]  /*12e50*/  ENDCOLLECTIVE ;  /* 0x000000000000791b */ /* 0x003fe20003800000 */
.L_x_388:
        /* <DEDUP_REMOVED lines=12> */
.L_x_389:
[----:B------:R-:W-:Y:S01]  /*12f20*/  IMAD.MOV.U32 R2, RZ, RZ, R14 ;  /* 0x000000ffff027224 */ /* 0x000fe200078e000e */
[----:B------:R-:W-:Y:S06]  /*12f30*/  BRA `(.L_x_390) ;  /* 0xffffffbc00c47947 */ /* 0x000fec000383ffff */
.L_x_291:
[----:B---3--:R3:W4:Y:S02]  /*12f40*/  SYNCS.PHASECHK.TRANS64.TRYWAIT P0, [R0+URZ+0x29840], R30 ;  /* 0x0298401e000075a7 */ /* 0x008724000800017f */
[----:B----4-:R-:W-:Y:S05]  /*12f50*/  @!P0 NANOSLEEP.SYNCS 0x989680 ;  /* 0x009896800000895d */ /* 0x010fea0003900000 */
[----:B------:R-:W4:Y:S02]  /*12f60*/  @!P0 SYNCS.PHASECHK.TRANS64 P0, [R0+URZ+0x29840], R30 ;  /* 0x0298401e000085a7 */ /* 0x000f24000800007f */
[----:B----4-:R-:W-:Y:S05]  /*12f70*/  @!P0 BRA `(.L_x_291) ;  /* 0xfffffffc00f08947 */ /* 0x010fea000383ffff */
[----:B------:R-:W-:Y:S05]  /*12f80*/  BRA `(.L_x_391) ;  /* 0xffffffc000187947 */ /* 0x000fea000383ffff */
.L_x_292:
        /* <DEDUP_REMOVED lines=8> */
.L_x_393:
[----:B------:R-:W-:Y:S05]  /*13010*/  BSYNC B0 ;  /* 0x0000000000007941 */ /* 0x000fea0003800000 */
.L_x_392:
[----:B------:R-:W-:Y:S02]  /*13020*/  IMAD.MOV.U32 R13, RZ, RZ, R4 ;  /* 0x000000ffff0d7224 */ /* 0x000fe400078e0004 */
        /* <DEDUP_REMOVED lines=8> */
.L_x_394:
[----:B------:R-:W-:Y:S02]  /*130b0*/  IMAD.MOV.U32 R13, RZ, RZ, R5 ;  /* 0x000000ffff0d7224 */ /* 0x000fe400078e0005 */
[----:B------:R-:W-:Y:S02]  /*130c0*/  IMAD.MOV.U32 R12, RZ, RZ, 0x1 ;  /* 0x00000001ff0c7424 */ /* 0x000fe400078e00ff */
[----:B------:R-:W-:-:S07]  /*130d0*/  IMAD.MOV.U32 R2, RZ, RZ, R14 ;  /* 0x000000ffff027224 */ /* 0x000fce00078e000e */
[----:B------:R-:W-:Y:S05]  /*130e0*/  WARPSYNC.COLLECTIVE R15, `(.L_x_395) ;  /* 0x000000000f087348 */ /* 0x000fea0003c00000 */
[----:B------:R0:W1:Y:S02]  /*130f0*/  SHFL.IDX P6, R14, R13, R12, R11 ;  /* 0x0000000c0d0e7389 */ /* 0x00006400000c000b */
[----:B01----:R-:W-:Y:S01]  /*13100*/  ENDCOLLECTIVE ;  /* 0x000000000000791b */ /* 0x003fe20003800000 */
.L_x_395:
[----:B------:R-:W-:-:S05]  /*13110*/  IADD3 R2, P0, R37, R2, RZ ;  /* 0x0000000225027210 */ /* 0x000fca0007f1e0ff */
[----:B------:R-:W-:-:S05]  /*13120*/  IMAD.X R3, RZ, RZ, R3, P0 ;  /* 0x000000ffff037224 */ /* 0x000fca00000e0603 */
[----:B------:R-:W-:Y:S01]  /*13130*/  @!PT LDS RZ, [RZ] ;  /* 0x00000000fffff984 */ /* 0x000fe20000000800 */
[----:B------:R-:W-:Y:S01]  /*13140*/  @!PT LDS RZ, [RZ] ;  /* 0x00000000fffff984 */ /* 0x000fe20000000800 */
[----:B------:R-:W-:Y:S01]  /*13150*/  @!PT LDS RZ, [RZ] ;  /* 0x00000000fffff984 */ /* 0x000fe20000000800 */
[----:B------:R-:W-:Y:S01]  /*13160*/  LDGSTS.E.BYPASS.LTC128B.128 [R7+0x1a400], desc[UR50][R2.64], !P4 ;  /* 0x1a40000002077fae */ /* 0x000fe2000e101d72 */
[----:B------:R-:W-:-:S03]  /*13170*/  IMAD.MOV.U32 R13, RZ, RZ, R4 ;  /* 0x000000ffff0d7224 */ /* 0x000fc600078e0004 */
[----:B------:R-:W-:Y:S04]  /*13180*/  LDGSTS.E.BYPASS.LTC128B.128 [R7+0x1cc00], desc[UR50][R2.64+0x40], !P3 ;  /* 0x1cc0004002077fae */ /* 0x000fe8000d901d72 */
[----:B------:R0:W-:Y:S02]  /*13190*/  LDGSTS.E.BYPASS.LTC128B.128 [R7+0x1f400], desc[UR50][R2.64+0x80], !P1 ;  /* 0x1f40008002077fae */ /* 0x0001e4000c901d72 */
[----:B0-----:R-:W-:-:S07]  /*131a0*/  IMAD.MOV.U32 R3, RZ, RZ, R14 ;  /* 0x000000ffff037224 */ /* 0x001fce00078e000e */
[----:B------:R-:W-:Y:S05]  /*131b0*/  WARPSYNC.COLLECTIVE R15, `(.L_x_396) ;  /* 0x000000000f087348 */ /* 0x000fea0003c00000 */
[----:B------:R0:W1:Y:S02]  /*131c0*/  SHFL.IDX P6, R14, R13, R12, R11 ;  /* 0x0000000c0d0e7389 */ /* 0x00006400000c000b */
[----:B01----:R-:W-:Y:S01]  /*131d0*/  ENDCOLLECTIVE ;  /* 0x000000000000791b */ /* 0x003fe20003800000 */
.L_x_396:
[----:B------:R-:W-:Y:S02]  /*131e0*/  IMAD.MOV.U32 R13, RZ, RZ, R5 ;  /* 0x000000ffff0d7224 */ /* 0x000fe400078e0005 */
[----:B------:R-:W-:Y:S02]  /*131f0*/  IMAD.MOV.U32 R12, RZ, RZ, 0x2 ;  /* 0x00000002ff0c7424 */ /* 0x000fe400078e00ff */
[----:B------:R-:W-:-:S07]  /*13200*/  IMAD.MOV.U32 R2, RZ, RZ, R14 ;  /* 0x000000ffff027224 */ /* 0x000fce00078e000e */
[----:B------:R-:W-:Y:S05]  /*13210*/  WARPSYNC.COLLECTIVE R15, `(.L_x_397) ;  /* 0x000000000f087348 */ /* 0x000fea0003c00000 */
[----:B------:R0:W1:Y:S02]  /*13220*/  SHFL.IDX P6, R14, R13, R12, R11 ;  /* 0x0000000c0d0e7389 */ /* 0x00006400000c000b */
[----:B01----:R-:W-:Y:S01]  /*13230*/  ENDCOLLECTIVE ;  /* 0x000000000000791b */ /* 0x003fe20003800000 */
.L_x_397:
        /* <DEDUP_REMOVED lines=13> */
.L_x_398:
[----:B------:R-:W-:Y:S02]  /*13310*/  IMAD.MOV.U32 R13, RZ, RZ, R5 ;  /* 0x000000ffff0d7224 */ /* 0x000fe400078e0005 */
[----:B------:R-:W-:Y:S02]  /*13320*/  IMAD.MOV.U32 R12, RZ, RZ, 0x3 ;  /* 0x00000003ff0c7424 */ /* 0x000fe400078e00ff */
[----:B------:R-:W-:-:S07]  /*13330*/  IMAD.MOV.U32 R2, RZ, RZ, R14 ;  /* 0x000000ffff027224 */ /* 0x000fce00078e000e */
[----:B------:R-:W-:Y:S05]  /*13340*/  WARPSYNC.COLLECTIVE R15, `(.L_x_399) ;  /* 0x000000000f087348 */ /* 0x000fea0003c00000 */
[----:B------:R0:W1:Y:S02]  /*13350*/  SHFL.IDX P6, R14, R13, R12, R11 ;  /* 0x0000000c0d0e7389 */ /* 0x00006400000c000b */
[----:B01----:R-:W-:Y:S01]  /*13360*/  ENDCOLLECTIVE ;  /* 0x000000000000791b */ /* 0x003fe20003800000 */
.L_x_399:
        /* <DEDUP_REMOVED lines=13> */
.L_x_400:
[----:B------:R-:W-:Y:S02]  /*13440*/  IMAD.MOV.U32 R13, RZ, RZ, R8 ;  /* 0x000000ffff0d7224 */ /* 0x000fe400078e0008 */
[----:B------:R-:W-:Y:S02]  /*13450*/  IMAD.MOV.U32 R12, RZ, RZ, RZ ;  /* 0x000000ffff0c7224 */ /* 0x000fe400078e00ff */
[----:B------:R-:W-:-:S07]  /*13460*/  IMAD.MOV.U32 R2, RZ, RZ, R14 ;  /* 0x000000ffff027224 */ /* 0x000fce00078e000e */
[----:B------:R-:W-:Y:S05]  /*13470*/  WARPSYNC.COLLECTIVE R15, `(.L_x_401) ;  /* 0x000000000f087348 */ /* 0x000fea0003c00000 */
[----:B------:R0:W1:Y:S02]  /*13480*/  SHFL.IDX P6, R14, R13, R12, R11 ;  /* 0x0000000c0d0e7389 */ /* 0x00006400000c000b */
[----:B01----:R-:W-:Y:S01]  /*13490*/  ENDCOLLECTIVE ;  /* 0x000000000000791b */ /* 0x003fe20003800000 */
.L_x_401:
        /* <DEDUP_REMOVED lines=13> */
.L_x_402:
[----:B------:R-:W-:Y:S05]  /*13570*/  BRA `(.L_x_403) ;  /* 0xffffffbc00ac7947 */ /* 0x000fea000383ffff */
.L_x_297:
[----:B0-----:R0:W2:Y:S02]  /*13580*/  SYNCS.PHASECHK.TRANS64.TRYWAIT P1, [R3+URZ+0x29870], R0 ;  /* 0x02987000030075a7 */ /* 0x0010a4000802017f */
[----:B--2---:R-:W-:Y:S05]  /*13590*/  @!P1 NANOSLEEP.SYNCS 0x989680 ;  /* 0x009896800000995d */ /* 0x004fea0003900000 */
[----:B------:R-:W2:Y:S02]  /*135a0*/  @!P1 SYNCS.PHASECHK.TRANS64 P1, [R3+URZ+0x29870], R0 ;  /* 0x02987000030095a7 */ /* 0x000ea4000802007f */
[----:B--2---:R-:W-:Y:S05]  /*135b0*/  @!P1 BRA `(.L_x_297) ;  /* 0xfffffffc00f09947 */ /* 0x004fea000383ffff */
[----:B------:R-:W-:Y:S05]  /*135c0*/  BRA `(.L_x_404) ;  /* 0xffffffc000187947 */ /* 0x000fea000383ffff */
.L_x_299:
[----:B0-----:R0:W2:Y:S02]  /*135d0*/  SYNCS.PHASECHK.TRANS64.TRYWAIT P1, [R3+URZ+0x29860], R0 ;  /* 0x02986000030075a7 */ /* 0x0010a4000802017f */
[----:B--2---:R-:W-:Y:S05]  /*135e0*/  @!P1 NANOSLEEP.SYNCS 0x989680 ;  /* 0x009896800000995d */ /* 0x004fea0003900000 */
[----:B------:R-:W2:Y:S02]  /*135f0*/  @!P1 SYNCS.PHASECHK.TRANS64 P1, [R3+URZ+0x29860], R0 ;  /* 0x02986000030095a7 */ /* 0x000ea4000802007f */
[----:B--2---:R-:W-:Y:S05]  /*13600*/  @!P1 BRA `(.L_x_299) ;  /* 0xfffffffc00f09947 */ /* 0x004fea000383ffff */
[----:B------:R-:W-:Y:S05]  /*13610*/  BRA `(.L_x_405) ;  /* 0xffffffc000287947 */ /* 0x000fea000383ffff */
.L_x_307:
[----:B0-----:R0:W4:Y:S02]  /*13620*/  SYNCS.PHASECHK.TRANS64.TRYWAIT P1, [R17+URZ+0x29870], R0 ;  /* 0x02987000110075a7 */ /* 0x001124000802017f */
[----:B----4-:R-:W-:Y:S05]  /*13630*/  @!P1 NANOSLEEP.SYNCS 0x989680 ;  /* 0x009896800000995d */ /* 0x010fea0003900000 */
[----:B------:R-:W4:Y:S02]  /*13640*/  @!P1 SYNCS.PHASECHK.TRANS64 P1, [R17+URZ+0x29870], R0 ;  /* 0x02987000110095a7 */ /* 0x000f24000802007f */
[----:B----4-:R-:W-:Y:S05]  /*13650*/  @!P1 BRA `(.L_x_307) ;  /* 0xfffffffc00f09947 */ /* 0x010fea000383ffff */
[----:B------:R-:W-:Y:S05]  /*13660*/  BRA `(.L_x_406) ;  /* 0xffffffc400ec7947 */ /* 0x000fea000383ffff */
.L_x_309:
[----:B0-----:R0:W4:Y:S02]  /*13670*/  SYNCS.PHASECHK.TRANS64.TRYWAIT P1, [R17+URZ+0x29860], R0 ;  /* 0x02986000110075a7 */ /* 0x001124000802017f */
[----:B----4-:R-:W-:Y:S05]  /*13680*/  @!P1 NANOSLEEP.SYNCS 0x989680 ;  /* 0x009896800000995d */ /* 0x010fea0003900000 */
[----:B------:R-:W4:Y:S02]  /*13690*/  @!P1 SYNCS.PHASECHK.TRANS64 P1, [R17+URZ+0x29860], R0 ;  /* 0x02986000110095a7 */ /* 0x000f24000802007f */
[----:B----4-:R-:W-:Y:S05]  /*136a0*/  @!P1 BRA `(.L_x_309) ;  /* 0xfffffffc00f09947 */ /* 0x010fea000383ffff */
[----:B------:R-:W-:Y:S05]  /*136b0*/  BRA `(.L_x_407) ;  /* 0xffffffc400f87947 */ /* 0x000fea000383ffff */
.L_x_323:
[----:B0-----:R0:W1:Y:S02]  /*136c0*/  SYNCS.PHASECHK.TRANS64.TRYWAIT P0, [R5+URZ+0x29820], R0 ;  /* 0x02982000050075a7 */ /* 0x001064000800017f */
[----:B-1----:R-:W-:Y:S05]  /*136d0*/  @!P0 NANOSLEEP.SYNCS 0x989680 ;  /* 0x009896800000895d */ /* 0x002fea0003900000 */
[----:B------:R-:W1:Y:S02]  /*136e0*/  @!P0 SYNCS.PHASECHK.TRANS64 P0, [R5+URZ+0x29820], R0 ;  /* 0x02982000050085a7 */ /* 0x000e64000800007f */
[----:B-1----:R-:W-:Y:S05]  /*136f0*/  @!P0 BRA `(.L_x_323) ;  /* 0xfffffffc00f08947 */ /* 0x002fea000383ffff */
[----:B------:R-:W-:Y:S05]  /*13700*/  BRA `(.L_x_408) ;  /* 0xffffffd400ec7947 */ /* 0x000fea000383ffff */
.L_x_324:
[----:B------:R-:W1:Y:S01]  /*13710*/  S2R R2, SR_TID.X ;  /* 0x0000000000027919 */ /* 0x000e620000002100 */
[----:B------:R-:W-:Y:S01]  /*13720*/  BSSY B0, `(.L_x_409) ;  /* 0x000000a000007945 */ /* 0x000fe20003800000 */
[----:B------:R-:W-:Y:S02]  /*13730*/  IMAD.MOV.U32 R12, RZ, RZ, RZ ;  /* 0x000000ffff0c7224 */ /* 0x000fe400078e00ff */
[----:B------:R-:W-:Y:S02]  /*13740*/  IMAD.MOV.U32 R11, RZ, RZ, 0x1f ;  /* 0x0000001fff0b7424 */ /* 0x000fe400078e00ff */
[----:B------:R-:W-:Y:S01]  /*13750*/  IMAD.MOV.U32 R15, RZ, RZ, -0x1 ;  /* 0xffffffffff0f7424 */ /* 0x000fe200078e00ff */
[----:B-1----:R-:W-:-:S04]  /*13760*/  SHF.R.U32.HI R2, RZ, 0x5, R2 ;  /* 0x00000005ff027819 */ /* 0x002fc80000011602 */
[----:B------:R-:W-:-:S05]  /*13770*/  LOP3.LUT R2, R2, 0x3, RZ, 0xc0, !PT ;  /* 0x0000000302027812 */ /* 0x000fca00078ec0ff */
[----:B--2---:R-:W-:-:S07]  /*13780*/  IMAD.MOV.U32 R13, RZ, RZ, R2 ;  /* 0x000000ffff0d7224 */ /* 0x004fce00078e0002 */
[----:B0-----:R-:W-:Y:S05]  /*13790*/  WARPSYNC.COLLECTIVE R15, `(.L_x_410) ;  /* 0x000000000f087348 */ /* 0x001fea0003c00000 */
[----:B------:R1:W2:Y:S02]  /*137a0*/  SHFL.IDX P6, R14, R13, R12, R11 ;  /* 0x0000000c0d0e7389 */ /* 0x0002a400000c000b */
[----:B012---:R-:W-:Y:S01]  /*137b0*/  ENDCOLLECTIVE ;  /* 0x000000000000791b */ /* 0x007fe20003800000 */
.L_x_410:
[----:B------:R-:W-:Y:S05]  /*137c0*/  BSYNC B0 ;  /* 0x0000000000007941 */ /* 0x000fea0003800000 */
.L_x_409:
[----:B------:R-:W-:Y:S05]  /*137d0*/  BRA `(.L_x_411) ;  /* 0xffffffd400d47947 */ /* 0x000fea000383ffff */
.L_x_327:
[----:B------:R-:W-:Y:S01]  /*137e0*/  BSSY B1, `(.L_x_412) ;  /* 0x0000006000017945 */ /* 0x000fe20003800000 */
[----:B------:R-:W-:-:S07]  /*137f0*/  IMAD.MOV.U32 R15, RZ, RZ, -0x1 ;  /* 0xffffffffff0f7424 */ /* 0x000fce00078e00ff */
[----:B0-2---:R-:W-:Y:S05]  /*13800*/  WARPSYNC.COLLECTIVE R15, `(.L_x_413) ;  /* 0x000000000f0c7348 */ /* 0x005fea0003c00000 */
[----:B------:R-:W-:Y:S02]  /*13810*/  ELECT P6, UR62, PT ;  /* 0x00000000003e782f */ /* 0x000fe400038c0000 */
[----:B------:R-:W-:Y:S01]  /*13820*/  MOV R14, UR62 ;  /* 0x0000003e000e7c02 */ /* 0x000fe20008000f00 */
[----:B0-2---:R-:W-:Y:S10]  /*13830*/  ENDCOLLECTIVE ;  /* 0x000000000000791b */ /* 0x005ff40003800000 */
.L_x_413:
[----:B------:R-:W-:Y:S05]  /*13840*/  BSYNC B1 ;  /* 0x0000000000017941 */ /* 0x000fea0003800000 */
.L_x_412:
[----:B------:R-:W-:Y:S05]  /*13850*/  BRA `(.L_x_414) ;  /* 0xffffffd400cc7947 */ /* 0x000fea000383ffff */
.L_x_329:
[----:B0-----:R0:W1:Y:S02]  /*13860*/  SYNCS.PHASECHK.TRANS64.TRYWAIT P1, [R3+URZ+0x29840], R2 ;  /* 0x02984002030075a7 */ /* 0x001064000802017f */
[----:B-1----:R-:W-:Y:S05]  /*13870*/  @!P1 NANOSLEEP.SYNCS 0x989680 ;  /* 0x009896800000995d */ /* 0x002fea0003900000 */
[----:B------:R-:W1:Y:S02]  /*13880*/  @!P1 SYNCS.PHASECHK.TRANS64 P1, [R3+URZ+0x29840], R2 ;  /* 0x02984002030095a7 */ /* 0x000e64000802007f */
[----:B-1----:R-:W-:Y:S05]  /*13890*/  @!P1 BRA `(.L_x_329) ;  /* 0xfffffffc00f09947 */ /* 0x002fea000383ffff */
[----:B------:R-:W-:Y:S05]  /*138a0*/  BRA `(.L_x_415) ;  /* 0xffffffd400ec7947 */ /* 0x000fea000383ffff */
.L_x_331:
[----:B-1----:R1:W3:Y:S02]  /*138b0*/  SYNCS.PHASECHK.TRANS64.TRYWAIT P1, [R5+URZ+0x29840], R0 ;  /* 0x02984000050075a7 */ /* 0x0022e4000802017f */
[----:B---3--:R-:W-:Y:S05]  /*138c0*/  @!P1 NANOSLEEP.SYNCS 0x989680 ;  /* 0x009896800000995d */ /* 0x008fea0003900000 */
[----:B------:R-:W3:Y:S02]  /*138d0*/  @!P1 SYNCS.PHASECHK.TRANS64 P1, [R5+URZ+0x29840], R0 ;  /* 0x02984000050095a7 */ /* 0x000ee4000802007f */
[----:B---3--:R-:W-:Y:S05]  /*138e0*/  @!P1 BRA `(.L_x_331) ;  /* 0xfffffffc00f09947 */ /* 0x008fea000383ffff */
[----:B------:R-:W-:Y:S05]  /*138f0*/  BRA `(.L_x_416) ;  /* 0xffffffd400f87947 */ /* 0x000fea000383ffff */
.L_x_333:
[----:B---3--:R3:W4:Y:S02]  /*13900*/  SYNCS.PHASECHK.TRANS64.TRYWAIT P1, [R3+URZ+0x29860], R2 ;  /* 0x02986002030075a7 */ /* 0x008724000802017f */
[----:B----4-:R-:W-:Y:S05]  /*13910*/  @!P1 NANOSLEEP.SYNCS 0x989680 ;  /* 0x009896800000995d */ /* 0x010fea0003900000 */
[----:B------:R-:W4:Y:S02]  /*13920*/  @!P1 SYNCS.PHASECHK.TRANS64 P1, [R3+URZ+0x29860], R2 ;  /* 0x02986002030095a7 */ /* 0x000f24000802007f */
[----:B----4-:R-:W-:Y:S05]  /*13930*/  @!P1 BRA `(.L_x_333) ;  /* 0xfffffffc00f09947 */ /* 0x010fea000383ffff */
[----:B------:R-:W-:Y:S05]  /*13940*/  BRA `(.L_x_417) ;  /* 0xffffffd400f47947 */ /* 0x000fea000383ffff */
.L_x_335:
[----:B----4-:R4:W0:Y:S02]  /*13950*/  SYNCS.PHASECHK.TRANS64.TRYWAIT P1, [R5+URZ+0x29860], R0 ;  /* 0x02986000050075a7 */ /* 0x010824000802017f */
[----:B0-----:R-:W-:Y:S05]  /*13960*/  @!P1 NANOSLEEP.SYNCS 0x989680 ;  /* 0x009896800000995d */ /* 0x001fea0003900000 */
[----:B------:R-:W0:Y:S02]  /*13970*/  @!P1 SYNCS.PHASECHK.TRANS64 P1, [R5+URZ+0x29860], R0 ;  /* 0x02986000050095a7 */ /* 0x000e24000802007f */
[----:B0-----:R-:W-:Y:S05]  /*13980*/  @!P1 BRA `(.L_x_335) ;  /* 0xfffffffc00f09947 */ /* 0x001fea000383ffff */
[----:B------:R-:W-:Y:S05]  /*13990*/  BRA `(.L_x_418) ;  /* 0xffffffd400f07947 */ /* 0x000fea000383ffff */
.L_x_337:
[----:B------:R0:W0:Y:S02]  /*139a0*/  SYNCS.PHASECHK.TRANS64.TRYWAIT P1, [R3+URZ+0x29880], R2 ;  /* 0x02988002030075a7 */ /* 0x000024000802017f */
[----:B0-----:R-:W-:Y:S05]  /*139b0*/  @!P1 NANOSLEEP.SYNCS 0x989680 ;  /* 0x009896800000995d */ /* 0x001fea0003900000 */
[----:B------:R-:W0:Y:S02]  /*139c0*/  @!P1 SYNCS.PHASECHK.TRANS64 P1, [R3+URZ+0x29880], R2 ;  /* 0x02988002030095a7 */ /* 0x000e24000802007f */
[----:B0-----:R-:W-:Y:S05]  /*139d0*/  @!P1 BRA `(.L_x_337) ;  /* 0xfffffffc00f09947 */ /* 0x001fea000383ffff */
[----:B------:R-:W-:Y:S05]  /*139e0*/  BRA `(.L_x_419) ;  /* 0xffffffd400ec7947 */ /* 0x000fea000383ffff */
.L_x_420:
        /* <DEDUP_REMOVED lines=9> */
.L_x_3191:


//--------------------- .text._ZN7cutlass13device_kernelIN5flash11enable_sm90INS1_16FlashAttnFwdSm90INS1_25CollectiveMainloopFwdSm90ILi2EN4cute5tupleIJNS5_1CILi1EEES8_S8_EEENS6_IJNS7_ILi128EEENS7_ILi160EEENS7_ILi192EEEEEELi128ENS_12float_e4m3_tEfNS_4arch4Sm90ELb0ELb0ELb0ELb1ELb1ELb1ELb0ELb1ELb1ELb1ELb0ELb0EEENS1_21CollectiveEpilogueFwdINS6_IJSA_SA_SB_EEES9_NS_10bfloat16_tESG_Li256ELb1ELb1ELb0ELb1EEENS1_36VarlenDynamicPersistentTileSchedulerILi128ELi160ELi256ELi128ELb0ELb1ELb1ELb0ELb1ELb1EEEEEEEEEvNT_6ParamsE --------------------------
	.section	.text._ZN7cutlass13device_kernelIN5flash11enable_sm90INS1_16FlashAttnFwdSm90INS1_25CollectiveMainloopFwdSm90ILi2EN4cute5tupleIJNS5_1CILi1EEES8_S8_EEENS6_IJNS7_ILi128EEENS7_ILi160EEENS7_ILi192EEEEEELi128ENS_12float_e4m3_tEfNS_4arch4Sm90ELb0ELb0ELb0ELb1ELb1ELb1ELb0ELb1ELb1ELb1ELb0ELb0EEENS1_21CollectiveEpilogueFwdINS6_IJSA_SA_SB_EEES9_NS_10bfloat16_tESG_Li256ELb1ELb1ELb0ELb1EEENS1_36VarlenDynamicPersistentTileSchedulerILi128ELi160ELi256ELi128ELb0ELb1ELb1ELb0ELb1ELb1EEEEEEEEEvNT_6ParamsE,"ax",@progbits
	.align	128
.text._ZN7cutlass13device_kernelIN5flash11enable_sm90INS1_16FlashAttnFwdSm90INS1_25CollectiveMainloopFwdSm90ILi2EN4cute5tupleIJNS5_1CILi1EEES8_S8_EEENS6_IJNS7_ILi128EEENS7_ILi160EEENS7_ILi192EEEEEELi128ENS_12float_e4m3_tEfNS_4arch4Sm90ELb0ELb0ELb0ELb1ELb1ELb1ELb0ELb1ELb1ELb1ELb0ELb0EEENS1_21CollectiveEpilogueFwdINS6_IJSA_SA_SB_EEES9_NS_10bfloat16_tESG_Li256ELb1ELb1ELb0ELb1EEENS1_36VarlenDynamicPersistentTileSchedulerILi128ELi160ELi256ELi128ELb0ELb1ELb1ELb0ELb1ELb1EEEEEEEEEvNT_6ParamsE:
        .type           _ZN7cutlass13device_kernelIN5flash11enable_sm90INS1_16FlashAttnFwdSm90INS1_25CollectiveMainloopFwdSm90ILi2EN4cute5tupleIJNS5_1CILi1EEES8_S8_EEENS6_IJNS7_ILi128EEENS7_ILi160EEENS7_ILi192EEEEEELi128ENS_12float_e4m3_tEfNS_4arch4Sm90ELb0ELb0ELb0ELb1ELb1ELb1ELb0ELb1ELb1ELb1ELb0ELb0EEENS1_21CollectiveEpilogueFwdINS6_IJSA_SA_SB_EEES9_NS_10bfloat16_tESG_Li256ELb1ELb1ELb0ELb1EEENS1_36VarlenDynamicPersistentTileSchedulerILi128ELi160ELi256ELi128ELb0ELb1ELb1ELb0ELb1ELb1EEEEEEEEEvNT_6ParamsE,@function
        .size           _ZN7cutlass13device_kernelIN5flash11enable_sm90INS1_16FlashAttnFwdSm90INS1_25CollectiveMainloopFwdSm90ILi2EN4cute5tupleIJNS5_1CILi1EEES8_S8_EEENS6_IJNS7_ILi128EEENS7_ILi160EEENS7_ILi192EEEEEELi128ENS_12float_e4m3_tEfNS_4arch4Sm90ELb0ELb0ELb0ELb1ELb1ELb1ELb0ELb1ELb1ELb1ELb0ELb0EEENS1_21CollectiveEpilogueFwdINS6_IJSA_SA_SB_EEES9_NS_10bfloat16_tESG_Li256ELb1ELb1ELb0ELb1EEENS1_36VarlenDynamicPersistentTileSchedulerILi128ELi160ELi256ELi128ELb0ELb1ELb1ELb0ELb1ELb1EEEEEEEEEvNT_6ParamsE,(.L_x_3192 - _ZN7cutlass13device_kernelIN5flash11enable_sm90INS1_16FlashAttnFwdSm90INS1_25CollectiveMainloopFwdSm90ILi2EN4cute5tupleIJNS5_1CILi1EEES8_S8_EEENS6_IJNS7_ILi128EEENS7_ILi160EEENS7_ILi192EEEEEELi128ENS_12float_e4m3_tEfNS_4arch4Sm90ELb0ELb0ELb0ELb1ELb1ELb1ELb0ELb1ELb1ELb1ELb0ELb0EEENS1_21CollectiveEpilogueFwdINS6_IJSA_SA_SB_EEES9_NS_10bfloat16_tESG_Li256ELb1ELb1ELb0ELb1EEENS1_36VarlenDynamicPersistentTileSchedulerILi128ELi160ELi256ELi128ELb0ELb1ELb1ELb0ELb1ELb1EEEEEEEEEvNT_6ParamsE)
        .other          _ZN7cutlass13device_kernelIN5flash11enable_sm90INS1_16FlashAttnFwdSm90INS1_25CollectiveMainloopFwdSm90ILi2EN4cute5tupleIJNS5_1CILi1EEES8_S8_EEENS6_IJNS7_ILi128EEENS7_ILi160EEENS7_ILi192EEEEEELi128ENS_12float_e4m3_tEfNS_4arch4Sm90ELb0ELb0ELb0ELb1ELb1ELb1ELb0ELb1ELb1ELb1ELb0ELb0EEENS1_21CollectiveEpilogueFwdINS6_IJSA_SA_SB_EEES9_NS_10bfloat16_tESG_Li256ELb1ELb1ELb0ELb1EEENS1_36VarlenDynamicPersistentTileSchedulerILi128ELi160ELi256ELi128ELb0ELb1ELb1ELb0ELb1ELb1EEEEEEEEEvNT_6ParamsE,@"STO_CUDA_ENTRY STV_DEFAULT"
_ZN7cutlass13device_kernelIN5flash11enable_sm90INS1_16FlashAttnFwdSm90INS1_25CollectiveMainloopFwdSm90ILi2EN4cute5tupleIJNS5_1CILi1EEES8_S8_EEENS6_IJNS7_ILi128EEENS7_ILi160EEENS7_ILi192EEEEEELi128ENS_12float_e4m3_tEfNS_4arch4Sm90ELb0ELb0ELb0ELb1ELb1ELb1ELb0ELb1ELb1ELb1ELb0ELb0EEENS1_21CollectiveEpilogueFwdINS6_IJSA_SA_SB_EEES9_NS_10bfloat16_tESG_Li256ELb1ELb1ELb0ELb1EEENS1_36VarlenDynamicPersistentTileSchedulerILi128ELi160ELi256ELi128ELb0ELb1ELb1ELb0ELb1ELb1EEEEEEEEEvNT_6ParamsE:
[----:B------:R-:W0:Y:S02]  /*0000*/  LDC R1, c[0x0][0x28] ;  /* 0x00000a00ff017b82 */ /* 0x000e240000000800 */
[----:B0-----:R-:W-:Y:S01]  /*0010*/  VIADD R1, R1, 0xffffffb0 ;  /* 0xffffffb001017836 */ /* 0x001fe20000000000 */
[----:B------:R-:W0:Y:S01]  /*0020*/  S2R R3, SR_TID.X ;  /* 0x0000000000037919 */ /* 0x000e220000002100 */
[----:B------:R-:W-:Y:S01]  /*0030*/  ELECT P0, URZ, PT ;  /* 0x00000000003f782f */ /* 0x000fe20003800000 */
[----:B------:R-:W-:Y:S01]  /*0040*/  BSSY B0, `(.L_x_421) ;  /* 0x000000e000007945 */ /* 0x000fe20003800000 */
[--C-:B0-----:R-:W-:Y:S02]  /*0050*/  SHF.R.U32.HI R0, RZ, 0x5, R3.reuse ;  /* 0x00000005ff007819 */ /* 0x101fe40000011603 */
[----:B------:R-:W-:-:S03]  /*0060*/  SHF.R.U32.HI R3, RZ, 0x7, R3 ;  /* 0x00000007ff037819 */ /* 0x000fc60000011603 */
[----:B------:R-:W0:Y:S02]  /*0070*/  SHFL.IDX PT, R2, R0, RZ, 0x1f ;  /* 0x00001fff00027589 */ /* 0x000e2400000e0000 */
[----:B0-----:R-:W-:-:S13]  /*0080*/  ISETP.EQ.AND P0, PT, R2, RZ, P0 ;  /* 0x000000ff0200720c */ /* 0x001fda0000702270 */
[----:B------:R-:W-:Y:S05]  /*0090*/  @!P0 BRA `(.L_x_422) ;  /* 0x0000000000208947 */ /* 0x000fea0003800000 */
[----:B------:R-:W-:Y:S02]  /*00a0*/  ULDC.64 UR4, c[0x0][0x198] ;  /* 0x0000660000047ab9 */ /* 0x000fe40000000a00 */
[----:B------:R-:W-:Y:S02]  /*00b0*/  UIADD3 UR6, UP0, UR4, 0x570, URZ ;  /* 0x0000057004067890 */ /* 0x000fe4000ff1e03f */
[----:B------:R-:W-:Y:S02]  /*00c0*/  UIADD3 UR4, UP1, UR4, 0x670, URZ ;  /* 0x0000067004047890 */ /* 0x000fe4000ff3e03f */
[----:B------:R-:W-:Y:S02]  /*00d0*/  UIADD3.X UR7, URZ, UR5, URZ, UP0, !UPT ;  /* 0x000000053f077290 */ /* 0x000fe400087fe43f */
[----:B------:R-:W-:-:S07]  /*00e0*/  UIADD3.X UR5, URZ, UR5, URZ, UP1, !UPT ;  /* 0x000000053f057290 */ /* 0x000fce0008ffe43f */
[----:B------:R0:W-:Y:S02]  /*00f0*/  UTMACCTL.PF [UR6] ;  /* 0x00000000060079b9 */ /* 0x0001e40008040000 */
[----:B------:R0:W-:Y:S02]  /*0100*/  UTMACCTL.PF [UR4] ;  /* 0x00000000040079b9 */ /* 0x0001e40008040000 */
[----:B0-----:R-:W-:Y:S01]  /*0110*/  NOP ;  /* 0x0000000000007918 */ /* 0x001fe20000000000 */
.L_x_422:
[----:B------:R-:W-:Y:S05]  /*0120*/  BSYNC B0 ;  /* 0x0000000000007941 */ /* 0x000fea0003800000 */
.L_x_421:
[----:B------:R-:W-:Y:S01]  /*0130*/  VOTEU.ANY UP0, P0 ;  /* 0x00000000003f7886 */ /* 0x000fe20000000100 */
[----:B------:R-:W0:Y:S01]  /*0140*/  SHFL.IDX PT, R3, R3, RZ, 0x1f ;  /* 0x00001fff03037589 */ /* 0x000e2200000e0000 */
[----:B------:R-:W-:Y:S01]  /*0150*/  UMOV UR4, 0x80 ;  /* 0x0000008000047882 */ /* 0x000fe20000000000 */
[----:B------:R-:W-:Y:S01]  /*0160*/  UMOV UR7, 0x100 ;  /* 0x0000010000077882 */ /* 0x000fe20000000000 */
[----:B------:R-:W-:Y:S01]  /*0170*/  VOTEU.ANY UP1, P0 ;  /* 0x00000000003f7886 */ /* 0x000fe20000020100 */
[----:B------:R-:W1:Y:S01]  /*0180*/  @UP0 S2UR UR8, SR_CgaCtaId ;  /* 0x00000000000809c3 */ /* 0x000e620000008800 */
[----:B------:R-:W2:Y:S01]  /*0190*/  SHFL.IDX PT, R2, R0, RZ, 0x1f ;  /* 0x00001fff00027589 */ /* 0x000ea200000e0000 */
[----:B------:R-:W-:Y:S01]  /*01a0*/  @UP0 UMOV UR6, 0x400 ;  /* 0x0000040000060882 */ /* 0x000fe20000000000 */
[----:B------:R-:W-:-:S04]  /*01b0*/  @UP0 UIADD3 UR4, -UR4, 0x100000, URZ ;  /* 0x0010000004040890 */ /* 0x000fc8000fffe13f */
[----:B------:R-:W-:Y:S02]  /*01c0*/  @UP0 USHF.L.U32 UR5, UR4, 0xb, URZ ;  /* 0x0000000b04050899 */ /* 0x000fe4000800063f */
[----:B------:R-:W-:Y:S01]  /*01d0*/  @UP0 USHF.L.U32 UR4, UR4, 0x1, URZ ;  /* 0x0000000104040899 */ /* 0x000fe2000800063f */
[----:B------:R-:W-:Y:S01]  /*01e0*/  VOTEU.ANY UP2, P0 ;  /* 0x00000000003f7886 */ /* 0x000fe20000040100 */
[----:B0-----:R-:W-:Y:S01]  /*01f0*/  R2UR UR9, R3 ;  /* 0x00000000030972ca */ /* 0x001fe200000e0000 */
[----:B-1----:R-:W-:Y:S01]  /*0200*/  @UP0 ULEA UR8, UR8, UR6, 0x18 ;  /* 0x0000000608080291 */ /* 0x002fe2000f8ec03f */
[----:B--2---:R-:W-:Y:S01]  /*0210*/  ISETP.NE.AND P1, PT, R2, RZ, PT ;  /* 0x000000ff0200720c */ /* 0x004fe20003f25270 */
[----:B------:R-:W-:-:S04]  /*0220*/  @UP0 UIADD3 UR6, -UR7, 0x100000, URZ ;  /* 0x0010000007060890 */ /* 0x000fc8000fffe13f */
[----:B------:R-:W-:Y:S02]  /*0230*/  @UP0 USHF.L.U32 UR7, UR6, 0xb, URZ ;  /* 0x0000000b06070899 */ /* 0x000fe4000800063f */
[----:B------:R-:W-:-:S04]  /*0240*/  @UP0 USHF.L.U32 UR6, UR6, 0x1, URZ ;  /* 0x0000000106060899 */ /* 0x000fc8000800063f */
[----:B------:R-:W-:Y:S01]  /*0250*/  UISETP.NE.AND UP0, UPT, UR9, URZ, UPT ;  /* 0x0000003f0900728c */ /* 0x000fe2000bf05270 */
[----:B------:R-:W0:Y:S02]  /*0260*/  FENCE.VIEW.ASYNC.S ;  /* 0x00000000000073c6 */ /* 0x000e240000000000 */
[----:B0-----:R0:W1:Y:S05]  /*0270*/  @UP1 SYNCS.EXCH.64 URZ, [UR8+0x29800], UR4 ;  /* 0x02980004083f15b2 */ /* 0x00106a0008000100 */
[----:B------:R0:W2:Y:S01]  /*0280*/  @UP2 SYNCS.EXCH.64 URZ, [UR8+0x29820], UR6 ;  /* 0x02982006083f25b2 */ /* 0x0000a20008000100 */
[----:B------:R-:W-:Y:S05]  /*0290*/  @P1 BRA `(.L_x_423) ;  /* 0x0000000000481947 */ /* 0x000fea0003800000 */
[----:B0-----:R-:W0:Y:S01]  /*02a0*/  S2UR UR5, SR_CgaCtaId ;  /* 0x00000000000579c3 */ /* 0x001e220000008800 */
        /* <DEDUP_REMOVED lines=12> */
[----:B0-----:R3:W4:Y:S08]  /*0370*/  SYNCS.EXCH.64 URZ, [UR8+0x29830], UR4 ;  /* 0x02983004083f75b2 */ /* 0x0017300008000100 */
[----:B------:R3:W0:Y:S01]  /*0380*/  SYNCS.EXCH.64 URZ, [UR8+0x29840], UR6 ;  /* 0x02984006083f75b2 */ /* 0x0006220008000100 */
[----:B------:R3:W0:Y:S01]  /*0390*/  SYNCS.EXCH.64 URZ, [UR8+0x29838], UR4 ;  /* 0x02983804083f75b2 */ /* 0x0006220008000100 */
[----:B------:R3:W0:Y:S02]  /*03a0*/  SYNCS.EXCH.64 URZ, [UR8+0x29848], UR6 ;  /* 0x02984806083f75b2 */ /* 0x0006240008000100 */
[----:B---3--:R-:W-:Y:S01]  /*03b0*/  NOP ;  /* 0x0000000000007918 */ /* 0x008fe20000000000 */
.L_x_423:
[----:B------:R-:W3:Y:S01]  /*03c0*/  SHFL.IDX PT, R2, R0, RZ, 0x1f ;  /* 0x00001fff00027589 */ /* 0x000ee200000e0000 */
[----:B------:R-:W-:Y:S01]  /*03d0*/  NOP ;  /* 0x0000000000007918 */ /* 0x000fe20000000000 */
[----:B---3--:R-:W-:-:S13]  /*03e0*/  ISETP.NE.AND P0, PT, R2, RZ, PT ;  /* 0x000000ff0200720c */ /* 0x008fda0003f05270 */
        /* <DEDUP_REMOVED lines=14> */
[----:B0-----:R3:W0:Y:S08]  /*04d0*/  SYNCS.EXCH.64 URZ, [UR8+0x29850], UR4 ;  /* 0x02985004083f75b2 */ /* 0x0016300008000100 */
[----:B------:R3:W0:Y:S01]  /*04e0*/  SYNCS.EXCH.64 URZ, [UR8+0x29860], UR6 ;  /* 0x02986006083f75b2 */ /* 0x0006220008000100 */
[----:B------:R3:W0:Y:S01]  /*04f0*/  SYNCS.EXCH.64 URZ, [UR8+0x29858], UR4 ;  /* 0x02985804083f75b2 */ /* 0x0006220008000100 */
[----:B------:R3:W0:Y:S02]  /*0500*/  SYNCS.EXCH.64 URZ, [UR8+0x29868], UR6 ;  /* 0x02986806083f75b2 */ /* 0x0006240008000100 */
[----:B---3--:R-:W-:Y:S01]  /*0510*/  NOP ;  /* 0x0000000000007918 */ /* 0x008fe20000000000 */
.L_x_424:
[----:B------:R-:W3:Y:S01]  /*0520*/  SHFL.IDX PT, R2, R0, RZ, 0x1f ;  /* 0x00001fff00027589 */ /* 0x000ee200000e0000 */
[----:B------:R-:W-:Y:S01]  /*0530*/  NOP ;  /* 0x0000000000007918 */ /* 0x000fe20000000000 */
[----:B---3--:R-:W-:-:S13]  /*0540*/  ISETP.NE.AND P0, PT, R2, RZ, PT ;  /* 0x000000ff0200720c */ /* 0x008fda0003f05270 */
[----:B------:R-:W-:Y:S05]  /*0550*/  @P0 BRA `(.L_x_425) ;  /* 0x0000000000380947 */ /* 0x000fea0003800000 */
[----:B0-----:R-:W0:Y:S01]  /*0560*/  S2UR UR5, SR_CgaCtaId ;  /* 0x00000000000579c3 */ /* 0x001e220000008800 */
[----:B------:R-:W-:Y:S01]  /*0570*/  UMOV UR4, 0x400 ;  /* 0x0000040000047882 */ /* 0x000fe20000000000 */
[----:B------:R-:W-:Y:S01]  /*0580*/  UMOV UR7, 0x80 ;  /* 0x0000008000077882 */ /* 0x000fe20000000000 */
[----:B------:R-:W-:Y:S01]  /*0590*/  ELECT P0, URZ, PT ;  /* 0x00000000003f782f */ /* 0x000fe20003800000 */
[----:B0-----:R-:W-:Y:S02]  /*05a0*/  ULEA UR6, UR5, UR4, 0x18 ;  /* 0x0000000405067291 */ /* 0x001fe4000f8ec03f */
[----:B------:R-:W-:-:S04]  /*05b0*/  UIADD3 UR4, -UR7, 0x100000, URZ ;  /* 0x0010000007047890 */ /* 0x000fc8000fffe13f */
[----:B------:R-:W-:Y:S02]  /*05c0*/  USHF.L.U32 UR5, UR4, 0xb, URZ ;  /* 0x0000000b04057899 */ /* 0x000fe4000800063f */
[----:B------:R-:W-:Y:S01]  /*05d0*/  USHF.L.U32 UR4, UR4, 0x1, URZ ;  /* 0x0000000104047899 */ /* 0x000fe2000800063f */
[----:B------:R-:W0:Y:S11]  /*05e0*/  FENCE.VIEW.ASYNC.S ;  /* 0x00000000000073c6 */ /* 0x000e360000000000 */
[----:B0-----:R3:W0:Y:S01]  /*05f0*/  SYNCS.EXCH.64 URZ, [UR6+0x29870], UR4 ;  /* 0x02987004063f75b2 */ /* 0x0016220008000100 */
[----:B------:R3:W0:Y:S01]  /*0600*/  SYNCS.EXCH.64 URZ, [UR6+0x29880], UR4 ;  /* 0x02988004063f75b2 */ /* 0x0006220008000100 */
[----:B------:R3:W0:Y:S01]  /*0610*/  SYNCS.EXCH.64 URZ, [UR6+0x29878], UR4 ;  /* 0x02987804063f75b2 */ /* 0x0006220008000100 */
[----:B------:R3:W0:Y:S02]  /*0620*/  SYNCS.EXCH.64 URZ, [UR6+0x29888], UR4 ;  /* 0x02988804063f75b2 */ /* 0x0006240008000100 */
[----:B---3--:R-:W-:Y:S01]  /*0630*/  NOP ;  /* 0x0000000000007918 */ /* 0x008fe20000000000 */
.L_x_425:
        /* <DEDUP_REMOVED lines=22> */
.L_x_426:
[----:B------:R-:W3:Y:S01]  /*07a0*/  SHFL.IDX PT, R3, R0, RZ, 0x1f ;  /* 0x00001fff00037589 */ /* 0x000ee200000e0000 */
[----:B------:R-:W-:Y:S01]  /*07b0*/  NOP ;  /* 0x0000000000007918 */ /* 0x000fe20000000000 */
[----:B------:R-:W0:Y:S01]  /*07c0*/  S2R R2, SR_CgaCtaId ;  /* 0x0000000000027919 */ /* 0x000e220000008800 */
[----:B---3--:R-:W-:-:S13]  /*07d0*/  ISETP.NE.AND P0, PT, R3, RZ, PT ;  /* 0x000000ff0300720c */ /* 0x008fda0003f05270 */
[----:B0-----:R-:W-:Y:S05]  /*07e0*/  @P0 BRA `(.L_x_427) ;  /* 0x0000000000480947 */ /* 0x001fea0003800000 */
[----:B------:R-:W0:Y:S01]  /*07f0*/  S2UR UR5, SR_CgaCtaId ;  /* 0x00000000000579c3 */ /* 0x000e220000008800 */
        /* <DEDUP_REMOVED lines=12> */
[----:B0-----:R0:W3:Y:S08]  /*08c0*/  SYNCS.EXCH.64 URZ, [UR8+0x298b0], UR4 ;  /* 0x0298b004083f75b2 */ /* 0x0010f00008000100 */
[----:B------:R0:W0:Y:S01]  /*08d0*/  SYNCS.EXCH.64 URZ, [UR8+0x298c0], UR6 ;  /* 0x0298c006083f75b2 */ /* 0x0000220008000100 */
[----:B------:R0:W0:Y:S01]  /*08e0*/  SYNCS.EXCH.64 URZ, [UR8+0x298b8], UR4 ;  /* 0x0298b804083f75b2 */ /* 0x0000220008000100 */
[----:B------:R0:W0:Y:S01]  /*08f0*/  SYNCS.EXCH.64 URZ, [UR8+0x298c8], UR6 ;  /* 0x0298c806083f75b2 */ /* 0x0000220008000100 */
[----:B------:R-:W-:Y:S01]  /*0900*/  NOP ;  /* 0x0000000000007918 */ /* 0x000fe20000000000 */
.L_x_427:
[----:B------:R-:W-:Y:S01]  /*0910*/  PLOP3.LUT P0, PT, PT, PT, UP0, 0x80, 0x0 ;  /* 0x000000000000781c */ /* 0x000fe20003f0f008 */
[----:B------:R-:W-:Y:S01]  /*0920*/  UMOV UR36, 0x1 ;  /* 0x0000000100247882 */ /* 0x000fe20000000000 */
[----:B------:R-:W-:Y:S01]  /*0930*/  NOP ;  /* 0x0000000000007918 */ /* 0x000fe20000000000 */
[----:B------:R-:W-:Y:S01]  /*0940*/  USEL UR36, UR36, 0x2, !UP0 ;  /* 0x0000000224247887 */ /* 0x000fe2000c000000 */
[----:B------:R-:W-:Y:S01]  /*0950*/  BSSY B8, `(.L_x_428) ;  /* 0x000282b000087945 */ /* 0x000fe20003800000 */
[----:B------:R-:W-:Y:S01]  /*0960*/  ULDC.64 UR50, c[0x0][0x208] ;  /* 0x0000820000327ab9 */ /* 0x000fe20000000a00 */
[----:B01234-:R-:W-:Y:S07]  /*0970*/  BAR.SYNC.DEFER_BLOCKING 0x0 ;  /* 0x0000000000007b1d */ /* 0x01ffee0000010000 */
[----:B------:R-:W-:Y:S05]  /*0980*/  @!P0 BRA `(.L_x_429) ;  /* 0x00000208002c8947 */ /* 0x000fea0003800000 */
.L_x_430:
[----:B------:R-:W-:-:S08]  /*0990*/  NOP ;  /* 0x0000000000007918 */ /* 0x000fd00000000000 */
[----:B------:R-:W0:Y:S02]  /*09a0*/  USETMAXREG.TRY_ALLOC.CTAPOOL UP0, 0xe8 ;  /* 0x000000e8000079c8 */ /* 0x000e240008000600 */
[----:B0-----:R-:W-:-:S13]  /*09b0*/  PLOP3.LUT P0, PT, PT, PT, UP0, 0x80, 0x0 ;  /* 0x000000000000781c */ /* 0x001fda0003f0f008 */
[----:B------:R-:W-:Y:S05]  /*09c0*/  @!P0 BRA `(.L_x_430) ;  /* 0xfffffffc00f08947 */ /* 0x000fea000383ffff */
[----:B------:R-:W2:Y:S01]  /*09d0*/  LDL.LU R0, [R1] ;  /* 0x0000000001007983 */ /* 0x000ea20000300800 */
[----:B------:R-:W0:Y:S01]  /*09e0*/  S2R R2, SR_TID.X ;  /* 0x0000000000027919 */ /* 0x000e220000002100 */
[----:B------:R-:W1:Y:S01]  /*09f0*/  S2UR UR38, SR_CgaCtaId ;  /* 0x00000000002679c3 */ /* 0x000e620000008800 */
[----:B------:R-:W-:Y:S01]  /*0a00*/  UMOV UR4, 0x400 ;  /* 0x0000040000047882 */ /* 0x000fe20000000000 */
[----:B0-----:R-:W-:-:S06]  /*0a10*/  SHF.R.U32.HI R2, RZ, 0x7, R2 ;  /* 0x00000007ff027819 */ /* 0x001fcc0000011602 */
[----:B------:R-:W-:Y:S06]  /*0a20*/  BAR.ARV 0x8, 0x180 ;  /* 0x0206000000007b1d */ /* 0x000fec0000002000 */
[----:B------:R-:W-:-:S13]  /*0a30*/  ISETP.NE.AND P0, PT, R2, 0x1, PT ;  /* 0x000000010200780c */ /* 0x000fda0003f05270 */
[----:B------:R-:W-:Y:S08]  /*0a40*/  @!P0 BAR.ARV 0x9, 0x100 ;  /* 0x0244000000008b1d */ /* 0x000ff00000002000 */
[----:B------:R-:W-:Y:S01]  /*0a50*/  BAR.SYNC.DEFER_BLOCKING 0x5, 0x180 ;  /* 0x0146000000007b1d */ /* 0x000fe20000010000 */
[----:B-1----:R-:W-:-:S06]  /*0a60*/  ULEA UR4, UR38, UR4, 0x18 ;  /* 0x0000000426047291 */ /* 0x002fcc000f8ec03f */
[----:B------:R-:W-:Y:S01]  /*0a70*/  IMAD.U32 R18, RZ, RZ, UR4 ;  /* 0x00000004ff127e24 */ /* 0x000fe2000f8e00ff */
[----:B------:R-:W-:-:S04]  /*0a80*/  ULDC UR4, c[0x0][0xc3c] ;  /* 0x00030f0000047ab9 */ /* 0x000fc80000000800 */
[----:B------:R-:W0:Y:S01]  /*0a90*/  LDS.128 R168, [R18+0x298d0] ;  /* 0x0298d00012a87984 */ /* 0x000e220000000c00 */
[----:B------:R-:W-:Y:S06]  /*0aa0*/  BAR.ARV 0x4, 0x180 ;  /* 0x0106000000007b1d */ /* 0x000fec0000002000 */
[----:B--2---:R-:W-:-:S04]  /*0ab0*/  LOP3.LUT R0, R0, 0xffffffef, RZ, 0xc0, !PT ;  /* 0xffffffef00007812 */ /* 0x004fc800078ec0ff */
[----:B------:R-:W-:-:S05]  /*0ac0*/  @P0 LOP3.LUT R0, R0, 0x10, RZ, 0xfc, !PT ;  /* 0x0000001000000812 */ /* 0x000fca00078efcff */
[----:B------:R1:W-:Y:S01]  /*0ad0*/  STL [R1], R0 ;  /* 0x0000000001007387 */ /* 0x0003e20000100800 */
[----:B0-----:R-:W-:-:S13]  /*0ae0*/  ISETP.GE.AND P0, PT, R171, UR4, PT ;  /* 0x00000004ab007c0c */ /* 0x001fda000bf06270 */
[----:B-1----:R-:W-:Y:S05]  /*0af0*/  @P0 BRA `(.L_x_431) ;  /* 0x0000028000400947 */ /* 0x002fea0003800000 */
[----:B------:R-:W0:Y:S01]  /*0b00*/  S2R R0, SR_TID.X ;  /* 0x0000000000007919 */ /* 0x000e220000002100 */
[----:B------:R-:W-:Y:S01]  /*0b10*/  IMAD.MOV.U32 R19, RZ, RZ, -0x2 ;  /* 0xfffffffeff137424 */ /* 0x000fe200078e00ff */
[----:B------:R-:W-:Y:S01]  /*0b20*/  R2UR UR39, R18 ;  /* 0x00000000122772ca */ /* 0x000fe200000e0000 */
[----:B------:R-:W-:Y:S01]  /*0b30*/  IMAD.MOV.U32 R226, RZ, RZ, 0x20 ;  /* 0x00000020ffe27424 */ /* 0x000fe200078e00ff */
[----:B------:R-:W-:Y:S01]  /*0b40*/  ULOP3.LUT UR48, UR36, 0x1, URZ, 0xfc, !UPT ;  /* 0x0000000124307892 */ /* 0x000fe2000f8efc3f */
[----:B------:R-:W-:Y:S01]  /*0b50*/  IMAD.MOV.U32 R199, RZ, RZ, RZ ;  /* 0x000000ffffc77224 */ /* 0x000fe200078e00ff */
[----:B------:R-:W-:Y:S01]  /*0b60*/  UMOV UR37, URZ ;  /* 0x0000003f00257c82 */ /* 0x000fe20008000000 */
[----:B------:R-:W-:Y:S02]  /*0b70*/  IMAD.MOV.U32 R211, RZ, RZ, RZ ;  /* 0x000000ffffd37224 */ /* 0x000fe400078e00ff */
[----:B------:R-:W-:-:S06]  /*0b80*/  IMAD.MOV.U32 R205, RZ, RZ, RZ ;  /* 0x000000ffffcd7224 */ /* 0x000fcc00078e00ff */
[----:B------:R-:W-:Y:S01]  /*0b90*/  UIADD3 UR39, UR39, 0x14400, URZ ;  /* 0x0001440027277890 */ /* 0x000fe2000fffe03f */
[----:B0-----:R-:W-:-:S05]  /*0ba0*/  VIADD R21, R0, 0xffffff80 ;  /* 0xffffff8000157836 */ /* 0x001fca0000000000 */
[----:B------:R-:W-:Y:S02]  /*0bb0*/  SHF.R.S32.HI R0, RZ, 0x1f, R21 ;  /* 0x0000001fff007819 */ /* 0x000fe40000011415 */
[-C--:B------:R-:W-:Y:S02]  /*0bc0*/  LEA.HI R5, R21, R21.reuse, RZ, 0x1 ;  /* 0x0000001515057211 */ /* 0x080fe400078f08ff */
[CC--:B------:R-:W-:Y:S02]  /*0bd0*/  LEA.HI R2, R0.reuse, R21.reuse, RZ, 0x4 ;  /* 0x0000001500027211 */ /* 0x0c0fe400078f20ff */
[CC--:B------:R-:W-:Y:S02]  /*0be0*/  LEA.HI R3, R0.reuse, R21.reuse, RZ, 0x5 ;  /* 0x0000001500037211 */ /* 0x0c0fe400078f28ff */
[----:B------:R-:W-:Y:S02]  /*0bf0*/  SHF.R.S32.HI R217, RZ, 0x4, R2 ;  /* 0x00000004ffd97819 */ /* 0x000fe40000011402 */
[----:B------:R-:W-:Y:S01]  /*0c00*/  LEA.HI R6, R0, R21, RZ, 0x2 ;  /* 0x0000001500067211 */ /* 0x000fe200078f10ff */
[----:B------:R-:W-:Y:S01]  /*0c10*/  IMAD.SHL.U32 R4, R3, 0x20, RZ ;  /* 0x0000002003047824 */ /* 0x000fe200078e00ff */
[----:B------:R-:W-:-:S02]  /*0c20*/  LOP3.LUT R3, R2, 0x3fffff0, RZ, 0xc0, !PT ;  /* 0x03fffff002037812 */ /* 0x000fc400078ec0ff */
[----:B------:R-:W-:Y:S02]  /*0c30*/  LEA.HI R2, R2, R217, RZ, 0x1 ;  /* 0x000000d902027211 */ /* 0x000fe400078f08ff */
[----:B------:R-:W-:Y:S02]  /*0c40*/  LOP3.LUT R228, R5, 0xfffffffe, RZ, 0xc0, !PT ;  /* 0xfffffffe05e47812 */ /* 0x000fe400078ec0ff */
[----:B------:R-:W-:Y:S02]  /*0c50*/  LOP3.LUT R4, R4, 0xfffffc00, RZ, 0xc0, !PT ;  /* 0xfffffc0004047812 */ /* 0x000fe400078ec0ff */
[C---:B------:R-:W-:Y:S01]  /*0c60*/  IADD3 R3, R21.reuse, -R3, RZ ;  /* 0x8000000315037210 */ /* 0x040fe20007ffe0ff */
[----:B------:R-:W-:Y:S01]  /*0c70*/  IMAD.IADD R228, R21, 0x1, -R228 ;  /* 0x0000000115e47824 */ /* 0x000fe200078e0ae4 */
[----:B------:R-:W-:Y:S02]  /*0c80*/  LOP3.LUT R2, R2, 0x1ffffffe, RZ, 0xc0, !PT ;  /* 0x1ffffffe02027812 */ /* 0x000fe400078ec0ff */
[----:B------:R-:W-:Y:S01]  /*0c90*/  SHF.R.S32.HI R7, RZ, 0x2, R6 ;  /* 0x00000002ff077819 */ /* 0x000fe20000011406 */
[----:B------:R-:W-:Y:S01]  /*0ca0*/  IMAD R3, R3, 0x40, R4 ;  /* 0x0000004003037824 */ /* 0x000fe200078e0204 */
[----:B------:R-:W-:Y:S01]  /*0cb0*/  SHF.R.S32.HI R8, RZ, 0x1f, R6 ;  /* 0x0000001fff087819 */ /* 0x000fe20000011406 */
[----:B------:R-:W-:Y:S01]  /*0cc0*/  IMAD.IADD R2, R217, 0x1, -R2 ;  /* 0x00000001d9027824 */ /* 0x000fe200078e0a02 */
[----:B------:R-:W-:Y:S01]  /*0cd0*/  LOP3.LUT R6, R6, 0xfffffffc, RZ, 0xc0, !PT ;  /* 0xfffffffc06067812 */ /* 0x000fe200078ec0ff */
[----:B------:R-:W-:Y:S01]  /*0ce0*/  IMAD.SHL.U32 R22, R228, 0x8, RZ ;  /* 0x00000008e4167824 */ /* 0x000fe200078e00ff */
[----:B------:R-:W-:Y:S01]  /*0cf0*/  LEA.HI R8, R8, R7, RZ, 0x2 ;  /* 0x0000000708087211 */ /* 0x000fe200078f10ff */
[----:B------:R-:W-:Y:S01]  /*0d00*/  IMAD.SHL.U32 R16, R228, 0x10, RZ ;  /* 0x00000010e4107824 */ /* 0x000fe200078e00ff */
[----:B------:R-:W-:Y:S01]  /*0d10*/  LEA R2, R2, R3, 0x3 ;  /* 0x0000000302027211 */ /* 0x000fe200078e18ff */
[----:B------:R-:W-:Y:S01]  /*0d20*/  IMAD.IADD R6, R21, 0x1, -R6 ;  /* 0x0000000115067824 */ /* 0x000fe200078e0a06 */
[----:B------:R-:W-:Y:S01]  /*0d30*/  LOP3.LUT R8, R8, 0xfffffffc, RZ, 0xc0, !PT ;  /* 0xfffffffc08087812 */ /* 0x000fe200078ec0ff */
[C---:B------:R-:W-:Y:S01]  /*0d40*/  VIADD R202, R22.reuse, 0x40 ;  /* 0x0000004016ca7836 */ /* 0x040fe20000000000 */
[----:B------:R-:W-:Y:S01]  /*0d50*/  IADD3 R200, R22, 0x20, RZ ;  /* 0x0000002016c87810 */ /* 0x000fe20007ffe0ff */
[----:B------:R0:W-:Y:S01]  /*0d60*/  STL [R1+0x40], R2 ;  /* 0x0000400201007387 */ /* 0x0001e20000100800 */
[----:B------:R-:W-:Y:S01]  /*0d70*/  LEA.HI R4, R6, R6, RZ, 0x1 ;  /* 0x0000000606047211 */ /* 0x000fe200078f08ff */
[----:B------:R-:W-:Y:S01]  /*0d80*/  IMAD.IADD R8, R7, 0x1, -R8 ;  /* 0x0000000107087824 */ /* 0x000fe200078e0a08 */
[--C-:B------:R-:W-:Y:S01]  /*0d90*/  SHF.R.S32.HI R198, RZ, 0x1, R5.reuse ;  /* 0x00000001ffc67819 */ /* 0x100fe20000011405 */
[C---:B------:R-:W-:Y:S01]  /*0da0*/  IMAD.IADD R9, R22.reuse, 0x1, R200 ;  /* 0x0000000116097824 */ /* 0x040fe200078e02c8 */
[----:B------:R-:W-:Y:S01]  /*0db0*/  SHF.R.S32.HI R3, RZ, 0x1f, R5 ;  /* 0x0000001fff037819 */ /* 0x000fe20000011405 */
[----:B------:R-:W-:Y:S01]  /*0dc0*/  VIADD R201, R22, 0x10 ;  /* 0x0000001016c97836 */ /* 0x000fe20000000000 */
[----:B------:R-:W-:Y:S01]  /*0dd0*/  LOP3.LUT R7, R4, 0x1ffffffe, RZ, 0xc0, !PT ;  /* 0x1ffffffe04077812 */ /* 0x000fe200078ec0ff */
[----:B------:R-:W-:Y:S01]  /*0de0*/  IMAD.IADD R4, R22, 0x1, R202 ;  /* 0x0000000116047824 */ /* 0x000fe200078e02ca */
[----:B------:R-:W-:Y:S01]  /*0df0*/  LEA.HI R3, R3, R198, RZ, 0x3 ;  /* 0x000000c603037211 */ /* 0x000fe200078f18ff */
[----:B------:R-:W-:Y:S01]  /*0e00*/  VIADD R12, R198, 0x80 ;  /* 0x00000080c60c7836 */ /* 0x000fe20000000000 */
[----:B0-----:R-:W-:Y:S01]  /*0e10*/  LEA.HI R2, R0, R21, RZ, 0x7 ;  /* 0x0000001500027211 */ /* 0x001fe200078f38ff */
[----:B------:R-:W-:Y:S01]  /*0e20*/  IMAD.IADD R11, R6, 0x1, -R7 ;  /* 0x00000001060b7824 */ /* 0x000fe200078e0a07 */
[----:B------:R-:W-:Y:S01]  /*0e30*/  LOP3.LUT R3, R3, 0xfffffff8, RZ, 0xc0, !PT ;  /* 0xfffffff803037812 */ /* 0x000fe200078ec0ff */
[----:B------:R-:W-:Y:S01]  /*0e40*/  VIADD R204, R22, 0x50 ;  /* 0x0000005016cc7836 */ /* 0x000fe20000000000 */
[----:B------:R-:W-:Y:S01]  /*0e50*/  LOP3.LUT R229, R2, 0xffffff80, RZ, 0xc0, !PT ;  /* 0xffffff8002e57812 */ /* 0x000fe200078ec0ff */
[----:B------:R-:W-:Y:S01]  /*0e60*/  VIADD R172, R16, 0x60 ;  /* 0x0000006010ac7836 */ /* 0x000fe20000000000 */
[----:B------:R-:W-:Y:S01]  /*0e70*/  SHF.R.S32.HI R7, RZ, 0x1f, R4 ;  /* 0x0000001fff077819 */ /* 0x000fe20000011404 */
[----:B------:R-:W-:Y:S01]  /*0e80*/  IMAD.IADD R20, R198, 0x1, -R3 ;  /* 0x00000001c6147824 */ /* 0x000fe200078e0a03 */
[----:B------:R-:W-:Y:S01]  /*0e90*/  SHF.R.S32.HI R10, RZ, 0x1f, R9 ;  /* 0x0000001fff0a7819 */ /* 0x000fe20000011409 */
[----:B------:R-:W-:Y:S01]  /*0ea0*/  VIADD R175, R16, 0x80 ;  /* 0x0000008010af7836 */ /* 0x000fe20000000000 */
[----:B------:R-:W-:Y:S01]  /*0eb0*/  IADD3 R229, R21, -R229, RZ ;  /* 0x800000e515e57210 */ /* 0x000fe20007ffe0ff */
[----:B------:R-:W-:Y:S01]  /*0ec0*/  IMAD.SHL.U32 R3, R20, 0x80, RZ ;  /* 0x0000008014037824 */ /* 0x000fe200078e00ff */
[CC--:B------:R-:W-:Y:S01]  /*0ed0*/  LEA.HI R13, R7.reuse, R4.reuse, RZ, 0x4 ;  /* 0x00000004070d7211 */ /* 0x0c0fe200078f20ff */
[----:B------:R0:W-:Y:S01]  /*0ee0*/  STL [R1+0x34], R20 ;  /* 0x0000341401007387 */ /* 0x0001e20000100800 */
[----:B------:R-:W-:Y:S01]  /*0ef0*/  LEA.HI R17, R7, R4, RZ, 0x6 ;  /* 0x0000000407117211 */ /* 0x000fe200078f30ff */
[----:B------:R-:W-:Y:S01]  /*0f00*/  VIADD R196, R16, 0xa0 ;  /* 0x000000a010c47836 */ /* 0x000fe20000000000 */
[----:B------:R-:W-:-:S02]  /*0f10*/  LEA.HI R14, R12, R12, RZ, 0x1 ;  /* 0x0000000c0c0e7211 */ /* 0x000fc400078f08ff */
[CC--:B------:R-:W-:Y:S02]  /*0f20*/  LEA.HI R173, R10.reuse, R9.reuse, RZ, 0x4 ;  /* 0x000000090aad7211 */ /* 0x0c0fe400078f20ff */
[----:B------:R-:W-:Y:S02]  /*0f30*/  LEA.HI R15, R10, R9, RZ, 0x6 ;  /* 0x000000090a0f7211 */ /* 0x000fe400078f30ff */
[----:B------:R-:W-:Y:S02]  /*0f40*/  SHF.R.S32.HI R4, RZ, 0x1f, R12 ;  /* 0x0000001fff047819 */ /* 0x000fe4000001140c */
[----:B------:R-:W-:Y:S01]  /*0f50*/  SHF.R.S32.HI R10, RZ, 0x1f, R229 ;  /* 0x0000001fff0a7819 */ /* 0x000fe200000114e5 */
[----:B------:R-:W-:Y:S01]  /*0f60*/  IMAD.SHL.U32 R15, R15, 0x80, RZ ;  /* 0x000000800f0f7824 */ /* 0x000fe200078e00ff */
[----:B------:R-:W-:Y:S02]  /*0f70*/  LOP3.LUT R6, R14, 0x3fffffe, RZ, 0xc0, !PT ;  /* 0x03fffffe0e067812 */ /* 0x000fe400078ec0ff */
[----:B------:R-:W-:-:S02]  /*0f80*/  LEA.HI R7, R4, R12, RZ, 0x3 ;  /* 0x0000000c04077211 */ /* 0x000fc400078f18ff */
[----:B------:R-:W-:Y:S01]  /*0f90*/  LEA.HI R4, R10, R229, RZ, 0x2 ;  /* 0x000000e50a047211 */ /* 0x000fe200078f10ff */
[----:B------:R-:W-:Y:S01]  /*0fa0*/  IMAD.IADD R213, R12, 0x1, -R6 ;  /* 0x000000010cd57824 */ /* 0x000fe200078e0a06 */
[----:B------:R-:W-:Y:S02]  /*0fb0*/  LOP3.LUT R3, R3, 0x380, RZ, 0xc0, !PT ;  /* 0x0000038003037812 */ /* 0x000fe400078ec0ff */
[----:B------:R-:W-:Y:S02]  /*0fc0*/  LOP3.LUT R12, R4, 0x7ffffffc, RZ, 0xc0, !PT ;  /* 0x7ffffffc040c7812 */ /* 0x000fe400078ec0ff */
[----:B------:R-:W-:Y:S02]  /*0fd0*/  SHF.L.U32 R9, R7, 0x6, RZ ;  /* 0x0000000607097819 */ /* 0x000fe400000006ff */
[----:B------:R-:W-:Y:S01]  /*0fe0*/  SHF.R.S32.HI R7, RZ, 0x2, R4 ;  /* 0x00000002ff077819 */ /* 0x000fe20000011404 */
[----:B------:R-:W-:Y:S01]  /*0ff0*/  IMAD.IADD R12, R229, 0x1, -R12 ;  /* 0x00000001e50c7824 */ /* 0x000fe200078e0a0c */
[----:B------:R-:W-:-:S02]  /*1000*/  SHF.R.S32.HI R6, RZ, 0x1f, R4 ;  /* 0x0000001fff067819 */ /* 0x000fc40000011404 */
[----:B------:R-:W-:Y:S02]  /*1010*/  SHF.R.U32.HI R4, RZ, 0x3, R3 ;  /* 0x00000003ff047819 */ /* 0x000fe40000011603 */
[----:B------:R-:W-:Y:S02]  /*1020*/  LOP3.LUT R3, R3, 0x10, R16, 0xf8, !PT ;  /* 0x0000001003037812 */ /* 0x000fe400078ef810 */
[----:B0-----:R-:W-:Y:S02]  /*1030*/  LOP3.LUT R20, R9, 0xfffffe00, RZ, 0xc0, !PT ;  /* 0xfffffe0009147812 */ /* 0x001fe400078ec0ff */
[----:B------:R-:W-:Y:S02]  /*1040*/  LEA.HI R9, R6, R7, RZ, 0x3 ;  /* 0x0000000706097211 */ /* 0x000fe400078f18ff */
[----:B------:R-:W-:Y:S01]  /*1050*/  LOP3.LUT R6, R3, R4, RZ, 0x3c, !PT ;  /* 0x0000000403067212 */ /* 0x000fe200078e3cff */
[----:B------:R-:W-:Y:S01]  /*1060*/  IMAD R3, R12, R19, 0xa0 ;  /* 0x000000a00c037424 */ /* 0x000fe200078e0213 */
[----:B------:R-:W-:Y:S01]  /*1070*/  LOP3.LUT R4, R9, 0xfffffff8, RZ, 0xc0, !PT ;  /* 0xfffffff809047812 */ /* 0x000fe200078ec0ff */
[----:B------:R-:W-:Y:S01]  /*1080*/  IMAD R213, R213, 0x40, R20 ;  /* 0x00000040d5d57824 */ /* 0x000fe200078e0214 */
[----:B------:R-:W-:-:S02]  /*1090*/  LEA.HI R10, R10, R229, RZ, 0x5 ;  /* 0x000000e50a0a7211 */ /* 0x000fc400078f28ff */
[----:B------:R0:W-:Y:S01]  /*10a0*/  STL [R1+0x38], R3 ;  /* 0x0000380301007387 */ /* 0x0001e20000100800 */
[----:B------:R-:W-:Y:S01]  /*10b0*/  LEA.HI R0, R0, R21, RZ, 0x3 ;  /* 0x0000001500007211 */ /* 0x000fe200078f18ff */
[----:B------:R-:W-:Y:S01]  /*10c0*/  IMAD.IADD R7, R7, 0x1, -R4 ;  /* 0x0000000107077824 */ /* 0x000fe200078e0a04 */
[----:B------:R-:W-:Y:S02]  /*10d0*/  SHF.R.S32.HI R10, RZ, 0x5, R10 ;  /* 0x00000005ff0a7819 */ /* 0x000fe4000001140a */
[----:B------:R-:W-:Y:S02]  /*10e0*/  LEA.HI R5, R5, R198, RZ, 0x1 ;  /* 0x000000c605057211 */ /* 0x000fe400078f08ff */
[----:B------:R-:W-:Y:S01]  /*10f0*/  LOP3.LUT R220, R0, 0xfffffff8, RZ, 0xc0, !PT ;  /* 0xfffffff800dc7812 */ /* 0x000fe200078ec0ff */
[----:B------:R-:W-:Y:S01]  /*1100*/  IMAD R7, R10, 0x10, R7 ;  /* 0x000000100a077824 */ /* 0x000fe200078e0207 */
[----:B------:R-:W-:Y:S02]  /*1110*/  LOP3.LUT R5, R5, 0x3fffffe, RZ, 0xc0, !PT ;  /* 0x03fffffe05057812 */ /* 0x000fe400078ec0ff */
[----:B0-----:R-:W-:Y:S01]  /*1120*/  SHF.R.S32.HI R3, RZ, 0x7, R2 ;  /* 0x00000007ff037819 */ /* 0x001fe20000011402 */
[----:B------:R-:W-:Y:S01]  /*1130*/  IMAD.IADD R220, R21, 0x1, -R220 ;  /* 0x0000000115dc7824 */ /* 0x000fe200078e0adc */
[----:B------:R-:W-:Y:S01]  /*1140*/  SHF.R.S32.HI R227, RZ, 0x3, R0 ;  /* 0x00000003ffe37819 */ /* 0x000fe20000011400 */
[----:B------:R-:W-:Y:S01]  /*1150*/  IMAD.IADD R4, R198, 0x1, -R5 ;  /* 0x00000001c6047824 */ /* 0x000fe200078e0a05 */
[----:B------:R-:W-:-:S02]  /*1160*/  LEA.HI R2, R2, R3, RZ, 0x1 ;  /* 0x0000000302027211 */ /* 0x000fc400078f08ff */
[----:B------:R-:W-:Y:S01]  /*1170*/  SHF.R.S32.HI R0, RZ, 0x1f, R200 ;  /* 0x0000001fff007819 */ /* 0x000fe200000114c8 */
[C---:B------:R-:W-:Y:S01]  /*1180*/  IMAD R4, R217.reuse, 0x8, R4 ;  /* 0x00000008d9047824 */ /* 0x040fe200078e0204 */
[----:B------:R-:W-:Y:S01]  /*1190*/  LOP3.LUT R2, R2, 0x3fffffe, RZ, 0xc0, !PT ;  /* 0x03fffffe02027812 */ /* 0x000fe200078ec0ff */
[----:B------:R-:W-:Y:S01]  /*11a0*/  IMAD R217, R217, 0x400, R6 ;  /* 0x00000400d9d97824 */ /* 0x000fe200078e0206 */
[----:B------:R-:W-:Y:S01]  /*11b0*/  IADD3 R203, R22, 0x30, RZ ;  /* 0x0000003016cb7810 */ /* 0x000fe20007ffe0ff */
[----:B------:R-:W-:Y:S01]  /*11c0*/  IMAD.SHL.U32 R210, R4, 0x40, RZ ;  /* 0x0000004004d27824 */ /* 0x000fe200078e00ff */
[----:B------:R-:W-:Y:S01]  /*11d0*/  SHF.L.U32 R208, R8, 0x7, RZ ;  /* 0x0000000708d07819 */ /* 0x000fe200000006ff */
[----:B------:R-:W-:Y:S01]  /*11e0*/  IMAD.IADD R2, R3, 0x1, -R2 ;  /* 0x0000000103027824 */ /* 0x000fe200078e0a02 */
[----:B------:R-:W-:Y:S02]  /*11f0*/  SHF.R.S32.HI R3, RZ, 0x1f, R201 ;  /* 0x0000001fff037819 */ /* 0x000fe400000114c9 */
[----:B------:R-:W-:Y:S01]  /*1200*/  SHF.L.U32 R214, R220, 0x3, RZ ;  /* 0x00000003dcd67819 */ /* 0x000fe200000006ff */
[----:B------:R-:W-:Y:S01]  /*1210*/  IMAD R7, R2, 0x40, R7 ;  /* 0x0000004002077824 */ /* 0x000fe200078e0207 */
[----:B------:R-:W-:-:S02]  /*1220*/  LOP3.LUT R208, R208, 0x180, RZ, 0xc0, !PT ;  /* 0x00000180d0d07812 */ /* 0x000fc400078ec0ff */
[----:B------:R-:W-:Y:S01]  /*1230*/  SHF.R.S32.HI R2, RZ, 0x1f, R214 ;  /* 0x0000001fff027819 */ /* 0x000fe200000114d6 */
[----:B------:R-:W-:Y:S01]  /*1240*/  VIADD R219, R214, 0x40 ;  /* 0x00000040d6db7836 */ /* 0x000fe20000000000 */
[----:B------:R-:W-:Y:S01]  /*1250*/  STL [R1+0x30], R7 ;  /* 0x0000300701007387 */ /* 0x000fe20000100800 */
[----:B------:R-:W-:Y:S02]  /*1260*/  SHF.R.S32.HI R2, RZ, 0x1f, R204 ;  /* 0x0000001fff027819 */ /* 0x000fe400000114cc */
[----:B------:R-:W-:Y:S01]  /*1270*/  LOP3.LUT P0, RZ, R8, 0x2, RZ, 0xc0, !PT ;  /* 0x0000000208ff7812 */ /* 0x000fe2000780c0ff */
[----:B------:R0:W-:Y:S01]  /*1280*/  STL [R1+0x18], R3 ;  /* 0x0000180301007387 */ /* 0x0001e20000100800 */
[----:B------:R-:W-:Y:S02]  /*1290*/  LOP3.LUT R4, R208, 0x30, R173, 0xf8, !PT ;  /* 0x00000030d0047812 */ /* 0x000fe400078ef8ad */
[----:B------:R-:W-:Y:S01]  /*12a0*/  SHF.R.U32.HI R209, RZ, 0x3, R208 ;  /* 0x00000003ffd17819 */ /* 0x000fe200000116d0 */
[----:B------:R1:W-:Y:S01]  /*12b0*/  STL [R1+0x14], R0 ;  /* 0x0000140001007387 */ /* 0x0003e20000100800 */
[----:B------:R-:W-:-:S02]  /*12c0*/  SHF.L.U32 R17, R17, 0x7, RZ ;  /* 0x0000000711117819 */ /* 0x000fc400000006ff */
[----:B------:R-:W-:Y:S02]  /*12d0*/  LOP3.LUT R8, R208, 0x30, R13, 0xf8, !PT ;  /* 0x00000030d0087812 */ /* 0x000fe400078ef80d */
[----:B------:R-:W-:Y:S02]  /*12e0*/  LOP3.LUT R15, R15, 0xffffe000, RZ, 0xc0, !PT ;  /* 0xffffe0000f0f7812 */ /* 0x000fe400078ec0ff */
[----:B0-----:R-:W-:Y:S02]  /*12f0*/  SHF.R.S32.HI R3, RZ, 0x1f, R203 ;  /* 0x0000001fff037819 */ /* 0x001fe400000114cb */
[----:B------:R-:W-:Y:S02]  /*1300*/  LOP3.LUT R4, R4, R209, RZ, 0x3c, !PT ;  /* 0x000000d104047212 */ /* 0x000fe400078e3cff */
[----:B-1----:R-:W-:Y:S01]  /*1310*/  SHF.R.S32.HI R0, RZ, 0x1f, R202 ;  /* 0x0000001fff007819 */ /* 0x002fe200000114ca */
[----:B------:R0:W-:Y:S01]  /*1320*/  STL [R1+0x10], R3 ;  /* 0x0000100301007387 */ /* 0x0001e20000100800 */
[----:B------:R-:W-:-:S02]  /*1330*/  LOP3.LUT R17, R17, 0xffffe000, RZ, 0xc0, !PT ;  /* 0xffffe00011117812 */ /* 0x000fc400078ec0ff */
[----:B------:R-:W-:Y:S01]  /*1340*/  LOP3.LUT R8, R8, R209, RZ, 0x3c, !PT ;  /* 0x000000d108087212 */ /* 0x000fe200078e3cff */
[----:B------:R1:W-:Y:S01]  /*1350*/  STL [R1+0xc], R0 ;  /* 0x00000c0001007387 */ /* 0x0003e20000100800 */
[-C--:B------:R-:W-:Y:S02]  /*1360*/  IADD3 R15, R4, R210.reuse, R15 ;  /* 0x000000d2040f7210 */ /* 0x080fe40007ffe00f */
[----:B------:R-:W-:Y:S01]  /*1370*/  IADD3 R5, R8, R210, R17 ;  /* 0x000000d208057210 */ /* 0x000fe20007ffe011 */
[----:B------:R2:W-:Y:S01]  /*1380*/  STL [R1+0x8], R2 ;  /* 0x0000080201007387 */ /* 0x0005e20000100800 */
[----:B------:R-:W-:Y:S02]  /*1390*/  SHF.R.S32.HI R14, RZ, 0x1, R14 ;  /* 0x00000001ff0e7819 */ /* 0x000fe4000001140e */
[----:B0-----:R-:W-:Y:S02]  /*13a0*/  SHF.R.S32.HI R3, RZ, 0x1f, R219 ;  /* 0x0000001fff037819 */ /* 0x001fe400000114db */
[----:B------:R-:W-:Y:S01]  /*13b0*/  SEL R226, R226, 0xffffffe0, !P0 ;  /* 0xffffffe0e2e27807 */ /* 0x000fe20004000000 */
[----:B------:R-:W-:Y:S01]  /*13c0*/  IMAD.SHL.U32 R14, R14, 0x80, RZ ;  /* 0x000000800e0e7824 */ /* 0x000fe200078e00ff */
[----:B-1----:R-:W-:-:S02]  /*13d0*/  LOP3.LUT R0, R208, 0x10, R16, 0xf8, !PT ;  /* 0x00000010d0007812 */ /* 0x002fc400078ef810 */
[----:B------:R-:W-:Y:S02]  /*13e0*/  MOV R19, RZ ;  /* 0x000000ff00137202 */ /* 0x000fe40000000f00 */
[----:B--2---:R-:W-:Y:S02]  /*13f0*/  LOP3.LUT R2, R208, 0x30, R16, 0xf8, !PT ;  /* 0x00000030d0027812 */ /* 0x004fe400078ef810 */
[-C--:B------:R-:W-:Y:S01]  /*1400*/  LOP3.LUT R215, R0, R209.reuse, RZ, 0x3c, !PT ;  /* 0x000000d100d77212 */ /* 0x080fe200078e3cff */
[----:B------:R-:W-:Y:S01]  /*1410*/  IMAD.IADD R0, R18, 0x1, R5 ;  /* 0x0000000112007824 */ /* 0x000fe200078e0205 */
[----:B------:R-:W-:Y:S02]  /*1420*/  LOP3.LUT R3, R2, R209, RZ, 0x3c, !PT ;  /* 0x000000d102037212 */ /* 0x000fe400078e3cff */
[----:B------:R-:W-:Y:S01]  /*1430*/  IADD3 R2, R18, R15, RZ ;  /* 0x0000000f12027210 */ /* 0x000fe20007ffe0ff */
[----:B------:R-:W-:Y:S01]  /*1440*/  IMAD.IADD R215, R210, 0x1, R215 ;  /* 0x00000001d2d77824 */ /* 0x000fe200078e02d7 */
[----:B------:R-:W-:-:S02]  /*1450*/  IADD3 R3, R18, R210, R3 ;  /* 0x000000d212037210 */ /* 0x000fc40007ffe003 */
[----:B------:R-:W-:Y:S01]  /*1460*/  SHF.R.S32.HI R17, RZ, 0x1f, R16 ;  /* 0x0000001fff117819 */ /* 0x000fe20000011410 */
[----:B------:R-:W-:Y:S01]  /*1470*/  IMAD.IADD R216, R226, 0x1, R215 ;  /* 0x00000001e2d87824 */ /* 0x000fe200078e02d7 */
[----:B------:R-:W-:Y:S01]  /*1480*/  SHF.R.S32.HI R197, RZ, 0x1f, R172 ;  /* 0x0000001fffc57819 */ /* 0x000fe200000114ac */
[----:B------:R-:W-:Y:S01]  /*1490*/  STL [R1+0x24], R3 ;  /* 0x0000240301007387 */ /* 0x000fe20000100800 */
[----:B------:R-:W-:Y:S02]  /*14a0*/  SHF.R.S32.HI R207, RZ, 0x1f, R175 ;  /* 0x0000001fffcf7819 */ /* 0x000fe400000114af */
[----:B------:R-:W-:Y:S01]  /*14b0*/  SHF.R.S32.HI R206, RZ, 0x1f, R196 ;  /* 0x0000001fffce7819 */ /* 0x000fe200000114c4 */
[----:B------:R-:W-:Y:S01]  /*14c0*/  STL [R1+0x20], R2 ;  /* 0x0000200201007387 */ /* 0x000fe20000100800 */
[----:B------:R-:W-:Y:S02]  /*14d0*/  LOP3.LUT R212, R14, 0x180, RZ, 0xc0, !PT ;  /* 0x000001800ed47812 */ /* 0x000fe400078ec0ff */
[----:B------:R-:W-:Y:S01]  /*14e0*/  SHF.R.S32.HI R173, RZ, 0x4, R173 ;  /* 0x00000004ffad7819 */ /* 0x000fe200000114ad */
[----:B------:R0:W-:Y:S01]  /*14f0*/  STL [R1+0x1c], R0 ;  /* 0x00001c0001007387 */ /* 0x0001e20000100800 */
[----:B------:R-:W-:-:S02]  /*1500*/  SHF.R.S32.HI R174, RZ, 0x4, R13 ;  /* 0x00000004ffae7819 */ /* 0x000fc4000001140d */
[----:B------:R-:W-:Y:S01]  /*1510*/  IADD3 R226, R226, UR39, R215 ;  /* 0x00000027e2e27c10 */ /* 0x000fe2000fffe0d7 */
[----:B0-----:R-:W-:-:S05]  /*1520*/  IMAD R0, R11, 0x8, R7 ;  /* 0x000000080b007824 */ /* 0x001fca00078e0207 */
[----:B------:R0:W-:Y:S02]  /*1530*/  STL [R1+0x3c], R0 ;  /* 0x00003c0001007387 */ /* 0x0001e40000100800 */
.L_x_630:
[----:B0---4-:R-:W1:Y:S02]  /*1540*/  LDC.64 R2, c[0x0][0xc88] ;  /* 0x00032200ff027b82 */ /* 0x011e640000000a00 */
[----:B-1----:R-:W-:-:S05]  /*1550*/  IMAD.WIDE R2, R171, 0x4, R2 ;  /* 0x00000004ab027825 */ /* 0x002fca00078e0202 */
[----:B--2---:R1:W2:Y:S01]  /*1560*/  LDG.E R218, desc[UR50][R2.64] ;  /* 0x0000003202da7981 */ /* 0x0042a2000c1e1900 */
[----:B------:R-:W-:Y:S05]  /*1570*/  YIELD ;  /* 0x0000000000007946 */ /* 0x000fea0003800000 */
[----:B------:R-:W-:Y:S01]  /*1580*/  ULDC.64 UR4, c[0x0][0xa28] ;  /* 0x00028a0000047ab9 */ /* 0x000fe20000000a00 */
[----:B------:R-:W-:Y:S01]  /*1590*/  ULDC.64 UR8, c[0x0][0xa18] ;  /* 0x0002860000087ab9 */ /* 0x000fe20000000a00 */
[----:B------:R-:W-:Y:S01]  /*15a0*/  ISETP.NE.U32.AND P1, PT, RZ, UR4, PT ;  /* 0x00000004ff007c0c */ /* 0x000fe2000bf25070 */
[----:B------:R-:W-:Y:S01]  /*15b0*/  ULDC.64 UR6, c[0x0][0xa08] ;  /* 0x0002820000067ab9 */ /* 0x000fe20000000a00 */
[----:B-1----:R-:W-:Y:S01]  /*15c0*/  MOV R3, RZ ;  /* 0x000000ff00037202 */ /* 0x002fe20000000f00 */
[----:B------:R-:W-:Y:S01]  /*15d0*/  IMAD.MOV.U32 R27, RZ, RZ, RZ ;  /* 0x000000ffff1b7224 */ /* 0x000fe200078e00ff */
[----:B------:R-:W-:-:S02]  /*15e0*/  ISETP.NE.AND.EX P1, PT, RZ, UR5, PT, P1 ;  /* 0x00000005ff007c0c */ /* 0x000fc4000bf25310 */
[----:B------:R-:W-:-:S04]  /*15f0*/  ISETP.NE.U32.AND P0, PT, RZ, UR6, PT ;  /* 0x00000006ff007c0c */ /* 0x000fc8000bf05070 */
[----:B------:R-:W-:Y:S02]  /*1600*/  ISETP.NE.AND.EX P0, PT, RZ, UR7, PT, P0 ;  /* 0x00000007ff007c0c */ /* 0x000fe4000bf05300 */
[----:B--2---:R-:W-:Y:S01]  /*1610*/  SHF.R.S32.HI R224, RZ, 0x1f, R218 ;  /* 0x0000001fffe07819 */ /* 0x004fe200000114da */
[----:B------:R-:W-:-:S04]  /*1620*/  IMAD.SHL.U32 R222, R218, 0x4, RZ ;  /* 0x00000004dade7824 */ /* 0x000fc800078e00ff */
[C---:B---3--:R-:W-:Y:S02]  /*1630*/  @P1 LEA R4, P2, R218.reuse, UR4, 0x2 ;  /* 0x00000004da041c11 */ /* 0x048fe4000f8410ff */
[C-C-:B------:R-:W-:Y:S02]  /*1640*/  SHF.L.U64.HI R223, R218.reuse, 0x2, R224.reuse ;  /* 0x00000002dadf7819 */ /* 0x140fe400000102e0 */
[----:B------:R-:W-:Y:S02]  /*1650*/  @P1 LEA.HI.X R5, R218, UR5, R224, 0x2, P2 ;  /* 0x00000005da051c11 */ /* 0x000fe400090f14e0 */
[----:B------:R-:W-:Y:S01]  /*1660*/  ISETP.NE.U32.AND P2, PT, RZ, UR8, PT ;  /* 0x00000008ff007c0c */ /* 0x000fe2000bf45070 */
[----:B------:R-:W-:Y:S01]  /*1670*/  ULDC UR4, c[0x0][0x288] ;  /* 0x0000a20000047ab9 */ /* 0x000fe20000000800 */
[----:B------:R-:W-:Y:S01]  /*1680*/  IADD3 R8, P3, R222, UR6, RZ ;  /* 0x00000006de087c10 */ /* 0x000fe2000ff7e0ff */
[----:B------:R1:W5:Y:S01]  /*1690*/  @P1 LDG.E R3, desc[UR50][R4.64] ;  /* 0x0000003204031981 */ /* 0x000362000c1e1900 */
[----:B------:R-:W-:Y:S01]  /*16a0*/  ISETP.NE.AND.EX P2, PT, RZ, UR9, PT, P2 ;  /* 0x00000009ff007c0c */ /* 0x000fe2000bf45320 */
[----:B------:R-:W-:Y:S01]  /*16b0*/  IMAD.U32 R151, RZ, RZ, UR4 ;  /* 0x00000004ff977e24 */ /* 0x000fe2000f8e00ff */
[----:B------:R-:W-:Y:S01]  /*16c0*/  IADD3.X R9, R223, UR7, RZ, P3, !PT ;  /* 0x00000007df097c10 */ /* 0x000fe20009ffe4ff */
[----:B------:R-:W-:-:S04]  /*16d0*/  ULDC.64 UR4, c[0x0][0x418] ;  /* 0x0001060000047ab9 */ /* 0x000fc80000000a00 */
[----:B------:R1:W5:Y:S06]  /*16e0*/  @P0 LDG.E R27, desc[UR50][R8.64] ;  /* 0x00000032081b0981 */ /* 0x00036c000c1e1900 */
[----:B------:R-:W-:-:S04]  /*16f0*/  @P2 IADD3 R6, P1, R222, UR8, RZ ;  /* 0x00000008de062c10 */ /* 0x000fc8000ff3e0ff */
[----:B------:R-:W-:-:S05]  /*1700*/  @P2 IADD3.X R7, R223, UR9, RZ, P1, !PT ;  /* 0x00000009df072c10 */ /* 0x000fca0008ffe4ff */
[----:B------:R1:W5:Y:S01]  /*1710*/  @P2 LDG.E R151, desc[UR50][R6.64] ;  /* 0x0000003206972981 */ /* 0x000362000c1e1900 */
[----:B------:R-:W-:-:S03]  /*1720*/  UISETP.NE.U32.AND UP0, UPT, UR4, URZ, UPT ;  /* 0x0000003f0400728c */ /* 0x000fc6000bf05070 */
[----:B------:R-:W-:Y:S01]  /*1730*/  ULDC UR4, c[0x0][0x424] ;  /* 0x0001090000047ab9 */ /* 0x000fe20000000800 */
[----:B------:R-:W-:-:S03]  /*1740*/  UISETP.NE.AND.EX UP0, UPT, UR5, URZ, UPT, UP0 ;  /* 0x0000003f0500728c */ /* 0x000fc6000bf05300 */
[----:B------:R-:W-:Y:S01]  /*1750*/  ULDC UR5, c[0x0][0x2f0] ;  /* 0x0000bc0000057ab9 */ /* 0x000fe20000000800 */
[----:B------:R-:W-:-:S04]  /*1760*/  USEL UR4, UR4, 0x1, UP0 ;  /* 0x0000000104047887 */ /* 0x000fc80008000000 */
[----:B------:R-:W-:-:S03]  /*1770*/  UIMAD UR4, UR4, UR5, URZ ;  /* 0x00000005040472a4 */ /* 0x000fc6000f8e023f */
[----:B------:R-:W-:Y:S02]  /*1780*/  ULDC UR5, c[0x0][0x348] ;  /* 0x0000d20000057ab9 */ /* 0x000fe40000000800 */
[----:B------:R-:W-:Y:S01]  /*1790*/  IMAD.U32 R2, RZ, RZ, UR5 ;  /* 0x00000005ff027e24 */ /* 0x000fe2000f8e00ff */
[----:B------:R-:W-:Y:S01]  /*17a0*/  MOV R26, UR4 ;  /* 0x00000004001a7c02 */ /* 0x000fe20008000f00 */
[----:B------:R-:W-:Y:S01]  /*17b0*/  IMAD.MOV.U32 R24, RZ, RZ, R218 ;  /* 0x000000ffff187224 */ /* 0x000fe200078e00da */
[----:B-1----:R-:W-:Y:S06]  /*17c0*/  @P2 BRA `(.L_x_432) ;  /* 0x0000000000242947 */ /* 0x002fec0003800000 */
[----:B------:R-:W-:Y:S02]  /*17d0*/  ULDC.64 UR4, c[0x0][0xa00] ;  /* 0x0002800000047ab9 */ /* 0x000fe40000000a00 */
[----:B------:R-:W-:-:S04]  /*17e0*/  ISETP.NE.U32.AND P1, PT, RZ, UR4, PT ;  /* 0x00000004ff007c0c */ /* 0x000fc8000bf25070 */
[----:B------:R-:W-:-:S13]  /*17f0*/  ISETP.NE.AND.EX P1, PT, RZ, UR5, PT, P1 ;  /* 0x00000005ff007c0c */ /* 0x000fda000bf25310 */
[----:B------:R-:W-:Y:S05]  /*1800*/  @!P1 BRA `(.L_x_432) ;  /* 0x0000000000149947 */ /* 0x000fea0003800000 */
[----:B------:R-:W1:Y:S02]  /*1810*/  LDC.64 R4, c[0x0][0xa00] ;  /* 0x00028000ff047b82 */ /* 0x000e640000000a00 */
[----:B-1----:R-:W-:-:S05]  /*1820*/  IMAD.WIDE R4, R24, 0x4, R4 ;  /* 0x0000000418047825 */ /* 0x002fca00078e0204 */
[----:B-----5:R-:W2:Y:S04]  /*1830*/  LDG.E R151, desc[UR50][R4.64] ;  /* 0x0000003204977981 */ /* 0x020ea8000c1e1900 */
[----:B0-----:R-:W2:Y:S02]  /*1840*/  LDG.E R0, desc[UR50][R4.64+0x4] ;  /* 0x0000043204007981 */ /* 0x001ea4000c1e1900 */
[----:B--2---:R-:W-:-:S07]  /*1850*/  IMAD.IADD R151, R0, 0x1, -R151 ;  /* 0x0000000100977824 */ /* 0x004fce00078e0a97 */
.L_x_432:
[----:B------:R-:W-:Y:S01]  /*1860*/  ULDC.64 UR4, c[0x0][0xa20] ;  /* 0x0002880000047ab9 */ /* 0x000fe20000000a00 */
[----:B------:R-:W-:Y:S01]  /*1870*/  IMAD.MOV.U32 R225, RZ, RZ, R169 ;  /* 0x000000ffffe17224 */ /* 0x000fe200078e00a9 */
[----:B------:R-:W-:Y:S01]  /*1880*/  ISETP.NE.U32.AND P1, PT, RZ, UR4, PT ;  /* 0x00000004ff007c0c */ /* 0x000fe2000bf25070 */
[----:B------:R-:W-:-:S03]  /*1890*/  IMAD.MOV.U32 R221, RZ, RZ, R170 ;  /* 0x000000ffffdd7224 */ /* 0x000fc600078e00aa */
[----:B------:R-:W-:-:S13]  /*18a0*/  ISETP.NE.AND.EX P1, PT, RZ, UR5, PT, P1 ;  /* 0x00000005ff007c0c */ /* 0x000fda000bf25310 */
[----:B------:R-:W-:Y:S05]  /*18b0*/  @!P1 BRA `(.L_x_433) ;  /* 0x0000000000109947 */ /* 0x000fea0003800000 */
[----:B------:R-:W-:-:S04]  /*18c0*/  IADD3 R4, P0, R222, UR4, RZ ;  /* 0x00000004de047c10 */ /* 0x000fc8000ff1e0ff */
[----:B------:R-:W-:-:S05]  /*18d0*/  IADD3.X R5, R223, UR5, RZ, P0, !PT ;  /* 0x00000005df057c10 */ /* 0x000fca00087fe4ff */
[----:B------:R1:W5:Y:S01]  /*18e0*/  LDG.E R26, desc[UR50][R4.64] ;  /* 0x00000032041a7981 */ /* 0x000362000c1e1900 */
[----:B------:R-:W-:Y:S05]  /*18f0*/  BRA `(.L_x_434) ;  /* 0x0000000000107947 */ /* 0x000fea0003800000 */
.L_x_433:
[----:B------:R-:W-:Y:S05]  /*1900*/  @!P0 BRA `(.L_x_434) ;  /* 0x00000000000c8947 */ /* 0x000fea0003800000 */
[----:B------:R-:W2:Y:S04]  /*1910*/  LDG.E R5, desc[UR50][R8.64] ;  /* 0x0000003208057981 */ /* 0x000ea8000c1e1900 */
[----:B------:R-:W2:Y:S02]  /*1920*/  LDG.E R26, desc[UR50][R8.64+0x4] ;  /* 0x00000432081a7981 */ /* 0x000ea4000c1e1900 */
[----:B--2---:R-:W-:-:S07]  /*1930*/  IMAD.IADD R26, R26, 0x1, -R5 ;  /* 0x000000011a1a7824 */ /* 0x004fce00078e0a05 */
.L_x_434:
[----:B------:R-:W-:Y:S02]  /*1940*/  ULDC.64 UR4, c[0x0][0xa10] ;  /* 0x0002840000047ab9 */ /* 0x000fe40000000a00 */
[----:B------:R-:W-:-:S04]  /*1950*/  ISETP.NE.U32.AND P0, PT, RZ, UR4, PT ;  /* 0x00000004ff007c0c */ /* 0x000fc8000bf05070 */
[----:B------:R-:W-:Y:S01]  /*1960*/  ISETP.NE.AND.EX P0, PT, RZ, UR5, PT, P0 ;  /* 0x00000005ff007c0c */ /* 0x000fe2000bf05300 */
[----:B-----5:R-:W-:Y:S01]  /*1970*/  IMAD.IADD R11, R26, 0x1, -R3 ;  /* 0x000000011a0b7824 */ /* 0x020fe200078e0a03 */
[----:B------:R-:W-:-:S11]  /*1980*/  ULDC.64 UR4, c[0x0][0xa30] ;  /* 0x00028c0000047ab9 */ /* 0x000fd60000000a00 */
[----:B-1----:R-:W1:Y:S02]  /*1990*/  @P0 LDC.64 R4, c[0x0][0xa10] ;  /* 0x00028400ff040b82 */ /* 0x002e640000000a00 */
[----:B-1----:R-:W-:-:S05]  /*19a0*/  @P0 IMAD.WIDE R4, R24, 0x4, R4 ;  /* 0x0000000418040825 */ /* 0x002fca00078e0204 */
[----:B0-----:R-:W2:Y:S04]  /*19b0*/  @P0 LDG.E R0, desc[UR50][R4.64] ;  /* 0x0000003204000981 */ /* 0x001ea8000c1e1900 */
[----:B------:R-:W2:Y:S01]  /*19c0*/  @P0 LDG.E R9, desc[UR50][R4.64+0x4] ;  /* 0x0000043204090981 */ /* 0x000ea2000c1e1900 */
[----:B------:R-:W-:Y:S02]  /*19d0*/  IADD3 R122, -R11, RZ, RZ ;  /* 0x000000ff0b7a7210 */ /* 0x000fe40007ffe1ff */
[----:B------:R-:W-:Y:S02]  /*19e0*/  ISETP.NE.U32.AND P1, PT, RZ, UR4, PT ;  /* 0x00000004ff007c0c */ /* 0x000fe4000bf25070 */
[----:B------:R-:W-:Y:S02]  /*19f0*/  VIMNMX R122, RZ, R122, !PT ;  /* 0x0000007aff7a7248 */ /* 0x000fe40007fe0100 */
[----:B------:R-:W-:-:S02]  /*1a00*/  ISETP.NE.AND.EX P1, PT, RZ, UR5, PT, P1 ;  /* 0x00000005ff007c0c */ /* 0x000fc4000bf25310 */
[----:B------:R-:W-:-:S11]  /*1a10*/  MOV R136, R26 ;  /* 0x0000001a00887202 */ /* 0x000fd60000000f00 */
[----:B------:R-:W-:-:S04]  /*1a20*/  @P1 IADD3 R6, P2, R222, UR4, RZ ;  /* 0x00000004de061c10 */ /* 0x000fc8000ff5e0ff */
[----:B------:R-:W-:-:S05]  /*1a30*/  @P1 IADD3.X R7, R223, UR5, RZ, P2, !PT ;  /* 0x00000005df071c10 */ /* 0x000fca00097fe4ff */
[----:B------:R0:W5:Y:S01]  /*1a40*/  @P1 LDG.E R136, desc[UR50][R6.64] ;  /* 0x0000003206881981 */ /* 0x000162000c1e1900 */
[----:B--2---:R-:W-:-:S04]  /*1a50*/  @P0 IMAD.IADD R2, R9, 0x1, -R0 ;  /* 0x0000000109020824 */ /* 0x004fc800078e0a00 */
[----:B------:R-:W-:-:S04]  /*1a60*/  IMAD.IADD R152, R11, 0x1, R2 ;  /* 0x000000010b987824 */ /* 0x000fc800078e0202 */
[----:B------:R-:W-:-:S04]  /*1a70*/  VIADD R0, R152, 0x9f ;  /* 0x0000009f98007836 */ /* 0x000fc80000000000 */
[----:B------:R-:W-:-:S05]  /*1a80*/  IMAD.HI R0, R0, 0x66666667, RZ ;  /* 0x6666666700007827 */ /* 0x000fca00078e02ff */
[----:B------:R-:W-:-:S04]  /*1a90*/  SHF.R.U32.HI R3, RZ, 0x1f, R0 ;  /* 0x0000001fff037819 */ /* 0x000fc80000011600 */
[----:B------:R-:W-:-:S05]  /*1aa0*/  LEA.HI.SX32 R154, R0, R3, 0x1a ;  /* 0x00000003009a7211 */ /* 0x000fca00078fd2ff */
[----:B------:R-:W-:-:S05]  /*1ab0*/  IMAD R3, R154, 0xa0, -R11 ;  /* 0x000000a09a037824 */ /* 0x000fca00078e0a0b */
[----:B------:R-:W-:-:S04]  /*1ac0*/  VIMNMX R3, R3, R2, PT ;  /* 0x0000000203037248 */ /* 0x000fc80003fe0100 */
[----:B------:R-:W-:Y:S01]  /*1ad0*/  ISETP.GT.AND P0, PT, R3, R122, PT ;  /* 0x0000007a0300720c */ /* 0x000fe20003f04270 */
[----:B------:R-:W-:-:S05]  /*1ae0*/  IMAD.WIDE.U32 R122, R122, -0x33333333, RZ ;  /* 0xcccccccd7a7a7825 */ /* 0x000fca00078e00ff */
[----:B------:R-:W-:-:S05]  /*1af0*/  SHF.R.U32.HI R122, RZ, 0x7, R123 ;  /* 0x00000007ff7a7819 */ /* 0x000fca000001167b */
[----:B------:R-:W-:Y:S02]  /*1b00*/  IMAD.MOV.U32 R25, RZ, RZ, R122 ;  /* 0x000000ffff197224 */ /* 0x000fe400078e007a */
[----:B------:R-:W-:-:S04]  /*1b10*/  @P0 VIADD R0, R3, 0x9f ;  /* 0x0000009f03000836 */ /* 0x000fc80000000000 */
[----:B------:R-:W-:-:S05]  /*1b20*/  @P0 IMAD.HI R0, R0, 0x66666667, RZ ;  /* 0x6666666700000827 */ /* 0x000fca00078e02ff */
[----:B------:R-:W-:-:S04]  /*1b30*/  @P0 SHF.R.U32.HI R3, RZ, 0x1f, R0 ;  /* 0x0000001fff030819 */ /* 0x000fc80000011600 */
[----:B------:R-:W-:Y:S02]  /*1b40*/  @P0 LEA.HI.SX32 R25, R0, R3, 0x1a ;  /* 0x0000000300190211 */ /* 0x000fe400078fd2ff */
[----:B------:R-:W-:Y:S02]  /*1b50*/  PLOP3.LUT P0, PT, PT, PT, PT, 0x80, 0x0 ;  /* 0x000000000000781c */ /* 0x000fe40003f0f070 */
[----:B------:R-:W-:-:S13]  /*1b60*/  ISETP.GT.AND P1, PT, R25, R122, PT ;  /* 0x0000007a1900720c */ /* 0x000fda0003f24270 */
[----:B0-----:R-:W-:Y:S05]  /*1b70*/  @!P1 BRA `(.L_x_435) ;  /* 0x000000e400549947 */ /* 0x001fea0003800000 */
[----:B------:R-:W-:Y:S01]  /*1b80*/  VIADD R0, R18, 0x1a400 ;  /* 0x0001a40012007836 */ /* 0x000fe20000000000 */
[----:B------:R-:W-:Y:S04]  /*1b90*/  BSSY B6, `(.L_x_436) ;  /* 0x0000013000067945 */ /* 0x000fe80003800000 */
[----:B------:R-:W-:-:S13]  /*1ba0*/  LOP3.LUT P0, RZ, R0, 0x1bf, RZ, 0xc0, !PT ;  /* 0x000001bf00ff7812 */ /* 0x000fda000780c0ff */
[----:B------:R-:W-:Y:S05]  /*1bb0*/  @!P0 BRA `(.L_x_437) ;  /* 0x0000000000408947 */ /* 0x000fea0003800000 */
[----:B------:R-:W-:Y:S01]  /*1bc0*/  MOV R0, 0x0 ;  /* 0x0000000000007802 */ /* 0x000fe20000000f00 */
[----:B------:R-:W-:Y:S01]  /*1bd0*/  ULDC.64 UR4, c[0x4][0xc8] ;  /* 0x0100320000047ab9 */ /* 0x000fe20000000a00 */
[----:B------:R-:W-:Y:S01]  /*1be0*/  ULDC.64 UR6, c[0x4][0x30] ;  /* 0x01000c0000067ab9 */ /* 0x000fe20000000a00 */
[----:B------:R-:W-:Y:S01]  /*1bf0*/  IMAD.U32 R4, RZ, RZ, UR4 ;  /* 0x00000004ff047e24 */ /* 0x000fe2000f8e00ff */
[----:B------:R0:W1:Y:S01]  /*1c00*/  LDC.64 R14, c[0x4][R0] ;  /* 0x01000000000e7b82 */ /* 0x0000620000000a00 */
[----:B------:R-:W-:Y:S01]  /*1c10*/  MOV R5, UR5 ;  /* 0x0000000500057c02 */ /* 0x000fe20008000f00 */
[----:B------:R-:W-:Y:S01]  /*1c20*/  ULDC.64 UR4, c[0x4][0xd0] ;  /* 0x0100340000047ab9 */ /* 0x000fe20000000a00 */
[----:B------:R-:W-:Y:S01]  /*1c30*/  IMAD.U32 R10, RZ, RZ, UR6 ;  /* 0x00000006ff0a7e24 */ /* 0x000fe2000f8e00ff */
[----:B------:R-:W-:Y:S01]  /*1c40*/  MOV R8, 0x70 ;  /* 0x0000007000087802 */ /* 0x000fe20000000f00 */
[----:B------:R-:W-:Y:S02]  /*1c50*/  IMAD.U32 R6, RZ, RZ, UR4 ;  /* 0x00000004ff067e24 */ /* 0x000fe4000f8e00ff */
[----:B------:R-:W-:-:S02]  /*1c60*/  IMAD.U32 R7, RZ, RZ, UR5 ;  /* 0x00000005ff077e24 */ /* 0x000fc4000f8e00ff */
[----:B------:R-:W-:Y:S02]  /*1c70*/  IMAD.U32 R11, RZ, RZ, UR7 ;  /* 0x00000007ff0b7e24 */ /* 0x000fe4000f8e00ff */
[----:B------:R-:W-:Y:S02]  /*1c80*/  IMAD.MOV.U32 R12, RZ, RZ, 0x1 ;  /* 0x00000001ff0c7424 */ /* 0x000fe400078e00ff */
[----:B0-----:R-:W-:-:S07]  /*1c90*/  IMAD.MOV.U32 R13, RZ, RZ, RZ ;  /* 0x000000ffff0d7224 */ /* 0x001fce00078e00ff */
[----:B------:R-:W-:-:S07]  /*1ca0*/  LEPC R20, `(.L_x_437) ;  /* 0x000000001014794e */ /* 0x000fce0000000000 */
[----:B-1---5:R-:W-:Y:S05]  /*1cb0*/  CALL.ABS.NOINC R14 ;  /* 0x000000000e007343 */ /* 0x022fea0003c00000 */
.L_x_437:
[----:B------:R-:W-:Y:S05]  /*1cc0*/  BSYNC B6 ;  /* 0x0000000000067941 */ /* 0x000fea0003800000 */
.L_x_436:
        /* <DEDUP_REMOVED lines=20> */
.L_x_439:
[----:B------:R-:W-:Y:S05]  /*1e10*/  BSYNC B6 ;  /* 0x0000000000067941 */ /* 0x000fea0003800000 */
.L_x_438:
[----:B------:R-:W2:Y:S01]  /*1e20*/  LDL.LU R10, [R1] ;  /* 0x00000000010a7983 */ /* 0x000ea20000300800 */
[----:B------:R-:W-:Y:S01]  /*1e30*/  ULDC.64 UR4, c[0x0][0x9f8] ;  /* 0x00027e0000047ab9 */ /* 0x000fe20000000a00 */
[----:B------:R-:W0:Y:S01]  /*1e40*/  S2R R20, SR_TID.X ;  /* 0x0000000000147919 */ /* 0x000e220000002100 */
[----:B------:R-:W-:Y:S01]  /*1e50*/  ISETP.NE.U32.AND P0, PT, RZ, UR4, PT ;  /* 0x00000004ff007c0c */ /* 0x000fe2000bf05070 */
[C---:B------:R-:W-:Y:S01]  /*1e60*/  VIADD R0, R16.reuse, 0x20 ;  /* 0x0000002010007836 */ /* 0x040fe20000000000 */
[----:B------:R-:W1:Y:S01]  /*1e70*/  LDC.64 R100, c[0x0][0x3f8] ;  /* 0x0000fe00ff647b82 */ /* 0x000e620000000a00 */
[----:B------:R-:W3:Y:S01]  /*1e80*/  LDL R12, [R1+0x34] ;  /* 0x00003400010c7983 */ /* 0x000ee20000100800 */
[----:B------:R-:W-:Y:S01]  /*1e90*/  ISETP.NE.AND.EX P0, PT, RZ, UR5, PT, P0 ;  /* 0x00000005ff007c0c */ /* 0x000fe2000bf05300 */
[----:B------:R-:W-:-:S05]  /*1ea0*/  VIADD R3, R16, 0x40 ;  /* 0x0000004010037836 */ /* 0x000fca0000000000 */
[----:B------:R-:W4:Y:S07]  /*1eb0*/  LDC R121, c[0x0][0x3f4] ;  /* 0x0000fd00ff797b82 */ /* 0x000f2e0000000800 */
[----:B------:R-:W-:Y:S01]  /*1ec0*/  @P0 IADD3 R4, P1, R222, UR4, RZ ;  /* 0x00000004de040c10 */ /* 0x000fe2000ff3e0ff */
[----:B------:R-:W-:Y:S01]  /*1ed0*/  ULDC UR4, c[0x0][0x320] ;  /* 0x0000c80000047ab9 */ /* 0x000fe20000000800 */
[----:B------:R-:W4:Y:S02]  /*1ee0*/  LDC.64 R94, c[0x0][0x408] ;  /* 0x00010200ff5e7b82 */ /* 0x000f240000000a00 */
[----:B------:R-:W-:-:S05]  /*1ef0*/  @P0 IADD3.X R5, R223, UR5, RZ, P1, !PT ;  /* 0x00000005df050c10 */ /* 0x000fca0008ffe4ff */
[----:B------:R1:W3:Y:S01]  /*1f00*/  @P0 LDG.E R24, desc[UR50][R4.64] ;  /* 0x0000003204180981 */ /* 0x0002e2000c1e1900 */
[----:B0-----:R-:W-:-:S04]  /*1f10*/  SHF.R.U32.HI R20, RZ, 0x7, R20 ;  /* 0x00000007ff147819 */ /* 0x001fc80000011614 */
[----:B------:R-:W-:Y:S02]  /*1f20*/  ISETP.NE.AND P6, PT, R20, 0x1, PT ;  /* 0x000000011400780c */ /* 0x000fe40003fc5270 */
[----:B------:R-:W-:Y:S02]  /*1f30*/  ISETP.GE.AND P2, PT, R16, UR4, PT ;  /* 0x0000000410007c0c */ /* 0x000fe4000bf46270 */
[----:B------:R-:W-:Y:S02]  /*1f40*/  ISETP.GE.AND P3, PT, R0, UR4, PT ;  /* 0x0000000400007c0c */ /* 0x000fe4000bf66270 */
[----:B------:R-:W-:Y:S02]  /*1f50*/  ISETP.GE.AND P0, PT, R3, UR4, PT ;  /* 0x0000000403007c0c */ /* 0x000fe4000bf06270 */
[----:B------:R-:W-:-:S05]  /*1f60*/  ISETP.GE.AND P1, PT, R172, UR4, PT ;  /* 0x00000004ac007c0c */ /* 0x000fca000bf26270 */
[----:B------:R-:W-:Y:S05]  /*1f70*/  @!P6 WARPSYNC.ALL ;  /* 0x000000000000e948 */ /* 0x000fea0003800000 */
[----:B------:R-:W-:Y:S02]  /*1f80*/  ULDC UR4, c[0x0][0x2f4] ;  /* 0x0000bd0000047ab9 */ /* 0x000fe40000000800 */
[----:B------:R-:W-:Y:S02]  /*1f90*/  ISETP.GE.AND P5, PT, R0, UR4, PT ;  /* 0x0000000400007c0c */ /* 0x000fe4000bfa6270 */
[----:B------:R-:W-:Y:S02]  /*1fa0*/  ISETP.GE.AND P4, PT, R16, UR4, PT ;  /* 0x0000000410007c0c */ /* 0x000fe4000bf86270 */
[----:B-1----:R-:W-:-:S02]  /*1fb0*/  SEL R5, RZ, 0xffffffff, P5 ;  /* 0xffffffffff057807 */ /* 0x002fc40002800000 */
[----:B------:R-:W-:Y:S02]  /*1fc0*/  SEL R4, RZ, 0x1, P4 ;  /* 0x00000001ff047807 */ /* 0x000fe40002000000 */
[----:B------:R-:W-:-:S04]  /*1fd0*/  SHF.L.U32 R5, R5, 0x1, RZ ;  /* 0x0000000105057819 */ /* 0x000fc800000006ff */
[----:B------:R-:W-:Y:S02]  /*1fe0*/  LOP3.LUT R6, R5, 0x2, R4, 0xe2, !PT ;  /* 0x0000000205067812 */ /* 0x000fe400078ee204 */
[----:B------:R-:W-:Y:S02]  /*1ff0*/  SEL R5, RZ, 0xffffffff, P3 ;  /* 0xffffffffff057807 */ /* 0x000fe40001800000 */
[----:B------:R-:W-:Y:S02]  /*2000*/  ISETP.GE.AND P3, PT, R3, UR4, PT ;  /* 0x0000000403007c0c */ /* 0x000fe4000bf66270 */
[----:B------:R-:W-:Y:S02]  /*2010*/  ISETP.GE.AND P4, PT, R172, UR4, PT ;  /* 0x00000004ac007c0c */ /* 0x000fe4000bf86270 */
[----:B------:R-:W-:Y:S01]  /*2020*/  SHF.R.S32.HI R11, RZ, 0x1f, R198 ;  /* 0x0000001fff0b7819 */ /* 0x000fe200000114c6 */
[----:B------:R-:W-:Y:S01]  /*2030*/  IMAD.SHL.U32 R9, R5, 0x2, RZ ;  /* 0x0000000205097824 */ /* 0x000fe200078e00ff */
[----:B------:R-:W-:-:S02]  /*2040*/  SEL R5, RZ, 0x4, P3 ;  /* 0x00000004ff057807 */ /* 0x000fc40001800000 */
[----:B------:R-:W-:Y:S01]  /*2050*/  SEL R7, RZ, 0x8, P4 ;  /* 0x00000008ff077807 */ /* 0x000fe20002000000 */
[----:B------:R-:W-:Y:S01]  /*2060*/  IMAD R8, R11, R100, RZ ;  /* 0x000000640b087224 */ /* 0x000fe200078e02ff */
[----:B------:R-:W-:Y:S02]  /*2070*/  SEL R4, RZ, 0x1, P2 ;  /* 0x00000001ff047807 */ /* 0x000fe40001000000 */
[----:B----4-:R-:W-:Y:S02]  /*2080*/  ISETP.GE.AND P5, PT, R3, R121, PT ;  /* 0x000000790300720c */ /* 0x010fe40003fa6270 */
[----:B------:R-:W-:Y:S02]  /*2090*/  ISETP.GE.AND P2, PT, R175, UR4, PT ;  /* 0x00000004af007c0c */ /* 0x000fe4000bf46270 */
[----:B------:R-:W-:Y:S01]  /*20a0*/  LOP3.LUT R7, R7, R6, R5, 0xfe, !PT ;  /* 0x0000000607077212 */ /* 0x000fe200078efe05 */
[----:B------:R-:W-:Y:S01]  /*20b0*/  IMAD R13, R198, R101, R8 ;  /* 0x00000065c60d7224 */ /* 0x000fe200078e0208 */
[----:B------:R-:W-:-:S02]  /*20c0*/  LOP3.LUT R4, R9, 0x2, R4, 0xe2, !PT ;  /* 0x0000000209047812 */ /* 0x000fc400078ee204 */
[----:B------:R-:W-:Y:S02]  /*20d0*/  SEL R5, RZ, 0x4, P0 ;  /* 0x00000004ff057807 */ /* 0x000fe40000000000 */
[----:B------:R-:W-:Y:S02]  /*20e0*/  SEL R6, RZ, 0x8, P1 ;  /* 0x00000008ff067807 */ /* 0x000fe40000800000 */
[-C--:B------:R-:W-:Y:S02]  /*20f0*/  ISETP.GE.AND P0, PT, R16, R121.reuse, PT ;  /* 0x000000791000720c */ /* 0x080fe40003f06270 */
[----:B------:R-:W-:Y:S02]  /*2100*/  SEL R8, RZ, 0x10, P2 ;  /* 0x00000010ff087807 */ /* 0x000fe40001000000 */
[----:B------:R-:W-:Y:S02]  /*2110*/  ISETP.GE.AND P3, PT, R0, R121, PT ;  /* 0x000000790000720c */ /* 0x000fe40003f66270 */
[----:B------:R-:W-:-:S02]  /*2120*/  LOP3.LUT R9, R6, R4, R5, 0xfe, !PT ;  /* 0x0000000406097212 */ /* 0x000fc400078efe05 */
[----:B------:R-:W-:Y:S02]  /*2130*/  SEL R5, R121, RZ, P0 ;  /* 0x000000ff79057207 */ /* 0x000fe40000000000 */
[----:B------:R-:W-:Y:S02]  /*2140*/  LOP3.LUT R28, R7, R8, RZ, 0xfc, !PT ;  /* 0x00000008071c7212 */ /* 0x000fe400078efcff */
[----:B------:R-:W-:Y:S01]  /*2150*/  SEL R7, R121, RZ, P3 ;  /* 0x000000ff79077207 */ /* 0x000fe20001800000 */
[----:B------:R-:W-:Y:S01]  /*2160*/  IMAD.IADD R5, R16, 0x1, R5 ;  /* 0x0000000110057824 */ /* 0x000fe200078e0205 */
[--C-:B------:R-:W-:Y:S01]  /*2170*/  SHF.R.S32.HI R23, RZ, 0x1f, R22.reuse ;  /* 0x0000001fff177819 */ /* 0x100fe20000011416 */
[-C--:B------:R-:W-:Y:S01]  /*2180*/  IMAD R11, R11, R94.reuse, RZ ;  /* 0x0000005e0b0b7224 */ /* 0x080fe200078e02ff */
[----:B------:R-:W-:Y:S01]  /*2190*/  SEL R6, R121, RZ, P5 ;  /* 0x000000ff79067207 */ /* 0x000fe20002800000 */
[----:B------:R-:W-:Y:S01]  /*21a0*/  IMAD.IADD R7, R0, 0x1, R7 ;  /* 0x0000000100077824 */ /* 0x000fe200078e0207 */
[----:B------:R-:W-:Y:S01]  /*21b0*/  SHF.R.S32.HI R4, RZ, 0x1f, R5 ;  /* 0x0000001fff047819 */ /* 0x000fe20000011405 */
[----:B------:R-:W-:-:S04]  /*21c0*/  IMAD.WIDE.U32 R98, R198, R94, R22 ;  /* 0x0000005ec6627225 */ /* 0x000fc800078e0016 */
[C---:B------:R-:W-:Y:S02]  /*21d0*/  IMAD R11, R198.reuse, R95, R11 ;  /* 0x0000005fc60b7224 */ /* 0x040fe400078e020b */
[----:B------:R-:W-:Y:S01]  /*21e0*/  IMAD.WIDE.U32 R96, R198, R94, R16 ;  /* 0x0000005ec6607225 */ /* 0x000fe200078e0010 */
[C---:B------:R-:W-:Y:S02]  /*21f0*/  LEA.HI R21, R4.reuse, R5, RZ, 0x4 ;  /* 0x0000000504157211 */ /* 0x040fe400078f20ff */
[----:B------:R-:W-:Y:S01]  /*2200*/  IADD3 R99, R99, R11, RZ ;  /* 0x0000000b63637210 */ /* 0x000fe20007ffe0ff */
[----:B------:R-:W-:Y:S01]  /*2210*/  IMAD.IADD R97, R11, 0x1, R97 ;  /* 0x000000010b617824 */ /* 0x000fe200078e0261 */
[----:B------:R-:W-:Y:S01]  /*2220*/  LEA.HI R5, R4, R5, RZ, 0x6 ;  /* 0x0000000504057211 */ /* 0x000fe200078f30ff */
[----:B------:R-:W-:-:S03]  /*2230*/  IMAD.WIDE.U32 R104, R198, R100, R22 ;  /* 0x00000064c6687225 */ /* 0x000fc600078e0016 */
[----:B------:R-:W-:Y:S01]  /*2240*/  SHF.R.S32.HI R5, RZ, 0x6, R5 ;  /* 0x00000006ff057819 */ /* 0x000fe20000011405 */
[----:B------:R-:W-:Y:S01]  /*2250*/  IMAD.WIDE.U32 R102, R198, R100, R16 ;  /* 0x00000064c6667225 */ /* 0x000fe200078e0010 */
[----:B------:R-:W-:-:S03]  /*2260*/  SHF.R.U32.HI R4, RZ, 0x3, R212 ;  /* 0x00000003ff047819 */ /* 0x000fc600000116d4 */
[----:B------:R-:W-:Y:S02]  /*2270*/  IMAD.IADD R105, R105, 0x1, R13 ;  /* 0x0000000169697824 */ /* 0x000fe400078e020d */
[----:B------:R-:W-:Y:S01]  /*2280*/  IMAD.IADD R103, R13, 0x1, R103 ;  /* 0x000000010d677824 */ /* 0x000fe200078e0267 */
[----:B------:R-:W-:Y:S01]  /*2290*/  LOP3.LUT R13, R212, 0x30, R21, 0xf8, !PT ;  /* 0x00000030d40d7812 */ /* 0x000fe200078ef815 */
[C---:B------:R-:W-:Y:S02]  /*22a0*/  IMAD R135, R5.reuse, 0x2800, R210 ;  /* 0x0000280005877824 */ /* 0x040fe400078e02d2 */
[----:B------:R-:W-:Y:S02]  /*22b0*/  IMAD R133, R5, 0x2800, R213 ;  /* 0x0000280005857824 */ /* 0x000fe400078e02d5 */
[----:B------:R-:W-:Y:S02]  /*22c0*/  IMAD.IADD R126, R27, 0x1, R26 ;  /* 0x000000011b7e7824 */ /* 0x000fe400078e021a */
[----:B------:R-:W-:-:S02]  /*22d0*/  IMAD.MOV.U32 R123, RZ, RZ, 0x20 ;  /* 0x00000020ff7b7424 */ /* 0x000fc400078e00ff */
[----:B------:R-:W-:Y:S01]  /*22e0*/  IMAD.MOV.U32 R124, RZ, RZ, 0x40 ;  /* 0x00000040ff7c7424 */ /* 0x000fe200078e00ff */
[C---:B------:R-:W-:Y:S01]  /*22f0*/  SHF.L.U64.HI R109, R94.reuse, 0x7, R95 ;  /* 0x000000075e6d7819 */ /* 0x040fe2000001025f */
[----:B------:R-:W-:Y:S02]  /*2300*/  IMAD.SHL.U32 R110, R94, 0x80, RZ ;  /* 0x000000805e6e7824 */ /* 0x000fe400078e00ff */
[----:B-----5:R-:W-:Y:S01]  /*2310*/  IMAD.WIDE.U32 R98, R136, R94, R98 ;  /* 0x0000005e88627225 */ /* 0x020fe200078e0062 */
[----:B------:R-:W-:-:S03]  /*2320*/  SHF.L.U64.HI R107, R100, 0x7, R101 ;  /* 0x00000007646b7819 */ /* 0x000fc60000010265 */
[----:B------:R-:W-:Y:S01]  /*2330*/  IMAD.WIDE.U32 R96, R136, R94, R96 ;  /* 0x0000005e88607225 */ /* 0x000fe200078e0060 */
[----:B------:R-:W-:-:S03]  /*2340*/  SHF.R.S32.HI R117, RZ, 0x4, R21 ;  /* 0x00000004ff757819 */ /* 0x000fc60000011415 */
[----:B------:R-:W-:Y:S02]  /*2350*/  IMAD R127, R101, 0xa0, RZ ;  /* 0x000000a0657f7824 */ /* 0x000fe400078e02ff */
[----:B------:R-:W-:Y:S02]  /*2360*/  IMAD.SHL.U32 R108, R100, 0x80, RZ ;  /* 0x00000080646c7824 */ /* 0x000fe400078e00ff */
[----:B------:R-:W-:-:S04]  /*2370*/  IMAD.WIDE.U32 R104, R136, R100, R104 ;  /* 0x0000006488687225 */ /* 0x000fc800078e0068 */
[----:B------:R-:W-:Y:S01]  /*2380*/  IMAD.WIDE.U32 R102, R136, R100, R102 ;  /* 0x0000006488667225 */ /* 0x000fe200078e0066 */
[----:B------:R-:W-:-:S03]  /*2390*/  LEA R114, R228, R198, 0x7 ;  /* 0x000000c6e4727211 */ /* 0x000fc600078e38ff */
[----:B------:R-:W-:Y:S02]  /*23a0*/  VIADD R153, R20, 0x8 ;  /* 0x0000000814997836 */ /* 0x000fe40000000000 */
[----:B------:R-:W-:Y:S01]  /*23b0*/  IMAD.SHL.U32 R121, R121, 0x2, RZ ;  /* 0x0000000279797824 */ /* 0x000fe200078e00ff */
[----:B--2---:R-:W-:-:S04]  /*23c0*/  LOP3.LUT R10, R10, 0xfffffffe, RZ, 0xc0, !PT ;  /* 0xfffffffe0a0a7812 */ /* 0x004fc800078ec0ff */
[----:B------:R-:W-:-:S05]  /*23d0*/  @P5 LOP3.LUT R10, R10, 0x1, RZ, 0xfc, !PT ;  /* 0x000000010a0a5812 */ /* 0x000fca00078efcff */
[----:B------:R0:W-:Y:S02]  /*23e0*/  STL [R1], R10 ;  /* 0x0000000a01007387 */ /* 0x0001e40000100800 */
[----:B0-----:R-:W-:Y:S01]  /*23f0*/  IMAD.IADD R10, R3, 0x1, R6 ;  /* 0x00000001030a7824 */ /* 0x001fe200078e0206 */
[----:B------:R-:W-:-:S04]  /*2400*/  SHF.R.S32.HI R6, RZ, 0x1f, R7 ;  /* 0x0000001fff067819 */ /* 0x000fc80000011407 */
[CC--:B------:R-:W-:Y:S02]  /*2410*/  LEA.HI R11, R6.reuse, R7.reuse, RZ, 0x4 ;  /* 0x00000007060b7211 */ /* 0x0c0fe400078f20ff */
[----:B------:R-:W-:Y:S02]  /*2420*/  LEA.HI R6, R6, R7, RZ, 0x6 ;  /* 0x0000000706067211 */ /* 0x000fe400078f30ff */
[C---:B------:R-:W-:Y:S02]  /*2430*/  LOP3.LUT R8, R208.reuse, 0x30, R11, 0xf8, !PT ;  /* 0x00000030d0087812 */ /* 0x040fe400078ef80b */
[----:B------:R-:W-:Y:S02]  /*2440*/  SHF.R.S32.HI R7, RZ, 0x6, R6 ;  /* 0x00000006ff077819 */ /* 0x000fe40000011406 */
[----:B------:R-:W-:Y:S02]  /*2450*/  LOP3.LUT R6, R208, 0x30, R21, 0xf8, !PT ;  /* 0x00000030d0067812 */ /* 0x000fe400078ef815 */
[----:B------:R-:W-:Y:S01]  /*2460*/  SHF.R.S32.HI R15, RZ, 0x1f, R10 ;  /* 0x0000001fff0f7819 */ /* 0x000fe2000001140a */
[----:B------:R-:W-:Y:S01]  /*2470*/  IMAD R134, R7, 0x2800, R210 ;  /* 0x0000280007867824 */ /* 0x000fe200078e02d2 */
[----:B------:R-:W-:-:S02]  /*2480*/  LOP3.LUT R5, R8, R209, RZ, 0x3c, !PT ;  /* 0x000000d108057212 */ /* 0x000fc400078e3cff */
[----:B------:R-:W-:Y:S02]  /*2490*/  LOP3.LUT R6, R6, R209, RZ, 0x3c, !PT ;  /* 0x000000d106067212 */ /* 0x000fe400078e3cff */
[----:B------:R-:W-:Y:S01]  /*24a0*/  LEA.HI R27, R15, R10, RZ, 0x4 ;  /* 0x0000000a0f1b7211 */ /* 0x000fe200078f20ff */
[----:B------:R-:W-:Y:S01]  /*24b0*/  IMAD.IADD R134, R134, 0x1, R5 ;  /* 0x0000000186867824 */ /* 0x000fe200078e0205 */
[----:B------:R-:W-:Y:S02]  /*24c0*/  LOP3.LUT R8, R13, R4, RZ, 0x3c, !PT ;  /* 0x000000040d087212 */ /* 0x000fe400078e3cff */
[----:B------:R-:W-:Y:S02]  /*24d0*/  LEA.HI R10, R15, R10, RZ, 0x6 ;  /* 0x0000000a0f0a7211 */ /* 0x000fe400078f30ff */
[----:B------:R-:W-:Y:S02]  /*24e0*/  IADD3 R135, R135, R6, RZ ;  /* 0x0000000687877210 */ /* 0x000fe40007ffe0ff */
[----:B------:R-:W-:-:S02]  /*24f0*/  LOP3.LUT R5, R212, 0x30, R11, 0xf8, !PT ;  /* 0x00000030d4057812 */ /* 0x000fc400078ef80b */
[----:B------:R-:W-:Y:S02]  /*2500*/  SHF.R.S32.HI R15, RZ, 0x1f, R136 ;  /* 0x0000001fff0f7819 */ /* 0x000fe40000011488 */
[--C-:B------:R-:W-:Y:S02]  /*2510*/  LOP3.LUT R6, R208, 0x30, R27.reuse, 0xf8, !PT ;  /* 0x00000030d0067812 */ /* 0x100fe400078ef81b */
[----:B---3--:R-:W-:Y:S01]  /*2520*/  R2P PR, R12, 0x6 ;  /* 0x000000060c007804 */ /* 0x008fe20000000000 */
[----:B------:R-:W-:Y:S01]  /*2530*/  IMAD.IADD R133, R133, 0x1, R8 ;  /* 0x0000000185857824 */ /* 0x000fe200078e0208 */
[----:B------:R-:W-:Y:S02]  /*2540*/  SHF.R.S32.HI R10, RZ, 0x6, R10 ;  /* 0x00000006ff0a7819 */ /* 0x000fe4000001140a */
[----:B------:R-:W-:Y:S02]  /*2550*/  LOP3.LUT R8, R5, R4, RZ, 0x3c, !PT ;  /* 0x0000000405087212 */ /* 0x000fe400078e3cff */
[----:B------:R-:W-:-:S02]  /*2560*/  LOP3.LUT R13, R212, 0x30, R27, 0xf8, !PT ;  /* 0x00000030d40d7812 */ /* 0x000fc400078ef81b */
[----:B------:R-:W-:Y:S01]  /*2570*/  LOP3.LUT R5, R6, R209, RZ, 0x3c, !PT ;  /* 0x000000d106057212 */ /* 0x000fe200078e3cff */
[----:B------:R-:W-:Y:S01]  /*2580*/  IMAD R6, R15, R100, RZ ;  /* 0x000000640f067224 */ /* 0x000fe200078e02ff */
[----:B------:R-:W-:Y:S01]  /*2590*/  SEL R123, R123, 0xffffffe0, !P1 ;  /* 0xffffffe07b7b7807 */ /* 0x000fe20004800000 */
[----:B------:R-:W-:Y:S01]  /*25a0*/  IMAD R15, R15, R94, RZ ;  /* 0x0000005e0f0f7224 */ /* 0x000fe200078e02ff */
[----:B------:R-:W-:Y:S01]  /*25b0*/  ISETP.GE.AND P1, PT, R196, UR4, PT ;  /* 0x00000004c4007c0c */ /* 0x000fe2000bf26270 */
[--C-:B------:R-:W-:Y:S01]  /*25c0*/  IMAD R130, R10, 0x2800, R213.reuse ;  /* 0x000028000a827824 */ /* 0x100fe200078e02d5 */
[----:B------:R-:W-:Y:S01]  /*25d0*/  LOP3.LUT R13, R13, R4, RZ, 0x3c, !PT ;  /* 0x000000040d0d7212 */ /* 0x000fe200078e3cff */
[----:B------:R-:W-:Y:S01]  /*25e0*/  IMAD R131, R7, 0x2800, R213 ;  /* 0x0000280007837824 */ /* 0x000fe200078e02d5 */
[----:B------:R-:W-:Y:S01]  /*25f0*/  SHF.R.S32.HI R116, RZ, 0x4, R11 ;  /* 0x00000004ff747819 */ /* 0x000fe2000001140b */
[----:B------:R-:W-:Y:S01]  /*2600*/  IMAD R7, R95, 0xa0, RZ ;  /* 0x000000a05f077824 */ /* 0x000fe200078e02ff */
[----:B------:R-:W-:Y:S01]  /*2610*/  LOP3.LUT R26, R11, 0xfffffff0, RZ, 0xc0, !PT ;  /* 0xfffffff00b1a7812 */ /* 0x000fe200078ec0ff */
[----:B------:R-:W-:Y:S01]  /*2620*/  IMAD R15, R136, R95, R15 ;  /* 0x0000005f880f7224 */ /* 0x000fe200078e020f */
[----:B------:R-:W-:Y:S01]  /*2630*/  SEL R11, RZ, 0x20, P1 ;  /* 0x00000020ff0b7807 */ /* 0x000fe20000800000 */
[----:B------:R-:W-:Y:S01]  /*2640*/  IMAD.WIDE.U32 R94, R94, 0xa0, RZ ;  /* 0x000000a05e5e7825 */ /* 0x000fe200078e00ff */
[----:B------:R-:W-:-:S02]  /*2650*/  IADD3 R130, R130, R13, RZ ;  /* 0x0000000d82827210 */ /* 0x000fc40007ffe0ff */
[----:B------:R-:W-:Y:S01]  /*2660*/  SEL R124, R124, 0xffffffc0, !P2 ;  /* 0xffffffc07c7c7807 */ /* 0x000fe20005000000 */
[----:B------:R-:W-:Y:S01]  /*2670*/  IMAD R132, R10, 0x2800, R210 ;  /* 0x000028000a847824 */ /* 0x000fe200078e02d2 */
[----:B------:R-:W-:Y:S01]  /*2680*/  SHF.R.S32.HI R115, RZ, 0x4, R27 ;  /* 0x00000004ff737819 */ /* 0x000fe2000001141b */
[----:B------:R-:W-:Y:S01]  /*2690*/  IMAD R13, R136, R101, R6 ;  /* 0x00000065880d7224 */ /* 0x000fe200078e0206 */
[----:B------:R-:W-:Y:S01]  /*26a0*/  LOP3.LUT R21, R21, 0xfffffff0, RZ, 0xc0, !PT ;  /* 0xfffffff015157812 */ /* 0x000fe200078ec0ff */
[----:B------:R-:W-:Y:S01]  /*26b0*/  IMAD.WIDE.U32 R100, R100, 0xa0, RZ ;  /* 0x000000a064647825 */ /* 0x000fe200078e00ff */
[----:B------:R-:W-:Y:S02]  /*26c0*/  LOP3.LUT R27, R27, 0xfffffff0, RZ, 0xc0, !PT ;  /* 0xfffffff01b1b7812 */ /* 0x000fe400078ec0ff */
[----:B------:R-:W-:Y:S01]  /*26d0*/  LOP3.LUT R11, R28, R11, RZ, 0xfc, !PT ;  /* 0x0000000b1c0b7212 */ /* 0x000fe200078efcff */
[----:B------:R-:W-:Y:S01]  /*26e0*/  IMAD.IADD R131, R131, 0x1, R8 ;  /* 0x0000000183837824 */ /* 0x000fe200078e0208 */
[----:B------:R-:W-:Y:S01]  /*26f0*/  IADD3 R128, R95, R7, RZ ;  /* 0x000000075f807210 */ /* 0x000fe20007ffe0ff */
[----:B------:R-:W-:Y:S01]  /*2700*/  IMAD.IADD R132, R132, 0x1, R5 ;  /* 0x0000000184847824 */ /* 0x000fe200078e0205 */
[C---:B------:R-:W-:Y:S01]  /*2710*/  LOP3.LUT R6, R9.reuse, 0x1, RZ, 0xc0, !PT ;  /* 0x0000000109067812 */ /* 0x040fe200078ec0ff */
[----:B------:R-:W-:Y:S01]  /*2720*/  IMAD.IADD R129, R124, 0x1, R123 ;  /* 0x000000017c817824 */ /* 0x000fe200078e027b */
[----:B------:R-:W-:Y:S01]  /*2730*/  LOP3.LUT R7, R9, 0x2, RZ, 0xc0, !PT ;  /* 0x0000000209077812 */ /* 0x000fe200078ec0ff */
[----:B------:R-:W-:Y:S01]  /*2740*/  IMAD.IADD R127, R101, 0x1, R127 ;  /* 0x00000001657f7824 */ /* 0x000fe200078e027f */
[----:B------:R-:W-:Y:S01]  /*2750*/  LOP3.LUT R8, R9, 0x4, RZ, 0xc0, !PT ;  /* 0x0000000409087812 */ /* 0x000fe200078ec0ff */
[----:B------:R-:W-:Y:S01]  /*2760*/  IMAD.IADD R106, R105, 0x1, R13 ;  /* 0x00000001696a7824 */ /* 0x000fe200078e020d */
[----:B------:R-:W-:Y:S01]  /*2770*/  SHF.R.S32.HI R5, RZ, 0x1f, R170 ;  /* 0x0000001fff057819 */ /* 0x000fe200000114aa */
[----:B------:R-:W-:Y:S01]  /*2780*/  IMAD.IADD R10, R13, 0x1, R103 ;  /* 0x000000010d0a7824 */ /* 0x000fe200078e0267 */
[----:B------:R-:W-:Y:S01]  /*2790*/  LOP3.LUT R9, R9, 0x8, RZ, 0xc0, !PT ;  /* 0x0000000809097812 */ /* 0x000fe200078ec0ff */
[----:B------:R-:W-:Y:S01]  /*27a0*/  IMAD.IADD R93, R99, 0x1, R15 ;  /* 0x00000001635d7824 */ /* 0x000fe200078e020f */
[----:B------:R-:W-:Y:S01]  /*27b0*/  SHF.R.S32.HI R125, RZ, 0x1f, R24 ;  /* 0x0000001fff7d7819 */ /* 0x000fe20000011418 */
[----:B------:R-:W-:Y:S01]  /*27c0*/  IMAD.IADD R20, R15, 0x1, R97 ;  /* 0x000000010f147824 */ /* 0x000fe200078e0261 */
[----:B------:R-:W-:-:S02]  /*27d0*/  SHF.R.S32.HI R113, RZ, 0x1f, R21 ;  /* 0x0000001fff717819 */ /* 0x000fc40000011415 */
[----:B------:R-:W-:Y:S02]  /*27e0*/  SHF.R.S32.HI R112, RZ, 0x1f, R26 ;  /* 0x0000001fff707819 */ /* 0x000fe4000001141a */
[----:B------:R-:W-:Y:S02]  /*27f0*/  SHF.R.S32.HI R111, RZ, 0x1f, R27 ;  /* 0x0000001fff6f7819 */ /* 0x000fe4000001141b */
[----:B------:R-:W-:Y:S02]  /*2800*/  LOP3.LUT R28, R28, 0x1, RZ, 0xc0, !PT ;  /* 0x000000011c1c7812 */ /* 0x000fe400078ec0ff */
[C---:B------:R-:W-:Y:S02]  /*2810*/  LOP3.LUT R29, R11.reuse, 0x2, RZ, 0xc0, !PT ;  /* 0x000000020b1d7812 */ /* 0x040fe400078ec0ff */
[C---:B------:R-:W-:Y:S02]  /*2820*/  LOP3.LUT R30, R11.reuse, 0x4, RZ, 0xc0, !PT ;  /* 0x000000040b1e7812 */ /* 0x040fe400078ec0ff */
[----:B------:R-:W-:-:S02]  /*2830*/  LOP3.LUT R31, R11, 0x8, RZ, 0xc0, !PT ;  /* 0x000000080b1f7812 */ /* 0x000fc400078ec0ff */
[C---:B------:R-:W-:Y:S02]  /*2840*/  LOP3.LUT R32, R11.reuse, 0x10, RZ, 0xc0, !PT ;  /* 0x000000100b207812 */ /* 0x040fe400078ec0ff */
[----:B------:R-:W-:Y:S01]  /*2850*/  LOP3.LUT R33, R11, 0x20, RZ, 0xc0, !PT ;  /* 0x000000200b217812 */ /* 0x000fe200078ec0ff */
[----:B------:R-:W-:Y:S06]  /*2860*/  @!P6 BAR.SYNC.DEFER_BLOCKING 0x9, 0x100 ;  /* 0x024400000000eb1d */ /* 0x000fec0000010000 */
.L_x_545:
[----:B------:R-:W2:Y:S01]  /*2870*/  LDL.LU R38, [R1] ;  /* 0x0000000001267983 */ /* 0x000ea20000300800 */
[----:B------:R-:W0:Y:S01]  /*2880*/  LDC R36, c[0x0][0x430] ;  /* 0x00010c00ff247b82 */ /* 0x000e220000000800 */
[----:B------:R-:W-:-:S05]  /*2890*/  IADD3 R25, R25, -0x1, RZ ;  /* 0xffffffff19197810 */ /* 0x000fca0007ffe0ff */
[----:B------:R-:W-:Y:S02]  /*28a0*/  IMAD R11, R25, 0xa0, R114 ;  /* 0x000000a0190b7824 */ /* 0x000fe400078e0272 */
[----:B-1----:R-:W1:Y:S02]  /*28b0*/  LDC R118, c[0x0][0x3f4] ;  /* 0x0000fd00ff767b82 */ /* 0x002e640000000800 */
[----:B------:R-:W-:Y:S01]  /*28c0*/  IMAD.IADD R39, R126, 0x1, R11 ;  /* 0x000000017e277824 */ /* 0x000fe200078e020b */
[----:B------:R-:W-:-:S03]  /*28d0*/  ISETP.GE.AND P1, PT, R11, R2, PT ;  /* 0x000000020b00720c */ /* 0x000fc60003f26270 */
[----:B------:R-:W-:Y:S01]  /*28e0*/  IMAD.MOV.U32 R11, RZ, RZ, R39 ;  /* 0x000000ffff0b7224 */ /* 0x000fe200078e0027 */
[----:B------:R-:W-:Y:S02]  /*28f0*/  ISETP.GT.OR P1, PT, R114, 0x9f, P1 ;  /* 0x0000009f7200780c */ /* 0x000fe40000f24670 */
[----:B0-----:R-:W-:-:S11]  /*2900*/  ISETP.NE.AND P2, PT, R36, 0x1, PT ;  /* 0x000000012400780c */ /* 0x001fd60003f45270 */
[----:B------:R-:W0:Y:S08]  /*2910*/  @!P1 LDC.64 R14, c[0x0][0x428] ;  /* 0x00010a00ff0e9b82 */ /* 0x000e300000000a00 */
[----:B------:R-:W3:Y:S08]  /*2920*/  @!P1 LDC.64 R12, c[0x0][0x418] ;  /* 0x00010600ff0c9b82 */ /* 0x000ef00000000a00 */
[----:B------:R-:W4:Y:S08]  /*2930*/  @P2 LDC R34, c[0x0][0x434] ;  /* 0x00010d00ff222b82 */ /* 0x000f300000000800 */
[----:B------:R-:W1:Y:S01]  /*2940*/  @P2 LDC R35, c[0x0][0x438] ;  /* 0x00010e00ff232b82 */ /* 0x000e620000000800 */
[----:B----4-:R-:W-:-:S05]  /*2950*/  @P2 IMAD.HI.U32 R34, R39, R34, RZ ;  /* 0x0000002227222227 */ /* 0x010fca00078e00ff */
[----:B-1----:R-:W-:Y:S01]  /*2960*/  @P2 SHF.R.U32.HI R11, RZ, R35, R34 ;  /* 0x00000023ff0b2219 */ /* 0x002fe20000011622 */
[----:B0-----:R-:W-:-:S03]  /*2970*/  @!P1 IMAD R34, R125, R14, RZ ;  /* 0x0000000e7d229224 */ /* 0x001fc600078e02ff */
[--C-:B------:R-:W-:Y:S01]  /*2980*/  @!P1 SHF.R.S32.HI R35, RZ, 0x1f, R11.reuse ;  /* 0x0000001fff239819 */ /* 0x100fe2000001140b */
[----:B------:R-:W-:Y:S02]  /*2990*/  @!P1 IMAD R37, R24, R15, R34 ;  /* 0x0000000f18259224 */ /* 0x000fe400078e0222 */
[----:B------:R-:W-:-:S04]  /*29a0*/  @!P1 IMAD.MOV.U32 R34, RZ, RZ, R11 ;  /* 0x000000ffff229224 */ /* 0x000fc800078e000b */
[----:B------:R-:W-:Y:S01]  /*29b0*/  @!P1 IMAD.WIDE.U32 R14, R24, R14, R34 ;  /* 0x0000000e180e9225 */ /* 0x000fe200078e0022 */
[----:B------:R-:W-:-:S03]  /*29c0*/  MOV R34, RZ ;  /* 0x000000ff00227202 */ /* 0x000fc60000000f00 */
[----:B------:R-:W-:Y:S01]  /*29d0*/  @!P1 IMAD.IADD R15, R15, 0x1, R37 ;  /* 0x000000010f0f9824 */ /* 0x000fe200078e0225 */
[----:B---3--:R-:W-:-:S04]  /*29e0*/  @!P1 LEA R12, P2, R14, R12, 0x2 ;  /* 0x0000000c0e0c9211 */ /* 0x008fc800078410ff */
[----:B------:R-:W-:Y:S02]  /*29f0*/  @!P1 LEA.HI.X R13, R14, R13, R15, 0x2, P2 ;  /* 0x0000000d0e0d9211 */ /* 0x000fe400010f140f */
[----:B------:R-:W-:-:S03]  /*2a00*/  ISETP.GT.AND P2, PT, R25, R122, PT ;  /* 0x0000007a1900720c */ /* 0x000fc60003f44270 */
[----:B------:R0:W5:Y:S01]  /*2a10*/  @!P1 LDG.E R34, desc[UR50][R12.64] ;  /* 0x000000320c229981 */ /* 0x000162000c1e1900 */
[----:B------:R-:W-:Y:S01]  /*2a20*/  ISETP.GE.AND P1, PT, R118, 0x1, PT ;  /* 0x000000017600780c */ /* 0x000fe20003f26270 */
[----:B------:R-:W-:Y:S01]  /*2a30*/  IMAD.MOV R35, RZ, RZ, -R11 ;  /* 0x000000ffff237224 */ /* 0x000fe200078e0a0b */
[----:B------:R-:W-:Y:S05]  /*2a40*/  YIELD ;  /* 0x0000000000007946 */ /* 0x000fea0003800000 */
[C---:B------:R-:W-:Y:S01]  /*2a50*/  IMAD R37, R19.reuse, 0x7800, R215 ;  /* 0x0000780013257824 */ /* 0x040fe200078e02d7 */
[----:B------:R-:W-:Y:S01]  /*2a60*/  BSSY B0, `(.L_x_440) ;  /* 0x0000ceb000007945 */ /* 0x000fe20003800000 */
[----:B------:R-:W-:-:S02]  /*2a70*/  IMAD R11, R19, 0x7800, R216 ;  /* 0x00007800130b7824 */ /* 0x000fc400078e02d8 */
[----:B------:R-:W-:Y:S02]  /*2a80*/  IMAD R35, R36, R35, R39 ;  /* 0x0000002324237224 */ /* 0x000fe400078e0227 */
[C---:B------:R-:W-:Y:S02]  /*2a90*/  IMAD.IADD R37, R18.reuse, 0x1, R37 ;  /* 0x0000000112257824 */ /* 0x040fe400078e0225 */
[----:B------:R-:W-:Y:S01]  /*2aa0*/  IMAD.IADD R36, R18, 0x1, R11 ;  /* 0x0000000112247824 */ /* 0x000fe200078e020b */
[----:B--2---:R-:W-:-:S04]  /*2ab0*/  LOP3.LUT R38, R38, 0xfffffffd, RZ, 0xc0, !PT ;  /* 0xfffffffd26267812 */ /* 0x004fc800078ec0ff */
[----:B------:R-:W-:-:S05]  /*2ac0*/  @P2 LOP3.LUT R38, R38, 0x2, RZ, 0xfc, !PT ;  /* 0x0000000226262812 */ /* 0x000fca00078efcff */
[----:B------:R0:W-:Y:S01]  /*2ad0*/  STL [R1], R38 ;  /* 0x0000002601007387 */ /* 0x0001e20000100800 */
[----:B------:R-:W-:Y:S05]  /*2ae0*/  @!P1 BRA `(.L_x_441) ;  /* 0x000000c400c89947 */ /* 0x000fea0003800000 */
[----:B------:R-:W-:Y:S01]  /*2af0*/  SHF.R.S32.HI R88, RZ, 0x1f, R35 ;  /* 0x0000001fff587819 */ /* 0x000fe20000011423 */
[----:B------:R-:W-:Y:S01]  /*2b00*/  ULDC.64 UR4, c[0x0][0x300] ;  /* 0x0000c00000047ab9 */ /* 0x000fe20000000a00 */
[----:B-----5:R-:W-:Y:S01]  /*2b10*/  SHF.R.S32.HI R89, RZ, 0x1f, R34 ;  /* 0x0000001fff597819 */ /* 0x020fe20000011422 */
[C---:B0-----:R-:W-:Y:S01]  /*2b20*/  IMAD.WIDE.U32 R12, R35.reuse, UR4, RZ ;  /* 0x00000004230c7c25 */ /* 0x041fe2000f8e00ff */
[----:B------:R-:W-:Y:S02]  /*2b30*/  ULDC.U8 UR6, c[0x0][0x410] ;  /* 0x0001040000067ab9 */ /* 0x000fe40000000000 */
[----:B------:R-:W-:Y:S01]  /*2b40*/  ISETP.NE.AND P1, PT, RZ, UR6, PT ;  /* 0x00000006ff007c0c */ /* 0x000fe2000bf25270 */
[----:B------:R-:W-:Y:S02]  /*2b50*/  IMAD R14, R88, UR4, RZ ;  /* 0x00000004580e7c24 */ /* 0x000fe4000f8e02ff */
[-C--:B------:R-:W-:Y:S02]  /*2b60*/  IMAD R38, R128, R25.reuse, RZ ;  /* 0x0000001980267224 */ /* 0x080fe400078e02ff */
[----:B------:R-:W-:Y:S01]  /*2b70*/  IMAD R11, R35, UR5, R14 ;  /* 0x00000005230b7c24 */ /* 0x000fe2000f8e020e */
[----:B------:R-:W-:Y:S01]  /*2b80*/  ULDC.64 UR4, c[0x0][0x310] ;  /* 0x0000c40000047ab9 */ /* 0x000fe20000000a00 */
[----:B------:R-:W-:-:S02]  /*2b90*/  IMAD R14, R127, R25, RZ ;  /* 0x000000197f0e7224 */ /* 0x000fc400078e02ff */
[----:B------:R-:W-:Y:S02]  /*2ba0*/  IMAD R15, R89, UR4, RZ ;  /* 0x00000004590f7c24 */ /* 0x000fe4000f8e02ff */
[----:B------:R-:W-:Y:S01]  /*2bb0*/  IMAD.IADD R13, R13, 0x1, R11 ;  /* 0x000000010d0d7824 */ /* 0x000fe200078e020b */
[----:B------:R-:W-:Y:S01]  /*2bc0*/  SHF.R.S32.HI R11, RZ, 0x1f, R25 ;  /* 0x0000001fff0b7819 */ /* 0x000fe20000011419 */
[C---:B------:R-:W-:Y:S02]  /*2bd0*/  IMAD R15, R34.reuse, UR5, R15 ;  /* 0x00000005220f7c24 */ /* 0x040fe4000f8e020f */
[----:B------:R-:W-:Y:S01]  /*2be0*/  IMAD.WIDE.U32 R12, R34, UR4, R12 ;  /* 0x00000004220c7c25 */ /* 0x000fe2000f8e000c */
[----:B------:R-:W-:-:S03]  /*2bf0*/  ULDC.64 UR4, c[0x0][0x308] ;  /* 0x0000c20000047ab9 */ /* 0x000fc60000000a00 */
[----:B------:R-:W-:Y:S01]  /*2c00*/  IMAD R43, R11, R94, R38 ;  /* 0x0000005e0b2b7224 */ /* 0x000fe200078e0226 */
[----:B------:R-:W-:Y:S01]  /*2c10*/  IADD3 R13, R13, R15, RZ ;  /* 0x0000000f0d0d7210 */ /* 0x000fe20007ffe0ff */
[----:B------:R-:W-:Y:S02]  /*2c20*/  IMAD R15, R5, UR4, RZ ;  /* 0x00000004050f7c24 */ /* 0x000fe4000f8e02ff */
[----:B------:R-:W-:Y:S02]  /*2c30*/  IMAD R41, R11, R100, R14 ;  /* 0x000000640b297224 */ /* 0x000fe400078e020e */
[----:B------:R-:W-:-:S04]  /*2c40*/  IMAD.WIDE.U32 R38, R170, UR4, R12 ;  /* 0x00000004aa267c25 */ /* 0x000fc8000f8e000c */
[----:B------:R-:W-:Y:S01]  /*2c50*/  IMAD R119, R170, UR5, R15 ;  /* 0x00000005aa777c24 */ /* 0x000fe2000f8e020f */
[----:B------:R-:W-:Y:S01]  /*2c60*/  ULDC.64 UR4, c[0x0][0x2e8] ;  /* 0x0000ba0000047ab9 */ /* 0x000fe20000000a00 */
[----:B------:R-:W-:Y:S01]  /*2c70*/  IMAD R90, R25, -0xa0, R2 ;  /* 0xffffff60195a7824 */ /* 0x000fe200078e0202 */
[----:B------:R-:W-:Y:S01]  /*2c80*/  IADD3 R120, P2, R38, UR4, RZ ;  /* 0x0000000426787c10 */ /* 0x000fe2000ff5e0ff */
[----:B------:R-:W-:-:S03]  /*2c90*/  IMAD.WIDE.U32 R14, R100, R25, RZ ;  /* 0x00000019640e7225 */ /* 0x000fc600078e00ff */
[----:B------:R-:W-:Y:S01]  /*2ca0*/  IADD3.X R119, R39, UR5, R119, P2, !PT ;  /* 0x0000000527777c10 */ /* 0x000fe200097fe477 */
[----:B------:R-:W-:Y:S01]  /*2cb0*/  IMAD.WIDE.U32 R12, R94, R25, RZ ;  /* 0x000000195e0c7225 */ /* 0x000fe200078e00ff */
[----:B------:R-:W-:-:S03]  /*2cc0*/  VIMNMX R90, R90, 0xa0, PT ;  /* 0x000000a05a5a7848 */ /* 0x000fc60003fe0100 */
[----:B------:R-:W-:Y:S02]  /*2cd0*/  IMAD.IADD R11, R15, 0x1, R41 ;  /* 0x000000010f0b7824 */ /* 0x000fe400078e0229 */
[----:B------:R-:W-:Y:S01]  /*2ce0*/  IMAD.IADD R86, R13, 0x1, R43 ;  /* 0x000000010d567824 */ /* 0x000fe200078e022b */
[----:B------:R-:W-:Y:S06]  /*2cf0*/  @!P1 BRA `(.L_x_442) ;  /* 0x0000006000449947 */ /* 0x000fec0003800000 */
[----:B------:R-:W-:Y:S01]  /*2d00*/  ISETP.GE.AND P2, PT, R198, R90, PT ;  /* 0x0000005ac600720c */ /* 0x000fe20003f46270 */
[----:B------:R-:W-:Y:S01]  /*2d10*/  BSSY B1, `(.L_x_443) ;  /* 0x0000033000017945 */ /* 0x000fe20003800000 */
        /* <DEDUP_REMOVED lines=13> */
[----:B------:R-:W-:Y:S06]  /*2df0*/  @P2 BRA `(.L_x_444) ;  /* 0x0000000000902947 */ /* 0x000fec0003800000 */
[----:B------:R-:W-:Y:S01]  /*2e00*/  ULDC.64 UR4, c[0x0][0x3e8] ;  /* 0x0000fa0000047ab9 */ /* 0x000fe20000000a00 */
[----:B------:R-:W-:Y:S02]  /*2e10*/  CS2R R82, SRZ ;  /* 0x0000000000527805 */ /* 0x000fe4000001ff00 */
[----:B------:R-:W-:Y:S02]  /*2e20*/  IADD3 R40, P1, P4, R104, UR4, R14 ;  /* 0x0000000468287c10 */ /* 0x000fe4000fc3e00e */
[----:B------:R-:W-:Y:S02]  /*2e30*/  CS2R R84, SRZ ;  /* 0x0000000000547805 */ /* 0x000fe4000001ff00 */
[----:B------:R-:W-:Y:S01]  /*2e40*/  IADD3.X R41, R106, UR5, R11, P1, P4 ;  /* 0x000000056a297c10 */ /* 0x000fe20008fe840b */
[----:B------:R-:W-:Y:S02]  /*2e50*/  ULDC.64 UR4, c[0x0][0x400] ;  /* 0x0001000000047ab9 */ /* 0x000fe40000000a00 */
[----:B------:R-:W-:-:S04]  /*2e60*/  IADD3 R42, P1, P4, R98, UR4, R12 ;  /* 0x00000004622a7c10 */ /* 0x000fc8000fc3e00c */
[----:B------:R-:W-:Y:S02]  /*2e70*/  IADD3.X R43, R93, UR5, R86, P1, P4 ;  /* 0x000000055d2b7c10 */ /* 0x000fe40008fe8456 */
[----:B------:R-:W-:Y:S02]  /*2e80*/  ISETP.GE.AND P1, PT, R22, R118, PT ;  /* 0x000000761600720c */ /* 0x000fe40003f26270 */
[----:B------:R-:W-:Y:S02]  /*2e90*/  CS2R R78, SRZ ;  /* 0x00000000004e7805 */ /* 0x000fe4000001ff00 */
[----:B------:R-:W-:-:S09]  /*2ea0*/  CS2R R80, SRZ ;  /* 0x0000000000507805 */ /* 0x000fd2000001ff00 */
[----:B------:R0:W5:Y:S04]  /*2eb0*/  @!P1 LDG.E.64 R82, desc[UR50][R40.64] ;  /* 0x0000003228529981 */ /* 0x000168000c1e1b00 */
[----:B------:R0:W5:Y:S01]  /*2ec0*/  @!P1 LDG.E.64 R84, desc[UR50][R42.64] ;  /* 0x000000322a549981 */ /* 0x000162000c1e1b00 */
        /* <DEDUP_REMOVED lines=20> */
[----:B------:R-:W-:-:S13]  /*3010*/  ISETP.GE.AND P1, PT, R204, R118, PT ;  /* 0x00000076cc00720c */ /* 0x000fda0003f26270 */
[----:B------:R0:W5:Y:S04]  /*3020*/  @!P1 LDG.E.64 R62, desc[UR50][R40.64+0x50] ;  /* 0x00005032283e9981 */ /* 0x000168000c1e1b00 */
[----:B------:R0:W5:Y:S02]  /*3030*/  @!P1 LDG.E.64 R64, desc[UR50][R42.64+0x50] ;  /* 0x000050322a409981 */ /* 0x000164000c1e1b00 */
.L_x_444:
[----:B------:R-:W-:Y:S05]  /*3040*/  BSYNC B1 ;  /* 0x0000000000017941 */ /* 0x000fea0003800000 */
.L_x_443:
[----:B0-----:R-:W-:Y:S01]  /*3050*/  VIADD R40, R198, 0x80 ;  /* 0x00000080c6287836 */ /* 0x001fe20000000000 */
[----:B------:R-:W-:Y:S01]  /*3060*/  BSSY B1, `(.L_x_445) ;  /* 0x0000038000017945 */ /* 0x000fe20003800000 */
[----:B------:R-:W-:Y:S02]  /*3070*/  CS2R R42, SRZ ;  /* 0x00000000002a7805 */ /* 0x000fe4000001ff00 */
[----:B------:R-:W-:Y:S02]  /*3080*/  CS2R R46, SRZ ;  /* 0x00000000002e7805 */ /* 0x000fe4000001ff00 */
[----:B------:R-:W-:Y:S02]  /*3090*/  CS2R R50, SRZ ;  /* 0x0000000000327805 */ /* 0x000fe4000001ff00 */
[----:B------:R-:W-:Y:S02]  /*30a0*/  ISETP.GE.AND P4, PT, R40, R90, PT ;  /* 0x0000005a2800720c */ /* 0x000fe40003f86270 */
[----:B------:R-:W-:-:S02]  /*30b0*/  CS2R R54, SRZ ;  /* 0x0000000000367805 */ /* 0x000fc4000001ff00 */
[----:B------:R-:W-:Y:S02]  /*30c0*/  CS2R R58, SRZ ;  /* 0x00000000003a7805 */ /* 0x000fe4000001ff00 */
[----:B------:R-:W-:Y:S02]  /*30d0*/  CS2R R40, SRZ ;  /* 0x0000000000287805 */ /* 0x000fe4000001ff00 */
[----:B------:R-:W-:Y:S02]  /*30e0*/  CS2R R44, SRZ ;  /* 0x00000000002c7805 */ /* 0x000fe4000001ff00 */
[----:B------:R-:W-:Y:S02]  /*30f0*/  CS2R R48, SRZ ;  /* 0x0000000000307805 */ /* 0x000fe4000001ff00 */
[----:B------:R-:W-:Y:S02]  /*3100*/  CS2R R52, SRZ ;  /* 0x0000000000347805 */ /* 0x000fe4000001ff00 */
[----:B------:R-:W-:Y:S01]  /*3110*/  CS2R R56, SRZ ;  /* 0x0000000000387805 */ /* 0x000fe2000001ff00 */
[----:B-----5:R-:W-:Y:S01]  /*3120*/  IMAD.MOV.U32 R145, RZ, RZ, R62 ;  /* 0x000000ffff917224 */ /* 0x020fe200078e003e */
[----:B------:R-:W-:-:S02]  /*3130*/  MOV R148, R66 ;  /* 0x0000004200947202 */ /* 0x000fc40000000f00 */
[----:B------:R-:W-:Y:S01]  /*3140*/  CS2R R60, SRZ ;  /* 0x00000000003c7805 */ /* 0x000fe2000001ff00 */
[----:B------:R-:W-:Y:S06]  /*3150*/  @P4 BRA `(.L_x_446) ;  /* 0x0000000000a04947 */ /* 0x000fec0003800000 */
[----:B------:R-:W-:Y:S01]  /*3160*/  IADD3 R13, P1, P5, R104, R14, R108 ;  /* 0x0000000e680d7210 */ /* 0x000fe20007d3e06c */
[----:B------:R-:W-:Y:S01]  /*3170*/  ULDC.64 UR4, c[0x0][0x3e8] ;  /* 0x0000fa0000047ab9 */ /* 0x000fe20000000a00 */
[----:B------:R-:W-:Y:S02]  /*3180*/  CS2R R58, SRZ ;  /* 0x00000000003a7805 */ /* 0x000fe4000001ff00 */
[----:B------:R-:W-:Y:S02]  /*3190*/  CS2R R60, SRZ ;  /* 0x00000000003c7805 */ /* 0x000fe4000001ff00 */
[----:B------:R-:W-:Y:S02]  /*31a0*/  IADD3.X R11, R106, R11, R107, P1, P5 ;  /* 0x0000000b6a0b7210 */ /* 0x000fe40000fea46b */
[----:B------:R-:W-:-:S04]  /*31b0*/  IADD3 R14, P1, P5, R98, R12, R110 ;  /* 0x0000000c620e7210 */ /* 0x000fc80007d3e06e */
[----:B------:R-:W-:Y:S02]  /*31c0*/  IADD3.X R86, R93, R86, R109, P1, P5 ;  /* 0x000000565d567210 */ /* 0x000fe40000fea46d */
[----:B------:R-:W-:-:S04]  /*31d0*/  IADD3 R12, P1, R13, UR4, RZ ;  /* 0x000000040d0c7c10 */ /* 0x000fc8000ff3e0ff */
[----:B------:R-:W-:Y:S01]  /*31e0*/  IADD3.X R13, R11, UR5, RZ, P1, !PT ;  /* 0x000000050b0d7c10 */ /* 0x000fe20008ffe4ff */
[----:B------:R-:W-:Y:S02]  /*31f0*/  ULDC.64 UR4, c[0x0][0x400] ;  /* 0x0001000000047ab9 */ /* 0x000fe40000000a00 */
[----:B------:R-:W-:-:S04]  /*3200*/  IADD3 R14, P1, R14, UR4, RZ ;  /* 0x000000040e0e7c10 */ /* 0x000fc8000ff3e0ff */
[----:B------:R-:W-:Y:S02]  /*3210*/  IADD3.X R15, R86, UR5, RZ, P1, !PT ;  /* 0x00000005560f7c10 */ /* 0x000fe40008ffe4ff */
        /* <DEDUP_REMOVED lines=28> */
.L_x_446:
[----:B------:R-:W-:Y:S05]  /*33e0*/  BSYNC B1 ;  /* 0x0000000000017941 */ /* 0x000fea0003800000 */
.L_x_445:
[----:B------:R-:W-:Y:S01]  /*33f0*/  UISETP.NE.AND UP0, UPT, UR48, 0x3, UPT ;  /* 0x000000033000788c */ /* 0x000fe2000bf05270 */
[----:B------:R-:W-:Y:S01]  /*3400*/  IMAD.MOV.U32 R156, RZ, RZ, R70 ;  /* 0x000000ffff9c7224 */ /* 0x000fe200078e0046 */
[----:B------:R-:W-:Y:S01]  /*3410*/  MOV R149, R64 ;  /* 0x0000004000957202 */ /* 0x000fe20000000f00 */
[----:B------:R-:W-:Y:S01]  /*3420*/  IMAD.MOV.U32 R158, RZ, RZ, R74 ;  /* 0x000000ffff9e7224 */ /* 0x000fe200078e004a */
[----:B------:R-:W-:Y:S01]  /*3430*/  MOV R163, R84 ;  /* 0x0000005400a37202 */ /* 0x000fe20000000f00 */
[----:B------:R-:W-:Y:S01]  /*3440*/  IMAD.MOV.U32 R161, RZ, RZ, R78 ;  /* 0x000000ffffa17224 */ /* 0x000fe200078e004e */
[----:B------:R-:W-:Y:S01]  /*3450*/  PLOP3.LUT P1, PT, PT, PT, UP0, 0x80, 0x0 ;  /* 0x000000000000781c */ /* 0x000fe20003f2f008 */
[----:B------:R-:W-:Y:S01]  /*3460*/  IMAD.MOV.U32 R162, RZ, RZ, R82 ;  /* 0x000000ffffa27224 */ /* 0x000fe200078e0052 */
[----:B-----5:R-:W-:Y:S01]  /*3470*/  MOV R143, R54 ;  /* 0x00000036008f7202 */ /* 0x020fe20000000f00 */
[----:B------:R-:W-:Y:S01]  /*3480*/  IMAD.MOV.U32 R155, RZ, RZ, R68 ;  /* 0x000000ffff9b7224 */ /* 0x000fe200078e0044 */
[----:B------:R-:W-:Y:S01]  /*3490*/  MOV R142, R52 ;  /* 0x00000034008e7202 */ /* 0x000fe20000000f00 */
[----:B------:R-:W-:-:S02]  /*34a0*/  IMAD.MOV.U32 R157, RZ, RZ, R72 ;  /* 0x000000ffff9d7224 */ /* 0x000fc400078e0048 */
[----:B------:R-:W-:Y:S02]  /*34b0*/  IMAD.MOV.U32 R159, RZ, RZ, R76 ;  /* 0x000000ffff9f7224 */ /* 0x000fe400078e004c */
[----:B------:R-:W-:Y:S02]  /*34c0*/  IMAD.MOV.U32 R160, RZ, RZ, R80 ;  /* 0x000000ffffa07224 */ /* 0x000fe400078e0050 */
[----:B------:R-:W-:Y:S02]  /*34d0*/  IMAD.MOV.U32 R86, RZ, RZ, R38 ;  /* 0x000000ffff567224 */ /* 0x000fe400078e0026 */
[----:B------:R-:W-:Y:S02]  /*34e0*/  IMAD.MOV.U32 R137, RZ, RZ, R42 ;  /* 0x000000ffff897224 */ /* 0x000fe400078e002a */
[----:B------:R-:W-:Y:S02]  /*34f0*/  IMAD.MOV.U32 R139, RZ, RZ, R46 ;  /* 0x000000ffff8b7224 */ /* 0x000fe400078e002e */
[----:B------:R-:W-:-:S02]  /*3500*/  IMAD.MOV.U32 R141, RZ, RZ, R50 ;  /* 0x000000ffff8d7224 */ /* 0x000fc400078e0032 */
[----:B------:R-:W-:Y:S02]  /*3510*/  IMAD.MOV.U32 R146, RZ, RZ, R58 ;  /* 0x000000ffff927224 */ /* 0x000fe400078e003a */
[----:B------:R-:W-:Y:S02]  /*3520*/  IMAD.MOV.U32 R87, RZ, RZ, R40 ;  /* 0x000000ffff577224 */ /* 0x000fe400078e0028 */
[----:B------:R-:W-:Y:S02]  /*3530*/  IMAD.MOV.U32 R138, RZ, RZ, R44 ;  /* 0x000000ffff8a7224 */ /* 0x000fe400078e002c */
[----:B------:R-:W-:Y:S02]  /*3540*/  IMAD.MOV.U32 R140, RZ, RZ, R48 ;  /* 0x000000ffff8c7224 */ /* 0x000fe400078e0030 */
[----:B------:R-:W-:Y:S02]  /*3550*/  IMAD.MOV.U32 R144, RZ, RZ, R56 ;  /* 0x000000ffff907224 */ /* 0x000fe400078e0038 */
[----:B------:R-:W-:Y:S01]  /*3560*/  IMAD.MOV.U32 R147, RZ, RZ, R60 ;  /* 0x000000ffff937224 */ /* 0x000fe200078e003c */
[----:B------:R-:W-:Y:S06]  /*3570*/  @!P1 BRA `(.L_x_447) ;  /* 0x0000000000049947 */ /* 0x000fec0003800000 */
[----:B------:R-:W-:Y:S01]  /*3580*/  BPT.TRAP 0x1 ;  /* 0x000000040000795c */ /* 0x000fe20000300000 */
.L_x_447:
[----:B------:R-:W-:Y:S01]  /*3590*/  IMAD R91, R19, 0x8, R18 ;  /* 0x00000008135b7824 */ /* 0x000fe200078e0212 */
[----:B------:R-:W-:Y:S01]  /*35a0*/  SHF.L.U32 R92, R199, 0x1f, RZ ;  /* 0x0000001fc75c7819 */ /* 0x000fe200000006ff */
[----:B------:R-:W-:Y:S03]  /*35b0*/  BSSY B1, `(.L_x_448) ;  /* 0x0000003000017945 */ /* 0x000fe60003800000 */
[----:B------:R-:W1:Y:S02]  /*35c0*/  SYNCS.PHASECHK.TRANS64.TRYWAIT P5, [R91+URZ+0x29890], R92 ;  /* 0x0298905c5b0075a7 */ /* 0x000e6400080a017f */
[----:B-1----:R-:W-:Y:S05]  /*35d0*/  @!P5 BRA `(.L_x_449) ;  /* 0x000002540090d947 */ /* 0x002fea0003800000 */
.L_x_771:
[----:B------:R-:W-:Y:S05]  /*35e0*/  BSYNC B1 ;  /* 0x0000000000017941 */ /* 0x000fea0003800000 */
.L_x_448:
[----:B------:R-:W-:-:S03]  /*35f0*/  UMOV UR4, 0xffffffff ;  /* 0xffffffff00047882 */ /* 0x000fc60000000000 */
[----:B------:R-:W-:Y:S05]  /*3600*/  BRA.DIV UR4, `(.L_x_450) ;  /* 0x0000025604987947 */ /* 0x000fea000b800000 */
[----:B------:R2:W3:Y:S04]  /*3610*/  SHFL.IDX PT, R150, R119, RZ, 0x1e1f ;  /* 0x001e1fff77967589 */ /* 0x0004e800000e0000 */
[----:B------:R2:W4:Y:S02]  /*3620*/  SHFL.IDX PT, R11, R120, RZ, 0x1e1f ;  /* 0x001e1fff780b7589 */ /* 0x00052400000e0000 */
.L_x_775:
[----:B------:R-:W-:Y:S04]  /*3630*/  BSSY B1, `(.L_x_451) ;  /* 0x00002c1000017945 */ /* 0x000fe80003800000 */
[----:B------:R-:W-:Y:S05]  /*3640*/  @P2 BRA `(.L_x_452) ;  /* 0x0000002800fc2947 */ /* 0x000fea0003800000 */
[----:B------:R-:W-:Y:S01]  /*3650*/  ISETP.NE.AND P2, PT, R28, RZ, PT ;  /* 0x000000ff1c00720c */ /* 0x000fe20003f45270 */
[----:B------:R-:W-:-:S12]  /*3660*/  BSSY B2, `(.L_x_453) ;  /* 0x0000072000027945 */ /* 0x000fd80003800000 */
[----:B------:R-:W-:Y:S05]  /*3670*/  @!P2 BRA `(.L_x_454) ;  /* 0x0000000400c0a947 */ /* 0x000fea0003800000 */
[----:B0-----:R0:W0:Y:S01]  /*3680*/  LDS.128 R12, [R37+0x1a400] ;  /* 0x01a40000250c7984 */ /* 0x0010220000000c00 */
[----:B------:R-:W-:Y:S01]  /*3690*/  ISETP.GE.AND P2, PT, R22, R118, PT ;  /* 0x000000761600720c */ /* 0x000fe20003f46270 */
[----:B------:R-:W-:-:S12]  /*36a0*/  BSSY B3, `(.L_x_455) ;  /* 0x000006a000037945 */ /* 0x000fd80003800000 */
[----:B------:R-:W-:Y:S05]  /*36b0*/  @P2 BRA `(.L_x_456) ;  /* 0x0000000400a02947 */ /* 0x000fea0003800000 */
[--C-:B------:R-:W-:Y:S02]  /*36c0*/  SHF.R.U32.HI R82, RZ, 0x8, R83.reuse ;  /* 0x00000008ff527819 */ /* 0x100fe40000011653 */
[----:B------:R-:W-:Y:S02]  /*36d0*/  SHF.R.U32.HI R84, RZ, 0x10, R83 ;  /* 0x00000010ff547819 */ /* 0x000fe40000011653 */
[----:B------:R-:W-:Y:S01]  /*36e0*/  LOP3.LUT R164, R83, 0xff0000ff, RZ, 0xc0, !PT ;  /* 0xff0000ff53a47812 */ /* 0x000fe200078ec0ff */
[----:B------:R-:W-:Y:S01]  /*36f0*/  IMAD.SHL.U32 R83, R82, 0x100, RZ ;  /* 0x0000010052537824 */ /* 0x000fe200078e00ff */
[--C-:B------:R-:W-:Y:S02]  /*3700*/  SHF.R.U32.HI R166, RZ, 0x8, R85.reuse ;  /* 0x00000008ffa67819 */ /* 0x100fe40000011655 */
[----:B------:R-:W-:Y:S02]  /*3710*/  SHF.R.U32.HI R82, RZ, 0x10, R85 ;  /* 0x00000010ff527819 */ /* 0x000fe40000011655 */
[----:B------:R-:W-:Y:S01]  /*3720*/  LOP3.LUT R164, R164, 0xff00, R83, 0xf8, !PT ;  /* 0x0000ff00a4a47812 */ /* 0x000fe200078ef853 */
[----:B------:R-:W-:Y:S01]  /*3730*/  IMAD.U32 R83, R84, 0x10000, RZ ;  /* 0x0001000054537824 */ /* 0x000fe200078e00ff */
[----:B------:R-:W-:-:S02]  /*3740*/  LOP3.LUT R85, R85, 0xff0000ff, RZ, 0xc0, !PT ;  /* 0xff0000ff55557812 */ /* 0x000fc400078ec0ff */
[----:B------:R-:W-:Y:S02]  /*3750*/  SHF.L.U32 R166, R166, 0x8, RZ ;  /* 0x00000008a6a67819 */ /* 0x000fe400000006ff */
[----:B------:R-:W-:Y:S02]  /*3760*/  LOP3.LUT R83, R164, 0xff0000, R83, 0xf8, !PT ;  /* 0x00ff0000a4537812 */ /* 0x000fe400078ef853 */
[----:B------:R-:W-:Y:S02]  /*3770*/  F2FP.F16.E4M3.UNPACK_B R84, R163.H1 ;  /* 0x000000a3ff54723e */ /* 0x000fe400030006ff */
[----:B0-----:R-:W-:Y:S02]  /*3780*/  F2FP.F16.E4M3.UNPACK_B R164, R13 ;  /* 0x0000000dffa4723e */ /* 0x001fe400020006ff */
[----:B------:R-:W-:Y:S01]  /*3790*/  LOP3.LUT R166, R85, 0xff00, R166, 0xf8, !PT ;  /* 0x0000ff0055a67812 */ /* 0x000fe200078ef8a6 */
[----:B------:R-:W-:Y:S01]  /*37a0*/  HADD2.F32 R168, -RZ, R84.H0_H0 ;  /* 0x20000054ffa87230 */ /* 0x000fe20000004100 */
[-C--:B------:R-:W-:Y:S01]  /*37b0*/  F2FP.F16.E4M3.UNPACK_B R165, R162.reuse.H1 ;  /* 0x000000a2ffa5723e */ /* 0x080fe200030006ff */
[--C-:B------:R-:W-:Y:S01]  /*37c0*/  HADD2.F32 R85, -RZ, R164.reuse.H1_H1 ;  /* 0x300000a4ff557230 */ /* 0x100fe20000004100 */
[----:B------:R-:W-:Y:S01]  /*37d0*/  F2FP.F16.E4M3.UNPACK_B R163, R163 ;  /* 0x000000a3ffa3723e */ /* 0x000fe200020006ff */
[----:B------:R-:W-:Y:S01]  /*37e0*/  HADD2.F32 R164, -RZ, R164.H0_H0 ;  /* 0x200000a4ffa47230 */ /* 0x000fe20000004100 */
[----:B------:R-:W-:Y:S01]  /*37f0*/  F2FP.F16.E4M3.UNPACK_B R162, R162 ;  /* 0x000000a2ffa2723e */ /* 0x000fe200020006ff */
[----:B------:R-:W-:-:S02]  /*3800*/  HADD2.F32 R167, -RZ, R165.H0_H0 ;  /* 0x200000a5ffa77230 */ /* 0x000fc40000004100 */
[-C--:B------:R-:W-:Y:S01]  /*3810*/  FMUL.FTZ R171, R85, R168.reuse ;  /* 0x000000a855ab7220 */ /* 0x080fe20000410000 */
[----:B------:R-:W-:Y:S02]  /*3820*/  HADD2.F32 R165, -RZ, R165.H1_H1 ;  /* 0x300000a5ffa57230 */ /* 0x000fe40000004100 */
[C---:B------:R-:W-:Y:S01]  /*3830*/  FMUL.FTZ R168, R164.reuse, R168 ;  /* 0x000000a8a4a87220 */ /* 0x040fe20000410000 */
[----:B------:R-:W-:-:S03]  /*3840*/  FFMA.FTZ R164, R164, R167, -R171 ;  /* 0x000000a7a4a47223 */ /* 0x000fc600000108ab */
[----:B------:R-:W-:Y:S01]  /*3850*/  FFMA.FTZ R85, R85, R167, R168 ;  /* 0x000000a755557223 */ /* 0x000fe200000100a8 */
[----:B------:R-:W-:Y:S01]  /*3860*/  F2FP.F16.E4M3.UNPACK_B R168, R13.H1 ;  /* 0x0000000dffa8723e */ /* 0x000fe200030006ff */
[----:B------:R-:W-:-:S04]  /*3870*/  HADD2.F32 R167, -RZ, R84.H1_H1 ;  /* 0x30000054ffa77230 */ /* 0x000fc80000004100 */
[--C-:B------:R-:W-:Y:S02]  /*3880*/  HADD2.F32 R13, -RZ, R168.reuse.H1_H1 ;  /* 0x300000a8ff0d7230 */ /* 0x100fe40000004100 */
[----:B------:R-:W-:-:S03]  /*3890*/  HADD2.F32 R84, -RZ, R168.H0_H0 ;  /* 0x200000a8ff547230 */ /* 0x000fc60000004100 */
[CC--:B------:R-:W-:Y:S02]  /*38a0*/  FMUL.FTZ R168, R13.reuse, R167.reuse ;  /* 0x000000a70da87220 */ /* 0x0c0fe40000410000 */
[C---:B------:R-:W-:Y:S02]  /*38b0*/  FMUL.FTZ R167, R84.reuse, R167 ;  /* 0x000000a754a77220 */ /* 0x040fe40000410000 */
[-C--:B------:R-:W-:Y:S02]  /*38c0*/  FFMA.FTZ R84, R84, R165.reuse, -R168 ;  /* 0x000000a554547223 */ /* 0x080fe400000108a8 */
[----:B------:R-:W-:Y:S01]  /*38d0*/  FFMA.FTZ R165, R13, R165, R167 ;  /* 0x000000a50da57223 */ /* 0x000fe200000100a7 */
[----:B------:R-:W-:Y:S02]  /*38e0*/  IMAD.U32 R13, R82, 0x10000, RZ ;  /* 0x00010000520d7824 */ /* 0x000fe400078e00ff */
[----:B------:R-:W-:Y:S01]  /*38f0*/  IMAD.MOV.U32 R82, RZ, RZ, R15 ;  /* 0x000000ffff527224 */ /* 0x000fe200078e000f */
[----:B------:R-:W-:-:S02]  /*3900*/  F2FP.F16.E4M3.UNPACK_B R15, R83.H1 ;  /* 0x00000053ff0f723e */ /* 0x000fc400030006ff */
[----:B------:R-:W-:Y:S02]  /*3910*/  LOP3.LUT R13, R166, 0xff0000, R13, 0xf8, !PT ;  /* 0x00ff0000a60d7812 */ /* 0x000fe400078ef80d */
[-C--:B------:R-:W-:Y:S01]  /*3920*/  F2FP.F16.E4M3.UNPACK_B R171, R82.reuse ;  /* 0x00000052ffab723e */ /* 0x080fe200020006ff */
[--C-:B------:R-:W-:Y:S01]  /*3930*/  HADD2.F32 R168, -RZ, R15.reuse.H0_H0 ;  /* 0x2000000fffa87230 */ /* 0x100fe20000004100 */
[-C--:B------:R-:W-:Y:S01]  /*3940*/  F2FP.F16.E4M3.UNPACK_B R166, R13.reuse.H1 ;  /* 0x0000000dffa6723e */ /* 0x080fe200030006ff */
[----:B------:R-:W-:Y:S01]  /*3950*/  HADD2.F32 R15, -RZ, R15.H1_H1 ;  /* 0x3000000fff0f7230 */ /* 0x000fe20000004100 */
[----:B------:R-:W-:Y:S01]  /*3960*/  F2FP.F16.E4M3.UNPACK_B R82, R82.H1 ;  /* 0x00000052ff52723e */ /* 0x000fe200030006ff */
[--C-:B------:R-:W-:Y:S01]  /*3970*/  HADD2.F32 R167, -RZ, R171.reuse.H1_H1 ;  /* 0x300000abffa77230 */ /* 0x100fe20000004100 */
[----:B------:R-:W-:Y:S01]  /*3980*/  F2FP.SATFINITE.E4M3.F32.PACK_AB_MERGE_C R84, R165, R84, RZ ;  /* 0x00000054a554723e */ /* 0x000fe200048070ff */
[--C-:B------:R-:W-:Y:S01]  /*3990*/  HADD2.F32 R176, -RZ, R166.reuse.H0_H0 ;  /* 0x200000a6ffb07230 */ /* 0x100fe20000004100 */
[----:B------:R-:W-:Y:S01]  /*39a0*/  F2FP.F16.E4M3.UNPACK_B R13, R13 ;  /* 0x0000000dff0d723e */ /* 0x000fe200020006ff */
[----:B------:R-:W-:Y:S01]  /*39b0*/  HADD2.F32 R171, -RZ, R171.H0_H0 ;  /* 0x200000abffab7230 */ /* 0x000fe20000004100 */
[----:B------:R-:W-:Y:S01]  /*39c0*/  F2FP.SATFINITE.E4M3.F32.PACK_AB_MERGE_C R85, R85, R164, R84 ;  /* 0x000000a45555723e */ /* 0x000fe20004807054 */
[----:B------:R-:W-:-:S02]  /*39d0*/  HADD2.F32 R166, -RZ, R166.H1_H1 ;  /* 0x300000a6ffa67230 */ /* 0x000fc40000004100 */
[----:B------:R-:W-:Y:S01]  /*39e0*/  FMUL.FTZ R177, R167, R176 ;  /* 0x000000b0a7b17220 */ /* 0x000fe20000410000 */
[----:B------:R-:W-:Y:S02]  /*39f0*/  F2FP.F16.E4M3.UNPACK_B R84, R14 ;  /* 0x0000000eff54723e */ /* 0x000fe400020006ff */
[----:B------:R-:W-:Y:S01]  /*3a00*/  F2FP.F16.E4M3.UNPACK_B R83, R83 ;  /* 0x00000053ff53723e */ /* 0x000fe200020006ff */
[C---:B------:R-:W-:Y:S01]  /*3a10*/  FFMA.FTZ R177, R171.reuse, R168, -R177 ;  /* 0x000000a8abb17223 */ /* 0x040fe200000108b1 */
[----:B------:R-:W-:Y:S01]  /*3a20*/  FMUL.FTZ R171, R171, R176 ;  /* 0x000000b0abab7220 */ /* 0x000fe20000410000 */
[----:B------:R-:W-:Y:S02]  /*3a30*/  F2FP.F16.E4M3.UNPACK_B R14, R14.H1 ;  /* 0x0000000eff0e723e */ /* 0x000fe400030006ff */
[----:B------:R-:W-:Y:S02]  /*3a40*/  HADD2.F32 R164, -RZ, R83.H0_H0 ;  /* 0x20000053ffa47230 */ /* 0x000fe40000004100 */
[----:B------:R-:W-:Y:S01]  /*3a50*/  FFMA.FTZ R171, R167, R168, R171 ;  /* 0x000000a8a7ab7223 */ /* 0x000fe200000100ab */
[----:B------:R-:W-:-:S02]  /*3a60*/  HADD2.F32 R167, -RZ, R82.H1_H1 ;  /* 0x30000052ffa77230 */ /* 0x000fc40000004100 */
[----:B------:R-:W-:Y:S02]  /*3a70*/  HADD2.F32 R82, -RZ, R82.H0_H0 ;  /* 0x20000052ff527230 */ /* 0x000fe40000004100 */
[----:B------:R-:W-:Y:S02]  /*3a80*/  HADD2.F32 R83, -RZ, R83.H1_H1 ;  /* 0x30000053ff537230 */ /* 0x000fe40000004100 */
[----:B------:R-:W-:-:S04]  /*3a90*/  FMUL.FTZ R168, R167, R166 ;  /* 0x000000a6a7a87220 */ /* 0x000fc80000410000 */
[CC--:B------:R-:W-:Y:S01]  /*3aa0*/  FFMA.FTZ R168, R82.reuse, R15.reuse, -R168 ;  /* 0x0000000f52a87223 */ /* 0x0c0fe200000108a8 */
[----:B------:R-:W-:Y:S01]  /*3ab0*/  FMUL.FTZ R82, R82, R166 ;  /* 0x000000a652527220 */ /* 0x000fe20000410000 */
[--C-:B------:R-:W-:Y:S02]  /*3ac0*/  HADD2.F32 R166, -RZ, R13.reuse.H0_H0 ;  /* 0x2000000dffa67230 */ /* 0x100fe40000004100 */
[----:B------:R-:W-:Y:S02]  /*3ad0*/  HADD2.F32 R13, -RZ, R13.H1_H1 ;  /* 0x3000000dff0d7230 */ /* 0x000fe40000004100 */
[----:B------:R-:W-:Y:S01]  /*3ae0*/  FFMA.FTZ R82, R167, R15, R82 ;  /* 0x0000000fa7527223 */ /* 0x000fe20000010052 */
[--C-:B------:R-:W-:Y:S02]  /*3af0*/  HADD2.F32 R15, -RZ, R84.reuse.H1_H1 ;  /* 0x30000054ff0f7230 */ /* 0x100fe40000004100 */
[----:B------:R-:W-:Y:S02]  /*3b00*/  HADD2.F32 R84, -RZ, R84.H0_H0 ;  /* 0x20000054ff547230 */ /* 0x000fe40000004100 */
[----:B------:R-:W-:-:S02]  /*3b10*/  HADD2.F32 R167, -RZ, R163.H1_H1 ;  /* 0x300000a3ffa77230 */ /* 0x000fc40000004100 */
[CC--:B------:R-:W-:Y:S01]  /*3b20*/  FMUL.FTZ R165, R15.reuse, R166.reuse ;  /* 0x000000a60fa57220 */ /* 0x0c0fe20000410000 */
[----:B------:R-:W-:Y:S02]  /*3b30*/  HADD2.F32 R163, -RZ, R163.H0_H0 ;  /* 0x200000a3ffa37230 */ /* 0x000fe40000004100 */
[----:B------:R-:W-:Y:S01]  /*3b40*/  FMUL.FTZ R166, R84, R166 ;  /* 0x000000a654a67220 */ /* 0x000fe20000410000 */
[----:B------:R-:W-:Y:S01]  /*3b50*/  F2FP.SATFINITE.E4M3.F32.PACK_AB_MERGE_C R82, R82, R168, RZ ;  /* 0x000000a85252723e */ /* 0x000fe200048070ff */
[-C--:B------:R-:W-:Y:S02]  /*3b60*/  FFMA.FTZ R165, R84, R164.reuse, -R165 ;  /* 0x000000a454a57223 */ /* 0x080fe400000108a5 */
[----:B------:R-:W-:Y:S01]  /*3b70*/  FFMA.FTZ R166, R15, R164, R166 ;  /* 0x000000a40fa67223 */ /* 0x000fe200000100a6 */
[--C-:B------:R-:W-:Y:S02]  /*3b80*/  HADD2.F32 R15, -RZ, R14.reuse.H1_H1 ;  /* 0x3000000eff0f7230 */ /* 0x100fe40000004100 */
[----:B------:R-:W-:-:S03]  /*3b90*/  HADD2.F32 R14, -RZ, R14.H0_H0 ;  /* 0x2000000eff0e7230 */ /* 0x000fc60000004100 */
[CC--:B------:R-:W-:Y:S02]  /*3ba0*/  FMUL.FTZ R84, R15.reuse, R13.reuse ;  /* 0x0000000d0f547220 */ /* 0x0c0fe40000410000 */
[C---:B------:R-:W-:Y:S02]  /*3bb0*/  FMUL.FTZ R164, R14.reuse, R13 ;  /* 0x0000000d0ea47220 */ /* 0x040fe40000410000 */
[-C--:B------:R-:W-:Y:S01]  /*3bc0*/  FFMA.FTZ R13, R14, R83.reuse, -R84 ;  /* 0x000000530e0d7223 */ /* 0x080fe20000010854 */
[----:B------:R-:W-:Y:S01]  /*3bd0*/  F2FP.F16.E4M3.UNPACK_B R84, R12.H1 ;  /* 0x0000000cff54723e */ /* 0x000fe200030006ff */
[----:B------:R-:W-:Y:S01]  /*3be0*/  FFMA.FTZ R14, R15, R83, R164 ;  /* 0x000000530f0e7223 */ /* 0x000fe200000100a4 */
[--C-:B------:R-:W-:Y:S02]  /*3bf0*/  HADD2.F32 R83, -RZ, R162.reuse.H1_H1 ;  /* 0x300000a2ff537230 */ /* 0x100fe40000004100 */
[----:B------:R-:W-:Y:S02]  /*3c00*/  HADD2.F32 R162, -RZ, R162.H0_H0 ;  /* 0x200000a2ffa27230 */ /* 0x000fe40000004100 */
[--C-:B------:R-:W-:Y:S01]  /*3c10*/  HADD2.F32 R15, -RZ, R84.reuse.H1_H1 ;  /* 0x30000054ff0f7230 */ /* 0x100fe20000004100 */
[----:B------:R-:W-:Y:S01]  /*3c20*/  F2FP.SATFINITE.E4M3.F32.PACK_AB_MERGE_C R13, R14, R13, RZ ;  /* 0x0000000d0e0d723e */ /* 0x000fe200048070ff */
[----:B------:R-:W-:-:S03]  /*3c30*/  HADD2.F32 R84, -RZ, R84.H0_H0 ;  /* 0x20000054ff547230 */ /* 0x000fc60000004100 */
[C---:B------:R-:W-:Y:S01]  /*3c40*/  FMUL.FTZ R164, R15.reuse, R167 ;  /* 0x000000a70fa47220 */ /* 0x040fe20000410000 */
[----:B------:R-:W-:Y:S01]  /*3c50*/  F2FP.SATFINITE.E4M3.F32.PACK_AB_MERGE_C R14, R166, R165, R13 ;  /* 0x000000a5a60e723e */ /* 0x000fe2000480700d */
[C---:B------:R-:W-:Y:S01]  /*3c60*/  FMUL.FTZ R167, R84.reuse, R167 ;  /* 0x000000a754a77220 */ /* 0x040fe20000410000 */
[----:B------:R-:W-:Y:S01]  /*3c70*/  MOV R13, R85 ;  /* 0x00000055000d7202 */ /* 0x000fe20000000f00 */
[-C--:B------:R-:W-:Y:S02]  /*3c80*/  FFMA.FTZ R164, R84, R83.reuse, -R164 ;  /* 0x0000005354a47223 */ /* 0x080fe400000108a4 */
[----:B------:R-:W-:Y:S01]  /*3c90*/  FFMA.FTZ R167, R15, R83, R167 ;  /* 0x000000530fa77223 */ /* 0x000fe200000100a7 */
[----:B------:R-:W-:-:S04]  /*3ca0*/  F2FP.F16.E4M3.UNPACK_B R15, R12 ;  /* 0x0000000cff0f723e */ /* 0x000fc800020006ff */
[----:B------:R-:W-:Y:S01]  /*3cb0*/  F2FP.SATFINITE.E4M3.F32.PACK_AB_MERGE_C R164, R167, R164, RZ ;  /* 0x000000a4a7a4723e */ /* 0x000fe200048070ff */
[--C-:B------:R-:W-:Y:S02]  /*3cc0*/  HADD2.F32 R12, -RZ, R15.reuse.H1_H1 ;  /* 0x3000000fff0c7230 */ /* 0x100fe40000004100 */
[----:B------:R-:W-:-:S03]  /*3cd0*/  HADD2.F32 R15, -RZ, R15.H0_H0 ;  /* 0x2000000fff0f7230 */ /* 0x000fc60000004100 */
[CC--:B------:R-:W-:Y:S02]  /*3ce0*/  FMUL.FTZ R83, R12.reuse, R163.reuse ;  /* 0x000000a30c537220 */ /* 0x0c0fe40000410000 */
[C---:B------:R-:W-:Y:S02]  /*3cf0*/  FMUL.FTZ R163, R15.reuse, R163 ;  /* 0x000000a30fa37220 */ /* 0x040fe40000410000 */
[-C--:B------:R-:W-:Y:S01]  /*3d00*/  FFMA.FTZ R83, R15, R162.reuse, -R83 ;  /* 0x000000a20f537223 */ /* 0x080fe20000010853 */
[----:B------:R-:W-:Y:S01]  /*3d10*/  F2FP.SATFINITE.E4M3.F32.PACK_AB_MERGE_C R15, R171, R177, R82 ;  /* 0x000000b1ab0f723e */ /* 0x000fe20004807052 */
[----:B------:R-:W-:-:S05]  /*3d20*/  FFMA.FTZ R12, R12, R162, R163 ;  /* 0x000000a20c0c7223 */ /* 0x000fca00000100a3 */
[----:B------:R-:W-:-:S07]  /*3d30*/  F2FP.SATFINITE.E4M3.F32.PACK_AB_MERGE_C R12, R12, R83, R164 ;  /* 0x000000530c0c723e */ /* 0x000fce00048070a4 */
.L_x_456:
[----:B------:R-:W-:Y:S05]  /*3d40*/  BSYNC B3 ;  /* 0x0000000000037941 */ /* 0x000fea0003800000 */
.L_x_455:
[----:B----4-:R-:W-:-:S05]  /*3d50*/  IADD3 R82, P2, R16, R11, RZ ;  /* 0x0000000b10527210 */ /* 0x010fca0007f5e0ff */
[----:B---3--:R-:W-:-:S05]  /*3d60*/  IMAD.X R83, R150, 0x1, R17, P2 ;  /* 0x0000000196537824 */ /* 0x008fca00010e0611 */
[----:B0-----:R0:W-:Y:S03]  /*3d70*/  ST.E.128 desc[UR50][R82.64], R12 ;  /* 0x0000000c52007985 */ /* 0x0011e6000c101d32 */
.L_x_454:
[----:B------:R-:W-:Y:S05]  /*3d80*/  BSYNC B2 ;  /* 0x0000000000027941 */ /* 0x000fea0003800000 */
.L_x_453:
[----:B------:R-:W-:Y:S01]  /*3d90*/  ISETP.NE.AND P2, PT, R29, RZ, PT ;  /* 0x000000ff1d00720c */ /* 0x000fe20003f45270 */
[----:B------:R-:W-:-:S12]  /*3da0*/  BSSY B2, `(.L_x_457) ;  /* 0x0000076000027945 */ /* 0x000fd80003800000 */
[----:B------:R-:W-:Y:S05]  /*3db0*/  @!P2 BRA `(.L_x_458) ;  /* 0x0000000400d0a947 */ /* 0x000fea0003800000 */
[----:B0-----:R0:W0:Y:S01]  /*3dc0*/  LDS.128 R12, [R36+0x1a400] ;  /* 0x01a40000240c7984 */ /* 0x0010220000000c00 */
[----:B------:R-:W-:Y:S01]  /*3dd0*/  ISETP.GE.AND P2, PT, R201, R118, PT ;  /* 0x00000076c900720c */ /* 0x000fe20003f46270 */
[----:B------:R-:W-:-:S12]  /*3de0*/  BSSY B3, `(.L_x_459) ;  /* 0x000006d000037945 */ /* 0x000fd80003800000 */
[----:B------:R-:W-:Y:S05]  /*3df0*/  @P2 BRA `(.L_x_460) ;  /* 0x0000000400ac2947 */ /* 0x000fea0003800000 */
[----:B0-----:R-:W-:Y:S01]  /*3e00*/  IMAD.MOV.U32 R80, RZ, RZ, R13 ;  /* 0x000000ffff507224 */ /* 0x001fe200078e000d */
[----:B------:R-:W-:Y:S02]  /*3e10*/  F2FP.F16.E4M3.UNPACK_B R82, R160.H1 ;  /* 0x000000a0ff52723e */ /* 0x000fe400030006ff */
[----:B------:R-:W-:Y:S02]  /*3e20*/  F2FP.F16.E4M3.UNPACK_B R13, R161.H1 ;  /* 0x000000a1ff0d723e */ /* 0x000fe400030006ff */
[----:B------:R-:W-:Y:S01]  /*3e30*/  F2FP.F16.E4M3.UNPACK_B R78, R80 ;  /* 0x00000050ff4e723e */ /* 0x000fe200020006ff */
[----:B------:R-:W-:Y:S01]  /*3e40*/  HADD2.F32 R83, -RZ, R82.H0_H0 ;  /* 0x20000052ff537230 */ /* 0x000fe20000004100 */
[----:B------:R-:W-:Y:S01]  /*3e50*/  F2FP.F16.E4M3.UNPACK_B R160, R160 ;  /* 0x000000a0ffa0723e */ /* 0x000fe200020006ff */
[----:B------:R-:W-:Y:S02]  /*3e60*/  HADD2.F32 R85, -RZ, R13.H0_H0 ;  /* 0x2000000dff557230 */ /* 0x000fe40000004100 */
[----:B------:R-:W-:-:S02]  /*3e70*/  HADD2.F32 R84, -RZ, R78.H1_H1 ;  /* 0x3000004eff547230 */ /* 0x000fc40000004100 */
[----:B------:R-:W-:Y:S02]  /*3e80*/  HADD2.F32 R78, -RZ, R78.H0_H0 ;  /* 0x2000004eff4e7230 */ /* 0x000fe40000004100 */
[----:B------:R-:W-:Y:S02]  /*3e90*/  HADD2.F32 R82, -RZ, R82.H1_H1 ;  /* 0x30000052ff527230 */ /* 0x000fe40000004100 */
[-C--:B------:R-:W-:Y:S01]  /*3ea0*/  FMUL.FTZ R163, R84, R83.reuse ;  /* 0x0000005354a37220 */ /* 0x080fe20000410000 */
[----:B------:R-:W-:Y:S02]  /*3eb0*/  HADD2.F32 R13, -RZ, R13.H1_H1 ;  /* 0x3000000dff0d7230 */ /* 0x000fe40000004100 */
[C---:B------:R-:W-:Y:S01]  /*3ec0*/  FMUL.FTZ R165, R78.reuse, R83 ;  /* 0x000000534ea57220 */ /* 0x040fe20000410000 */
[----:B------:R-:W-:Y:S02]  /*3ed0*/  HADD2.F32 R162, -RZ, R160.H1_H1 ;  /* 0x300000a0ffa27230 */ /* 0x000fe40000004100 */
[-C--:B------:R-:W-:Y:S01]  /*3ee0*/  FFMA.FTZ R83, R78, R85.reuse, -R163 ;  /* 0x000000554e537223 */ /* 0x080fe200000108a3 */
[----:B------:R-:W-:Y:S01]  /*3ef0*/  FFMA.FTZ R78, R84, R85, R165 ;  /* 0x00000055544e7223 */ /* 0x000fe200000100a5 */
[----:B------:R-:W-:Y:S01]  /*3f00*/  F2FP.F16.E4M3.UNPACK_B R84, R80.H1 ;  /* 0x00000050ff54723e */ /* 0x000fe200030006ff */
[----:B------:R-:W-:-:S04]  /*3f10*/  IMAD.MOV.U32 R80, RZ, RZ, R12 ;  /* 0x000000ffff507224 */ /* 0x000fc800078e000c */
[--C-:B------:R-:W-:Y:S01]  /*3f20*/  HADD2.F32 R85, -RZ, R84.reuse.H1_H1 ;  /* 0x30000054ff557230 */ /* 0x100fe20000004100 */
[-C--:B------:R-:W-:Y:S01]  /*3f30*/  F2FP.F16.E4M3.UNPACK_B R12, R80.reuse.H1 ;  /* 0x00000050ff0c723e */ /* 0x080fe200030006ff */
[----:B------:R-:W-:Y:S01]  /*3f40*/  HADD2.F32 R84, -RZ, R84.H0_H0 ;  /* 0x20000054ff547230 */ /* 0x000fe20000004100 */
[----:B------:R-:W-:Y:S02]  /*3f50*/  F2FP.F16.E4M3.UNPACK_B R80, R80 ;  /* 0x00000050ff50723e */ /* 0x000fe400020006ff */
[CC--:B------:R-:W-:Y:S02]  /*3f60*/  FMUL.FTZ R163, R85.reuse, R82.reuse ;  /* 0x0000005255a37220 */ /* 0x0c0fe40000410000 */
[C---:B------:R-:W-:Y:S02]  /*3f70*/  FMUL.FTZ R82, R84.reuse, R82 ;  /* 0x0000005254527220 */ /* 0x040fe40000410000 */
[-C--:B------:R-:W-:Y:S02]  /*3f80*/  FFMA.FTZ R84, R84, R13.reuse, -R163 ;  /* 0x0000000d54547223 */ /* 0x080fe400000108a3 */
[----:B------:R-:W-:Y:S01]  /*3f90*/  FFMA.FTZ R85, R85, R13, R82 ;  /* 0x0000000d55557223 */ /* 0x000fe20000010052 */
[----:B------:R-:W-:Y:S01]  /*3fa0*/  F2FP.F16.E4M3.UNPACK_B R82, R161 ;  /* 0x000000a1ff52723e */ /* 0x000fe200020006ff */
[----:B------:R-:W-:-:S02]  /*3fb0*/  HADD2.F32 R13, -RZ, R12.H1_H1 ;  /* 0x3000000cff0d7230 */ /* 0x000fc40000004100 */
[----:B------:R-:W-:Y:S01]  /*3fc0*/  HADD2.F32 R12, -RZ, R12.H0_H0 ;  /* 0x2000000cff0c7230 */ /* 0x000fe20000004100 */
[----:B------:R-:W-:Y:S01]  /*3fd0*/  F2FP.SATFINITE.E4M3.F32.PACK_AB_MERGE_C R84, R85, R84, RZ ;  /* 0x000000545554723e */ /* 0x000fe200048070ff */
[----:B------:R-:W-:Y:S02]  /*3fe0*/  HADD2.F32 R161, -RZ, R82.H1_H1 ;  /* 0x30000052ffa17230 */ /* 0x000fe40000004100 */
[-C--:B------:R-:W-:Y:S01]  /*3ff0*/  FMUL.FTZ R163, R13, R162.reuse ;  /* 0x000000a20da37220 */ /* 0x080fe20000410000 */
[----:B------:R-:W-:Y:S02]  /*4000*/  HADD2.F32 R85, -RZ, R160.H0_H0 ;  /* 0x200000a0ff557230 */ /* 0x000fe40000004100 */
[C---:B------:R-:W-:Y:S01]  /*4010*/  FMUL.FTZ R162, R12.reuse, R162 ;  /* 0x000000a20ca27220 */ /* 0x040fe20000410000 */
[--C-:B------:R-:W-:Y:S02]  /*4020*/  HADD2.F32 R160, -RZ, R80.reuse.H1_H1 ;  /* 0x30000050ffa07230 */ /* 0x100fe40000004100 */
[----:B------:R-:W-:Y:S01]  /*4030*/  FFMA.FTZ R12, R12, R161, -R163 ;  /* 0x000000a10c0c7223 */ /* 0x000fe200000108a3 */
[----:B------:R-:W-:-:S02]  /*4040*/  HADD2.F32 R80, -RZ, R80.H0_H0 ;  /* 0x20000050ff507230 */ /* 0x000fc40000004100 */
[----:B------:R-:W-:Y:S01]  /*4050*/  FFMA.FTZ R13, R13, R161, R162 ;  /* 0x000000a10d0d7223 */ /* 0x000fe200000100a2 */
[----:B------:R-:W-:Y:S02]  /*4060*/  HADD2.F32 R161, -RZ, R82.H0_H0 ;  /* 0x20000052ffa17230 */ /* 0x000fe40000004100 */
[----:B------:R-:W-:Y:S01]  /*4070*/  FMUL.FTZ R163, R160, R85 ;  /* 0x00000055a0a37220 */ /* 0x000fe20000410000 */
[----:B------:R-:W-:Y:S01]  /*4080*/  F2FP.SATFINITE.E4M3.F32.PACK_AB_MERGE_C R78, R78, R83, R84 ;  /* 0x000000534e4e723e */ /* 0x000fe20004807054 */
[C---:B------:R-:W-:Y:S01]  /*4090*/  FMUL.FTZ R165, R80.reuse, R85 ;  /* 0x0000005550a57220 */ /* 0x040fe20000410000 */
[----:B------:R-:W-:Y:S01]  /*40a0*/  SHF.R.U32.HI R84, RZ, 0x8, R81 ;  /* 0x00000008ff547819 */ /* 0x000fe20000011651 */
[-C--:B------:R-:W-:Y:S01]  /*40b0*/  FFMA.FTZ R85, R80, R161.reuse, -R163 ;  /* 0x000000a150557223 */ /* 0x080fe200000108a3 */
[----:B------:R-:W-:Y:S01]  /*40c0*/  LOP3.LUT R83, R81, 0xff0000ff, RZ, 0xc0, !PT ;  /* 0xff0000ff51537812 */ /* 0x000fe200078ec0ff */
[----:B------:R-:W-:Y:S01]  /*40d0*/  FFMA.FTZ R80, R160, R161, R165 ;  /* 0x000000a1a0507223 */ /* 0x000fe200000100a5 */
[----:B------:R-:W-:Y:S01]  /*40e0*/  SHF.R.U32.HI R81, RZ, 0x10, R81 ;  /* 0x00000010ff517819 */ /* 0x000fe20000011651 */
[----:B------:R-:W-:Y:S01]  /*40f0*/  IMAD.SHL.U32 R84, R84, 0x100, RZ ;  /* 0x0000010054547824 */ /* 0x000fe200078e00ff */
[----:B------:R-:W-:-:S02]  /*4100*/  SHF.R.U32.HI R161, RZ, 0x8, R79 ;  /* 0x00000008ffa17819 */ /* 0x000fc4000001164f */
[----:B------:R-:W-:Y:S01]  /*4110*/  LOP3.LUT R82, R79, 0xff0000ff, RZ, 0xc0, !PT ;  /* 0xff0000ff4f527812 */ /* 0x000fe200078ec0ff */
[----:B------:R-:W-:Y:S01]  /*4120*/  IMAD.U32 R81, R81, 0x10000, RZ ;  /* 0x0001000051517824 */ /* 0x000fe200078e00ff */
[----:B------:R-:W-:Y:S02]  /*4130*/  SHF.R.U32.HI R160, RZ, 0x10, R79 ;  /* 0x00000010ffa07819 */ /* 0x000fe4000001164f */
[----:B------:R-:W-:Y:S02]  /*4140*/  SHF.L.U32 R79, R161, 0x8, RZ ;  /* 0x00000008a14f7819 */ /* 0x000fe400000006ff */
[----:B------:R-:W-:Y:S02]  /*4150*/  LOP3.LUT R84, R83, 0xff00, R84, 0xf8, !PT ;  /* 0x0000ff0053547812 */ /* 0x000fe400078ef854 */
[----:B------:R-:W-:Y:S01]  /*4160*/  LOP3.LUT R79, R82, 0xff00, R79, 0xf8, !PT ;  /* 0x0000ff00524f7812 */ /* 0x000fe200078ef84f */
[----:B------:R-:W-:Y:S01]  /*4170*/  IMAD.U32 R82, R160, 0x10000, RZ ;  /* 0x00010000a0527824 */ /* 0x000fe200078e00ff */
[----:B------:R-:W-:-:S02]  /*4180*/  LOP3.LUT R84, R84, 0xff0000, R81, 0xf8, !PT ;  /* 0x00ff000054547812 */ /* 0x000fc400078ef851 */
[----:B------:R-:W-:Y:S02]  /*4190*/  MOV R81, R15 ;  /* 0x0000000f00517202 */ /* 0x000fe40000000f00 */
[----:B------:R-:W-:Y:S02]  /*41a0*/  LOP3.LUT R83, R79, 0xff0000, R82, 0xf8, !PT ;  /* 0x00ff00004f537812 */ /* 0x000fe400078ef852 */
[----:B------:R-:W-:Y:S02]  /*41b0*/  F2FP.F16.E4M3.UNPACK_B R15, R81 ;  /* 0x00000051ff0f723e */ /* 0x000fe400020006ff */
[----:B------:R-:W-:Y:S02]  /*41c0*/  F2FP.F16.E4M3.UNPACK_B R160, R84.H1 ;  /* 0x00000054ffa0723e */ /* 0x000fe400030006ff */
[-C--:B------:R-:W-:Y:S01]  /*41d0*/  F2FP.F16.E4M3.UNPACK_B R79, R83.reuse.H1 ;  /* 0x00000053ff4f723e */ /* 0x080fe200030006ff */
[--C-:B------:R-:W-:Y:S01]  /*41e0*/  HADD2.F32 R161, -RZ, R15.reuse.H1_H1 ;  /* 0x3000000fffa17230 */ /* 0x100fe20000004100 */
[----:B------:R-:W-:Y:S01]  /*41f0*/  F2FP.F16.E4M3.UNPACK_B R83, R83 ;  /* 0x00000053ff53723e */ /* 0x000fe200020006ff */
[----:B------:R-:W-:Y:S01]  /*4200*/  HADD2.F32 R82, -RZ, R160.H0_H0 ;  /* 0x200000a0ff527230 */ /* 0x000fe20000004100 */
[----:B------:R-:W-:Y:S01]  /*4210*/  F2FP.SATFINITE.E4M3.F32.PACK_AB_MERGE_C R12, R13, R12, RZ ;  /* 0x0000000c0d0c723e */ /* 0x000fe200048070ff */
[----:B------:R-:W-:-:S02]  /*4220*/  HADD2.F32 R15, -RZ, R15.H0_H0 ;  /* 0x2000000fff0f7230 */ /* 0x000fc40000004100 */
[--C-:B------:R-:W-:Y:S02]  /*4230*/  HADD2.F32 R162, -RZ, R79.reuse.H0_H0 ;  /* 0x2000004fffa27230 */ /* 0x100fe40000004100 */
[-C--:B------:R-:W-:Y:S01]  /*4240*/  FMUL.FTZ R164, R161, R82.reuse ;  /* 0x00000052a1a47220 */ /* 0x080fe20000410000 */
[----:B------:R-:W-:Y:S02]  /*4250*/  HADD2.F32 R79, -RZ, R79.H1_H1 ;  /* 0x3000004fff4f7230 */ /* 0x000fe40000004100 */
[C---:B------:R-:W-:Y:S01]  /*4260*/  FMUL.FTZ R166, R15.reuse, R82 ;  /* 0x000000520fa67220 */ /* 0x040fe20000410000 */
[----:B------:R-:W-:Y:S01]  /*4270*/  F2FP.SATFINITE.E4M3.F32.PACK_AB_MERGE_C R12, R80, R85, R12 ;  /* 0x00000055500c723e */ /* 0x000fe2000480700c */
[-C--:B------:R-:W-:Y:S01]  /*4280*/  FFMA.FTZ R82, R15, R162.reuse, -R164 ;  /* 0x000000a20f527223 */ /* 0x080fe200000108a4 */
[----:B------:R-:W-:Y:S02]  /*4290*/  IMAD.MOV.U32 R13, RZ, RZ, R78 ;  /* 0x000000ffff0d7224 */ /* 0x000fe400078e004e */
[----:B------:R-:W-:Y:S01]  /*42a0*/  FFMA.FTZ R15, R161, R162, R166 ;  /* 0x000000a2a10f7223 */ /* 0x000fe200000100a6 */
[----:B------:R-:W-:Y:S01]  /*42b0*/  F2FP.F16.E4M3.UNPACK_B R161, R81.H1 ;  /* 0x00000051ffa1723e */ /* 0x000fe200030006ff */
[----:B------:R-:W-:-:S02]  /*42c0*/  IMAD.MOV.U32 R81, RZ, RZ, R14 ;  /* 0x000000ffff517224 */ /* 0x000fc400078e000e */
[----:B------:R-:W-:Y:S02]  /*42d0*/  HADD2.F32 R14, -RZ, R160.H1_H1 ;  /* 0x300000a0ff0e7230 */ /* 0x000fe40000004100 */
[--C-:B------:R-:W-:Y:S02]  /*42e0*/  HADD2.F32 R160, -RZ, R161.reuse.H1_H1 ;  /* 0x300000a1ffa07230 */ /* 0x100fe40000004100 */
[----:B------:R-:W-:-:S03]  /*42f0*/  HADD2.F32 R161, -RZ, R161.H0_H0 ;  /* 0x200000a1ffa17230 */ /* 0x000fc60000004100 */
[CC--:B------:R-:W-:Y:S02]  /*4300*/  FMUL.FTZ R162, R160.reuse, R14.reuse ;  /* 0x0000000ea0a27220 */ /* 0x0c0fe40000410000 */
[C---:B------:R-:W-:Y:S02]  /*4310*/  FMUL.FTZ R163, R161.reuse, R14 ;  /* 0x0000000ea1a37220 */ /* 0x040fe40000410000 */
[-C--:B------:R-:W-:Y:S01]  /*4320*/  FFMA.FTZ R14, R161, R79.reuse, -R162 ;  /* 0x0000004fa10e7223 */ /* 0x080fe200000108a2 */
[--C-:B------:R-:W-:Y:S02]  /*4330*/  HADD2.F32 R162, -RZ, R83.reuse.H1_H1 ;  /* 0x30000053ffa27230 */ /* 0x100fe40000004100 */
[----:B------:R-:W-:Y:S01]  /*4340*/  FFMA.FTZ R79, R160, R79, R163 ;  /* 0x0000004fa04f7223 */ /* 0x000fe200000100a3 */
[----:B------:R-:W-:Y:S01]  /*4350*/  F2FP.F16.E4M3.UNPACK_B R160, R84 ;  /* 0x00000054ffa0723e */ /* 0x000fe200020006ff */
[----:B------:R-:W-:Y:S01]  /*4360*/  HADD2.F32 R83, -RZ, R83.H0_H0 ;  /* 0x20000053ff537230 */ /* 0x000fe20000004100 */
[----:B------:R-:W-:-:S02]  /*4370*/  F2FP.F16.E4M3.UNPACK_B R84, R81.H1 ;  /* 0x00000051ff54723e */ /* 0x000fc400030006ff */
[----:B------:R-:W-:Y:S01]  /*4380*/  F2FP.F16.E4M3.UNPACK_B R81, R81 ;  /* 0x00000051ff51723e */ /* 0x000fe200020006ff */
[----:B------:R-:W-:Y:S01]  /*4390*/  HADD2.F32 R163, -RZ, R160.H1_H1 ;  /* 0x300000a0ffa37230 */ /* 0x000fe20000004100 */
[----:B------:R-:W-:Y:S01]  /*43a0*/  F2FP.SATFINITE.E4M3.F32.PACK_AB_MERGE_C R79, R79, R14, RZ ;  /* 0x0000000e4f4f723e */ /* 0x000fe200048070ff */
[--C-:B------:R-:W-:Y:S02]  /*43b0*/  HADD2.F32 R161, -RZ, R84.reuse.H1_H1 ;  /* 0x30000054ffa17230 */ /* 0x100fe40000004100 */
[----:B------:R-:W-:Y:S01]  /*43c0*/  HADD2.F32 R84, -RZ, R84.H0_H0 ;  /* 0x20000054ff547230 */ /* 0x000fe20000004100 */
[----:B------:R-:W-:Y:S02]  /*43d0*/  F2FP.SATFINITE.E4M3.F32.PACK_AB_MERGE_C R15, R15, R82, R79 ;  /* 0x000000520f0f723e */ /* 0x000fe4000480704f */
[-C--:B------:R-:W-:Y:S02]  /*43e0*/  FMUL.FTZ R165, R161, R163.reuse ;  /* 0x000000a3a1a57220 */ /* 0x080fe40000410000 */
[----:B------:R-:W-:-:S02]  /*43f0*/  FMUL.FTZ R164, R84, R163 ;  /* 0x000000a354a47220 */ /* 0x000fc40000410000 */
[-C--:B------:R-:W-:Y:S02]  /*4400*/  FFMA.FTZ R84, R84, R162.reuse, -R165 ;  /* 0x000000a254547223 */ /* 0x080fe400000108a5 */
[----:B------:R-:W-:Y:S01]  /*4410*/  FFMA.FTZ R161, R161, R162, R164 ;  /* 0x000000a2a1a17223 */ /* 0x000fe200000100a4 */
[----:B------:R-:W-:Y:S02]  /*4420*/  HADD2.F32 R162, -RZ, R160.H0_H0 ;  /* 0x200000a0ffa27230 */ /* 0x000fe40000004100 */
[--C-:B------:R-:W-:Y:S02]  /*4430*/  HADD2.F32 R160, -RZ, R81.reuse.H1_H1 ;  /* 0x30000051ffa07230 */ /* 0x100fe40000004100 */
[----:B------:R-:W-:Y:S01]  /*4440*/  HADD2.F32 R81, -RZ, R81.H0_H0 ;  /* 0x20000051ff517230 */ /* 0x000fe20000004100 */
[----:B------:R-:W-:Y:S02]  /*4450*/  F2FP.SATFINITE.E4M3.F32.PACK_AB_MERGE_C R84, R161, R84, RZ ;  /* 0x00000054a154723e */ /* 0x000fe400048070ff */
[----:B------:R-:W-:-:S02]  /*4460*/  FMUL.FTZ R164, R160, R162 ;  /* 0x000000a2a0a47220 */ /* 0x000fc40000410000 */
[C---:B------:R-:W-:Y:S02]  /*4470*/  FMUL.FTZ R163, R81.reuse, R162 ;  /* 0x000000a251a37220 */ /* 0x040fe40000410000 */
[-C--:B------:R-:W-:Y:S02]  /*4480*/  FFMA.FTZ R164, R81, R83.reuse, -R164 ;  /* 0x0000005351a47223 */ /* 0x080fe400000108a4 */
[----:B------:R-:W-:-:S05]  /*4490*/  FFMA.FTZ R163, R160, R83, R163 ;  /* 0x00000053a0a37223 */ /* 0x000fca00000100a3 */
[----:B------:R-:W-:-:S07]  /*44a0*/  F2FP.SATFINITE.E4M3.F32.PACK_AB_MERGE_C R14, R163, R164, R84 ;  /* 0x000000a4a30e723e */ /* 0x000fce0004807054 */
.L_x_460:
[----:B------:R-:W-:Y:S05]  /*44b0*/  BSYNC B3 ;  /* 0x0000000000037941 */ /* 0x000fea0003800000 */
.L_x_459:
[----:B------:R-:W-:-:S05]  /*44c0*/  IMAD.SHL.U32 R79, R173, 0x10, RZ ;  /* 0x00000010ad4f7824 */ /* 0x000fca00078e00ff */
[----:B----4-:R-:W-:-:S04]  /*44d0*/  IADD3 R78, P2, R11, R79, RZ ;  /* 0x0000004f0b4e7210 */ /* 0x010fc80007f5e0ff */
[----:B---3--:R-:W-:-:S05]  /*44e0*/  LEA.HI.X.SX32 R79, R79, R150, 0x1, P2 ;  /* 0x000000964f4f7211 */ /* 0x008fca00010f0eff */
[----:B0-----:R0:W-:Y:S04]  /*44f0*/  ST.E.128 desc[UR50][R78.64], R12 ;  /* 0x0000000c4e007985 */ /* 0x0011e8000c101d32 */
.L_x_458:
[----:B------:R-:W-:Y:S05]  /*4500*/  BSYNC B2 ;  /* 0x0000000000027941 */ /* 0x000fea0003800000 */
.L_x_457:
[----:B------:R-:W-:Y:S01]  /*4510*/  ISETP.NE.AND P2, PT, R30, RZ, PT ;  /* 0x000000ff1e00720c */ /* 0x000fe20003f45270 */
[----:B------:R-:W-:-:S12]  /*4520*/  BSSY B2, `(.L_x_461) ;  /* 0x0000076000027945 */ /* 0x000fd80003800000 */
[----:B------:R-:W-:Y:S05]  /*4530*/  @!P2 BRA `(.L_x_462) ;  /* 0x0000000400d0a947 */ /* 0x000fea0003800000 */
[----:B0-----:R-:W-:Y:S01]  /*4540*/  SHF.L.U32 R12, R174, 0x4, RZ ;  /* 0x00000004ae0c7819 */ /* 0x001fe200000006ff */
[----:B------:R-:W-:Y:S03]  /*4550*/  BSSY B3, `(.L_x_463) ;  /* 0x0000071000037945 */ /* 0x000fe60003800000 */
[----:B----4-:R-:W-:-:S04]  /*4560*/  IADD3 R78, P2, R11, R12, RZ ;  /* 0x0000000c0b4e7210 */ /* 0x010fc80007f5e0ff */
[----:B---3--:R-:W-:Y:S02]  /*4570*/  LEA.HI.X.SX32 R79, R12, R150, 0x1, P2 ;  /* 0x000000960c4f7211 */ /* 0x008fe400010f0eff */
[----:B------:R0:W3:Y:S01]  /*4580*/  LDS.128 R12, [R37+0x1cc00] ;  /* 0x01cc0000250c7984 */ /* 0x0000e20000000c00 */
[----:B------:R-:W-:-:S13]  /*4590*/  ISETP.GE.AND P2, PT, R200, R118, PT ;  /* 0x00000076c800720c */ /* 0x000fda0003f46270 */
[----:B0-----:R-:W-:Y:S05]  /*45a0*/  @P2 BRA `(.L_x_464) ;  /* 0x0000000400ac2947 */ /* 0x001fea0003800000 */
[----:B---3--:R-:W-:Y:S01]  /*45b0*/  IMAD.MOV.U32 R76, RZ, RZ, R13 ;  /* 0x000000ffff4c7224 */ /* 0x008fe200078e000d */
[-C--:B------:R-:W-:Y:S02]  /*45c0*/  F2FP.F16.E4M3.UNPACK_B R82, R159.reuse.H1 ;  /* 0x0000009fff52723e */ /* 0x080fe400030006ff */
        /* <DEDUP_REMOVED lines=9> */
[----:B------:R-:W-:-:S03]  /*4660*/  FMUL.FTZ R161, R74, R81 ;  /* 0x000000514aa17220 */ /* 0x000fc60000410000 */
[-C--:B------:R-:W-:Y:S01]  /*4670*/  FFMA.FTZ R81, R74, R83.reuse, -R85 ;  /* 0x000000534a517223 */ /* 0x080fe20000010855 */
[----:B------:R-:W-:Y:S01]  /*4680*/  FFMA.FTZ R74, R80, R83, R161 ;  /* 0x00000053504a7223 */ /* 0x000fe200000100a1 */
[----:B------:R-:W-:Y:S01]  /*4690*/  F2FP.F16.E4M3.UNPACK_B R80, R76.H1 ;  /* 0x0000004cff50723e */ /* 0x000fe200030006ff */
[----:B------:R-:W-:Y:S02]  /*46a0*/  IMAD.MOV.U32 R76, RZ, RZ, R12 ;  /* 0x000000ffff4c7224 */ /* 0x000fe400078e000c */
[----:B------:R-:W-:Y:S01]  /*46b0*/  HADD2.F32 R83, -RZ, R82.H1_H1 ;  /* 0x30000052ff537230 */ /* 0x000fe20000004100 */
[----:B------:R-:W-:Y:S01]  /*46c0*/  F2FP.F16.E4M3.UNPACK_B R82, R158 ;  /* 0x0000009eff52723e */ /* 0x000fe200020006ff */
[--C-:B------:R-:W-:Y:S02]  /*46d0*/  HADD2.F32 R12, -RZ, R80.reuse.H1_H1 ;  /* 0x30000050ff0c7230 */ /* 0x100fe40000004100 */
[----:B------:R-:W-:-:S03]  /*46e0*/  HADD2.F32 R80, -RZ, R80.H0_H0 ;  /* 0x20000050ff507230 */ /* 0x000fc60000004100 */
[-C--:B------:R-:W-:Y:S02]  /*46f0*/  FMUL.FTZ R85, R12, R83.reuse ;  /* 0x000000530c557220 */ /* 0x080fe40000410000 */
[C---:B------:R-:W-:Y:S02]  /*4700*/  FMUL.FTZ R83, R80.reuse, R83 ;  /* 0x0000005350537220 */ /* 0x040fe40000410000 */
[-C--:B------:R-:W-:Y:S01]  /*4710*/  FFMA.FTZ R80, R80, R13.reuse, -R85 ;  /* 0x0000000d50507223 */ /* 0x080fe20000010855 */
[----:B------:R-:W-:Y:S02]  /*4720*/  HADD2.F32 R85, -RZ, R84.H1_H1 ;  /* 0x30000054ff557230 */ /* 0x000fe40000004100 */
[----:B------:R-:W-:Y:S01]  /*4730*/  FFMA.FTZ R161, R12, R13, R83 ;  /* 0x0000000d0ca17223 */ /* 0x000fe20000010053 */
[-C--:B------:R-:W-:Y:S01]  /*4740*/  F2FP.F16.E4M3.UNPACK_B R12, R76.reuse.H1 ;  /* 0x0000004cff0c723e */ /* 0x080fe200030006ff */
[----:B------:R-:W-:Y:S01]  /*4750*/  HADD2.F32 R83, -RZ, R82.H1_H1 ;  /* 0x30000052ff537230 */ /* 0x000fe20000004100 */
[----:B------:R-:W-:Y:S01]  /*4760*/  F2FP.F16.E4M3.UNPACK_B R76, R76 ;  /* 0x0000004cff4c723e */ /* 0x000fe200020006ff */
[----:B------:R-:W-:Y:S01]  /*4770*/  HADD2.F32 R84, -RZ, R84.H0_H0 ;  /* 0x20000054ff547230 */ /* 0x000fe20000004100 */
[----:B------:R-:W-:Y:S01]  /*4780*/  F2FP.SATFINITE.E4M3.F32.PACK_AB_MERGE_C R80, R161, R80, RZ ;  /* 0x00000050a150723e */ /* 0x000fe200048070ff */
[----:B------:R-:W-:-:S02]  /*4790*/  HADD2.F32 R13, -RZ, R12.H1_H1 ;  /* 0x3000000cff0d7230 */ /* 0x000fc40000004100 */
[----:B------:R-:W-:Y:S01]  /*47a0*/  HADD2.F32 R12, -RZ, R12.H0_H0 ;  /* 0x2000000cff0c7230 */ /* 0x000fe20000004100 */
[----:B------:R-:W-:Y:S01]  /*47b0*/  F2FP.SATFINITE.E4M3.F32.PACK_AB_MERGE_C R74, R74, R81, R80 ;  /* 0x000000514a4a723e */ /* 0x000fe20004807050 */
[----:B------:R-:W-:Y:S02]  /*47c0*/  HADD2.F32 R82, -RZ, R82.H0_H0 ;  /* 0x20000052ff527230 */ /* 0x000fe40000004100 */
[-C--:B------:R-:W-:Y:S01]  /*47d0*/  FMUL.FTZ R159, R13, R85.reuse ;  /* 0x000000550d9f7220 */ /* 0x080fe20000410000 */
[----:B------:R-:W-:Y:S01]  /*47e0*/  SHF.R.U32.HI R81, RZ, 0x8, R77 ;  /* 0x00000008ff517819 */ /* 0x000fe2000001164d */
[C---:B------:R-:W-:Y:S01]  /*47f0*/  FMUL.FTZ R158, R12.reuse, R85 ;  /* 0x000000550c9e7220 */ /* 0x040fe20000410000 */
[----:B------:R-:W-:Y:S01]  /*4800*/  LOP3.LUT R80, R75, 0xff0000ff, RZ, 0xc0, !PT ;  /* 0xff0000ff4b507812 */ /* 0x000fe200078ec0ff */
[-C--:B------:R-:W-:Y:S02]  /*4810*/  FFMA.FTZ R12, R12, R83.reuse, -R159 ;  /* 0x000000530c0c7223 */ /* 0x080fe4000001089f */
[----:B------:R-:W-:Y:S01]  /*4820*/  FFMA.FTZ R13, R13, R83, R158 ;  /* 0x000000530d0d7223 */ /* 0x000fe2000001009e */
[--C-:B------:R-:W-:Y:S01]  /*4830*/  HADD2.F32 R83, -RZ, R76.reuse.H1_H1 ;  /* 0x3000004cff537230 */ /* 0x100fe20000004100 */
[----:B------:R-:W-:Y:S01]  /*4840*/  SHF.R.U32.HI R158, RZ, 0x10, R75 ;  /* 0x00000010ff9e7819 */ /* 0x000fe2000001164b */
[----:B------:R-:W-:-:S02]  /*4850*/  HADD2.F32 R76, -RZ, R76.H0_H0 ;  /* 0x2000004cff4c7230 */ /* 0x000fc40000004100 */
[----:B------:R-:W-:Y:S01]  /*4860*/  F2FP.SATFINITE.E4M3.F32.PACK_AB_MERGE_C R12, R13, R12, RZ ;  /* 0x0000000c0d0c723e */ /* 0x000fe200048070ff */
[CC--:B------:R-:W-:Y:S01]  /*4870*/  FMUL.FTZ R85, R83.reuse, R84.reuse ;  /* 0x0000005453557220 */ /* 0x0c0fe20000410000 */
[----:B------:R-:W-:Y:S02]  /*4880*/  IMAD.MOV.U32 R13, RZ, RZ, R74 ;  /* 0x000000ffff0d7224 */ /* 0x000fe400078e004a */
[C---:B------:R-:W-:Y:S01]  /*4890*/  FMUL.FTZ R84, R76.reuse, R84 ;  /* 0x000000544c547220 */ /* 0x040fe20000410000 */
[-C--:B------:R-:W-:Y:S01]  /*48a0*/  FFMA.FTZ R76, R76, R82.reuse, -R85 ;  /* 0x000000524c4c7223 */ /* 0x080fe20000010855 */
[----:B------:R-:W-:Y:S02]  /*48b0*/  SHF.R.U32.HI R85, RZ, 0x8, R75 ;  /* 0x00000008ff557819 */ /* 0x000fe4000001164b */
[----:B------:R-:W-:Y:S01]  /*48c0*/  FFMA.FTZ R83, R83, R82, R84 ;  /* 0x0000005253537223 */ /* 0x000fe20000010054 */
[----:B------:R-:W-:Y:S02]  /*48d0*/  SHF.R.U32.HI R84, RZ, 0x10, R77 ;  /* 0x00000010ff547819 */ /* 0x000fe4000001164d */
[----:B------:R-:W-:Y:S01]  /*48e0*/  LOP3.LUT R82, R77, 0xff0000ff, RZ, 0xc0, !PT ;  /* 0xff0000ff4d527812 */ /* 0x000fe200078ec0ff */
[----:B------:R-:W-:Y:S01]  /*48f0*/  IMAD.SHL.U32 R75, R85, 0x100, RZ ;  /* 0x00000100554b7824 */ /* 0x000fe200078e00ff */
[----:B------:R-:W-:Y:S01]  /*4900*/  SHF.L.U32 R77, R81, 0x8, RZ ;  /* 0x00000008514d7819 */ /* 0x000fe200000006ff */
[----:B------:R-:W-:Y:S01]  /*4910*/  IMAD.U32 R81, R84, 0x10000, RZ ;  /* 0x0001000054517824 */ /* 0x000fe200078e00ff */
[----:B------:R-:W-:-:S02]  /*4920*/  F2FP.SATFINITE.E4M3.F32.PACK_AB_MERGE_C R12, R83, R76, R12 ;  /* 0x0000004c530c723e */ /* 0x000fc4000480700c */
[----:B------:R-:W-:Y:S01]  /*4930*/  LOP3.LUT R82, R82, 0xff00, R77, 0xf8, !PT ;  /* 0x0000ff0052527812 */ /* 0x000fe200078ef84d */
[----:B------:R-:W-:Y:S01]  /*4940*/  IMAD.MOV.U32 R77, RZ, RZ, R15 ;  /* 0x000000ffff4d7224 */ /* 0x000fe200078e000f */
[----:B------:R-:W-:Y:S01]  /*4950*/  LOP3.LUT R80, R80, 0xff00, R75, 0xf8, !PT ;  /* 0x0000ff0050507812 */ /* 0x000fe200078ef84b */
[----:B------:R-:W-:Y:S01]  /*4960*/  IMAD.U32 R75, R158, 0x10000, RZ ;  /* 0x000100009e4b7824 */ /* 0x000fe200078e00ff */
[----:B------:R-:W-:Y:S02]  /*4970*/  LOP3.LUT R81, R82, 0xff0000, R81, 0xf8, !PT ;  /* 0x00ff000052517812 */ /* 0x000fe400078ef851 */
[----:B------:R-:W-:Y:S02]  /*4980*/  F2FP.F16.E4M3.UNPACK_B R15, R77 ;  /* 0x0000004dff0f723e */ /* 0x000fe400020006ff */
[----:B------:R-:W-:Y:S02]  /*4990*/  LOP3.LUT R75, R80, 0xff0000, R75, 0xf8, !PT ;  /* 0x00ff0000504b7812 */ /* 0x000fe400078ef84b */
[----:B------:R-:W-:Y:S01]  /*49a0*/  F2FP.F16.E4M3.UNPACK_B R85, R81.H1 ;  /* 0x00000051ff55723e */ /* 0x000fe200030006ff */
[--C-:B------:R-:W-:Y:S01]  /*49b0*/  HADD2.F32 R80, -RZ, R15.reuse.H1_H1 ;  /* 0x3000000fff507230 */ /* 0x100fe20000004100 */
[----:B------:R-:W-:Y:S01]  /*49c0*/  F2FP.F16.E4M3.UNPACK_B R82, R75.H1 ;  /* 0x0000004bff52723e */ /* 0x000fe200030006ff */
[----:B------:R-:W-:-:S02]  /*49d0*/  HADD2.F32 R15, -RZ, R15.H0_H0 ;  /* 0x2000000fff0f7230 */ /* 0x000fc40000004100 */
[----:B------:R-:W-:Y:S02]  /*49e0*/  HADD2.F32 R158, -RZ, R85.H0_H0 ;  /* 0x20000055ff9e7230 */ /* 0x000fe40000004100 */
[--C-:B------:R-:W-:Y:S02]  /*49f0*/  HADD2.F32 R84, -RZ, R82.reuse.H0_H0 ;  /* 0x20000052ff547230 */ /* 0x100fe40000004100 */
[----:B------:R-:W-:Y:S02]  /*4a00*/  HADD2.F32 R82, -RZ, R82.H1_H1 ;  /* 0x30000052ff527230 */ /* 0x000fe40000004100 */
[-C--:B------:R-:W-:Y:S01]  /*4a10*/  FMUL.FTZ R160, R80, R158.reuse ;  /* 0x0000009e50a07220 */ /* 0x080fe20000410000 */
[----:B------:R-:W-:-:S03]  /*4a20*/  FMUL.FTZ R159, R15, R158 ;  /* 0x0000009e0f9f7220 */ /* 0x000fc60000410000 */
[-C--:B------:R-:W-:Y:S01]  /*4a30*/  FFMA.FTZ R15, R15, R84.reuse, -R160 ;  /* 0x000000540f0f7223 */ /* 0x080fe200000108a0 */
[----:B------:R-:W-:Y:S01]  /*4a40*/  FFMA.FTZ R80, R80, R84, R159 ;  /* 0x0000005450507223 */ /* 0x000fe2000001009f */
[----:B------:R-:W-:Y:S02]  /*4a50*/  F2FP.F16.E4M3.UNPACK_B R84, R77.H1 ;  /* 0x0000004dff54723e */ /* 0x000fe400030006ff */
[----:B------:R-:W-:Y:S01]  /*4a60*/  MOV R77, R14 ;  /* 0x0000000e004d7202 */ /* 0x000fe20000000f00 */
[----:B------:R-:W-:Y:S02]  /*4a70*/  HADD2.F32 R14, -RZ, R85.H1_H1 ;  /* 0x30000055ff0e7230 */ /* 0x000fe40000004100 */
[--C-:B------:R-:W-:Y:S02]  /*4a80*/  HADD2.F32 R85, -RZ, R84.reuse.H1_H1 ;  /* 0x30000054ff557230 */ /* 0x100fe40000004100 */
[----:B------:R-:W-:-:S03]  /*4a90*/  HADD2.F32 R84, -RZ, R84.H0_H0 ;  /* 0x20000054ff547230 */ /* 0x000fc60000004100 */
[CC--:B------:R-:W-:Y:S02]  /*4aa0*/  FMUL.FTZ R159, R85.reuse, R14.reuse ;  /* 0x0000000e559f7220 */ /* 0x0c0fe40000410000 */
[C---:B------:R-:W-:Y:S02]  /*4ab0*/  FMUL.FTZ R158, R84.reuse, R14 ;  /* 0x0000000e549e7220 */ /* 0x040fe40000410000 */
[-C--:B------:R-:W-:Y:S01]  /*4ac0*/  FFMA.FTZ R14, R84, R82.reuse, -R159 ;  /* 0x00000052540e7223 */ /* 0x080fe2000001089f */
[----:B------:R-:W-:Y:S01]  /*4ad0*/  F2FP.F16.E4M3.UNPACK_B R159, R81 ;  /* 0x00000051ff9f723e */ /* 0x000fe200020006ff */
[----:B------:R-:W-:Y:S01]  /*4ae0*/  FFMA.FTZ R85, R85, R82, R158 ;  /* 0x0000005255557223 */ /* 0x000fe2000001009e */
[----:B------:R-:W-:Y:S02]  /*4af0*/  F2FP.F16.E4M3.UNPACK_B R81, R77.H1 ;  /* 0x0000004dff51723e */ /* 0x000fe400030006ff */
[----:B------:R-:W-:Y:S01]  /*4b00*/  F2FP.F16.E4M3.UNPACK_B R84, R75 ;  /* 0x0000004bff54723e */ /* 0x000fe200020006ff */
[----:B------:R-:W-:Y:S01]  /*4b10*/  HADD2.F32 R75, -RZ, R159.H1_H1 ;  /* 0x3000009fff4b7230 */ /* 0x000fe20000004100 */
[----:B------:R-:W-:Y:S01]  /*4b20*/  F2FP.F16.E4M3.UNPACK_B R77, R77 ;  /* 0x0000004dff4d723e */ /* 0x000fe200020006ff */
[--C-:B------:R-:W-:Y:S01]  /*4b30*/  HADD2.F32 R82, -RZ, R81.reuse.H1_H1 ;  /* 0x30000051ff527230 */ /* 0x100fe20000004100 */
[----:B------:R-:W-:Y:S01]  /*4b40*/  F2FP.SATFINITE.E4M3.F32.PACK_AB_MERGE_C R85, R85, R14, RZ ;  /* 0x0000000e5555723e */ /* 0x000fe200048070ff */
[----:B------:R-:W-:-:S02]  /*4b50*/  HADD2.F32 R81, -RZ, R81.H0_H0 ;  /* 0x20000051ff517230 */ /* 0x000fc40000004100 */
[--C-:B------:R-:W-:Y:S02]  /*4b60*/  HADD2.F32 R158, -RZ, R84.reuse.H1_H1 ;  /* 0x30000054ff9e7230 */ /* 0x100fe40000004100 */
[-C--:B------:R-:W-:Y:S01]  /*4b70*/  FMUL.FTZ R160, R82, R75.reuse ;  /* 0x0000004b52a07220 */ /* 0x080fe20000410000 */
[----:B------:R-:W-:Y:S02]  /*4b80*/  HADD2.F32 R84, -RZ, R84.H0_H0 ;  /* 0x20000054ff547230 */ /* 0x000fe40000004100 */
[C---:B------:R-:W-:Y:S01]  /*4b90*/  FMUL.FTZ R161, R81.reuse, R75 ;  /* 0x0000004b51a17220 */ /* 0x040fe20000410000 */
[----:B------:R-:W-:Y:S01]  /*4ba0*/  F2FP.SATFINITE.E4M3.F32.PACK_AB_MERGE_C R15, R80, R15, R85 ;  /* 0x0000000f500f723e */ /* 0x000fe20004807055 */
[-C--:B------:R-:W-:Y:S01]  /*4bb0*/  FFMA.FTZ R75, R81, R158.reuse, -R160 ;  /* 0x0000009e514b7223 */ /* 0x080fe200000108a0 */
[----:B------:R-:W-:Y:S02]  /*4bc0*/  HADD2.F32 R81, -RZ, R77.H1_H1 ;  /* 0x3000004dff517230 */ /* 0x000fe40000004100 */
[----:B------:R-:W-:Y:S01]  /*4bd0*/  FFMA.FTZ R160, R82, R158, R161 ;  /* 0x0000009e52a07223 */ /* 0x000fe200000100a1 */
[----:B------:R-:W-:-:S02]  /*4be0*/  HADD2.F32 R82, -RZ, R159.H0_H0 ;  /* 0x2000009fff527230 */ /* 0x000fc40000004100 */
[----:B------:R-:W-:Y:S02]  /*4bf0*/  HADD2.F32 R77, -RZ, R77.H0_H0 ;  /* 0x2000004dff4d7230 */ /* 0x000fe40000004100 */
[----:B------:R-:W-:Y:S01]  /*4c00*/  F2FP.SATFINITE.E4M3.F32.PACK_AB_MERGE_C R75, R160, R75, RZ ;  /* 0x0000004ba04b723e */ /* 0x000fe200048070ff */
[-C--:B------:R-:W-:Y:S02]  /*4c10*/  FMUL.FTZ R158, R81, R82.reuse ;  /* 0x00000052519e7220 */ /* 0x080fe40000410000 */
[C---:B------:R-:W-:Y:S02]  /*4c20*/  FMUL.FTZ R82, R77.reuse, R82 ;  /* 0x000000524d527220 */ /* 0x040fe40000410000 */
[-C--:B------:R-:W-:Y:S02]  /*4c30*/  FFMA.FTZ R158, R77, R84.reuse, -R158 ;  /* 0x000000544d9e7223 */ /* 0x080fe4000001089e */
[----:B------:R-:W-:-:S05]  /*4c40*/  FFMA.FTZ R81, R81, R84, R82 ;  /* 0x0000005451517223 */ /* 0x000fca0000010052 */
[----:B------:R-:W-:-:S07]  /*4c50*/  F2FP.SATFINITE.E4M3.F32.PACK_AB_MERGE_C R14, R81, R158, R75 ;  /* 0x0000009e510e723e */ /* 0x000fce000480704b */
.L_x_464:
[----:B------:R-:W-:Y:S05]  /*4c60*/  BSYNC B3 ;  /* 0x0000000000037941 */ /* 0x000fea0003800000 */
.L_x_463:
[----:B---3--:R0:W-:Y:S02]  /*4c70*/  ST.E.128 desc[UR50][R78.64], R12 ;  /* 0x0000000c4e007985 */ /* 0x0081e4000c101d32 */
.L_x_462:
[----:B------:R-:W-:Y:S05]  /*4c80*/  BSYNC B2 ;  /* 0x0000000000027941 */ /* 0x000fea0003800000 */
.L_x_461:
[----:B------:R-:W-:Y:S01]  /*4c90*/  ISETP.NE.AND P2, PT, R31, RZ, PT ;  /* 0x000000ff1f00720c */ /* 0x000fe20003f45270 */
[----:B------:R-:W-:-:S12]  /*4ca0*/  BSSY B2, `(.L_x_465) ;  /* 0x0000074000027945 */ /* 0x000fd80003800000 */
[----:B------:R-:W-:Y:S05]  /*4cb0*/  @!P2 BRA `(.L_x_466) ;  /* 0x0000000400c8a947 */ /* 0x000fea0003800000 */
[----:B0-----:R0:W0:Y:S01]  /*4cc0*/  LDS.128 R12, [R36+0x1cc00] ;  /* 0x01cc0000240c7984 */ /* 0x0010220000000c00 */
[----:B----4-:R-:W-:Y:S01]  /*4cd0*/  IADD3 R74, P2, R172, R11, RZ ;  /* 0x0000000bac4a7210 */ /* 0x010fe20007f5e0ff */
[----:B------:R-:W-:Y:S04]  /*4ce0*/  BSSY B3, `(.L_x_467) ;  /* 0x000006e000037945 */ /* 0x000fe80003800000 */
[----:B---3--:R-:W-:Y:S01]  /*4cf0*/  IMAD.X R75, R150, 0x1, R197, P2 ;  /* 0x00000001964b7824 */ /* 0x008fe200010e06c5 */
[----:B------:R-:W-:-:S13]  /*4d00*/  ISETP.GE.AND P2, PT, R203, R118, PT ;  /* 0x00000076cb00720c */ /* 0x000fda0003f46270 */
[----:B------:R-:W-:Y:S05]  /*4d10*/  @P2 BRA `(.L_x_468) ;  /* 0x0000000400a82947 */ /* 0x000fea0003800000 */
[----:B0-----:R-:W-:Y:S01]  /*4d20*/  IMAD.MOV.U32 R70, RZ, RZ, R13 ;  /* 0x000000ffff467224 */ /* 0x001fe200078e000d */
[----:B------:R-:W-:Y:S02]  /*4d30*/  F2FP.F16.E4M3.UNPACK_B R79, R157.H1 ;  /* 0x0000009dff4f723e */ /* 0x000fe400030006ff */
[----:B------:R-:W-:Y:S02]  /*4d40*/  F2FP.F16.E4M3.UNPACK_B R78, R156.H1 ;  /* 0x0000009cff4e723e */ /* 0x000fe400030006ff */
[----:B------:R-:W-:Y:S01]  /*4d50*/  F2FP.F16.E4M3.UNPACK_B R13, R70 ;  /* 0x00000046ff0d723e */ /* 0x000fe200020006ff */
[----:B------:R-:W-:Y:S02]  /*4d60*/  HADD2.F32 R72, -RZ, R79.H0_H0 ;  /* 0x2000004fff487230 */ /* 0x000fe40000004100 */
[----:B------:R-:W-:Y:S02]  /*4d70*/  HADD2.F32 R77, -RZ, R78.H0_H0 ;  /* 0x2000004eff4d7230 */ /* 0x000fe40000004100 */
[----:B------:R-:W-:-:S02]  /*4d80*/  HADD2.F32 R76, -RZ, R13.H1_H1 ;  /* 0x3000000dff4c7230 */ /* 0x000fc40000004100 */
[----:B------:R-:W-:Y:S02]  /*4d90*/  HADD2.F32 R13, -RZ, R13.H0_H0 ;  /* 0x2000000dff0d7230 */ /* 0x000fe40000004100 */
[----:B------:R-:W-:Y:S02]  /*4da0*/  HADD2.F32 R79, -RZ, R79.H1_H1 ;  /* 0x3000004fff4f7230 */ /* 0x000fe40000004100 */
[CC--:B------:R-:W-:Y:S01]  /*4db0*/  FMUL.FTZ R80, R76.reuse, R72.reuse ;  /* 0x000000484c507220 */ /* 0x0c0fe20000410000 */
[----:B------:R-:W-:Y:S02]  /*4dc0*/  HADD2.F32 R78, -RZ, R78.H1_H1 ;  /* 0x3000004eff4e7230 */ /* 0x000fe40000004100 */
[C---:B------:R-:W-:Y:S01]  /*4dd0*/  FMUL.FTZ R81, R13.reuse, R72 ;  /* 0x000000480d517220 */ /* 0x040fe20000410000 */
[----:B------:R-:W-:Y:S01]  /*4de0*/  F2FP.F16.E4M3.UNPACK_B R72, R70.H1 ;  /* 0x00000046ff48723e */ /* 0x000fe200030006ff */
[-C--:B------:R-:W-:Y:S02]  /*4df0*/  FFMA.FTZ R13, R13, R77.reuse, -R80 ;  /* 0x0000004d0d0d7223 */ /* 0x080fe40000010850 */
[----:B------:R-:W-:Y:S01]  /*4e00*/  FFMA.FTZ R70, R76, R77, R81 ;  /* 0x0000004d4c467223 */ /* 0x000fe20000010051 */
[----:B------:R-:W-:Y:S01]  /*4e10*/  MOV R76, R12 ;  /* 0x0000000c004c7202 */ /* 0x000fe20000000f00 */
[----:B------:R-:W-:-:S02]  /*4e20*/  HADD2.F32 R77, -RZ, R72.H1_H1 ;  /* 0x30000048ff4d7230 */ /* 0x000fc40000004100 */
        /* <DEDUP_REMOVED lines=14> */
[CC--:B------:R-:W-:Y:S01]  /*4f10*/  FMUL.FTZ R83, R79.reuse, R82.reuse ;  /* 0x000000524f537220 */ /* 0x0c0fe20000410000 */
[----:B------:R-:W-:Y:S02]  /*4f20*/  HADD2.F32 R78, -RZ, R78.H0_H0 ;  /* 0x2000004eff4e7230 */ /* 0x000fe40000004100 */
[----:B------:R-:W-:Y:S01]  /*4f30*/  FMUL.FTZ R82, R72, R82 ;  /* 0x0000005248527220 */ /* 0x000fe20000410000 */
[----:B------:R-:W-:Y:S01]  /*4f40*/  F2FP.SATFINITE.E4M3.F32.PACK_AB_MERGE_C R13, R70, R13, R12 ;  /* 0x0000000d460d723e */ /* 0x000fe2000480700c */
[-C--:B------:R-:W-:Y:S02]  /*4f50*/  FFMA.FTZ R72, R72, R80.reuse, -R83 ;  /* 0x0000005048487223 */ /* 0x080fe40000010853 */
[----:B------:R-:W-:Y:S01]  /*4f60*/  FFMA.FTZ R79, R79, R80, R82 ;  /* 0x000000504f4f7223 */ /* 0x000fe20000010052 */
[----:B------:R-:W-:Y:S01]  /*4f70*/  HADD2.F32 R80, -RZ, R81.H0_H0 ;  /* 0x20000051ff507230 */ /* 0x000fe20000004100 */
[----:B------:R-:W-:Y:S01]  /*4f80*/  SHF.R.U32.HI R82, RZ, 0x10, R71 ;  /* 0x00000010ff527819 */ /* 0x000fe20000011647 */
[----:B------:R-:W-:-:S02]  /*4f90*/  HADD2.F32 R81, -RZ, R76.H1_H1 ;  /* 0x3000004cff517230 */ /* 0x000fc40000004100 */
[----:B------:R-:W-:Y:S01]  /*4fa0*/  HADD2.F32 R76, -RZ, R76.H0_H0 ;  /* 0x2000004cff4c7230 */ /* 0x000fe20000004100 */
[----:B------:R-:W-:Y:S02]  /*4fb0*/  F2FP.SATFINITE.E4M3.F32.PACK_AB_MERGE_C R72, R79, R72, RZ ;  /* 0x000000484f48723e */ /* 0x000fe400048070ff */
[CC--:B------:R-:W-:Y:S02]  /*4fc0*/  FMUL.FTZ R83, R81.reuse, R80.reuse ;  /* 0x0000005051537220 */ /* 0x0c0fe40000410000 */
[C---:B------:R-:W-:Y:S02]  /*4fd0*/  FMUL.FTZ R80, R76.reuse, R80 ;  /* 0x000000504c507220 */ /* 0x040fe40000410000 */
[-C--:B------:R-:W-:Y:S01]  /*4fe0*/  FFMA.FTZ R76, R76, R78.reuse, -R83 ;  /* 0x0000004e4c4c7223 */ /* 0x080fe20000010853 */
[----:B------:R-:W-:Y:S01]  /*4ff0*/  SHF.R.U32.HI R83, RZ, 0x8, R73 ;  /* 0x00000008ff537819 */ /* 0x000fe20000011649 */
[----:B------:R-:W-:Y:S01]  /*5000*/  FFMA.FTZ R81, R81, R78, R80 ;  /* 0x0000004e51517223 */ /* 0x000fe20000010050 */
[----:B------:R-:W-:-:S02]  /*5010*/  LOP3.LUT R78, R73, 0xff0000ff, RZ, 0xc0, !PT ;  /* 0xff0000ff494e7812 */ /* 0x000fc400078ec0ff */
[----:B------:R-:W-:Y:S01]  /*5020*/  SHF.R.U32.HI R80, RZ, 0x10, R73 ;  /* 0x00000010ff507819 */ /* 0x000fe20000011649 */
[----:B------:R-:W-:Y:S01]  /*5030*/  IMAD.SHL.U32 R83, R83, 0x100, RZ ;  /* 0x0000010053537824 */ /* 0x000fe200078e00ff */
[----:B------:R-:W-:Y:S02]  /*5040*/  LOP3.LUT R73, R71, 0xff0000ff, RZ, 0xc0, !PT ;  /* 0xff0000ff47497812 */ /* 0x000fe400078ec0ff */
[----:B------:R-:W-:Y:S01]  /*5050*/  F2FP.SATFINITE.E4M3.F32.PACK_AB_MERGE_C R12, R81, R76, R72 ;  /* 0x0000004c510c723e */ /* 0x000fe20004807048 */
[----:B------:R-:W-:Y:S01]  /*5060*/  IMAD.U32 R80, R80, 0x10000, RZ ;  /* 0x0001000050507824 */ /* 0x000fe200078e00ff */
[----:B------:R-:W-:Y:S02]  /*5070*/  LOP3.LUT R83, R78, 0xff00, R83, 0xf8, !PT ;  /* 0x0000ff004e537812 */ /* 0x000fe400078ef853 */
[----:B------:R-:W-:Y:S02]  /*5080*/  SHF.R.U32.HI R78, RZ, 0x8, R71 ;  /* 0x00000008ff4e7819 */ /* 0x000fe40000011647 */
[----:B------:R-:W-:-:S02]  /*5090*/  LOP3.LUT R71, R83, 0xff0000, R80, 0xf8, !PT ;  /* 0x00ff000053477812 */ /* 0x000fc400078ef850 */
[----:B------:R-:W-:Y:S01]  /*50a0*/  MOV R80, R15 ;  /* 0x0000000f00507202 */ /* 0x000fe20000000f00 */
[----:B------:R-:W-:Y:S01]  /*50b0*/  IMAD.SHL.U32 R78, R78, 0x100, RZ ;  /* 0x000001004e4e7824 */ /* 0x000fe200078e00ff */
[----:B------:R-:W-:Y:S02]  /*50c0*/  F2FP.F16.E4M3.UNPACK_B R83, R71.H1 ;  /* 0x00000047ff53723e */ /* 0x000fe400030006ff */
[----:B------:R-:W-:Y:S02]  /*50d0*/  F2FP.F16.E4M3.UNPACK_B R15, R80 ;  /* 0x00000050ff0f723e */ /* 0x000fe400020006ff */
[----:B------:R-:W-:Y:S01]  /*50e0*/  LOP3.LUT R73, R73, 0xff00, R78, 0xf8, !PT ;  /* 0x0000ff0049497812 */ /* 0x000fe200078ef84e */
[----:B------:R-:W-:Y:S02]  /*50f0*/  IMAD.U32 R78, R82, 0x10000, RZ ;  /* 0x00010000524e7824 */ /* 0x000fe400078e00ff */
[----:B------:R-:W-:-:S03]  /*5100*/  HADD2.F32 R85, -RZ, R83.H0_H0 ;  /* 0x20000053ff557230 */ /* 0x000fc60000004100 */
[----:B------:R-:W-:Y:S01]  /*5110*/  LOP3.LUT R73, R73, 0xff0000, R78, 0xf8, !PT ;  /* 0x00ff000049497812 */ /* 0x000fe200078ef84e */
[--C-:B------:R-:W-:Y:S02]  /*5120*/  HADD2.F32 R78, -RZ, R15.reuse.H1_H1 ;  /* 0x3000000fff4e7230 */ /* 0x100fe40000004100 */
[----:B------:R-:W-:Y:S01]  /*5130*/  HADD2.F32 R15, -RZ, R15.H0_H0 ;  /* 0x2000000fff0f7230 */ /* 0x000fe20000004100 */
[----:B------:R-:W-:Y:S02]  /*5140*/  F2FP.F16.E4M3.UNPACK_B R84, R73.H1 ;  /* 0x00000049ff54723e */ /* 0x000fe400030006ff */
[----:B------:R-:W-:Y:S01]  /*5150*/  FMUL.FTZ R156, R78, R85 ;  /* 0x000000554e9c7220 */ /* 0x000fe20000410000 */
[----:B------:R-:W-:Y:S01]  /*5160*/  F2FP.F16.E4M3.UNPACK_B R73, R73 ;  /* 0x00000049ff49723e */ /* 0x000fe200020006ff */
[----:B------:R-:W-:Y:S01]  /*5170*/  FMUL.FTZ R85, R15, R85 ;  /* 0x000000550f557220 */ /* 0x000fe20000410000 */
[--C-:B------:R-:W-:Y:S02]  /*5180*/  HADD2.F32 R82, -RZ, R84.reuse.H0_H0 ;  /* 0x20000054ff527230 */ /* 0x100fe40000004100 */
[----:B------:R-:W-:-:S03]  /*5190*/  HADD2.F32 R84, -RZ, R84.H1_H1 ;  /* 0x30000054ff547230 */ /* 0x000fc60000004100 */
[-C--:B------:R-:W-:Y:S01]  /*51a0*/  FFMA.FTZ R15, R15, R82.reuse, -R156 ;  /* 0x000000520f0f7223 */ /* 0x080fe2000001089c */
[----:B------:R-:W-:Y:S01]  /*51b0*/  FFMA.FTZ R78, R78, R82, R85 ;  /* 0x000000524e4e7223 */ /* 0x000fe20000010055 */
[----:B------:R-:W-:Y:S01]  /*51c0*/  F2FP.F16.E4M3.UNPACK_B R82, R80.H1 ;  /* 0x00000050ff52723e */ /* 0x000fe200030006ff */
[----:B------:R-:W-:Y:S02]  /*51d0*/  IMAD.MOV.U32 R80, RZ, RZ, R14 ;  /* 0x000000ffff507224 */ /* 0x000fe400078e000e */
[----:B------:R-:W-:Y:S02]  /*51e0*/  HADD2.F32 R14, -RZ, R83.H1_H1 ;  /* 0x30000053ff0e7230 */ /* 0x000fe40000004100 */
[--C-:B------:R-:W-:Y:S02]  /*51f0*/  HADD2.F32 R83, -RZ, R82.reuse.H1_H1 ;  /* 0x30000052ff537230 */ /* 0x100fe40000004100 */
[----:B------:R-:W-:-:S03]  /*5200*/  HADD2.F32 R82, -RZ, R82.H0_H0 ;  /* 0x20000052ff527230 */ /* 0x000fc60000004100 */
[CC--:B------:R-:W-:Y:S02]  /*5210*/  FMUL.FTZ R85, R83.reuse, R14.reuse ;  /* 0x0000000e53557220 */ /* 0x0c0fe40000410000 */
[C---:B------:R-:W-:Y:S02]  /*5220*/  FMUL.FTZ R156, R82.reuse, R14 ;  /* 0x0000000e529c7220 */ /* 0x040fe40000410000 */
[----:B------:R-:W-:Y:S01]  /*5230*/  FFMA.FTZ R14, R82, R84, -R85 ;  /* 0x00000054520e7223 */ /* 0x000fe20000010855 */
[----:B------:R-:W-:Y:S01]  /*5240*/  F2FP.F16.E4M3.UNPACK_B R82, R80.H1 ;  /* 0x00000050ff52723e */ /* 0x000fe200030006ff */
[----:B------:R-:W-:Y:S01]  /*5250*/  FFMA.FTZ R83, R83, R84, R156 ;  /* 0x0000005453537223 */ /* 0x000fe2000001009c */
[----:B------:R-:W-:Y:S01]  /*5260*/  F2FP.F16.E4M3.UNPACK_B R85, R71 ;  /* 0x00000047ff55723e */ /* 0x000fe200020006ff */
[----:B------:R-:W-:Y:S01]  /*5270*/  HADD2.F32 R84, -RZ, R73.H1_H1 ;  /* 0x30000049ff547230 */ /* 0x000fe20000004100 */
[----:B------:R-:W-:Y:S01]  /*5280*/  F2FP.F16.E4M3.UNPACK_B R80, R80 ;  /* 0x00000050ff50723e */ /* 0x000fe200020006ff */
[----:B------:R-:W-:Y:S01]  /*5290*/  HADD2.F32 R71, -RZ, R82.H1_H1 ;  /* 0x30000052ff477230 */ /* 0x000fe20000004100 */
[----:B------:R-:W-:Y:S01]  /*52a0*/  F2FP.SATFINITE.E4M3.F32.PACK_AB_MERGE_C R83, R83, R14, RZ ;  /* 0x0000000e5353723e */ /* 0x000fe200048070ff */
[----:B------:R-:W-:-:S02]  /*52b0*/  HADD2.F32 R156, -RZ, R85.H1_H1 ;  /* 0x30000055ff9c7230 */ /* 0x000fc40000004100 */
[----:B------:R-:W-:Y:S01]  /*52c0*/  HADD2.F32 R82, -RZ, R82.H0_H0 ;  /* 0x20000052ff527230 */ /* 0x000fe20000004100 */
[----:B------:R-:W-:Y:S01]  /*52d0*/  F2FP.SATFINITE.E4M3.F32.PACK_AB_MERGE_C R15, R78, R15, R83 ;  /* 0x0000000f4e0f723e */ /* 0x000fe20004807053 */
[----:B------:R-:W-:Y:S02]  /*52e0*/  HADD2.F32 R85, -RZ, R85.H0_H0 ;  /* 0x20000055ff557230 */ /* 0x000fe40000004100 */
[-C--:B------:R-:W-:Y:S01]  /*52f0*/  FMUL.FTZ R157, R71, R156.reuse ;  /* 0x0000009c479d7220 */ /* 0x080fe20000410000 */
[----:B------:R-:W-:Y:S02]  /*5300*/  HADD2.F32 R73, -RZ, R73.H0_H0 ;  /* 0x20000049ff497230 */ /* 0x000fe40000004100 */
[C---:B------:R-:W-:Y:S01]  /*5310*/  FMUL.FTZ R158, R82.reuse, R156 ;  /* 0x0000009c529e7220 */ /* 0x040fe20000410000 */
[----:B------:R-:W-:-:S03]  /*5320*/  FFMA.FTZ R156, R82, R84, -R157 ;  /* 0x00000054529c7223 */ /* 0x000fc6000001089d */
[----:B------:R-:W-:Y:S01]  /*5330*/  FFMA.FTZ R159, R71, R84, R158 ;  /* 0x00000054479f7223 */ /* 0x000fe2000001009e */
[--C-:B------:R-:W-:Y:S02]  /*5340*/  HADD2.F32 R71, -RZ, R80.reuse.H1_H1 ;  /* 0x30000050ff477230 */ /* 0x100fe40000004100 */
[----:B------:R-:W-:Y:S02]  /*5350*/  HADD2.F32 R80, -RZ, R80.H0_H0 ;  /* 0x20000050ff507230 */ /* 0x000fe40000004100 */
[----:B------:R-:W-:Y:S01]  /*5360*/  F2FP.SATFINITE.E4M3.F32.PACK_AB_MERGE_C R156, R159, R156, RZ ;  /* 0x0000009c9f9c723e */ /* 0x000fe200048070ff */
[-C--:B------:R-:W-:Y:S02]  /*5370*/  FMUL.FTZ R157, R71, R85.reuse ;  /* 0x00000055479d7220 */ /* 0x080fe40000410000 */
[C---:B------:R-:W-:Y:S02]  /*5380*/  FMUL.FTZ R82, R80.reuse, R85 ;  /* 0x0000005550527220 */ /* 0x040fe40000410000 */
[----:B------:R-:W-:-:S02]  /*5390*/  FFMA.FTZ R157, R80, R73, -R157 ;  /* 0x00000049509d7223 */ /* 0x000fc4000001089d */
[----:B------:R-:W-:-:S05]  /*53a0*/  FFMA.FTZ R82, R71, R73, R82 ;  /* 0x0000004947527223 */ /* 0x000fca0000010052 */
[----:B------:R-:W-:-:S07]  /*53b0*/  F2FP.SATFINITE.E4M3.F32.PACK_AB_MERGE_C R14, R82, R157, R156 ;  /* 0x0000009d520e723e */ /* 0x000fce000480709c */
.L_x_468:
[----:B------:R-:W-:Y:S05]  /*53c0*/  BSYNC B3 ;  /* 0x0000000000037941 */ /* 0x000fea0003800000 */
.L_x_467:
[----:B0-----:R0:W-:Y:S02]  /*53d0*/  ST.E.128 desc[UR50][R74.64], R12 ;  /* 0x0000000c4a007985 */ /* 0x0011e4000c101d32 */
.L_x_466:
[----:B------:R-:W-:Y:S05]  /*53e0*/  BSYNC B2 ;  /* 0x0000000000027941 */ /* 0x000fea0003800000 */
.L_x_465:
        /* <DEDUP_REMOVED lines=9> */
[----:B------:R-:W-:Y:S02]  /*5480*/  SHF.R.U32.HI R66, RZ, 0x8, R67 ;  /* 0x00000008ff427819 */ /* 0x000fe40000011643 */
[----:B------:R-:W-:Y:S02]  /*5490*/  SHF.R.U32.HI R68, RZ, 0x8, R69 ;  /* 0x00000008ff447819 */ /* 0x000fe40000011645 */
[----:B------:R-:W-:Y:S02]  /*54a0*/  SHF.R.U32.HI R75, RZ, 0x10, R67 ;  /* 0x00000010ff4b7819 */ /* 0x000fe40000011643 */
[----:B------:R-:W-:Y:S02]  /*54b0*/  LOP3.LUT R67, R67, 0xff0000ff, RZ, 0xc0, !PT ;  /* 0xff0000ff43437812 */ /* 0x000fe400078ec0ff */
[----:B------:R-:W-:Y:S02]  /*54c0*/  SHF.R.U32.HI R73, RZ, 0x10, R69 ;  /* 0x00000010ff497819 */ /* 0x000fe40000011645 */
[----:B------:R-:W-:Y:S01]  /*54d0*/  LOP3.LUT R72, R69, 0xff0000ff, RZ, 0xc0, !PT ;  /* 0xff0000ff45487812 */ /* 0x000fe200078ec0ff */
[----:B------:R-:W-:Y:S01]  /*54e0*/  IMAD.SHL.U32 R69, R68, 0x100, RZ ;  /* 0x0000010044457824 */ /* 0x000fe200078e00ff */
[----:B------:R-:W-:Y:S01]  /*54f0*/  SHF.L.U32 R66, R66, 0x8, RZ ;  /* 0x0000000842427819 */ /* 0x000fe200000006ff */
[----:B0-----:R-:W-:Y:S01]  /*5500*/  IMAD.MOV.U32 R68, RZ, RZ, R12 ;  /* 0x000000ffff447224 */ /* 0x001fe200078e000c */
[----:B------:R-:W-:-:S02]  /*5510*/  F2FP.F16.E4M3.UNPACK_B R12, R13 ;  /* 0x0000000dff0c723e */ /* 0x000fc400020006ff */
[----:B------:R-:W-:Y:S01]  /*5520*/  LOP3.LUT R67, R67, 0xff00, R66, 0xf8, !PT ;  /* 0x0000ff0043437812 */ /* 0x000fe200078ef842 */
[----:B------:R-:W-:Y:S01]  /*5530*/  IMAD.U32 R66, R75, 0x10000, RZ ;  /* 0x000100004b427824 */ /* 0x000fe200078e00ff */
[----:B------:R-:W-:Y:S02]  /*5540*/  LOP3.LUT R74, R72, 0xff00, R69, 0xf8, !PT ;  /* 0x0000ff00484a7812 */ /* 0x000fe400078ef845 */
[----:B------:R-:W-:Y:S02]  /*5550*/  SHF.L.U32 R69, R73, 0x10, RZ ;  /* 0x0000001049457819 */ /* 0x000fe400000006ff */
[----:B------:R-:W-:Y:S02]  /*5560*/  F2FP.F16.E4M3.UNPACK_B R72, R155.H1 ;  /* 0x0000009bff48723e */ /* 0x000fe400030006ff */
[----:B------:R-:W-:Y:S02]  /*5570*/  LOP3.LUT R66, R67, 0xff0000, R66, 0xf8, !PT ;  /* 0x00ff000043427812 */ /* 0x000fe400078ef842 */
[----:B------:R-:W-:Y:S01]  /*5580*/  LOP3.LUT R67, R74, 0xff0000, R69, 0xf8, !PT ;  /* 0x00ff00004a437812 */ /* 0x000fe200078ef845 */
[----:B------:R-:W-:Y:S01]  /*5590*/  HADD2.F32 R76, -RZ, R72.H0_H0 ;  /* 0x20000048ff4c7230 */ /* 0x000fe20000004100 */
[----:B------:R-:W-:Y:S01]  /*55a0*/  F2FP.F16.E4M3.UNPACK_B R74, R148.H1 ;  /* 0x00000094ff4a723e */ /* 0x000fe200030006ff */
[--C-:B------:R-:W-:Y:S01]  /*55b0*/  HADD2.F32 R69, -RZ, R12.reuse.H1_H1 ;  /* 0x3000000cff457230 */ /* 0x100fe20000004100 */
[----:B------:R-:W-:Y:S01]  /*55c0*/  F2FP.F16.E4M3.UNPACK_B R13, R13.H1 ;  /* 0x0000000dff0d723e */ /* 0x000fe200030006ff */
[----:B------:R-:W-:Y:S01]  /*55d0*/  HADD2.F32 R12, -RZ, R12.H0_H0 ;  /* 0x2000000cff0c7230 */ /* 0x000fe20000004100 */
[----:B------:R-:W-:Y:S01]  /*55e0*/  F2FP.F16.E4M3.UNPACK_B R155, R155 ;  /* 0x0000009bff9b723e */ /* 0x000fe200020006ff */
[----:B------:R-:W-:-:S02]  /*55f0*/  HADD2.F32 R77, -RZ, R72.H1_H1 ;  /* 0x30000048ff4d7230 */ /* 0x000fc40000004100 */
[CC--:B------:R-:W-:Y:S01]  /*5600*/  FMUL.FTZ R79, R69.reuse, R76.reuse ;  /* 0x0000004c454f7220 */ /* 0x0c0fe20000410000 */
[--C-:B------:R-:W-:Y:S02]  /*5610*/  HADD2.F32 R75, -RZ, R74.reuse.H0_H0 ;  /* 0x2000004aff4b7230 */ /* 0x100fe40000004100 */
[C---:B------:R-:W-:Y:S01]  /*5620*/  FMUL.FTZ R76, R12.reuse, R76 ;  /* 0x0000004c0c4c7220 */ /* 0x040fe20000410000 */
[--C-:B------:R-:W-:Y:S01]  /*5630*/  HADD2.F32 R73, -RZ, R13.reuse.H1_H1 ;  /* 0x3000000dff497230 */ /* 0x100fe20000004100 */
[----:B------:R-:W-:Y:S01]  /*5640*/  F2FP.F16.E4M3.UNPACK_B R148, R148 ;  /* 0x00000094ff94723e */ /* 0x000fe200020006ff */
[----:B------:R-:W-:Y:S02]  /*5650*/  HADD2.F32 R72, -RZ, R13.H0_H0 ;  /* 0x2000000dff487230 */ /* 0x000fe40000004100 */
[-C--:B------:R-:W-:Y:S01]  /*5660*/  FFMA.FTZ R12, R12, R75.reuse, -R79 ;  /* 0x0000004b0c0c7223 */ /* 0x080fe2000001084f */
[----:B------:R-:W-:Y:S02]  /*5670*/  HADD2.F32 R74, -RZ, R74.H1_H1 ;  /* 0x3000004aff4a7230 */ /* 0x000fe40000004100 */
[----:B------:R-:W-:Y:S01]  /*5680*/  FFMA.FTZ R13, R69, R75, R76 ;  /* 0x0000004b450d7223 */ /* 0x000fe2000001004c */
[CC--:B------:R-:W-:Y:S01]  /*5690*/  FMUL.FTZ R79, R73.reuse, R77.reuse ;  /* 0x0000004d494f7220 */ /* 0x0c0fe20000410000 */
[C---:B------:R-:W-:Y:S01]  /*56a0*/  FMUL.FTZ R78, R72.reuse, R77 ;  /* 0x0000004d484e7220 */ /* 0x040fe20000410000 */
[-C--:B------:R-:W-:Y:S01]  /*56b0*/  F2FP.F16.E4M3.UNPACK_B R69, R68.reuse.H1 ;  /* 0x00000044ff45723e */ /* 0x080fe200030006ff */
[----:B------:R-:W-:Y:S01]  /*56c0*/  HADD2.F32 R75, -RZ, R155.H1_H1 ;  /* 0x3000009bff4b7230 */ /* 0x000fe20000004100 */
[----:B------:R-:W-:Y:S01]  /*56d0*/  F2FP.F16.E4M3.UNPACK_B R68, R68 ;  /* 0x00000044ff44723e */ /* 0x000fe200020006ff */
[-C--:B------:R-:W-:Y:S01]  /*56e0*/  FFMA.FTZ R79, R72, R74.reuse, -R79 ;  /* 0x0000004a484f7223 */ /* 0x080fe2000001084f */
[----:B------:R-:W-:Y:S01]  /*56f0*/  FFMA.FTZ R80, R73, R74, R78 ;  /* 0x0000004a49507223 */ /* 0x000fe2000001004e */
[--C-:B------:R-:W-:Y:S01]  /*5700*/  HADD2.F32 R74, -RZ, R69.reuse.H1_H1 ;  /* 0x30000045ff4a7230 */ /* 0x100fe20000004100 */
[-C--:B------:R-:W-:Y:S01]  /*5710*/  F2FP.F16.E4M3.UNPACK_B R82, R67.reuse.H1 ;  /* 0x00000043ff52723e */ /* 0x080fe200030006ff */
[----:B------:R-:W-:Y:S01]  /*5720*/  HADD2.F32 R73, -RZ, R69.H0_H0 ;  /* 0x20000045ff497230 */ /* 0x000fe20000004100 */
[----:B------:R-:W-:Y:S01]  /*5730*/  F2FP.F16.E4M3.UNPACK_B R81, R67 ;  /* 0x00000043ff51723e */ /* 0x000fe200020006ff */
[----:B------:R-:W-:-:S02]  /*5740*/  HADD2.F32 R69, -RZ, R68.H0_H0 ;  /* 0x20000044ff457230 */ /* 0x000fc40000004100 */
[CC--:B------:R-:W-:Y:S01]  /*5750*/  FMUL.FTZ R78, R74.reuse, R75.reuse ;  /* 0x0000004b4a4e7220 */ /* 0x0c0fe20000410000 */
[----:B------:R-:W-:Y:S02]  /*5760*/  HADD2.F32 R72, -RZ, R68.H1_H1 ;  /* 0x30000044ff487230 */ /* 0x000fe40000004100 */
[C---:B------:R-:W-:Y:S01]  /*5770*/  FMUL.FTZ R75, R73.reuse, R75 ;  /* 0x0000004b494b7220 */ /* 0x040fe20000410000 */
[--C-:B------:R-:W-:Y:S01]  /*5780*/  HADD2.F32 R68, -RZ, R148.reuse.H1_H1 ;  /* 0x30000094ff447230 */ /* 0x100fe20000004100 */
[----:B------:R-:W-:Y:S01]  /*5790*/  F2FP.F16.E4M3.UNPACK_B R67, R66 ;  /* 0x00000042ff43723e */ /* 0x000fe200020006ff */
[----:B------:R-:W-:Y:S02]  /*57a0*/  HADD2.F32 R155, -RZ, R155.H0_H0 ;  /* 0x2000009bff9b7230 */ /* 0x000fe40000004100 */
[----:B------:R-:W-:Y:S02]  /*57b0*/  HADD2.F32 R148, -RZ, R148.H0_H0 ;  /* 0x20000094ff947230 */ /* 0x000fe40000004100 */
[-C--:B------:R-:W-:Y:S01]  /*57c0*/  FFMA.FTZ R73, R73, R68.reuse, -R78 ;  /* 0x0000004449497223 */ /* 0x080fe2000001084e */
[----:B------:R-:W-:Y:S01]  /*57d0*/  FFMA.FTZ R78, R74, R68, R75 ;  /* 0x000000444a4e7223 */ /* 0x000fe2000001004b */
[----:B------:R-:W-:Y:S01]  /*57e0*/  FMUL.FTZ R76, R72, R155 ;  /* 0x0000009b484c7220 */ /* 0x000fe20000410000 */
[----:B------:R-:W-:Y:S01]  /*57f0*/  F2FP.F16.E4M3.UNPACK_B R74, R15.H1 ;  /* 0x0000000fff4a723e */ /* 0x000fe200030006ff */
[C---:B------:R-:W-:Y:S01]  /*5800*/  FMUL.FTZ R155, R69.reuse, R155 ;  /* 0x0000009b459b7220 */ /* 0x040fe20000410000 */
[----:B------:R-:W-:Y:S01]  /*5810*/  F2FP.F16.E4M3.UNPACK_B R75, R14.H1 ;  /* 0x0000000eff4b723e */ /* 0x000fe200030006ff */
[-C--:B------:R-:W-:Y:S01]  /*5820*/  FFMA.FTZ R68, R69, R148.reuse, -R76 ;  /* 0x0000009445447223 */ /* 0x080fe2000001084c */
[----:B------:R-:W-:Y:S01]  /*5830*/  F2FP.SATFINITE.E4M3.F32.PACK_AB_MERGE_C R73, R78, R73, RZ ;  /* 0x000000494e49723e */ /* 0x000fe200048070ff */
[----:B------:R-:W-:Y:S01]  /*5840*/  FFMA.FTZ R69, R72, R148, R155 ;  /* 0x0000009448457223 */ /* 0x000fe2000001009b */
[--C-:B------:R-:W-:Y:S01]  /*5850*/  HADD2.F32 R77, -RZ, R74.reuse.H0_H0 ;  /* 0x2000004aff4d7230 */ /* 0x100fe20000004100 */
[----:B------:R-:W-:Y:S01]  /*5860*/  F2FP.SATFINITE.E4M3.F32.PACK_AB_MERGE_C R72, R80, R79, RZ ;  /* 0x0000004f5048723e */ /* 0x000fe200048070ff */
[----:B------:R-:W-:Y:S01]  /*5870*/  HADD2.F32 R78, -RZ, R74.H1_H1 ;  /* 0x3000004aff4e7230 */ /* 0x000fe20000004100 */
[----:B------:R-:W-:Y:S01]  /*5880*/  F2FP.F16.E4M3.UNPACK_B R74, R66.H1 ;  /* 0x00000042ff4a723e */ /* 0x000fe200030006ff */
[----:B------:R-:W-:Y:S01]  /*5890*/  HADD2.F32 R79, -RZ, R82.H1_H1 ;  /* 0x30000052ff4f7230 */ /* 0x000fe20000004100 */
[----:B------:R-:W-:Y:S01]  /*58a0*/  F2FP.F16.E4M3.UNPACK_B R14, R14 ;  /* 0x0000000eff0e723e */ /* 0x000fe200020006ff */
[----:B------:R-:W-:Y:S01]  /*58b0*/  HADD2.F32 R76, -RZ, R75.H1_H1 ;  /* 0x3000004bff4c7230 */ /* 0x000fe20000004100 */
[----:B------:R-:W-:Y:S01]  /*58c0*/  F2FP.SATFINITE.E4M3.F32.PACK_AB_MERGE_C R13, R13, R12, R72 ;  /* 0x0000000c0d0d723e */ /* 0x000fe20004807048 */
[----:B------:R-:W-:-:S02]  /*58d0*/  HADD2.F32 R80, -RZ, R74.H1_H1 ;  /* 0x3000004aff507230 */ /* 0x000fc40000004100 */
[-C--:B------:R-:W-:Y:S01]  /*58e0*/  FMUL.FTZ R66, R78, R79.reuse ;  /* 0x0000004f4e427220 */ /* 0x080fe20000410000 */
[----:B------:R-:W-:Y:S02]  /*58f0*/  HADD2.F32 R83, -RZ, R81.H1_H1 ;  /* 0x30000051ff537230 */ /* 0x000fe40000004100 */
[C---:B------:R-:W-:Y:S01]  /*5900*/  FMUL.FTZ R85, R77.reuse, R79 ;  /* 0x0000004f4d557220 */ /* 0x040fe20000410000 */
[----:B------:R-:W-:Y:S02]  /*5910*/  HADD2.F32 R75, -RZ, R75.H0_H0 ;  /* 0x2000004bff4b7230 */ /* 0x000fe40000004100 */
[----:B------:R-:W-:Y:S01]  /*5920*/  FFMA.FTZ R66, R77, R80, -R66 ;  /* 0x000000504d427223 */ /* 0x000fe20000010842 */
[----:B------:R-:W-:Y:S02]  /*5930*/  HADD2.F32 R79, -RZ, R67.H1_H1 ;  /* 0x30000043ff4f7230 */ /* 0x000fe40000004100 */
[----:B------:R-:W-:Y:S01]  /*5940*/  FMUL.FTZ R84, R76, R83 ;  /* 0x000000534c547220 */ /* 0x000fe20000410000 */
[----:B------:R-:W-:Y:S01]  /*5950*/  F2FP.F16.E4M3.UNPACK_B R77, R15 ;  /* 0x0000000fff4d723e */ /* 0x000fe200020006ff */
[----:B------:R-:W-:Y:S01]  /*5960*/  FMUL.FTZ R83, R75, R83 ;  /* 0x000000534b537220 */ /* 0x000fe20000410000 */
[----:B------:R-:W-:-:S02]  /*5970*/  HADD2.F32 R82, -RZ, R82.H0_H0 ;  /* 0x20000052ff527230 */ /* 0x000fc40000004100 */
[-C--:B------:R-:W-:Y:S01]  /*5980*/  FFMA.FTZ R84, R75, R79.reuse, -R84 ;  /* 0x0000004f4b547223 */ /* 0x080fe20000010854 */
[--C-:B------:R-:W-:Y:S02]  /*5990*/  HADD2.F32 R75, -RZ, R14.reuse.H0_H0 ;  /* 0x2000000eff4b7230 */ /* 0x100fe40000004100 */
[----:B------:R-:W-:Y:S01]  /*59a0*/  FFMA.FTZ R83, R76, R79, R83 ;  /* 0x0000004f4c537223 */ /* 0x000fe20000010053 */
[--C-:B------:R-:W-:Y:S02]  /*59b0*/  HADD2.F32 R76, -RZ, R77.reuse.H0_H0 ;  /* 0x2000004dff4c7230 */ /* 0x100fe40000004100 */
[----:B------:R-:W-:Y:S01]  /*59c0*/  FFMA.FTZ R15, R78, R80, R85 ;  /* 0x000000504e0f7223 */ /* 0x000fe20000010055 */
[----:B------:R-:W-:Y:S01]  /*59d0*/  HADD2.F32 R77, -RZ, R77.H1_H1 ;  /* 0x3000004dff4d7230 */ /* 0x000fe20000004100 */
[----:B------:R-:W-:Y:S01]  /*59e0*/  F2FP.SATFINITE.E4M3.F32.PACK_AB_MERGE_C R12, R69, R68, R73 ;  /* 0x00000044450c723e */ /* 0x000fe20004807049 */
[----:B------:R-:W-:Y:S01]  /*59f0*/  HADD2.F32 R14, -RZ, R14.H1_H1 ;  /* 0x3000000eff0e7230 */ /* 0x000fe20000004100 */
[----:B------:R-:W-:Y:S01]  /*5a00*/  F2FP.SATFINITE.E4M3.F32.PACK_AB_MERGE_C R83, R83, R84, RZ ;  /* 0x000000545353723e */ /* 0x000fe200048070ff */
[----:B------:R-:W-:-:S02]  /*5a10*/  HADD2.F32 R81, -RZ, R81.H0_H0 ;  /* 0x20000051ff517230 */ /* 0x000fc40000004100 */
[-C--:B------:R-:W-:Y:S01]  /*5a20*/  FMUL.FTZ R79, R77, R82.reuse ;  /* 0x000000524d4f7220 */ /* 0x080fe20000410000 */
[----:B------:R-:W-:Y:S02]  /*5a30*/  HADD2.F32 R74, -RZ, R74.H0_H0 ;  /* 0x2000004aff4a7230 */ /* 0x000fe40000004100 */
[----:B------:R-:W-:Y:S01]  /*5a40*/  FMUL.FTZ R82, R76, R82 ;  /* 0x000000524c527220 */ /* 0x000fe20000410000 */
[----:B------:R-:W-:Y:S02]  /*5a50*/  HADD2.F32 R67, -RZ, R67.H0_H0 ;  /* 0x20000043ff437230 */ /* 0x000fe40000004100 */
[-C--:B------:R-:W-:Y:S01]  /*5a60*/  FMUL.FTZ R78, R14, R81.reuse ;  /* 0x000000510e4e7220 */ /* 0x080fe20000410000 */
[----:B------:R-:W-:Y:S01]  /*5a70*/  FMUL.FTZ R81, R75, R81 ;  /* 0x000000514b517220 */ /* 0x000fe20000410000 */
[-C--:B------:R-:W-:Y:S01]  /*5a80*/  FFMA.FTZ R79, R76, R74.reuse, -R79 ;  /* 0x0000004a4c4f7223 */ /* 0x080fe2000001084f */
[----:B------:R-:W-:Y:S01]  /*5a90*/  FFMA.FTZ R82, R77, R74, R82 ;  /* 0x0000004a4d527223 */ /* 0x000fe20000010052 */
[-C--:B------:R-:W-:Y:S01]  /*5aa0*/  FFMA.FTZ R78, R75, R67.reuse, -R78 ;  /* 0x000000434b4e7223 */ /* 0x080fe2000001084e */
[----:B------:R-:W-:Y:S01]  /*5ab0*/  FFMA.FTZ R81, R14, R67, R81 ;  /* 0x000000430e517223 */ /* 0x000fe20000010051 */
[----:B------:R-:W-:-:S04]  /*5ac0*/  F2FP.SATFINITE.E4M3.F32.PACK_AB_MERGE_C R15, R15, R66, RZ ;  /* 0x000000420f0f723e */ /* 0x000fc800048070ff */
[----:B------:R-:W-:Y:S02]  /*5ad0*/  F2FP.SATFINITE.E4M3.F32.PACK_AB_MERGE_C R14, R81, R78, R83 ;  /* 0x0000004e510e723e */ /* 0x000fe40004807053 */
[----:B------:R-:W-:-:S07]  /*5ae0*/  F2FP.SATFINITE.E4M3.F32.PACK_AB_MERGE_C R15, R82, R79, R15 ;  /* 0x0000004f520f723e */ /* 0x000fce000480700f */
.L_x_472:
[----:B------:R-:W-:Y:S05]  /*5af0*/  BSYNC B3 ;  /* 0x0000000000037941 */ /* 0x000fea0003800000 */
.L_x_471:
[----:B0-----:R0:W-:Y:S02]  /*5b00*/  ST.E.128 desc[UR50][R70.64], R12 ;  /* 0x0000000c46007985 */ /* 0x0011e4000c101d32 */
.L_x_470:
[----:B------:R-:W-:Y:S05]  /*5b10*/  BSYNC B2 ;  /* 0x0000000000027941 */ /* 0x000fea0003800000 */
.L_x_469:
[----:B------:R-:W-:-:S13]  /*5b20*/  ISETP.NE.AND P2, PT, R33, RZ, PT ;  /* 0x000000ff2100720c */ /* 0x000fda0003f45270 */
        /* <DEDUP_REMOVED lines=8> */
[--C-:B------:R-:W-:Y:S02]  /*5bb0*/  SHF.R.U32.HI R11, RZ, 0x8, R63.reuse ;  /* 0x00000008ff0b7819 */ /* 0x100fe4000001163f */
[----:B------:R-:W-:Y:S01]  /*5bc0*/  SHF.R.U32.HI R70, RZ, 0x10, R63 ;  /* 0x00000010ff467819 */ /* 0x000fe2000001163f */
[----:B------:R-:W-:Y:S01]  /*5bd0*/  IMAD.SHL.U32 R69, R69, 0x100, RZ ;  /* 0x0000010045457824 */ /* 0x000fe200078e00ff */
[----:B------:R-:W-:Y:S02]  /*5be0*/  LOP3.LUT R64, R65, 0xff0000ff, RZ, 0xc0, !PT ;  /* 0xff0000ff41407812 */ /* 0x000fe400078ec0ff */
[----:B------:R-:W-:Y:S01]  /*5bf0*/  SHF.R.U32.HI R68, RZ, 0x10, R65 ;  /* 0x00000010ff447819 */ /* 0x000fe20000011641 */
[----:B------:R-:W-:Y:S01]  /*5c00*/  IMAD.SHL.U32 R65, R11, 0x100, RZ ;  /* 0x000001000b417824 */ /* 0x000fe200078e00ff */
[----:B------:R-:W-:Y:S01]  /*5c10*/  LOP3.LUT R62, R63, 0xff0000ff, RZ, 0xc0, !PT ;  /* 0xff0000ff3f3e7812 */ /* 0x000fe200078ec0ff */
[----:B0-----:R-:W-:Y:S01]  /*5c20*/  IMAD.MOV.U32 R63, RZ, RZ, R12 ;  /* 0x000000ffff3f7224 */ /* 0x001fe200078e000c */
[----:B------:R-:W-:Y:S01]  /*5c30*/  MOV R11, R13 ;  /* 0x0000000d000b7202 */ /* 0x000fe20000000f00 */
[----:B------:R-:W-:Y:S01]  /*5c40*/  IMAD.U32 R13, R70, 0x10000, RZ ;  /* 0x00010000460d7824 */ /* 0x000fe200078e00ff */
[----:B------:R-:W-:Y:S01]  /*5c50*/  LOP3.LUT R64, R64, 0xff00, R69, 0xf8, !PT ;  /* 0x0000ff0040407812 */ /* 0x000fe200078ef845 */
[----:B------:R-:W-:Y:S01]  /*5c60*/  IMAD.U32 R69, R68, 0x10000, RZ ;  /* 0x0001000044457824 */ /* 0x000fe200078e00ff */
[----:B------:R-:W-:-:S02]  /*5c70*/  LOP3.LUT R12, R62, 0xff00, R65, 0xf8, !PT ;  /* 0x0000ff003e0c7812 */ /* 0x000fc400078ef841 */
[----:B------:R-:W-:Y:S02]  /*5c80*/  F2FP.F16.E4M3.UNPACK_B R65, R149.H1 ;  /* 0x00000095ff41723e */ /* 0x000fe400030006ff */
[----:B------:R-:W-:Y:S02]  /*5c90*/  F2FP.F16.E4M3.UNPACK_B R62, R11 ;  /* 0x0000000bff3e723e */ /* 0x000fe400020006ff */
[----:B------:R-:W-:Y:S01]  /*5ca0*/  LOP3.LUT R12, R12, 0xff0000, R13, 0xf8, !PT ;  /* 0x00ff00000c0c7812 */ /* 0x000fe200078ef80d */
[--C-:B------:R-:W-:Y:S01]  /*5cb0*/  HADD2.F32 R73, -RZ, R65.reuse.H0_H0 ;  /* 0x20000041ff497230 */ /* 0x100fe20000004100 */
[----:B------:R-:W-:Y:S01]  /*5cc0*/  LOP3.LUT R13, R64, 0xff0000, R69, 0xf8, !PT ;  /* 0x00ff0000400d7812 */ /* 0x000fe200078ef845 */
[--C-:B------:R-:W-:Y:S01]  /*5cd0*/  HADD2.F32 R64, -RZ, R62.reuse.H1_H1 ;  /* 0x3000003eff407230 */ /* 0x100fe20000004100 */
[----:B------:R-:W-:Y:S01]  /*5ce0*/  F2FP.F16.E4M3.UNPACK_B R69, R145.H1 ;  /* 0x00000091ff45723e */ /* 0x000fe200030006ff */
[----:B------:R-:W-:Y:S01]  /*5cf0*/  HADD2.F32 R62, -RZ, R62.H0_H0 ;  /* 0x2000003eff3e7230 */ /* 0x000fe20000004100 */
[----:B------:R-:W-:Y:S01]  /*5d00*/  F2FP.F16.E4M3.UNPACK_B R11, R11.H1 ;  /* 0x0000000bff0b723e */ /* 0x000fe200030006ff */
[----:B------:R-:W-:-:S02]  /*5d10*/  HADD2.F32 R70, -RZ, R65.H1_H1 ;  /* 0x30000041ff467230 */ /* 0x000fc40000004100 */
[-C--:B------:R-:W-:Y:S01]  /*5d20*/  FMUL.FTZ R75, R64, R73.reuse ;  /* 0x00000049404b7220 */ /* 0x080fe20000410000 */
[----:B------:R-:W-:Y:S02]  /*5d30*/  HADD2.F32 R71, -RZ, R69.H0_H0 ;  /* 0x20000045ff477230 */ /* 0x000fe40000004100 */
        /* <DEDUP_REMOVED lines=14> */
[----:B------:R-:W-:Y:S01]  /*5e20*/  F2FP.F16.E4M3.UNPACK_B R145, R145 ;  /* 0x00000091ff91723e */ /* 0x000fe200020006ff */
[--C-:B------:R-:W-:Y:S01]  /*5e30*/  HADD2.F32 R68, -RZ, R64.reuse.H0_H0 ;  /* 0x20000040ff447230 */ /* 0x100fe20000004100 */
[----:B------:R-:W-:Y:S01]  /*5e40*/  F2FP.F16.E4M3.UNPACK_B R76, R13.H1 ;  /* 0x0000000dff4c723e */ /* 0x000fe200030006ff */
[----:B------:R-:W-:-:S02]  /*5e50*/  HADD2.F32 R69, -RZ, R64.H1_H1 ;  /* 0x30000040ff457230 */ /* 0x000fc40000004100 */
[----:B------:R-:W-:Y:S02]  /*5e60*/  HADD2.F32 R149, -RZ, R149.H0_H0 ;  /* 0x20000095ff957230 */ /* 0x000fe40000004100 */
[-C--:B------:R-:W-:Y:S01]  /*5e70*/  FMUL.FTZ R72, R68, R70.reuse ;  /* 0x0000004644487220 */ /* 0x080fe20000410000 */
[--C-:B------:R-:W-:Y:S02]  /*5e80*/  HADD2.F32 R65, -RZ, R63.reuse.H1_H1 ;  /* 0x3000003fff417230 */ /* 0x100fe40000004100 */
[----:B------:R-:W-:Y:S01]  /*5e90*/  FMUL.FTZ R73, R69, R70 ;  /* 0x0000004645497220 */ /* 0x000fe20000410000 */
[----:B------:R-:W-:Y:S02]  /*5ea0*/  HADD2.F32 R64, -RZ, R63.H0_H0 ;  /* 0x2000003fff407230 */ /* 0x000fe40000004100 */
[--C-:B------:R-:W-:Y:S02]  /*5eb0*/  HADD2.F32 R63, -RZ, R145.reuse.H1_H1 ;  /* 0x30000091ff3f7230 */ /* 0x100fe40000004100 */
[----:B------:R-:W-:Y:S01]  /*5ec0*/  FMUL.FTZ R71, R65, R149 ;  /* 0x0000009541477220 */ /* 0x000fe20000410000 */
[----:B------:R-:W-:-:S02]  /*5ed0*/  HADD2.F32 R145, -RZ, R145.H0_H0 ;  /* 0x20000091ff917230 */ /* 0x000fc40000004100 */
[----:B------:R-:W-:Y:S01]  /*5ee0*/  FMUL.FTZ R70, R64, R149 ;  /* 0x0000009540467220 */ /* 0x000fe20000410000 */
[--C-:B------:R-:W-:Y:S02]  /*5ef0*/  HADD2.F32 R77, -RZ, R76.reuse.H1_H1 ;  /* 0x3000004cff4d7230 */ /* 0x100fe40000004100 */
[-C--:B------:R-:W-:Y:S01]  /*5f00*/  FFMA.FTZ R68, R68, R63.reuse, -R73 ;  /* 0x0000003f44447223 */ /* 0x080fe20000010849 */
[----:B------:R-:W-:Y:S01]  /*5f10*/  FFMA.FTZ R69, R69, R63, R72 ;  /* 0x0000003f45457223 */ /* 0x000fe20000010048 */
[-C--:B------:R-:W-:Y:S01]  /*5f20*/  FFMA.FTZ R63, R64, R145.reuse, -R71 ;  /* 0x00000091403f7223 */ /* 0x080fe20000010847 */
[----:B------:R-:W-:Y:S01]  /*5f30*/  FFMA.FTZ R64, R65, R145, R70 ;  /* 0x0000009141407223 */ /* 0x000fe20000010046 */
[----:B------:R-:W-:Y:S01]  /*5f40*/  F2FP.F16.E4M3.UNPACK_B R70, R15.H1 ;  /* 0x0000000fff46723e */ /* 0x000fe200030006ff */
[----:B------:R-:W-:Y:S01]  /*5f50*/  HADD2.F32 R76, -RZ, R76.H0_H0 ;  /* 0x2000004cff4c7230 */ /* 0x000fe20000004100 */
[----:B------:R-:W-:Y:S02]  /*5f60*/  F2FP.SATFINITE.E4M3.F32.PACK_AB_MERGE_C R65, R75, R74, RZ ;  /* 0x0000004a4b41723e */ /* 0x000fe400048070ff */
[----:B------:R-:W-:Y:S01]  /*5f70*/  F2FP.SATFINITE.E4M3.F32.PACK_AB_MERGE_C R68, R69, R68, RZ ;  /* 0x000000444544723e */ /* 0x000fe200048070ff */
[--C-:B------:R-:W-:Y:S01]  /*5f80*/  HADD2.F32 R71, -RZ, R70.reuse.H0_H0 ;  /* 0x20000046ff477230 */ /* 0x100fe20000004100 */
[----:B------:R-:W-:Y:S01]  /*5f90*/  F2FP.F16.E4M3.UNPACK_B R73, R12.H1 ;  /* 0x0000000cff49723e */ /* 0x000fe200030006ff */
[----:B------:R-:W-:Y:S01]  /*5fa0*/  HADD2.F32 R70, -RZ, R70.H1_H1 ;  /* 0x30000046ff467230 */ /* 0x000fe20000004100 */
[----:B------:R-:W-:-:S02]  /*5fb0*/  F2FP.F16.E4M3.UNPACK_B R69, R14.H1 ;  /* 0x0000000eff45723e */ /* 0x000fc400030006ff */
[----:B------:R-:W-:Y:S01]  /*5fc0*/  F2FP.F16.E4M3.UNPACK_B R75, R13 ;  /* 0x0000000dff4b723e */ /* 0x000fe200020006ff */
[----:B------:R-:W-:Y:S01]  /*5fd0*/  HADD2.F32 R74, -RZ, R73.H1_H1 ;  /* 0x30000049ff4a7230 */ /* 0x000fe20000004100 */
[----:B------:R-:W-:Y:S01]  /*5fe0*/  F2FP.F16.E4M3.UNPACK_B R72, R12 ;  /* 0x0000000cff48723e */ /* 0x000fe200020006ff */
[----:B------:R-:W-:Y:S02]  /*5ff0*/  HADD2.F32 R13, -RZ, R69.H1_H1 ;  /* 0x30000045ff0d7230 */ /* 0x000fe40000004100 */
[-C--:B------:R-:W-:Y:S01]  /*6000*/  FMUL.FTZ R12, R70, R77.reuse ;  /* 0x0000004d460c7220 */ /* 0x080fe20000410000 */
[----:B------:R-:W-:Y:S02]  /*6010*/  HADD2.F32 R78, -RZ, R75.H1_H1 ;  /* 0x3000004bff4e7230 */ /* 0x000fe40000004100 */
[C---:B------:R-:W-:Y:S01]  /*6020*/  FMUL.FTZ R77, R71.reuse, R77 ;  /* 0x0000004d474d7220 */ /* 0x040fe20000410000 */
[----:B------:R-:W-:Y:S02]  /*6030*/  HADD2.F32 R69, -RZ, R69.H0_H0 ;  /* 0x20000045ff457230 */ /* 0x000fe40000004100 */
[----:B------:R-:W-:Y:S01]  /*6040*/  FFMA.FTZ R79, R71, R74, -R12 ;  /* 0x0000004a474f7223 */ /* 0x000fe2000001080c */
[----:B------:R-:W-:-:S02]  /*6050*/  HADD2.F32 R12, -RZ, R72.H1_H1 ;  /* 0x30000048ff0c7230 */ /* 0x000fc40000004100 */
[-C--:B------:R-:W-:Y:S01]  /*6060*/  FMUL.FTZ R80, R13, R78.reuse ;  /* 0x0000004e0d507220 */ /* 0x080fe20000410000 */
[----:B------:R-:W-:Y:S01]  /*6070*/  F2FP.F16.E4M3.UNPACK_B R15, R15 ;  /* 0x0000000fff0f723e */ /* 0x000fe200020006ff */
[C---:B------:R-:W-:Y:S01]  /*6080*/  FMUL.FTZ R78, R69.reuse, R78 ;  /* 0x0000004e454e7220 */ /* 0x040fe20000410000 */
[----:B------:R-:W-:Y:S01]  /*6090*/  F2FP.F16.E4M3.UNPACK_B R14, R14 ;  /* 0x0000000eff0e723e */ /* 0x000fe200020006ff */
[----:B------:R-:W-:Y:S01]  /*60a0*/  FFMA.FTZ R74, R70, R74, R77 ;  /* 0x0000004a464a7223 */ /* 0x000fe2000001004d */
[-C--:B------:R-:W-:Y:S01]  /*60b0*/  FFMA.FTZ R80, R69, R12.reuse, -R80 ;  /* 0x0000000c45507223 */ /* 0x080fe20000010850 */
[----:B------:R-:W-:Y:S01]  /*60c0*/  FFMA.FTZ R77, R13, R12, R78 ;  /* 0x0000000c0d4d7223 */ /* 0x000fe2000001004e */
[--C-:B------:R-:W-:Y:S02]  /*60d0*/  HADD2.F32 R13, -RZ, R15.reuse.H0_H0 ;  /* 0x2000000fff0d7230 */ /* 0x100fe40000004100 */
[--C-:B------:R-:W-:Y:S01]  /*60e0*/  HADD2.F32 R12, -RZ, R14.reuse.H0_H0 ;  /* 0x2000000eff0c7230 */ /* 0x100fe20000004100 */
[----:B------:R-:W-:Y:S01]  /*60f0*/  F2FP.SATFINITE.E4M3.F32.PACK_AB_MERGE_C R74, R74, R79, RZ ;  /* 0x0000004f4a4a723e */ /* 0x000fe200048070ff */
[----:B------:R-:W-:Y:S01]  /*6100*/  HADD2.F32 R15, -RZ, R15.H1_H1 ;  /* 0x3000000fff0f7230 */ /* 0x000fe20000004100 */
[----:B------:R-:W-:Y:S01]  /*6110*/  F2FP.SATFINITE.E4M3.F32.PACK_AB_MERGE_C R77, R77, R80, RZ ;  /* 0x000000504d4d723e */ /* 0x000fe200048070ff */
[----:B------:R-:W-:-:S02]  /*6120*/  HADD2.F32 R14, -RZ, R14.H1_H1 ;  /* 0x3000000eff0e7230 */ /* 0x000fc40000004100 */
[----:B------:R-:W-:Y:S02]  /*6130*/  HADD2.F32 R75, -RZ, R75.H0_H0 ;  /* 0x2000004bff4b7230 */ /* 0x000fe40000004100 */
[----:B------:R-:W-:Y:S02]  /*6140*/  HADD2.F32 R69, -RZ, R72.H0_H0 ;  /* 0x20000048ff457230 */ /* 0x000fe40000004100 */
[-C--:B------:R-:W-:Y:S01]  /*6150*/  FMUL.FTZ R72, R15, R76.reuse ;  /* 0x0000004c0f487220 */ /* 0x080fe20000410000 */
[----:B------:R-:W-:Y:S02]  /*6160*/  HADD2.F32 R70, -RZ, R73.H0_H0 ;  /* 0x20000049ff467230 */ /* 0x000fe40000004100 */
[-C--:B------:R-:W-:Y:S01]  /*6170*/  FMUL.FTZ R71, R14, R75.reuse ;  /* 0x0000004b0e477220 */ /* 0x080fe20000410000 */
[C---:B------:R-:W-:Y:S01]  /*6180*/  FMUL.FTZ R76, R13.reuse, R76 ;  /* 0x0000004c0d4c7220 */ /* 0x040fe20000410000 */
[----:B------:R-:W-:Y:S01]  /*6190*/  FMUL.FTZ R75, R12, R75 ;  /* 0x0000004b0c4b7220 */ /* 0x000fe20000410000 */
[----:B------:R-:W-:-:S02]  /*61a0*/  FFMA.FTZ R72, R13, R70, -R72 ;  /* 0x000000460d487223 */ /* 0x000fc40000010848 */
[----:B------:R-:W-:Y:S01]  /*61b0*/  FFMA.FTZ R15, R15, R70, R76 ;  /* 0x000000460f0f7223 */ /* 0x000fe2000001004c */
[-C--:B------:R-:W-:Y:S01]  /*61c0*/  FFMA.FTZ R71, R12, R69.reuse, -R71 ;  /* 0x000000450c477223 */ /* 0x080fe20000010847 */
[----:B------:R-:W-:Y:S01]  /*61d0*/  FFMA.FTZ R14, R14, R69, R75 ;  /* 0x000000450e0e7223 */ /* 0x000fe2000001004b */
[----:B------:R-:W-:Y:S02]  /*61e0*/  F2FP.SATFINITE.E4M3.F32.PACK_AB_MERGE_C R13, R62, R11, R65 ;  /* 0x0000000b3e0d723e */ /* 0x000fe40004807041 */
[----:B------:R-:W-:Y:S02]  /*61f0*/  F2FP.SATFINITE.E4M3.F32.PACK_AB_MERGE_C R12, R64, R63, R68 ;  /* 0x0000003f400c723e */ /* 0x000fe40004807044 */
[----:B------:R-:W-:Y:S02]  /*6200*/  F2FP.SATFINITE.E4M3.F32.PACK_AB_MERGE_C R14, R14, R71, R77 ;  /* 0x000000470e0e723e */ /* 0x000fe4000480704d */
[----:B------:R-:W-:-:S07]  /*6210*/  F2FP.SATFINITE.E4M3.F32.PACK_AB_MERGE_C R15, R15, R72, R74 ;  /* 0x000000480f0f723e */ /* 0x000fce000480704a */
.L_x_474:
[----:B------:R-:W-:Y:S05]  /*6220*/  BSYNC B2 ;  /* 0x0000000000027941 */ /* 0x000fea0003800000 */
.L_x_473:
[----:B0-----:R0:W-:Y:S02]  /*6230*/  ST.E.128 desc[UR50][R66.64], R12 ;  /* 0x0000000c42007985 */ /* 0x0011e4000c101d32 */
.L_x_452:
[----:B------:R-:W-:Y:S05]  /*6240*/  BSYNC B1 ;  /* 0x0000000000017941 */ /* 0x000fea0003800000 */
.L_x_451:
[----:B------:R-:W-:-:S03]  /*6250*/  UMOV UR4, 0xffffffff ;  /* 0xffffffff00047882 */ /* 0x000fc60000000000 */
[----:B------:R-:W-:Y:S05]  /*6260*/  BRA.DIV UR4, `(.L_x_475) ;  /* 0x0000022a04cc7947 */ /* 0x000fea000b800000 */
[----:B--2---:R-:W2:Y:S04]  /*6270*/  SHFL.IDX PT, R119, R119, 0x1, 0x1e1f ;  /* 0x003e1f0077777f89 */ /* 0x004ea800000e0000 */
[----:B------:R0:W0:Y:S02]  /*6280*/  SHFL.IDX PT, R65, R120, 0x1, 0x1e1f ;  /* 0x003e1f0078417f89 */ /* 0x00002400000e0000 */
.L_x_779:
[----:B------:R-:W-:Y:S05]  /*6290*/  @P4 BRA `(.L_x_476) ;  /* 0x00000094009c4947 */ /* 0x000fea0003800000 */
[----:B------:R-:W-:Y:S01]  /*62a0*/  ISETP.NE.AND P2, PT, R28, RZ, PT ;  /* 0x000000ff1c00720c */ /* 0x000fe20003f45270 */
[----:B------:R-:W-:-:S12]  /*62b0*/  BSSY B1, `(.L_x_477) ;  /* 0x0000072000017945 */ /* 0x000fd80003800000 */
[----:B------:R-:W-:Y:S05]  /*62c0*/  @!P2 BRA `(.L_x_478) ;  /* 0x0000000400c0a947 */ /* 0x000fea0003800000 */
[----:B0-----:R0:W0:Y:S01]  /*62d0*/  LDS.128 R12, [R37+0x1c400] ;  /* 0x01c40000250c7984 */ /* 0x0010220000000c00 */
[----:B------:R-:W-:Y:S01]  /*62e0*/  IADD3 R62, P2, R16, R65, RZ ;  /* 0x00000041103e7210 */ /* 0x000fe20007f5e0ff */
[----:B------:R-:W-:Y:S03]  /*62f0*/  BSSY B2, `(.L_x_479) ;  /* 0x000006c000027945 */ /* 0x000fe60003800000 */
[----:B--2---:R-:W-:Y:S02]  /*6300*/  IADD3.X R63, R119, R17, RZ, P2, !PT ;  /* 0x00000011773f7210 */ /* 0x004fe400017fe4ff */
[----:B------:R-:W-:-:S13]  /*6310*/  ISETP.GE.AND P2, PT, R22, R118, PT ;  /* 0x000000761600720c */ /* 0x000fda0003f46270 */
[----:B------:R-:W-:Y:S05]  /*6320*/  @P2 BRA `(.L_x_480) ;  /* 0x0000000400a02947 */ /* 0x000fea0003800000 */
[----:B----4-:R-:W-:Y:S02]  /*6330*/  SHF.R.U32.HI R11, RZ, 0x8, R59 ;  /* 0x00000008ff0b7819 */ /* 0x010fe4000001163b */
[--C-:B------:R-:W-:Y:S02]  /*6340*/  SHF.R.U32.HI R67, RZ, 0x8, R61.reuse ;  /* 0x00000008ff437819 */ /* 0x100fe4000001163d */
[----:B------:R-:W-:Y:S02]  /*6350*/  LOP3.LUT R60, R61, 0xff0000ff, RZ, 0xc0, !PT ;  /* 0xff0000ff3d3c7812 */ /* 0x000fe400078ec0ff */
[----:B------:R-:W-:Y:S01]  /*6360*/  SHF.R.U32.HI R64, RZ, 0x10, R61 ;  /* 0x00000010ff407819 */ /* 0x000fe2000001163d */
[----:B------:R-:W-:Y:S01]  /*6370*/  IMAD.SHL.U32 R61, R11, 0x100, RZ ;  /* 0x000001000b3d7824 */ /* 0x000fe200078e00ff */
[----:B------:R-:W-:Y:S01]  /*6380*/  LOP3.LUT R58, R59, 0xff0000ff, RZ, 0xc0, !PT ;  /* 0xff0000ff3b3a7812 */ /* 0x000fe200078ec0ff */
[----:B------:R-:W-:Y:S01]  /*6390*/  IMAD.SHL.U32 R67, R67, 0x100, RZ ;  /* 0x0000010043437824 */ /* 0x000fe200078e00ff */
[----:B------:R-:W-:Y:S01]  /*63a0*/  SHF.R.U32.HI R66, RZ, 0x10, R59 ;  /* 0x00000010ff427819 */ /* 0x000fe2000001163b */
[----:B0-----:R-:W-:Y:S01]  /*63b0*/  IMAD.MOV.U32 R11, RZ, RZ, R13 ;  /* 0x000000ffff0b7224 */ /* 0x001fe200078e000d */
[----:B------:R-:W-:-:S02]  /*63c0*/  LOP3.LUT R13, R58, 0xff00, R61, 0xf8, !PT ;  /* 0x0000ff003a0d7812 */ /* 0x000fc400078ef83d */
[----:B------:R-:W-:Y:S01]  /*63d0*/  LOP3.LUT R60, R60, 0xff00, R67, 0xf8, !PT ;  /* 0x0000ff003c3c7812 */ /* 0x000fe200078ef843 */
[----:B------:R-:W-:Y:S01]  /*63e0*/  IMAD.U32 R58, R66, 0x10000, RZ ;  /* 0x00010000423a7824 */ /* 0x000fe200078e00ff */
[----:B------:R-:W-:Y:S01]  /*63f0*/  MOV R59, R12 ;  /* 0x0000000c003b7202 */ /* 0x000fe20000000f00 */
[----:B------:R-:W-:Y:S01]  /*6400*/  IMAD.U32 R67, R64, 0x10000, RZ ;  /* 0x0001000040437824 */ /* 0x000fe200078e00ff */
[----:B------:R-:W-:Y:S02]  /*6410*/  F2FP.F16.E4M3.UNPACK_B R61, R147.H1 ;  /* 0x00000093ff3d723e */ /* 0x000fe400030006ff */
[-C--:B------:R-:W-:Y:S02]  /*6420*/  F2FP.F16.E4M3.UNPACK_B R12, R11.reuse ;  /* 0x0000000bff0c723e */ /* 0x080fe400020006ff */
        /* <DEDUP_REMOVED lines=26> */
[----:B------:R-:W-:Y:S01]  /*65d0*/  F2FP.F16.E4M3.UNPACK_B R72, R58 ;  /* 0x0000003aff48723e */ /* 0x000fe200020006ff */
        /* <DEDUP_REMOVED lines=18> */
[----:B------:R-:W-:Y:S01]  /*6700*/  F2FP.F16.E4M3.UNPACK_B R73, R58.H1 ;  /* 0x0000003aff49723e */ /* 0x000fe200030006ff */
[--C-:B------:R-:W-:Y:S01]  /*6710*/  HADD2.F32 R68, -RZ, R67.reuse.H0_H0 ;  /* 0x20000043ff447230 */ /* 0x100fe20000004100 */
[-C--:B------:R-:W-:Y:S01]  /*6720*/  F2FP.F16.E4M3.UNPACK_B R70, R13.reuse.H1 ;  /* 0x0000000dff46723e */ /* 0x080fe200030006ff */
[----:B------:R-:W-:Y:S01]  /*6730*/  HADD2.F32 R67, -RZ, R67.H1_H1 ;  /* 0x30000043ff437230 */ /* 0x000fe20000004100 */
[----:B------:R-:W-:Y:S01]  /*6740*/  F2FP.F16.E4M3.UNPACK_B R66, R14.H1 ;  /* 0x0000000eff42723e */ /* 0x000fe200030006ff */
[----:B------:R-:W-:Y:S01]  /*6750*/  HADD2.F32 R74, -RZ, R73.H1_H1 ;  /* 0x30000049ff4a7230 */ /* 0x000fe20000004100 */
[----:B------:R-:W-:Y:S01]  /*6760*/  F2FP.SATFINITE.E4M3.F32.PACK_AB_MERGE_C R64, R71, R64, RZ ;  /* 0x000000404740723e */ /* 0x000fe200048070ff */
[----:B------:R-:W-:Y:S01]  /*6770*/  HADD2.F32 R71, -RZ, R70.H1_H1 ;  /* 0x30000046ff477230 */ /* 0x000fe20000004100 */
[----:B------:R-:W-:Y:S01]  /*6780*/  F2FP.F16.E4M3.UNPACK_B R69, R13 ;  /* 0x0000000dff45723e */ /* 0x000fe200020006ff */
[----:B------:R-:W-:-:S02]  /*6790*/  HADD2.F32 R58, -RZ, R66.H1_H1 ;  /* 0x30000042ff3a7230 */ /* 0x000fc40000004100 */
[-C--:B------:R-:W-:Y:S01]  /*67a0*/  FMUL.FTZ R13, R67, R74.reuse ;  /* 0x0000004a430d7220 */ /* 0x080fe20000410000 */
[----:B------:R-:W-:Y:S01]  /*67b0*/  HADD2.F32 R66, -RZ, R66.H0_H0 ;  /* 0x20000042ff427230 */ /* 0x000fe20000004100 */
[----:B------:R-:W-:Y:S01]  /*67c0*/  F2FP.F16.E4M3.UNPACK_B R15, R15 ;  /* 0x0000000fff0f723e */ /* 0x000fe200020006ff */
[C---:B------:R-:W-:Y:S01]  /*67d0*/  FMUL.FTZ R74, R68.reuse, R74 ;  /* 0x0000004a444a7220 */ /* 0x040fe20000410000 */
[----:B------:R-:W-:Y:S01]  /*67e0*/  FFMA.FTZ R76, R68, R71, -R13 ;  /* 0x00000047444c7223 */ /* 0x000fe2000001080d */
[----:B------:R-:W-:Y:S02]  /*67f0*/  HADD2.F32 R13, -RZ, R69.H1_H1 ;  /* 0x30000045ff0d7230 */ /* 0x000fe40000004100 */
[-C--:B------:R-:W-:Y:S01]  /*6800*/  FMUL.FTZ R77, R58, R75.reuse ;  /* 0x0000004b3a4d7220 */ /* 0x080fe20000410000 */
[----:B------:R-:W-:Y:S01]  /*6810*/  FMUL.FTZ R75, R66, R75 ;  /* 0x0000004b424b7220 */ /* 0x000fe20000410000 */
[----:B------:R-:W-:Y:S01]  /*6820*/  F2FP.F16.E4M3.UNPACK_B R14, R14 ;  /* 0x0000000eff0e723e */ /* 0x000fe200020006ff */
[----:B------:R-:W-:-:S02]  /*6830*/  HADD2.F32 R73, -RZ, R73.H0_H0 ;  /* 0x20000049ff497230 */ /* 0x000fc40000004100 */
[-C--:B------:R-:W-:Y:S01]  /*6840*/  FFMA.FTZ R77, R66, R13.reuse, -R77 ;  /* 0x0000000d424d7223 */ /* 0x080fe2000001084d */
[----:B------:R-:W-:Y:S01]  /*6850*/  FFMA.FTZ R68, R58, R13, R75 ;  /* 0x0000000d3a447223 */ /* 0x000fe2000001004b */
[--C-:B------:R-:W-:Y:S02]  /*6860*/  HADD2.F32 R58, -RZ, R15.reuse.H0_H0 ;  /* 0x2000000fff3a7230 */ /* 0x100fe40000004100 */
[----:B------:R-:W-:Y:S01]  /*6870*/  FFMA.FTZ R79, R67, R71, R74 ;  /* 0x00000047434f7223 */ /* 0x000fe2000001004a */
[--C-:B------:R-:W-:Y:S02]  /*6880*/  HADD2.F32 R13, -RZ, R14.reuse.H0_H0 ;  /* 0x2000000eff0d7230 */ /* 0x100fe40000004100 */
[----:B------:R-:W-:Y:S02]  /*6890*/  HADD2.F32 R15, -RZ, R15.H1_H1 ;  /* 0x3000000fff0f7230 */ /* 0x000fe40000004100 */
[----:B------:R-:W-:Y:S01]  /*68a0*/  FMUL.FTZ R74, R58, R73 ;  /* 0x000000493a4a7220 */ /* 0x000fe20000410000 */
[----:B------:R-:W-:-:S02]  /*68b0*/  HADD2.F32 R14, -RZ, R14.H1_H1 ;  /* 0x3000000eff0e7230 */ /* 0x000fc40000004100 */
[-C--:B------:R-:W-:Y:S01]  /*68c0*/  FMUL.FTZ R67, R13, R72.reuse ;  /* 0x000000480d437220 */ /* 0x080fe20000410000 */
[----:B------:R-:W-:Y:S02]  /*68d0*/  HADD2.F32 R70, -RZ, R70.H0_H0 ;  /* 0x20000046ff467230 */ /* 0x000fe40000004100 */
[C---:B------:R-:W-:Y:S01]  /*68e0*/  FMUL.FTZ R71, R15.reuse, R73 ;  /* 0x000000490f477220 */ /* 0x040fe20000410000 */
[----:B------:R-:W-:Y:S02]  /*68f0*/  HADD2.F32 R69, -RZ, R69.H0_H0 ;  /* 0x20000045ff457230 */ /* 0x000fe40000004100 */
[----:B------:R-:W-:Y:S01]  /*6900*/  FMUL.FTZ R66, R14, R72 ;  /* 0x000000480e427220 */ /* 0x000fe20000410000 */
[----:B------:R-:W-:Y:S01]  /*6910*/  F2FP.SATFINITE.E4M3.F32.PACK_AB_MERGE_C R68, R68, R77, RZ ;  /* 0x0000004d4444723e */ /* 0x000fe200048070ff */
[-C--:B------:R-:W-:Y:S01]  /*6920*/  FFMA.FTZ R71, R58, R70.reuse, -R71 ;  /* 0x000000463a477223 */ /* 0x080fe20000010847 */
[----:B------:R-:W-:Y:S01]  /*6930*/  FFMA.FTZ R74, R15, R70, R74 ;  /* 0x000000460f4a7223 */ /* 0x000fe2000001004a */
[-C--:B------:R-:W-:Y:S01]  /*6940*/  FFMA.FTZ R66, R13, R69.reuse, -R66 ;  /* 0x000000450d427223 */ /* 0x080fe20000010842 */
[----:B------:R-:W-:Y:S01]  /*6950*/  FFMA.FTZ R67, R14, R69, R67 ;  /* 0x000000450e437223 */ /* 0x000fe20000010043 */
[----:B------:R-:W-:-:S02]  /*6960*/  F2FP.SATFINITE.E4M3.F32.PACK_AB_MERGE_C R76, R79, R76, RZ ;  /* 0x0000004c4f4c723e */ /* 0x000fc400048070ff */
[----:B------:R-:W-:Y:S02]  /*6970*/  F2FP.SATFINITE.E4M3.F32.PACK_AB_MERGE_C R13, R12, R11, R61 ;  /* 0x0000000b0c0d723e */ /* 0x000fe4000480703d */
[----:B------:R-:W-:Y:S02]  /*6980*/  F2FP.SATFINITE.E4M3.F32.PACK_AB_MERGE_C R12, R60, R59, R64 ;  /* 0x0000003b3c0c723e */ /* 0x000fe40004807040 */
[----:B------:R-:W-:Y:S02]  /*6990*/  F2FP.SATFINITE.E4M3.F32.PACK_AB_MERGE_C R14, R67, R66, R68 ;  /* 0x00000042430e723e */ /* 0x000fe40004807044 */
[----:B------:R-:W-:-:S07]  /*69a0*/  F2FP.SATFINITE.E4M3.F32.PACK_AB_MERGE_C R15, R74, R71, R76 ;  /* 0x000000474a0f723e */ /* 0x000fce000480704c */
.L_x_480:
[----:B------:R-:W-:Y:S05]  /*69b0*/  BSYNC B2 ;  /* 0x0000000000027941 */ /* 0x000fea0003800000 */
.L_x_479:
[----:B0-----:R0:W-:Y:S02]  /*69c0*/  ST.E.128 desc[UR50][R62.64], R12 ;  /* 0x0000000c3e007985 */ /* 0x0011e4000c101d32 */
.L_x_478:
[----:B------:R-:W-:Y:S05]  /*69d0*/  BSYNC B1 ;  /* 0x0000000000017941 */ /* 0x000fea0003800000 */
.L_x_477:
[----:B------:R-:W-:Y:S01]  /*69e0*/  ISETP.NE.AND P2, PT, R29, RZ, PT ;  /* 0x000000ff1d00720c */ /* 0x000fe20003f45270 */
[----:B------:R-:W-:-:S12]  /*69f0*/  BSSY B1, `(.L_x_481) ;  /* 0x0000073000017945 */ /* 0x000fd80003800000 */
[----:B------:R-:W-:Y:S05]  /*6a00*/  @!P2 BRA `(.L_x_482) ;  /* 0x0000000400c4a947 */ /* 0x000fea0003800000 */
[----:B0-----:R-:W-:Y:S01]  /*6a10*/  IMAD.SHL.U32 R12, R173, 0x10, RZ ;  /* 0x00000010ad0c7824 */ /* 0x001fe200078e00ff */
[----:B------:R-:W-:Y:S04]  /*6a20*/  BSSY B2, `(.L_x_483) ;  /* 0x000006e000027945 */ /* 0x000fe80003800000 */
[----:B------:R-:W-:-:S04]  /*6a30*/  IADD3 R58, P2, R12, R65, RZ ;  /* 0x000000410c3a7210 */ /* 0x000fc80007f5e0ff */
[----:B--2---:R-:W-:Y:S02]  /*6a40*/  LEA.HI.X.SX32 R59, R12, R119, 0x1, P2 ;  /* 0x000000770c3b7211 */ /* 0x004fe400010f0eff */
[----:B------:R0:W2:Y:S01]  /*6a50*/  LDS.128 R12, [R36+0x1c400] ;  /* 0x01c40000240c7984 */ /* 0x0000a20000000c00 */
[----:B------:R-:W-:-:S13]  /*6a60*/  ISETP.GE.AND P2, PT, R201, R118, PT ;  /* 0x00000076c900720c */ /* 0x000fda0003f46270 */
[----:B0-----:R-:W-:Y:S05]  /*6a70*/  @P2 BRA `(.L_x_484) ;  /* 0x0000000400a02947 */ /* 0x001fea0003800000 */
[----:B------:R-:W-:Y:S02]  /*6a80*/  SHF.R.U32.HI R56, RZ, 0x8, R57 ;  /* 0x00000008ff387819 */ /* 0x000fe40000011639 */
[--C-:B----4-:R-:W-:Y:S02]  /*6a90*/  SHF.R.U32.HI R11, RZ, 0x8, R55.reuse ;  /* 0x00000008ff0b7819 */ /* 0x110fe40000011637 */
[----:B------:R-:W-:Y:S01]  /*6aa0*/  SHF.R.U32.HI R62, RZ, 0x10, R55 ;  /* 0x00000010ff3e7819 */ /* 0x000fe20000011637 */
[----:B------:R-:W-:Y:S01]  /*6ab0*/  IMAD.SHL.U32 R56, R56, 0x100, RZ ;  /* 0x0000010038387824 */ /* 0x000fe200078e00ff */
[----:B------:R-:W-:Y:S01]  /*6ac0*/  LOP3.LUT R54, R55, 0xff0000ff, RZ, 0xc0, !PT ;  /* 0xff0000ff37367812 */ /* 0x000fe200078ec0ff */
[----:B--2---:R-:W-:Y:S01]  /*6ad0*/  IMAD.MOV.U32 R55, RZ, RZ, R12 ;  /* 0x000000ffff377224 */ /* 0x004fe200078e000c */
[----:B------:R-:W-:Y:S01]  /*6ae0*/  LOP3.LUT R61, R57, 0xff0000ff, RZ, 0xc0, !PT ;  /* 0xff0000ff393d7812 */ /* 0x000fe200078ec0ff */
[----:B------:R-:W-:Y:S01]  /*6af0*/  IMAD.U32 R12, R62, 0x10000, RZ ;  /* 0x000100003e0c7824 */ /* 0x000fe200078e00ff */
[----:B------:R-:W-:-:S02]  /*6b00*/  SHF.L.U32 R11, R11, 0x8, RZ ;  /* 0x000000080b0b7819 */ /* 0x000fc400000006ff */
[----:B------:R-:W-:Y:S02]  /*6b10*/  SHF.R.U32.HI R60, RZ, 0x10, R57 ;  /* 0x00000010ff3c7819 */ /* 0x000fe40000011639 */
[----:B------:R-:W-:Y:S02]  /*6b20*/  LOP3.LUT R57, R54, 0xff00, R11, 0xf8, !PT ;  /* 0x0000ff0036397812 */ /* 0x000fe400078ef80b */
[----:B------:R-:W-:Y:S02]  /*6b30*/  LOP3.LUT R61, R61, 0xff00, R56, 0xf8, !PT ;  /* 0x0000ff003d3d7812 */ /* 0x000fe400078ef838 */
[----:B------:R-:W-:Y:S02]  /*6b40*/  SHF.L.U32 R54, R60, 0x10, RZ ;  /* 0x000000103c367819 */ /* 0x000fe400000006ff */
[----:B------:R-:W-:Y:S02]  /*6b50*/  F2FP.F16.E4M3.UNPACK_B R56, R144.H1 ;  /* 0x00000090ff38723e */ /* 0x000fe400030006ff */
[----:B------:R-:W-:-:S02]  /*6b60*/  F2FP.F16.E4M3.UNPACK_B R11, R13 ;  /* 0x0000000dff0b723e */ /* 0x000fc400020006ff */
[----:B------:R-:W-:Y:S01]  /*6b70*/  LOP3.LUT R12, R57, 0xff0000, R12, 0xf8, !PT ;  /* 0x00ff0000390c7812 */ /* 0x000fe200078ef80c */
[--C-:B------:R-:W-:Y:S01]  /*6b80*/  HADD2.F32 R62, -RZ, R56.reuse.H1_H1 ;  /* 0x30000038ff3e7230 */ /* 0x100fe20000004100 */
[----:B------:R-:W-:Y:S01]  /*6b90*/  LOP3.LUT R63, R61, 0xff0000, R54, 0xf8, !PT ;  /* 0x00ff00003d3f7812 */ /* 0x000fe200078ef836 */
[----:B------:R-:W-:Y:S01]  /*6ba0*/  HADD2.F32 R61, -RZ, R56.H0_H0 ;  /* 0x20000038ff3d7230 */ /* 0x000fe20000004100 */
[----:B------:R-:W-:Y:S01]  /*6bb0*/  F2FP.F16.E4M3.UNPACK_B R57, R143.H1 ;  /* 0x0000008fff39723e */ /* 0x000fe200030006ff */
[--C-:B------:R-:W-:Y:S01]  /*6bc0*/  HADD2.F32 R54, -RZ, R11.reuse.H1_H1 ;  /* 0x3000000bff367230 */ /* 0x100fe20000004100 */
[----:B------:R-:W-:Y:S01]  /*6bd0*/  F2FP.F16.E4M3.UNPACK_B R13, R13.H1 ;  /* 0x0000000dff0d723e */ /* 0x000fe200030006ff */
[----:B------:R-:W-:Y:S01]  /*6be0*/  HADD2.F32 R11, -RZ, R11.H0_H0 ;  /* 0x2000000bff0b7230 */ /* 0x000fe20000004100 */
[----:B------:R-:W-:Y:S01]  /*6bf0*/  F2FP.F16.E4M3.UNPACK_B R144, R144 ;  /* 0x00000090ff90723e */ /* 0x000fe200020006ff */
[----:B------:R-:W-:Y:S02]  /*6c00*/  HADD2.F32 R60, -RZ, R57.H0_H0 ;  /* 0x20000039ff3c7230 */ /* 0x000fe40000004100 */
[----:B------:R-:W-:Y:S01]  /*6c10*/  FMUL.FTZ R64, R54, R61 ;  /* 0x0000003d36407220 */ /* 0x000fe20000410000 */
[----:B------:R-:W-:-:S02]  /*6c20*/  HADD2.F32 R56, -RZ, R13.H1_H1 ;  /* 0x3000000dff387230 */ /* 0x000fc40000004100 */
[C---:B------:R-:W-:Y:S01]  /*6c30*/  FMUL.FTZ R61, R11.reuse, R61 ;  /* 0x0000003d0b3d7220 */ /* 0x040fe20000410000 */
[----:B------:R-:W-:Y:S02]  /*6c40*/  HADD2.F32 R13, -RZ, R13.H0_H0 ;  /* 0x2000000dff0d7230 */ /* 0x000fe40000004100 */
[----:B------:R-:W-:Y:S01]  /*6c50*/  FFMA.FTZ R11, R11, R60, -R64 ;  /* 0x0000003c0b0b7223 */ /* 0x000fe20000010840 */
[----:B------:R-:W-:Y:S02]  /*6c60*/  HADD2.F32 R57, -RZ, R57.H1_H1 ;  /* 0x30000039ff397230 */ /* 0x000fe40000004100 */
[CC--:B------:R-:W-:Y:S01]  /*6c70*/  FMUL.FTZ R64, R56.reuse, R62.reuse ;  /* 0x0000003e38407220 */ /* 0x0c0fe20000410000 */
[----:B------:R-:W-:Y:S01]  /*6c80*/  F2FP.F16.E4M3.UNPACK_B R143, R143 ;  /* 0x0000008fff8f723e */ /* 0x000fe200020006ff */
[C---:B------:R-:W-:Y:S01]  /*6c90*/  FMUL.FTZ R67, R13.reuse, R62 ;  /* 0x0000003e0d437220 */ /* 0x040fe20000410000 */
[--C-:B------:R-:W-:Y:S02]  /*6ca0*/  HADD2.F32 R62, -RZ, R144.reuse.H1_H1 ;  /* 0x30000090ff3e7230 */ /* 0x100fe40000004100 */
[----:B------:R-:W-:Y:S01]  /*6cb0*/  FFMA.FTZ R66, R13, R57, -R64 ;  /* 0x000000390d427223 */ /* 0x000fe20000010840 */
[----:B------:R-:W-:Y:S01]  /*6cc0*/  F2FP.F16.E4M3.UNPACK_B R13, R55.H1 ;  /* 0x00000037ff0d723e */ /* 0x000fe200030006ff */
[----:B------:R-:W-:Y:S01]  /*6cd0*/  FFMA.FTZ R69, R56, R57, R67 ;  /* 0x0000003938457223 */ /* 0x000fe20000010043 */
[----:B------:R-:W-:Y:S01]  /*6ce0*/  F2FP.F16.E4M3.UNPACK_B R55, R55 ;  /* 0x00000037ff37723e */ /* 0x000fe200020006ff */
[----:B------:R-:W-:Y:S01]  /*6cf0*/  FFMA.FTZ R54, R54, R60, R61 ;  /* 0x0000003c36367223 */ /* 0x000fe2000001003d */
[----:B------:R-:W-:-:S02]  /*6d00*/  HADD2.F32 R144, -RZ, R144.H0_H0 ;  /* 0x20000090ff907230 */ /* 0x000fc40000004100 */
[--C-:B------:R-:W-:Y:S01]  /*6d10*/  HADD2.F32 R56, -RZ, R13.reuse.H0_H0 ;  /* 0x2000000dff387230 */ /* 0x100fe20000004100 */
[----:B------:R-:W-:Y:S01]  /*6d20*/  F2FP.SATFINITE.E4M3.F32.PACK_AB_MERGE_C R72, R69, R66, RZ ;  /* 0x000000424548723e */ /* 0x000fe200048070ff */
[----:B------:R-:W-:Y:S01]  /*6d30*/  HADD2.F32 R57, -RZ, R13.H1_H1 ;  /* 0x3000000dff397230 */ /* 0x000fe20000004100 */
[----:B------:R-:W-:Y:S01]  /*6d40*/  F2FP.F16.E4M3.UNPACK_B R66, R63.H1 ;  /* 0x0000003fff42723e */ /* 0x000fe200030006ff */
[--C-:B------:R-:W-:Y:S02]  /*6d50*/  HADD2.F32 R13, -RZ, R55.reuse.H0_H0 ;  /* 0x20000037ff0d7230 */ /* 0x100fe40000004100 */
[-C--:B------:R-:W-:Y:S01]  /*6d60*/  FMUL.FTZ R64, R56, R62.reuse ;  /* 0x0000003e38407220 */ /* 0x080fe20000410000 */
[----:B------:R-:W-:Y:S02]  /*6d70*/  HADD2.F32 R55, -RZ, R55.H1_H1 ;  /* 0x30000037ff377230 */ /* 0x000fe40000004100 */
[----:B------:R-:W-:Y:S01]  /*6d80*/  FMUL.FTZ R67, R57, R62 ;  /* 0x0000003e39437220 */ /* 0x000fe20000410000 */
[--C-:B------:R-:W-:Y:S01]  /*6d90*/  HADD2.F32 R61, -RZ, R143.reuse.H1_H1 ;  /* 0x3000008fff3d7230 */ /* 0x100fe20000004100 */
[----:B------:R-:W-:Y:S01]  /*6da0*/  F2FP.SATFINITE.E4M3.F32.PACK_AB_MERGE_C R11, R54, R11, R72 ;  /* 0x0000000b360b723e */ /* 0x000fe20004807048 */
[----:B------:R-:W-:-:S02]  /*6db0*/  HADD2.F32 R60, -RZ, R143.H0_H0 ;  /* 0x2000008fff3c7230 */ /* 0x000fc40000004100 */
[-C--:B------:R-:W-:Y:S01]  /*6dc0*/  FMUL.FTZ R62, R55, R144.reuse ;  /* 0x00000090373e7220 */ /* 0x080fe20000410000 */
[----:B------:R-:W-:Y:S01]  /*6dd0*/  FMUL.FTZ R144, R13, R144 ;  /* 0x000000900d907220 */ /* 0x000fe20000410000 */
[-C--:B------:R-:W-:Y:S01]  /*6de0*/  FFMA.FTZ R67, R56, R61.reuse, -R67 ;  /* 0x0000003d38437223 */ /* 0x080fe20000010843 */
[----:B------:R-:W-:Y:S01]  /*6df0*/  FFMA.FTZ R64, R57, R61, R64 ;  /* 0x0000003d39407223 */ /* 0x000fe20000010040 */
[----:B------:R-:W-:Y:S01]  /*6e00*/  F2FP.F16.E4M3.UNPACK_B R56, R15.H1 ;  /* 0x0000000fff38723e */ /* 0x000fe200030006ff */
[-C--:B------:R-:W-:Y:S01]  /*6e10*/  FFMA.FTZ R13, R13, R60.reuse, -R62 ;  /* 0x0000003c0d0d7223 */ /* 0x080fe2000001083e */
[----:B------:R-:W-:Y:S01]  /*6e20*/  FFMA.FTZ R144, R55, R60, R144 ;  /* 0x0000003c37907223 */ /* 0x000fe20000010090 */
[----:B------:R-:W-:Y:S01]  /*6e30*/  F2FP.F16.E4M3.UNPACK_B R62, R12.H1 ;  /* 0x0000000cff3e723e */ /* 0x000fe200030006ff */
[----:B------:R-:W-:Y:S01]  /*6e40*/  HADD2.F32 R68, -RZ, R66.H1_H1 ;  /* 0x30000042ff447230 */ /* 0x000fe20000004100 */
[----:B------:R-:W-:Y:S01]  /*6e50*/  F2FP.SATFINITE.E4M3.F32.PACK_AB_MERGE_C R70, R64, R67, RZ ;  /* 0x000000434046723e */ /* 0x000fe200048070ff */
[--C-:B------:R-:W-:Y:S01]  /*6e60*/  HADD2.F32 R60, -RZ, R56.reuse.H1_H1 ;  /* 0x30000038ff3c7230 */ /* 0x100fe20000004100 */
[----:B------:R-:W-:Y:S01]  /*6e70*/  F2FP.F16.E4M3.UNPACK_B R55, R14.H1 ;  /* 0x0000000eff37723e */ /* 0x000fe200030006ff */
[----:B------:R-:W-:Y:S01]  /*6e80*/  HADD2.F32 R57, -RZ, R56.H0_H0 ;  /* 0x20000038ff397230 */ /* 0x000fe20000004100 */
[----:B------:R-:W-:Y:S01]  /*6e90*/  F2FP.F16.E4M3.UNPACK_B R64, R63 ;  /* 0x0000003fff40723e */ /* 0x000fe200020006ff */
[----:B------:R-:W-:Y:S01]  /*6ea0*/  HADD2.F32 R63, -RZ, R62.H1_H1 ;  /* 0x3000003eff3f7230 */ /* 0x000fe20000004100 */
[----:B------:R-:W-:Y:S01]  /*6eb0*/  F2FP.F16.E4M3.UNPACK_B R61, R12 ;  /* 0x0000000cff3d723e */ /* 0x000fe200020006ff */
        /* <DEDUP_REMOVED lines=9> */
[C---:B------:R-:W-:Y:S01]  /*6f50*/  FMUL.FTZ R67, R55.reuse, R67 ;  /* 0x0000004337437220 */ /* 0x040fe20000410000 */
[----:B------:R-:W-:Y:S01]  /*6f60*/  F2FP.F16.E4M3.UNPACK_B R14, R14 ;  /* 0x0000000eff0e723e */ /* 0x000fe200020006ff */
[----:B------:R-:W-:Y:S01]  /*6f70*/  FFMA.FTZ R68, R55, R12, -R68 ;  /* 0x0000000c37447223 */ /* 0x000fe20000010844 */
[----:B------:R-:W-:-:S02]  /*6f80*/  HADD2.F32 R66, -RZ, R66.H0_H0 ;  /* 0x20000042ff427230 */ /* 0x000fc40000004100 */
[----:B------:R-:W-:Y:S01]  /*6f90*/  FFMA.FTZ R67, R56, R12, R67 ;  /* 0x0000000c38437223 */ /* 0x000fe20000010043 */
[--C-:B------:R-:W-:Y:S02]  /*6fa0*/  HADD2.F32 R55, -RZ, R15.reuse.H0_H0 ;  /* 0x2000000fff377230 */ /* 0x100fe40000004100 */
[----:B------:R-:W-:Y:S01]  /*6fb0*/  FFMA.FTZ R60, R60, R63, R71 ;  /* 0x0000003f3c3c7223 */ /* 0x000fe20000010047 */
[--C-:B------:R-:W-:Y:S02]  /*6fc0*/  HADD2.F32 R12, -RZ, R14.reuse.H0_H0 ;  /* 0x2000000eff0c7230 */ /* 0x100fe40000004100 */
[----:B------:R-:W-:Y:S01]  /*6fd0*/  HADD2.F32 R15, -RZ, R15.H1_H1 ;  /* 0x3000000fff0f7230 */ /* 0x000fe20000004100 */
[----:B------:R-:W-:Y:S01]  /*6fe0*/  F2FP.SATFINITE.E4M3.F32.PACK_AB_MERGE_C R67, R67, R68, RZ ;  /* 0x000000444343723e */ /* 0x000fe200048070ff */
[----:B------:R-:W-:Y:S01]  /*6ff0*/  HADD2.F32 R14, -RZ, R14.H1_H1 ;  /* 0x3000000eff0e7230 */ /* 0x000fe20000004100 */
[----:B------:R-:W-:Y:S01]  /*7000*/  F2FP.SATFINITE.E4M3.F32.PACK_AB_MERGE_C R60, R60, R69, RZ ;  /* 0x000000453c3c723e */ /* 0x000fe200048070ff */
[----:B------:R-:W-:-:S02]  /*7010*/  HADD2.F32 R57, -RZ, R64.H0_H0 ;  /* 0x20000040ff397230 */ /* 0x000fc40000004100 */
[-C--:B------:R-:W-:Y:S01]  /*7020*/  FMUL.FTZ R56, R15, R66.reuse ;  /* 0x000000420f387220 */ /* 0x080fe20000410000 */
[----:B------:R-:W-:Y:S02]  /*7030*/  HADD2.F32 R62, -RZ, R62.H0_H0 ;  /* 0x2000003eff3e7230 */ /* 0x000fe40000004100 */
[C---:B------:R-:W-:Y:S01]  /*7040*/  FMUL.FTZ R66, R55.reuse, R66 ;  /* 0x0000004237427220 */ /* 0x040fe20000410000 */
[----:B------:R-:W-:Y:S02]  /*7050*/  HADD2.F32 R61, -RZ, R61.H0_H0 ;  /* 0x2000003dff3d7230 */ /* 0x000fe40000004100 */
[-C--:B------:R-:W-:Y:S01]  /*7060*/  FMUL.FTZ R63, R14, R57.reuse ;  /* 0x000000390e3f7220 */ /* 0x080fe20000410000 */
[C---:B------:R-:W-:Y:S01]  /*7070*/  FMUL.FTZ R57, R12.reuse, R57 ;  /* 0x000000390c397220 */ /* 0x040fe20000410000 */
[-C--:B------:R-:W-:Y:S01]  /*7080*/  FFMA.FTZ R56, R55, R62.reuse, -R56 ;  /* 0x0000003e37387223 */ /* 0x080fe20000010838 */
[----:B------:R-:W-:Y:S01]  /*7090*/  FFMA.FTZ R15, R15, R62, R66 ;  /* 0x0000003e0f0f7223 */ /* 0x000fe20000010042 */
[-C--:B------:R-:W-:Y:S01]  /*70a0*/  FFMA.FTZ R63, R12, R61.reuse, -R63 ;  /* 0x0000003d0c3f7223 */ /* 0x080fe2000001083f */
[----:B------:R-:W-:Y:S01]  /*70b0*/  FFMA.FTZ R14, R14, R61, R57 ;  /* 0x0000003d0e0e7223 */ /* 0x000fe20000010039 */
[----:B------:R-:W-:Y:S01]  /*70c0*/  F2FP.SATFINITE.E4M3.F32.PACK_AB_MERGE_C R12, R144, R13, R70 ;  /* 0x0000000d900c723e */ /* 0x000fe20004807046 */
[----:B------:R-:W-:Y:S01]  /*70d0*/  IMAD.MOV.U32 R13, RZ, RZ, R11 ;  /* 0x000000ffff0d7224 */ /* 0x000fe200078e000b */
[----:B------:R-:W-:-:S02]  /*70e0*/  F2FP.SATFINITE.E4M3.F32.PACK_AB_MERGE_C R15, R15, R56, R60 ;  /* 0x000000380f0f723e */ /* 0x000fc4000480703c */
[----:B------:R-:W-:-:S07]  /*70f0*/  F2FP.SATFINITE.E4M3.F32.PACK_AB_MERGE_C R14, R14, R63, R67 ;  /* 0x0000003f0e0e723e */ /* 0x000fce0004807043 */
.L_x_484:
[----:B------:R-:W-:Y:S05]  /*7100*/  BSYNC B2 ;  /* 0x0000000000027941 */ /* 0x000fea0003800000 */
.L_x_483:
[----:B--2---:R0:W-:Y:S02]  /*7110*/  ST.E.128 desc[UR50][R58.64], R12 ;  /* 0x0000000c3a007985 */ /* 0x0041e4000c101d32 */
.L_x_482:
[----:B------:R-:W-:Y:S05]  /*7120*/  BSYNC B1 ;  /* 0x0000000000017941 */ /* 0x000fea0003800000 */
.L_x_481:
        /* <DEDUP_REMOVED lines=10> */
[----:B------:R-:W-:Y:S01]  /*71d0*/  SHF.R.U32.HI R52, RZ, 0x8, R51 ;  /* 0x00000008ff347819 */ /* 0x000fe20000011633 */
[----:B--2---:R-:W-:Y:S01]  /*71e0*/  IMAD.MOV.U32 R50, RZ, RZ, R12 ;  /* 0x000000ffff327224 */ /* 0x004fe200078e000c */
[----:B------:R-:W-:Y:S02]  /*71f0*/  SHF.R.U32.HI R56, RZ, 0x8, R53 ;  /* 0x00000008ff387819 */ /* 0x000fe40000011635 */
[----:B----4-:R-:W-:Y:S01]  /*7200*/  LOP3.LUT R11, R51, 0xff0000ff, RZ, 0xc0, !PT ;  /* 0xff0000ff330b7812 */ /* 0x010fe200078ec0ff */
[----:B------:R-:W-:Y:S01]  /*7210*/  IMAD.SHL.U32 R52, R52, 0x100, RZ ;  /* 0x0000010034347824 */ /* 0x000fe200078e00ff */
[----:B------:R-:W-:Y:S02]  /*7220*/  SHF.R.U32.HI R58, RZ, 0x10, R51 ;  /* 0x00000010ff3a7819 */ /* 0x000fe40000011633 */
[----:B------:R-:W-:Y:S02]  /*7230*/  LOP3.LUT R51, R53, 0xff0000ff, RZ, 0xc0, !PT ;  /* 0xff0000ff35337812 */ /* 0x000fe400078ec0ff */
[----:B------:R-:W-:-:S02]  /*7240*/  SHF.L.U32 R56, R56, 0x8, RZ ;  /* 0x0000000838387819 */ /* 0x000fc400000006ff */
[----:B------:R-:W-:Y:S02]  /*7250*/  SHF.R.U32.HI R57, RZ, 0x10, R53 ;  /* 0x00000010ff397819 */ /* 0x000fe40000011635 */
[----:B------:R-:W-:Y:S01]  /*7260*/  LOP3.LUT R12, R51, 0xff00, R56, 0xf8, !PT ;  /* 0x0000ff00330c7812 */ /* 0x000fe200078ef838 */
[----:B------:R-:W-:Y:S01]  /*7270*/  IMAD.U32 R51, R58, 0x10000, RZ ;  /* 0x000100003a337824 */ /* 0x000fe200078e00ff */
[----:B------:R-:W-:Y:S01]  /*7280*/  LOP3.LUT R52, R11, 0xff00, R52, 0xf8, !PT ;  /* 0x0000ff000b347812 */ /* 0x000fe200078ef834 */
[----:B------:R-:W-:Y:S01]  /*7290*/  IMAD.U32 R57, R57, 0x10000, RZ ;  /* 0x0001000039397824 */ /* 0x000fe200078e00ff */
[-C--:B------:R-:W-:Y:S02]  /*72a0*/  F2FP.F16.E4M3.UNPACK_B R53, R142.reuse.H1 ;  /* 0x0000008eff35723e */ /* 0x080fe400030006ff */
[----:B------:R-:W-:Y:S02]  /*72b0*/  F2FP.F16.E4M3.UNPACK_B R11, R13 ;  /* 0x0000000dff0b723e */ /* 0x000fe400020006ff */
        /* <DEDUP_REMOVED lines=9> */
[----:B------:R-:W-:-:S02]  /*7350*/  HADD2.F32 R53, -RZ, R52.H0_H0 ;  /* 0x20000034ff357230 */ /* 0x000fc40000004100 */
[CC--:B------:R-:W-:Y:S01]  /*7360*/  FMUL.FTZ R60, R12.reuse, R57.reuse ;  /* 0x000000390c3c7220 */ /* 0x0c0fe20000410000 */
[--C-:B------:R-:W-:Y:S02]  /*7370*/  HADD2.F32 R51, -RZ, R13.reuse.H1_H1 ;  /* 0x3000000dff337230 */ /* 0x100fe40000004100 */
[C---:B------:R-:W-:Y:S01]  /*7380*/  FMUL.FTZ R57, R11.reuse, R57 ;  /* 0x000000390b397220 */ /* 0x040fe20000410000 */
[----:B------:R-:W-:Y:S02]  /*7390*/  HADD2.F32 R13, -RZ, R13.H0_H0 ;  /* 0x2000000dff0d7230 */ /* 0x000fe40000004100 */
[-C--:B------:R-:W-:Y:S01]  /*73a0*/  FFMA.FTZ R11, R11, R53.reuse, -R60 ;  /* 0x000000350b0b7223 */ /* 0x080fe2000001083c */
[----:B------:R-:W-:Y:S02]  /*73b0*/  HADD2.F32 R52, -RZ, R52.H1_H1 ;  /* 0x30000034ff347230 */ /* 0x000fe40000004100 */
[-C--:B------:R-:W-:Y:S01]  /*73c0*/  FMUL.FTZ R60, R51, R58.reuse ;  /* 0x0000003a333c7220 */ /* 0x080fe20000410000 */
[----:B------:R-:W-:Y:S01]  /*73d0*/  FFMA.FTZ R12, R12, R53, R57 ;  /* 0x000000350c0c7223 */ /* 0x000fe20000010039 */
[C---:B------:R-:W-:Y:S01]  /*73e0*/  FMUL.FTZ R58, R13.reuse, R58 ;  /* 0x0000003a0d3a7220 */ /* 0x040fe20000410000 */
[----:B------:R-:W-:Y:S01]  /*73f0*/  F2FP.F16.E4M3.UNPACK_B R141, R141 ;  /* 0x0000008dff8d723e */ /* 0x000fe200020006ff */
[----:B------:R-:W-:Y:S01]  /*7400*/  FFMA.FTZ R63, R13, R52, -R60 ;  /* 0x000000340d3f7223 */ /* 0x000fe2000001083c */
[----:B------:R-:W-:Y:S01]  /*7410*/  F2FP.F16.E4M3.UNPACK_B R13, R50.H1 ;  /* 0x00000032ff0d723e */ /* 0x000fe200030006ff */
[----:B------:R-:W-:Y:S01]  /*7420*/  FFMA.FTZ R64, R51, R52, R58 ;  /* 0x0000003433407223 */ /* 0x000fe2000001003a */
[----:B------:R-:W-:Y:S01]  /*7430*/  F2FP.F16.E4M3.UNPACK_B R50, R50 ;  /* 0x00000032ff32723e */ /* 0x000fe200020006ff */
[----:B------:R-:W-:-:S02]  /*7440*/  HADD2.F32 R57, -RZ, R142.H1_H1 ;  /* 0x3000008eff397230 */ /* 0x000fc40000004100 */
[--C-:B------:R-:W-:Y:S01]  /*7450*/  HADD2.F32 R51, -RZ, R13.reuse.H0_H0 ;  /* 0x2000000dff337230 */ /* 0x100fe20000004100 */
[----:B------:R-:W-:Y:S01]  /*7460*/  F2FP.SATFINITE.E4M3.F32.PACK_AB_MERGE_C R68, R64, R63, RZ ;  /* 0x0000003f4044723e */ /* 0x000fe200048070ff */
[----:B------:R-:W-:Y:S02]  /*7470*/  HADD2.F32 R52, -RZ, R13.H1_H1 ;  /* 0x3000000dff347230 */ /* 0x000fe40000004100 */
[----:B------:R-:W-:Y:S02]  /*7480*/  HADD2.F32 R13, -RZ, R50.H0_H0 ;  /* 0x20000032ff0d7230 */ /* 0x000fe40000004100 */
[-C--:B------:R-:W-:Y:S01]  /*7490*/  FMUL.FTZ R61, R51, R57.reuse ;  /* 0x00000039333d7220 */ /* 0x080fe20000410000 */
[----:B------:R-:W-:Y:S02]  /*74a0*/  HADD2.F32 R142, -RZ, R142.H0_H0 ;  /* 0x2000008eff8e7230 */ /* 0x000fe40000004100 */
[----:B------:R-:W-:Y:S01]  /*74b0*/  FMUL.FTZ R60, R52, R57 ;  /* 0x00000039343c7220 */ /* 0x000fe20000410000 */
[----:B------:R-:W-:-:S02]  /*74c0*/  HADD2.F32 R50, -RZ, R50.H1_H1 ;  /* 0x30000032ff327230 */ /* 0x000fc40000004100 */
[--C-:B------:R-:W-:Y:S02]  /*74d0*/  HADD2.F32 R53, -RZ, R141.reuse.H1_H1 ;  /* 0x3000008dff357230 */ /* 0x100fe40000004100 */
[-C--:B------:R-:W-:Y:S01]  /*74e0*/  FMUL.FTZ R57, R13, R142.reuse ;  /* 0x0000008e0d397220 */ /* 0x080fe20000410000 */
[----:B------:R-:W-:Y:S02]  /*74f0*/  HADD2.F32 R141, -RZ, R141.H0_H0 ;  /* 0x2000008dff8d7230 */ /* 0x000fe40000004100 */
[----:B------:R-:W-:Y:S01]  /*7500*/  FMUL.FTZ R58, R50, R142 ;  /* 0x0000008e323a7220 */ /* 0x000fe20000410000 */
[-C--:B------:R-:W-:Y:S01]  /*7510*/  FFMA.FTZ R60, R51, R53.reuse, -R60 ;  /* 0x00000035333c7223 */ /* 0x080fe2000001083c */
[----:B------:R-:W-:Y:S02]  /*7520*/  FFMA.FTZ R61, R52, R53, R61 ;  /* 0x00000035343d7223 */ /* 0x000fe4000001003d */
[-C--:B------:R-:W-:Y:S01]  /*7530*/  FFMA.FTZ R62, R13, R141.reuse, -R58 ;  /* 0x0000008d0d3e7223 */ /* 0x080fe2000001083a */
[----:B------:R-:W-:Y:S01]  /*7540*/  FFMA.FTZ R141, R50, R141, R57 ;  /* 0x0000008d328d7223 */ /* 0x000fe20000010039 */
[----:B------:R-:W-:-:S02]  /*7550*/  F2FP.F16.E4M3.UNPACK_B R50, R15.H1 ;  /* 0x0000000fff32723e */ /* 0x000fc400030006ff */
[-C--:B------:R-:W-:Y:S02]  /*7560*/  F2FP.F16.E4M3.UNPACK_B R58, R59.reuse.H1 ;  /* 0x0000003bff3a723e */ /* 0x080fe400030006ff */
[----:B------:R-:W-:Y:S01]  /*7570*/  F2FP.SATFINITE.E4M3.F32.PACK_AB_MERGE_C R66, R61, R60, RZ ;  /* 0x0000003c3d42723e */ /* 0x000fe200048070ff */
[----:B------:R-:W-:Y:S01]  /*7580*/  HADD2.F32 R52, -RZ, R50.H1_H1 ;  /* 0x30000032ff347230 */ /* 0x000fe20000004100 */
[----:B------:R-:W-:Y:S01]  /*7590*/  F2FP.F16.E4M3.UNPACK_B R53, R56.H1 ;  /* 0x00000038ff35723e */ /* 0x000fe200030006ff */
[----:B------:R-:W-:Y:S01]  /*75a0*/  HADD2.F32 R61, -RZ, R58.H1_H1 ;  /* 0x3000003aff3d7230 */ /* 0x000fe20000004100 */
        /* <DEDUP_REMOVED lines=12> */
[-C--:B------:R-:W-:Y:S01]  /*7670*/  FMUL.FTZ R64, R50, R60.reuse ;  /* 0x0000003c32407220 */ /* 0x080fe20000410000 */
        /* <DEDUP_REMOVED lines=24> */
[----:B------:R-:W-:-:S02]  /*7800*/  F2FP.SATFINITE.E4M3.F32.PACK_AB_MERGE_C R13, R12, R11, R68 ;  /* 0x0000000b0c0d723e */ /* 0x000fc40004807044 */
[----:B------:R-:W-:Y:S02]  /*7810*/  F2FP.SATFINITE.E4M3.F32.PACK_AB_MERGE_C R12, R141, R62, R66 ;  /* 0x0000003e8d0c723e */ /* 0x000fe40004807042 */
[----:B------:R-:W-:Y:S02]  /*7820*/  F2FP.SATFINITE.E4M3.F32.PACK_AB_MERGE_C R14, R59, R52, R61 ;  /* 0x000000343b0e723e */ /* 0x000fe4000480703d */
[----:B------:R-:W-:-:S07]  /*7830*/  F2FP.SATFINITE.E4M3.F32.PACK_AB_MERGE_C R15, R58, R51, R60 ;  /* 0x000000333a0f723e */ /* 0x000fce000480703c */
.L_x_488:
[----:B------:R-:W-:Y:S05]  /*7840*/  BSYNC B2 ;  /* 0x0000000000027941 */ /* 0x000fea0003800000 */
.L_x_487:
[----:B--2---:R0:W-:Y:S02]  /*7850*/  ST.E.128 desc[UR50][R54.64], R12 ;  /* 0x0000000c36007985 */ /* 0x0041e4000c101d32 */
.L_x_486:
[----:B------:R-:W-:Y:S05]  /*7860*/  BSYNC B1 ;  /* 0x0000000000017941 */ /* 0x000fea0003800000 */
.L_x_485:
        /* <DEDUP_REMOVED lines=11> */
[----:B------:R-:W-:Y:S01]  /*7920*/  LOP3.LUT R48, R47, 0xff0000ff, RZ, 0xc0, !PT ;  /* 0xff0000ff2f307812 */ /* 0x000fe200078ec0ff */
[----:B------:R-:W-:Y:S01]  /*7930*/  IMAD.SHL.U32 R11, R11, 0x100, RZ ;  /* 0x000001000b0b7824 */ /* 0x000fe200078e00ff */
[----:B------:R-:W-:Y:S02]  /*7940*/  SHF.R.U32.HI R54, RZ, 0x10, R49 ;  /* 0x00000010ff367819 */ /* 0x000fe40000011631 */
[----:B------:R-:W-:Y:S01]  /*7950*/  LOP3.LUT R52, R49, 0xff0000ff, RZ, 0xc0, !PT ;  /* 0xff0000ff31347812 */ /* 0x000fe200078ec0ff */
[----:B------:R-:W-:Y:S01]  /*7960*/  IMAD.SHL.U32 R49, R46, 0x100, RZ ;  /* 0x000001002e317824 */ /* 0x000fe200078e00ff */
[----:B------:R-:W-:Y:S01]  /*7970*/  SHF.R.U32.HI R55, RZ, 0x10, R47 ;  /* 0x00000010ff377819 */ /* 0x000fe2000001162f */
[----:B0-----:R-:W-:Y:S01]  /*7980*/  IMAD.MOV.U32 R46, RZ, RZ, R12 ;  /* 0x000000ffff2e7224 */ /* 0x001fe200078e000c */
[----:B------:R-:W-:Y:S01]  /*7990*/  LOP3.LUT R47, R48, 0xff00, R11, 0xf8, !PT ;  /* 0x0000ff00302f7812 */ /* 0x000fe200078ef80b */
[----:B------:R-:W-:Y:S01]  /*79a0*/  IMAD.U32 R48, R54, 0x10000, RZ ;  /* 0x0001000036307824 */ /* 0x000fe200078e00ff */
[----:B------:R-:W-:-:S02]  /*79b0*/  LOP3.LUT R53, R52, 0xff00, R49, 0xf8, !PT ;  /* 0x0000ff0034357812 */ /* 0x000fc400078ef831 */
[----:B------:R-:W-:Y:S02]  /*79c0*/  SHF.L.U32 R12, R55, 0x10, RZ ;  /* 0x00000010370c7819 */ /* 0x000fe400000006ff */
[----:B------:R-:W-:Y:S02]  /*79d0*/  F2FP.F16.E4M3.UNPACK_B R49, R140.H1 ;  /* 0x0000008cff31723e */ /* 0x000fe400030006ff */
[----:B------:R-:W-:Y:S02]  /*79e0*/  F2FP.F16.E4M3.UNPACK_B R11, R13 ;  /* 0x0000000dff0b723e */ /* 0x000fe400020006ff */
[----:B------:R-:W-:Y:S01]  /*79f0*/  LOP3.LUT R55, R53, 0xff0000, R48, 0xf8, !PT ;  /* 0x00ff000035377812 */ /* 0x000fe200078ef830 */
[----:B------:R-:W-:Y:S01]  /*7a00*/  HADD2.F32 R53, -RZ, R49.H0_H0 ;  /* 0x20000031ff357230 */ /* 0x000fe20000004100 */
[----:B------:R-:W-:Y:S01]  /*7a10*/  LOP3.LUT R52, R47, 0xff0000, R12, 0xf8, !PT ;  /* 0x00ff00002f347812 */ /* 0x000fe200078ef80c */
[----:B------:R-:W-:Y:S01]  /*7a20*/  HADD2.F32 R12, -RZ, R11.H1_H1 ;  /* 0x3000000bff0c7230 */ /* 0x000fe20000004100 */
[----:B------:R-:W-:Y:S01]  /*7a30*/  F2FP.F16.E4M3.UNPACK_B R48, R139.H1 ;  /* 0x0000008bff30723e */ /* 0x000fe200030006ff */
[----:B------:R-:W-:Y:S01]  /*7a40*/  HADD2.F32 R54, -RZ, R49.H1_H1 ;  /* 0x30000031ff367230 */ /* 0x000fe20000004100 */
[----:B------:R-:W-:Y:S01]  /*7a50*/  F2FP.F16.E4M3.UNPACK_B R13, R13.H1 ;  /* 0x0000000dff0d723e */ /* 0x000fe200030006ff */
[----:B------:R-:W-:-:S02]  /*7a60*/  HADD2.F32 R11, -RZ, R11.H0_H0 ;  /* 0x2000000bff0b7230 */ /* 0x000fc40000004100 */
[CC--:B------:R-:W-:Y:S01]  /*7a70*/  FMUL.FTZ R56, R12.reuse, R53.reuse ;  /* 0x000000350c387220 */ /* 0x0c0fe20000410000 */
[--C-:B------:R-:W-:Y:S01]  /*7a80*/  HADD2.F32 R49, -RZ, R48.reuse.H0_H0 ;  /* 0x20000030ff317230 */ /* 0x100fe20000004100 */
[----:B------:R-:W-:Y:S01]  /*7a90*/  F2FP.F16.E4M3.UNPACK_B R140, R140 ;  /* 0x0000008cff8c723e */ /* 0x000fe200020006ff */
        /* <DEDUP_REMOVED lines=77> */
.L_x_492:
[----:B------:R-:W-:Y:S05]  /*7f70*/  BSYNC B2 ;  /* 0x0000000000027941 */ /* 0x000fea0003800000 */
.L_x_491:
[----:B0-----:R0:W-:Y:S02]  /*7f80*/  ST.E.128 desc[UR50][R50.64], R12 ;  /* 0x0000000c32007985 */ /* 0x0011e4000c101d32 */
.L_x_490:
[----:B------:R-:W-:Y:S05]  /*7f90*/  BSYNC B1 ;  /* 0x0000000000017941 */ /* 0x000fea0003800000 */
.L_x_489:
[----:B------:R-:W-:Y:S01]  /*7fa0*/  ISETP.NE.AND P2, PT, R32, RZ, PT ;  /* 0x000000ff2000720c */ /* 0x000fe20003f45270 */
[----:B------:R-:W-:-:S12]  /*7fb0*/  BSSY B1, `(.L_x_493) ;  /* 0x0000071000017945 */ /* 0x000fd80003800000 */
[----:B------:R-:W-:Y:S05]  /*7fc0*/  @!P2 BRA `(.L_x_494) ;  /* 0x0000000400bca947 */ /* 0x000fea0003800000 */
[----:B0-----:R0:W0:Y:S01]  /*7fd0*/  LDS.128 R12, [R37+0x21400] ;  /* 0x02140000250c7984 */ /* 0x0010220000000c00 */
[----:B------:R-:W-:Y:S01]  /*7fe0*/  IADD3 R46, P2, R175, R65, RZ ;  /* 0x00000041af2e7210 */ /* 0x000fe20007f5e0ff */
[----:B------:R-:W-:Y:S04]  /*7ff0*/  BSSY B2, `(.L_x_495) ;  /* 0x000006b000027945 */ /* 0x000fe80003800000 */
[----:B--2---:R-:W-:Y:S01]  /*8000*/  IMAD.X R47, R119, 0x1, R207, P2 ;  /* 0x00000001772f7824 */ /* 0x004fe200010e06cf */
[----:B------:R-:W-:-:S13]  /*8010*/  ISETP.GE.AND P2, PT, R202, R118, PT ;  /* 0x00000076ca00720c */ /* 0x000fda0003f46270 */
[----:B------:R-:W-:Y:S05]  /*8020*/  @P2 BRA `(.L_x_496) ;  /* 0x00000004009c2947 */ /* 0x000fea0003800000 */
[----:B------:R-:W-:Y:S01]  /*8030*/  SHF.R.U32.HI R42, RZ, 0x8, R43 ;  /* 0x00000008ff2a7819 */ /* 0x000fe2000001162b */
[----:B0-----:R-:W-:Y:S01]  /*8040*/  IMAD.MOV.U32 R37, RZ, RZ, R12 ;  /* 0x000000ffff257224 */ /* 0x001fe200078e000c */
        /* <DEDUP_REMOVED lines=23> */
[-C--:B------:R-:W-:Y:S01]  /*81c0*/  FMUL.FTZ R52, R12, R45.reuse ;  /* 0x0000002d0c347220 */ /* 0x080fe20000410000 */
[--C-:B------:R-:W-:Y:S02]  /*81d0*/  HADD2.F32 R42, -RZ, R13.reuse.H1_H1 ;  /* 0x3000000dff2a7230 */ /* 0x100fe40000004100 */
[C---:B------:R-:W-:Y:S01]  /*81e0*/  FMUL.FTZ R45, R11.reuse, R45 ;  /* 0x0000002d0b2d7220 */ /* 0x040fe20000410000 */
[----:B------:R-:W-:Y:S02]  /*81f0*/  HADD2.F32 R13, -RZ, R13.H0_H0 ;  /* 0x2000000dff0d7230 */ /* 0x000fe40000004100 */
[-C--:B------:R-:W-:Y:S01]  /*8200*/  FFMA.FTZ R11, R11, R44.reuse, -R52 ;  /* 0x0000002c0b0b7223 */ /* 0x080fe20000010834 */
[----:B------:R-:W-:Y:S02]  /*8210*/  HADD2.F32 R43, -RZ, R43.H1_H1 ;  /* 0x3000002bff2b7230 */ /* 0x000fe40000004100 */
[----:B------:R-:W-:Y:S01]  /*8220*/  FMUL.FTZ R52, R42, R49 ;  /* 0x000000312a347220 */ /* 0x000fe20000410000 */
[----:B------:R-:W-:Y:S01]  /*8230*/  F2FP.F16.E4M3.UNPACK_B R137, R137 ;  /* 0x00000089ff89723e */ /* 0x000fe200020006ff */
[C---:B------:R-:W-:Y:S01]  /*8240*/  FMUL.FTZ R49, R13.reuse, R49 ;  /* 0x000000310d317220 */ /* 0x040fe20000410000 */
[----:B------:R-:W-:Y:S01]  /*8250*/  FFMA.FTZ R12, R12, R44, R45 ;  /* 0x0000002c0c0c7223 */ /* 0x000fe2000001002d */
        /* <DEDUP_REMOVED lines=8> */
[--C-:B------:R-:W-:Y:S02]  /*82e0*/  HADD2.F32 R13, -RZ, R37.reuse.H0_H0 ;  /* 0x20000025ff0d7230 */ /* 0x100fe40000004100 */
[-C--:B------:R-:W-:Y:S01]  /*82f0*/  FMUL.FTZ R54, R42, R49.reuse ;  /* 0x000000312a367220 */ /* 0x080fe20000410000 */
[----:B------:R-:W-:Y:S02]  /*8300*/  HADD2.F32 R138, -RZ, R138.H0_H0 ;  /* 0x2000008aff8a7230 */ /* 0x000fe40000004100 */
[----:B------:R-:W-:Y:S01]  /*8310*/  FMUL.FTZ R51, R43, R49 ;  /* 0x000000312b337220 */ /* 0x000fe20000410000 */
[----:B------:R-:W-:Y:S01]  /*8320*/  HADD2.F32 R37, -RZ, R37.H1_H1 ;  /* 0x30000025ff257230 */ /* 0x000fe20000004100 */
[-C--:B------:R-:W-:Y:S01]  /*8330*/  F2FP.F16.E4M3.UNPACK_B R49, R50.reuse.H1 ;  /* 0x00000032ff31723e */ /* 0x080fe200030006ff */
[--C-:B------:R-:W-:Y:S01]  /*8340*/  HADD2.F32 R45, -RZ, R137.reuse.H1_H1 ;  /* 0x30000089ff2d7230 */ /* 0x100fe20000004100 */
[----:B------:R-:W-:Y:S01]  /*8350*/  F2FP.F16.E4M3.UNPACK_B R50, R50 ;  /* 0x00000032ff32723e */ /* 0x000fe200020006ff */
[----:B------:R-:W-:-:S02]  /*8360*/  HADD2.F32 R44, -RZ, R137.H0_H0 ;  /* 0x20000089ff2c7230 */ /* 0x000fc40000004100 */
[-C--:B------:R-:W-:Y:S01]  /*8370*/  FMUL.FTZ R52, R37, R138.reuse ;  /* 0x0000008a25347220 */ /* 0x080fe20000410000 */
[----:B------:R-:W-:Y:S01]  /*8380*/  FMUL.FTZ R138, R13, R138 ;  /* 0x0000008a0d8a7220 */ /* 0x000fe20000410000 */
[-C--:B------:R-:W-:Y:S01]  /*8390*/  FFMA.FTZ R51, R42, R45.reuse, -R51 ;  /* 0x0000002d2a337223 */ /* 0x080fe20000010833 */
[----:B------:R-:W-:Y:S01]  /*83a0*/  FFMA.FTZ R54, R43, R45, R54 ;  /* 0x0000002d2b367223 */ /* 0x000fe20000010036 */
[-C--:B------:R-:W-:Y:S01]  /*83b0*/  FFMA.FTZ R53, R13, R44.reuse, -R52 ;  /* 0x0000002c0d357223 */ /* 0x080fe20000010834 */
[----:B------:R-:W-:Y:S01]  /*83c0*/  FFMA.FTZ R138, R37, R44, R138 ;  /* 0x0000002c258a7223 */ /* 0x000fe2000001008a */
[----:B------:R-:W-:Y:S01]  /*83d0*/  F2FP.F16.E4M3.UNPACK_B R37, R15.H1 ;  /* 0x0000000fff25723e */ /* 0x000fe200030006ff */
[----:B------:R-:W-:Y:S01]  /*83e0*/  HADD2.F32 R52, -RZ, R50.H1_H1 ;  /* 0x30000032ff347230 */ /* 0x000fe20000004100 */
[----:B------:R-:W-:Y:S01]  /*83f0*/  F2FP.SATFINITE.E4M3.F32.PACK_AB_MERGE_C R57, R54, R51, RZ ;  /* 0x000000333639723e */ /* 0x000fe200048070ff */
[----:B------:R-:W-:Y:S01]  /*8400*/  HADD2.F32 R51, -RZ, R49.H1_H1 ;  /* 0x30000031ff337230 */ /* 0x000fe20000004100 */
[----:B------:R-:W-:Y:S01]  /*8410*/  F2FP.F16.E4M3.UNPACK_B R44, R48.H1 ;  /* 0x00000030ff2c723e */ /* 0x000fe200030006ff */
[--C-:B------:R-:W-:Y:S01]  /*8420*/  HADD2.F32 R43, -RZ, R37.reuse.H1_H1 ;  /* 0x30000025ff2b7230 */ /* 0x100fe20000004100 */
[----:B------:R-:W-:Y:S01]  /*8430*/  F2FP.F16.E4M3.UNPACK_B R13, R14.H1 ;  /* 0x0000000eff0d723e */ /* 0x000fe200030006ff */
[----:B------:R-:W-:Y:S01]  /*8440*/  HADD2.F32 R42, -RZ, R37.H0_H0 ;  /* 0x20000025ff2a7230 */ /* 0x000fe20000004100 */
[----:B------:R-:W-:Y:S01]  /*8450*/  F2FP.F16.E4M3.UNPACK_B R48, R48 ;  /* 0x00000030ff30723e */ /* 0x000fe200020006ff */
[----:B------:R-:W-:-:S02]  /*8460*/  HADD2.F32 R45, -RZ, R44.H1_H1 ;  /* 0x3000002cff2d7230 */ /* 0x000fc40000004100 */
[-C--:B------:R-:W-:Y:S01]  /*8470*/  FMUL.FTZ R55, R43, R51.reuse ;  /* 0x000000332b377220 */ /* 0x080fe20000410000 */
[--C-:B------:R-:W-:Y:S02]  /*8480*/  HADD2.F32 R37, -RZ, R13.reuse.H1_H1 ;  /* 0x3000000dff257230 */ /* 0x100fe40000004100 */
[C---:B------:R-:W-:Y:S01]  /*8490*/  FMUL.FTZ R56, R42.reuse, R51 ;  /* 0x000000332a387220 */ /* 0x040fe20000410000 */
[----:B------:R-:W-:Y:S02]  /*84a0*/  HADD2.F32 R13, -RZ, R13.H0_H0 ;  /* 0x2000000dff0d7230 */ /* 0x000fe40000004100 */
[----:B------:R-:W-:Y:S01]  /*84b0*/  FFMA.FTZ R55, R42, R45, -R55 ;  /* 0x0000002d2a377223 */ /* 0x000fe20000010837 */
[----:B------:R-:W-:Y:S02]  /*84c0*/  HADD2.F32 R42, -RZ, R48.H1_H1 ;  /* 0x30000030ff2a7230 */ /* 0x000fe40000004100 */
[-C--:B------:R-:W-:Y:S01]  /*84d0*/  FMUL.FTZ R54, R37, R52.reuse ;  /* 0x0000003425367220 */ /* 0x080fe20000410000 */
[----:B------:R-:W-:Y:S01]  /*84e0*/  F2FP.F16.E4M3.UNPACK_B R15, R15 ;  /* 0x0000000fff0f723e */ /* 0x000fe200020006ff */
[----:B------:R-:W-:Y:S01]  /*84f0*/  FMUL.FTZ R52, R13, R52 ;  /* 0x000000340d347220 */ /* 0x000fe20000410000 */
[----:B------:R-:W-:Y:S01]  /*8500*/  F2FP.F16.E4M3.UNPACK_B R14, R14 ;  /* 0x0000000eff0e723e */ /* 0x000fe200020006ff */
[----:B------:R-:W-:Y:S01]  /*8510*/  FFMA.FTZ R58, R43, R45, R56 ;  /* 0x0000002d2b3a7223 */ /* 0x000fe20000010038 */
[-C--:B------:R-:W-:Y:S01]  /*8520*/  FFMA.FTZ R54, R13, R42.reuse, -R54 ;  /* 0x0000002a0d367223 */ /* 0x080fe20000010836 */
[----:B------:R-:W-:Y:S01]  /*8530*/  FFMA.FTZ R45, R37, R42, R52 ;  /* 0x0000002a252d7223 */ /* 0x000fe20000010034 */
[----:B------:R-:W-:-:S02]  /*8540*/  HADD2.F32 R37, -RZ, R15.H0_H0 ;  /* 0x2000000fff257230 */ /* 0x000fc40000004100 */
[----:B------:R-:W-:Y:S01]  /*8550*/  HADD2.F32 R15, -RZ, R15.H1_H1 ;  /* 0x3000000fff0f7230 */ /* 0x000fe20000004100 */
[----:B------:R-:W-:Y:S01]  /*8560*/  F2FP.SATFINITE.E4M3.F32.PACK_AB_MERGE_C R55, R58, R55, RZ ;  /* 0x000000373a37723e */ /* 0x000fe200048070ff */
[----:B------:R-:W-:Y:S01]  /*8570*/  HADD2.F32 R42, -RZ, R49.H0_H0 ;  /* 0x20000031ff2a7230 */ /* 0x000fe20000004100 */
[----:B------:R-:W-:Y:S01]  /*8580*/  F2FP.SATFINITE.E4M3.F32.PACK_AB_MERGE_C R45, R45, R54, RZ ;  /* 0x000000362d2d723e */ /* 0x000fe200048070ff */
[--C-:B------:R-:W-:Y:S02]  /*8590*/  HADD2.F32 R13, -RZ, R14.reuse.H0_H0 ;  /* 0x2000000eff0d7230 */ /* 0x100fe40000004100 */
[----:B------:R-:W-:Y:S02]  /*85a0*/  HADD2.F32 R14, -RZ, R14.H1_H1 ;  /* 0x3000000eff0e7230 */ /* 0x000fe40000004100 */
[-C--:B------:R-:W-:Y:S01]  /*85b0*/  FMUL.FTZ R52, R15, R42.reuse ;  /* 0x0000002a0f347220 */ /* 0x080fe20000410000 */
[----:B------:R-:W-:Y:S02]  /*85c0*/  HADD2.F32 R50, -RZ, R50.H0_H0 ;  /* 0x20000032ff327230 */ /* 0x000fe40000004100 */
[----:B------:R-:W-:Y:S01]  /*85d0*/  FMUL.FTZ R56, R37, R42 ;  /* 0x0000002a25387220 */ /* 0x000fe20000410000 */
[----:B------:R-:W-:-:S02]  /*85e0*/  HADD2.F32 R44, -RZ, R44.H0_H0 ;  /* 0x2000002cff2c7230 */ /* 0x000fc40000004100 */
[----:B------:R-:W-:Y:S02]  /*85f0*/  HADD2.F32 R48, -RZ, R48.H0_H0 ;  /* 0x20000030ff307230 */ /* 0x000fe40000004100 */
[CC--:B------:R-:W-:Y:S01]  /*8600*/  FMUL.FTZ R42, R14.reuse, R50.reuse ;  /* 0x000000320e2a7220 */ /* 0x0c0fe20000410000 */
[----:B------:R-:W-:Y:S01]  /*8610*/  FMUL.FTZ R43, R13, R50 ;  /* 0x000000320d2b7220 */ /* 0x000fe20000410000 */
[-C--:B------:R-:W-:Y:S01]  /*8620*/  FFMA.FTZ R52, R37, R44.reuse, -R52 ;  /* 0x0000002c25347223 */ /* 0x080fe20000010834 */
[----:B------:R-:W-:Y:S01]  /*8630*/  FFMA.FTZ R15, R15, R44, R56 ;  /* 0x0000002c0f0f7223 */ /* 0x000fe20000010038 */
[-C--:B------:R-:W-:Y:S01]  /*8640*/  FFMA.FTZ R42, R13, R48.reuse, -R42 ;  /* 0x000000300d2a7223 */ /* 0x080fe2000001082a */
[----:B------:R-:W-:Y:S01]  /*8650*/  FFMA.FTZ R43, R14, R48, R43 ;  /* 0x000000300e2b7223 */ /* 0x000fe2000001002b */
[----:B------:R-:W-:Y:S02]  /*8660*/  F2FP.SATFINITE.E4M3.F32.PACK_AB_MERGE_C R13, R12, R11, R59 ;  /* 0x0000000b0c0d723e */ /* 0x000fe4000480703b */
[----:B------:R-:W-:-:S02]  /*8670*/  F2FP.SATFINITE.E4M3.F32.PACK_AB_MERGE_C R12, R138, R53, R57 ;  /* 0x000000358a0c723e */ /* 0x000fc40004807039 */
[----:B------:R-:W-:Y:S02]  /*8680*/  F2FP.SATFINITE.E4M3.F32.PACK_AB_MERGE_C R14, R43, R42, R45 ;  /* 0x0000002a2b0e723e */ /* 0x000fe4000480702d */
[----:B------:R-:W-:-:S07]  /*8690*/  F2FP.SATFINITE.E4M3.F32.PACK_AB_MERGE_C R15, R15, R52, R55 ;  /* 0x000000340f0f723e */ /* 0x000fce0004807037 */
.L_x_496:
[----:B------:R-:W-:Y:S05]  /*86a0*/  BSYNC B2 ;  /* 0x0000000000027941 */ /* 0x000fea0003800000 */
.L_x_495:
[----:B0-----:R0:W-:Y:S02]  /*86b0*/  ST.E.128 desc[UR50][R46.64], R12 ;  /* 0x0000000c2e007985 */ /* 0x0011e4000c101d32 */
.L_x_494:
[----:B------:R-:W-:Y:S05]  /*86c0*/  BSYNC B1 ;  /* 0x0000000000017941 */ /* 0x000fea0003800000 */
.L_x_493:
[----:B------:R-:W-:-:S13]  /*86d0*/  ISETP.NE.AND P2, PT, R33, RZ, PT ;  /* 0x000000ff2100720c */ /* 0x000fda0003f45270 */
[----:B------:R-:W-:Y:S05]  /*86e0*/  @!P2 BRA `(.L_x_476) ;  /* 0x000000700088a947 */ /* 0x000fea0003800000 */
[----:B0-----:R0:W0:Y:S01]  /*86f0*/  LDS.128 R12, [R36+0x21400] ;  /* 0x02140000240c7984 */ /* 0x0010220000000c00 */
[----:B------:R-:W-:Y:S01]  /*8700*/  IADD3 R42, P2, R196, R65, RZ ;  /* 0x00000041c42a7210 */ /* 0x000fe20007f5e0ff */
[----:B------:R-:W-:Y:S03]  /*8710*/  BSSY B1, `(.L_x_497) ;  /* 0x000006d000017945 */ /* 0x000fe60003800000 */
[----:B--2---:R-:W-:Y:S02]  /*8720*/  IADD3.X R43, R119, R206, RZ, P2, !PT ;  /* 0x000000ce772b7210 */ /* 0x004fe400017fe4ff */
[----:B------:R-:W-:-:S13]  /*8730*/  ISETP.GE.AND P2, PT, R204, R118, PT ;  /* 0x00000076cc00720c */ /* 0x000fda0003f46270 */
[----:B------:R-:W-:Y:S05]  /*8740*/  @P2 BRA `(.L_x_498) ;  /* 0x0000000400a42947 */ /* 0x000fea0003800000 */
[----:B----4-:R-:W-:Y:S01]  /*8750*/  SHF.R.U32.HI R11, RZ, 0x8, R39 ;  /* 0x00000008ff0b7819 */ /* 0x010fe20000011627 */
[----:B0-----:R-:W-:Y:S01]  /*8760*/  IMAD.MOV.U32 R36, RZ, RZ, R14 ;  /* 0x000000ffff247224 */ /* 0x001fe200078e000e */
[----:B------:R-:W-:Y:S01]  /*8770*/  SHF.R.U32.HI R40, RZ, 0x8, R41 ;  /* 0x00000008ff287819 */ /* 0x000fe20000011629 */
[----:B------:R-:W-:Y:S01]  /*8780*/  IMAD.MOV.U32 R37, RZ, RZ, R15 ;  /* 0x000000ffff257224 */ /* 0x000fe200078e000f */
[----:B------:R-:W-:Y:S01]  /*8790*/  SHF.R.U32.HI R45, RZ, 0x10, R39 ;  /* 0x00000010ff2d7819 */ /* 0x000fe20000011627 */
[----:B------:R-:W-:Y:S01]  /*87a0*/  IMAD.SHL.U32 R11, R11, 0x100, RZ ;  /* 0x000001000b0b7824 */ /* 0x000fe200078e00ff */
[----:B------:R-:W-:Y:S02]  /*87b0*/  LOP3.LUT R38, R39, 0xff0000ff, RZ, 0xc0, !PT ;  /* 0xff0000ff27267812 */ /* 0x000fe400078ec0ff */
[----:B------:R-:W-:Y:S02]  /*87c0*/  SHF.R.U32.HI R44, RZ, 0x10, R41 ;  /* 0x00000010ff2c7819 */ /* 0x000fe40000011629 */
[----:B------:R-:W-:-:S02]  /*87d0*/  LOP3.LUT R39, R41, 0xff0000ff, RZ, 0xc0, !PT ;  /* 0xff0000ff29277812 */ /* 0x000fc400078ec0ff */
[----:B------:R-:W-:Y:S02]  /*87e0*/  SHF.L.U32 R14, R40, 0x8, RZ ;  /* 0x00000008280e7819 */ /* 0x000fe400000006ff */
[----:B------:R-:W-:Y:S01]  /*87f0*/  LOP3.LUT R15, R38, 0xff00, R11, 0xf8, !PT ;  /* 0x0000ff00260f7812 */ /* 0x000fe200078ef80b */
[----:B------:R-:W-:Y:S01]  /*8800*/  IMAD.U32 R38, R44, 0x10000, RZ ;  /* 0x000100002c267824 */ /* 0x000fe200078e00ff */
[----:B------:R-:W-:Y:S01]  /*8810*/  LOP3.LUT R41, R39, 0xff00, R14, 0xf8, !PT ;  /* 0x0000ff0027297812 */ /* 0x000fe200078ef80e */
[----:B------:R-:W-:Y:S01]  /*8820*/  IMAD.U32 R14, R45, 0x10000, RZ ;  /* 0x000100002d0e7824 */ /* 0x000fe200078e00ff */
[----:B------:R-:W-:Y:S02]  /*8830*/  F2FP.F16.E4M3.UNPACK_B R39, R87.H1 ;  /* 0x00000057ff27723e */ /* 0x000fe400030006ff */
[-C--:B------:R-:W-:Y:S02]  /*8840*/  F2FP.F16.E4M3.UNPACK_B R11, R13.reuse ;  /* 0x0000000dff0b723e */ /* 0x080fe400020006ff */
        /* <DEDUP_REMOVED lines=8> */
[C---:B------:R-:W-:Y:S01]  /*88d0*/  FMUL.FTZ R46, R14.reuse, R41 ;  /* 0x000000290e2e7220 */ /* 0x040fe20000410000 */
[--C-:B------:R-:W-:Y:S01]  /*88e0*/  HADD2.F32 R39, -RZ, R38.reuse.H0_H0 ;  /* 0x20000026ff277230 */ /* 0x100fe20000004100 */
[----:B------:R-:W-:Y:S01]  /*88f0*/  F2FP.F16.E4M3.UNPACK_B R87, R87 ;  /* 0x00000057ff57723e */ /* 0x000fe200020006ff */
[--C-:B------:R-:W-:Y:S02]  /*8900*/  HADD2.F32 R15, -RZ, R13.reuse.H1_H1 ;  /* 0x3000000dff0f7230 */ /* 0x100fe40000004100 */
[C---:B------:R-:W-:Y:S01]  /*8910*/  FMUL.FTZ R41, R11.reuse, R41 ;  /* 0x000000290b297220 */ /* 0x040fe20000410000 */
[----:B------:R-:W-:Y:S02]  /*8920*/  HADD2.F32 R13, -RZ, R13.H0_H0 ;  /* 0x2000000dff0d7230 */ /* 0x000fe40000004100 */
[-C--:B------:R-:W-:Y:S01]  /*8930*/  FFMA.FTZ R47, R11, R39.reuse, -R46 ;  /* 0x000000270b2f7223 */ /* 0x080fe2000001082e */
[----:B------:R-:W-:Y:S02]  /*8940*/  HADD2.F32 R38, -RZ, R38.H1_H1 ;  /* 0x30000026ff267230 */ /* 0x000fe40000004100 */
[----:B------:R-:W-:Y:S01]  /*8950*/  FMUL.FTZ R46, R15, R44 ;  /* 0x0000002c0f2e7220 */ /* 0x000fe20000410000 */
[----:B------:R-:W-:Y:S01]  /*8960*/  F2FP.F16.E4M3.UNPACK_B R11, R12.H1 ;  /* 0x0000000cff0b723e */ /* 0x000fe200030006ff */
[C---:B------:R-:W-:Y:S01]  /*8970*/  FMUL.FTZ R44, R13.reuse, R44 ;  /* 0x0000002c0d2c7220 */ /* 0x040fe20000410000 */
[----:B------:R-:W-:Y:S01]  /*8980*/  FFMA.FTZ R48, R14, R39, R41 ;  /* 0x000000270e307223 */ /* 0x000fe20000010029 */
[----:B------:R-:W-:Y:S01]  /*8990*/  F2FP.F16.E4M3.UNPACK_B R12, R12 ;  /* 0x0000000cff0c723e */ /* 0x000fe200020006ff */
[-C--:B------:R-:W-:Y:S01]  /*89a0*/  FFMA.FTZ R41, R13, R38.reuse, -R46 ;  /* 0x000000260d297223 */ /* 0x080fe2000001082e */
        /* <DEDUP_REMOVED lines=11> */
[----:B------:R-:W-:Y:S01]  /*8a60*/  F2FP.SATFINITE.E4M3.F32.PACK_AB_MERGE_C R47, R48, R47, R52 ;  /* 0x0000002f302f723e */ /* 0x000fe20004807034 */
[----:B------:R-:W-:-:S02]  /*8a70*/  HADD2.F32 R15, -RZ, R86.H1_H1 ;  /* 0x30000056ff0f7230 */ /* 0x000fc40000004100 */
[----:B------:R-:W-:Y:S02]  /*8a80*/  HADD2.F32 R86, -RZ, R86.H0_H0 ;  /* 0x20000056ff567230 */ /* 0x000fe40000004100 */
[-C--:B------:R-:W-:Y:S01]  /*8a90*/  FMUL.FTZ R38, R12, R87.reuse ;  /* 0x000000570c267220 */ /* 0x080fe20000410000 */
[----:B------:R-:W-:Y:S01]  /*8aa0*/  FMUL.FTZ R87, R11, R87 ;  /* 0x000000570b577220 */ /* 0x000fe20000410000 */
[-C--:B------:R-:W-:Y:S01]  /*8ab0*/  FFMA.FTZ R44, R13, R15.reuse, -R44 ;  /* 0x0000000f0d2c7223 */ /* 0x080fe2000001082c */
[----:B------:R-:W-:Y:S01]  /*8ac0*/  FFMA.FTZ R39, R14, R15, R39 ;  /* 0x0000000f0e277223 */ /* 0x000fe20000010027 */
[-C--:B------:R-:W-:Y:S01]  /*8ad0*/  FFMA.FTZ R46, R11, R86.reuse, -R38 ;  /* 0x000000560b2e7223 */ /* 0x080fe20000010826 */
[----:B------:R-:W-:Y:S01]  /*8ae0*/  FFMA.FTZ R87, R12, R86, R87 ;  /* 0x000000560c577223 */ /* 0x000fe20000010057 */
[----:B------:R-:W-:Y:S02]  /*8af0*/  F2FP.F16.E4M3.UNPACK_B R12, R37.H1 ;  /* 0x00000025ff0c723e */ /* 0x000fe400030006ff */
[----:B------:R-:W-:-:S02]  /*8b00*/  F2FP.SATFINITE.E4M3.F32.PACK_AB_MERGE_C R51, R39, R44, RZ ;  /* 0x0000002c2733723e */ /* 0x000fc400048070ff */
[-C--:B------:R-:W-:Y:S01]  /*8b10*/  F2FP.F16.E4M3.UNPACK_B R39, R45.reuse.H1 ;  /* 0x0000002dff27723e */ /* 0x080fe200030006ff */
[--C-:B------:R-:W-:Y:S01]  /*8b20*/  HADD2.F32 R14, -RZ, R12.reuse.H1_H1 ;  /* 0x3000000cff0e7230 */ /* 0x100fe20000004100 */
[----:B------:R-:W-:Y:S01]  /*8b30*/  F2FP.F16.E4M3.UNPACK_B R15, R40.H1 ;  /* 0x00000028ff0f723e */ /* 0x000fe200030006ff */
[----:B------:R-:W-:Y:S01]  /*8b40*/  HADD2.F32 R13, -RZ, R12.H0_H0 ;  /* 0x2000000cff0d7230 */ /* 0x000fe20000004100 */
[----:B------:R-:W-:Y:S01]  /*8b50*/  F2FP.F16.E4M3.UNPACK_B R11, R36.H1 ;  /* 0x00000024ff0b723e */ /* 0x000fe200030006ff */
[----:B------:R-:W-:Y:S01]  /*8b60*/  HADD2.F32 R44, -RZ, R39.H1_H1 ;  /* 0x30000027ff2c7230 */ /* 0x000fe20000004100 */
[----:B------:R-:W-:Y:S01]  /*8b70*/  F2FP.F16.E4M3.UNPACK_B R45, R45 ;  /* 0x0000002dff2d723e */ /* 0x000fe200020006ff */
[----:B------:R-:W-:Y:S01]  /*8b80*/  HADD2.F32 R38, -RZ, R15.H1_H1 ;  /* 0x3000000fff267230 */ /* 0x000fe20000004100 */
[----:B------:R-:W-:Y:S01]  /*8b90*/  F2FP.F16.E4M3.UNPACK_B R40, R40 ;  /* 0x00000028ff28723e */ /* 0x000fe200020006ff */
[----:B------:R-:W-:Y:S02]  /*8ba0*/  HADD2.F32 R12, -RZ, R11.H1_H1 ;  /* 0x3000000bff0c7230 */ /* 0x000fe40000004100 */
[----:B------:R-:W-:Y:S01]  /*8bb0*/  FMUL.FTZ R50, R14, R44 ;  /* 0x0000002c0e327220 */ /* 0x000fe20000410000 */
[----:B------:R-:W-:-:S02]  /*8bc0*/  HADD2.F32 R41, -RZ, R45.H1_H1 ;  /* 0x3000002dff297230 */ /* 0x000fc40000004100 */
        /* <DEDUP_REMOVED lines=14> */
[----:B------:R-:W-:Y:S02]  /*8cb0*/  HADD2.F32 R37, -RZ, R37.H1_H1 ;  /* 0x30000025ff257230 */ /* 0x000fe40000004100 */
[----:B------:R-:W-:Y:S01]  /*8cc0*/  FMUL.FTZ R38, R12, R39 ;  /* 0x000000270c267220 */ /* 0x000fe20000410000 */
[----:B------:R-:W-:Y:S01]  /*8cd0*/  HADD2.F32 R36, -RZ, R36.H1_H1 ;  /* 0x30000024ff247230 */ /* 0x000fe20000004100 */
[----:B------:R-:W-:Y:S01]  /*8ce0*/  F2FP.SATFINITE.E4M3.F32.PACK_AB_MERGE_C R49, R49, R50, RZ ;  /* 0x000000323131723e */ /* 0x000fe200048070ff */
[----:B------:R-:W-:-:S02]  /*8cf0*/  HADD2.F32 R45, -RZ, R45.H0_H0 ;  /* 0x2000002dff2d7230 */ /* 0x000fc40000004100 */
[----:B------:R-:W-:Y:S01]  /*8d00*/  FMUL.FTZ R13, R37, R39 ;  /* 0x00000027250d7220 */ /* 0x000fe20000410000 */
[----:B------:R-:W-:Y:S01]  /*8d10*/  HADD2.F32 R15, -RZ, R15.H0_H0 ;  /* 0x2000000fff0f7230 */ /* 0x000fe20000004100 */
[----:B------:R-:W-:Y:S01]  /*8d20*/  F2FP.SATFINITE.E4M3.F32.PACK_AB_MERGE_C R41, R41, R44, RZ ;  /* 0x0000002c2929723e */ /* 0x000fe200048070ff */
        /* <DEDUP_REMOVED lines=8> */
[----:B------:R-:W-:Y:S01]  /*8db0*/  F2FP.SATFINITE.E4M3.F32.PACK_AB_MERGE_C R15, R38, R13, R49 ;  /* 0x0000000d260f723e */ /* 0x000fe20004807031 */
[----:B------:R-:W-:Y:S01]  /*8dc0*/  IMAD.MOV.U32 R13, RZ, RZ, R47 ;  /* 0x000000ffff0d7224 */ /* 0x000fe200078e002f */
[----:B------:R-:W-:-:S07]  /*8dd0*/  F2FP.SATFINITE.E4M3.F32.PACK_AB_MERGE_C R14, R45, R14, R41 ;  /* 0x0000000e2d0e723e */ /* 0x000fce0004807029 */
.L_x_498:
[----:B------:R-:W-:Y:S05]  /*8de0*/  BSYNC B1 ;  /* 0x0000000000017941 */ /* 0x000fea0003800000 */
.L_x_497:
[----:B0-----:R0:W-:Y:S01]  /*8df0*/  ST.E.128 desc[UR50][R42.64], R12 ;  /* 0x0000000c2a007985 */ /* 0x0011e2000c101d32 */
[----:B------:R-:W-:Y:S05]  /*8e00*/  BRA `(.L_x_476) ;  /* 0x0000006800c07947 */ /* 0x000fea0003800000 */
.L_x_442:
        /* <DEDUP_REMOVED lines=20> */
[----:B------:R-:W-:Y:S02]  /*8f50*/  CS2R R36, SRZ ;  /* 0x0000000000247805 */ /* 0x000fe4000001ff00 */
[----:B------:R-:W-:Y:S02]  /*8f60*/  CS2R R38, SRZ ;  /* 0x0000000000267805 */ /* 0x000fe4000001ff00 */
[----:B------:R-:W-:Y:S01]  /*8f70*/  IADD3.X R63, R10, UR5, R11, P1, P4 ;  /* 0x000000050a3f7c10 */ /* 0x000fe20008fe840b */
[----:B------:R-:W-:-:S02]  /*8f80*/  ULDC.64 UR4, c[0x0][0x400] ;  /* 0x0001000000047ab9 */ /* 0x000fc40000000a00 */
[----:B------:R-:W-:-:S04]  /*8f90*/  IADD3 R64, P1, P4, R96, UR4, R12 ;  /* 0x0000000460407c10 */ /* 0x000fc8000fc3e00c */
[----:B------:R-:W-:Y:S02]  /*8fa0*/  IADD3.X R65, R20, UR5, R86, P1, P4 ;  /* 0x0000000514417c10 */ /* 0x000fe40008fe8456 */
[----:B------:R-:W-:Y:S02]  /*8fb0*/  ISETP.GE.AND P1, PT, R16, R118, PT ;  /* 0x000000761000720c */ /* 0x000fe40003f26270 */
[----:B------:R-:W-:Y:S02]  /*8fc0*/  CS2R R52, SRZ ;  /* 0x0000000000347805 */ /* 0x000fe4000001ff00 */
[----:B------:R-:W-:Y:S02]  /*8fd0*/  CS2R R54, SRZ ;  /* 0x0000000000367805 */ /* 0x000fe4000001ff00 */
[----:B------:R-:W-:Y:S02]  /*8fe0*/  CS2R R40, SRZ ;  /* 0x0000000000287805 */ /* 0x000fe4000001ff00 */
[----:B------:R-:W-:-:S05]  /*8ff0*/  CS2R R42, SRZ ;  /* 0x00000000002a7805 */ /* 0x000fca000001ff00 */
[----:B------:R0:W5:Y:S04]  /*9000*/  @!P1 LDG.E.128 R48, desc[UR50][R62.64] ;  /* 0x000000323e309981 */ /* 0x000168000c1e1d00 */
[----:B------:R0:W5:Y:S01]  /*9010*/  @!P1 LDG.E.128 R36, desc[UR50][R64.64] ;  /* 0x0000003240249981 */ /* 0x000162000c1e1d00 */
[----:B------:R-:W-:Y:S02]  /*9020*/  ISETP.GE.AND P1, PT, R0, R118, PT ;  /* 0x000000760000720c */ /* 0x000fe40003f26270 */
[----:B------:R-:W-:Y:S02]  /*9030*/  CS2R R56, SRZ ;  /* 0x0000000000387805 */ /* 0x000fe4000001ff00 */
[----:B------:R-:W-:Y:S02]  /*9040*/  CS2R R58, SRZ ;  /* 0x00000000003a7805 */ /* 0x000fe4000001ff00 */
[----:B------:R-:W-:-:S02]  /*9050*/  CS2R R44, SRZ ;  /* 0x00000000002c7805 */ /* 0x000fc4000001ff00 */
[----:B------:R-:W-:-:S05]  /*9060*/  CS2R R46, SRZ ;  /* 0x00000000002e7805 */ /* 0x000fca000001ff00 */
[----:B------:R0:W5:Y:S04]  /*9070*/  @!P1 LDG.E.128 R52, desc[UR50][R62.64+0x20] ;  /* 0x000020323e349981 */ /* 0x000168000c1e1d00 */
[----:B------:R0:W5:Y:S01]  /*9080*/  @!P1 LDG.E.128 R40, desc[UR50][R64.64+0x20] ;  /* 0x0000203240289981 */ /* 0x000162000c1e1d00 */
[----:B------:R-:W-:-:S13]  /*9090*/  ISETP.GE.AND P1, PT, R3, R118, PT ;  /* 0x000000760300720c */ /* 0x000fda0003f26270 */
[----:B------:R0:W5:Y:S04]  /*90a0*/  @!P1 LDG.E.128 R56, desc[UR50][R62.64+0x40] ;  /* 0x000040323e389981 */ /* 0x000168000c1e1d00 */
[----:B------:R0:W5:Y:S02]  /*90b0*/  @!P1 LDG.E.128 R44, desc[UR50][R64.64+0x40] ;  /* 0x00004032402c9981 */ /* 0x000164000c1e1d00 */
.L_x_500:
[----:B------:R-:W-:Y:S05]  /*90c0*/  BSYNC B1 ;  /* 0x0000000000017941 */ /* 0x000fea0003800000 */
.L_x_499:
[----:B0-----:R-:W-:Y:S01]  /*90d0*/  IADD3 R62, R198, 0x80, RZ ;  /* 0x00000080c63e7810 */ /* 0x001fe20007ffe0ff */
[----:B------:R-:W-:Y:S01]  /*90e0*/  BSSY B1, `(.L_x_501) ;  /* 0x000002f000017945 */ /* 0x000fe20003800000 */
[----:B------:R-:W-:Y:S02]  /*90f0*/  CS2R R64, SRZ ;  /* 0x0000000000407805 */ /* 0x000fe4000001ff00 */
[----:B------:R-:W-:Y:S02]  /*9100*/  CS2R R66, SRZ ;  /* 0x0000000000427805 */ /* 0x000fe4000001ff00 */
[----:B------:R-:W-:Y:S02]  /*9110*/  ISETP.GE.AND P4, PT, R62, R90, PT ;  /* 0x0000005a3e00720c */ /* 0x000fe40003f86270 */
[----:B------:R-:W-:Y:S02]  /*9120*/  CS2R R62, SRZ ;  /* 0x00000000003e7805 */ /* 0x000fe4000001ff00 */
        /* <DEDUP_REMOVED lines=8> */
[----:B------:R-:W-:Y:S01]  /*91b0*/  CS2R R82, SRZ ;  /* 0x0000000000527805 */ /* 0x000fe2000001ff00 */
[----:B------:R-:W-:Y:S01]  /*91c0*/  IMAD.MOV.U32 R164, RZ, RZ, R38 ;  /* 0x000000ffffa47224 */ /* 0x000fe200078e0026 */
[----:B------:R-:W-:Y:S06]  /*91d0*/  @P4 BRA `(.L_x_502) ;  /* 0x00000000007c4947 */ /* 0x000fec0003800000 */
[----:B------:R-:W-:Y:S01]  /*91e0*/  IADD3 R13, P1, P5, R102, R14, R108 ;  /* 0x0000000e660d7210 */ /* 0x000fe20007d3e06c */
[----:B------:R-:W-:Y:S01]  /*91f0*/  ULDC.64 UR4, c[0x0][0x3e8] ;  /* 0x0000fa0000047ab9 */ /* 0x000fe20000000a00 */
[----:B------:R-:W-:Y:S02]  /*9200*/  CS2R R72, SRZ ;  /* 0x0000000000487805 */ /* 0x000fe4000001ff00 */
[----:B------:R-:W-:Y:S02]  /*9210*/  CS2R R74, SRZ ;  /* 0x00000000004a7805 */ /* 0x000fe4000001ff00 */
[----:B------:R-:W-:Y:S02]  /*9220*/  IADD3.X R11, R10, R11, R107, P1, P5 ;  /* 0x0000000b0a0b7210 */ /* 0x000fe40000fea46b */
[----:B------:R-:W-:Y:S02]  /*9230*/  CS2R R60, SRZ ;  /* 0x00000000003c7805 */ /* 0x000fe4000001ff00 */
[----:B------:R-:W-:-:S02]  /*9240*/  IADD3 R14, P1, P5, R96, R12, R110 ;  /* 0x0000000c600e7210 */ /* 0x000fc40007d3e06e */
[----:B------:R-:W-:Y:S02]  /*9250*/  CS2R R62, SRZ ;  /* 0x00000000003e7805 */ /* 0x000fe4000001ff00 */
        /* <DEDUP_REMOVED lines=23> */
.L_x_502:
[----:B------:R-:W-:Y:S05]  /*93d0*/  BSYNC B1 ;  /* 0x0000000000017941 */ /* 0x000fea0003800000 */
.L_x_501:
        /* <DEDUP_REMOVED lines=8> */
[----:B------:R-:W-:Y:S01]  /*9460*/  MOV R159, R58 ;  /* 0x0000003a009f7202 */ /* 0x000fe20000000f00 */
[----:B------:R-:W-:Y:S01]  /*9470*/  IMAD.MOV.U32 R162, RZ, RZ, R52 ;  /* 0x000000ffffa27224 */ /* 0x000fe200078e0034 */
[----:B-----5:R-:W-:Y:S01]  /*9480*/  MOV R143, R66 ;  /* 0x00000042008f7202 */ /* 0x020fe20000000f00 */
[----:B------:R-:W-:Y:S01]  /*9490*/  IMAD.MOV.U32 R163, RZ, RZ, R54 ;  /* 0x000000ffffa37224 */ /* 0x000fe200078e0036 */
[----:B------:R-:W-:Y:S01]  /*94a0*/  MOV R150, R74 ;  /* 0x0000004a00967202 */ /* 0x000fe20000000f00 */
        /* <DEDUP_REMOVED lines=10> */
[----:B------:R-:W-:Y:S01]  /*9550*/  IMAD.MOV.U32 R139, RZ, RZ, R80 ;  /* 0x000000ffff8b7224 */ /* 0x000fe200078e0050 */
[----:B------:R-:W-:Y:S06]  /*9560*/  @!P1 BRA `(.L_x_503) ;  /* 0x0000000000049947 */ /* 0x000fec0003800000 */
[----:B------:R-:W-:Y:S01]  /*9570*/  BPT.TRAP 0x1 ;  /* 0x000000040000795c */ /* 0x000fe20000300000 */
.L_x_503:
[----:B------:R-:W-:Y:S01]  /*9580*/  IMAD R91, R19, 0x8, R18 ;  /* 0x00000008135b7824 */ /* 0x000fe200078e0212 */
[----:B------:R-:W-:Y:S01]  /*9590*/  SHF.L.U32 R92, R199, 0x1f, RZ ;  /* 0x0000001fc75c7819 */ /* 0x000fe200000006ff */
[----:B------:R-:W1:Y:S01]  /*95a0*/  LDC R137, c[0x0][0x2f4] ;  /* 0x0000bd00ff897b82 */ /* 0x000e620000000800 */
[----:B------:R-:W-:Y:S02]  /*95b0*/  BSSY B1, `(.L_x_504) ;  /* 0x0000003000017945 */ /* 0x000fe40003800000 */
[----:B------:R-:W2:Y:S02]  /*95c0*/  SYNCS.PHASECHK.TRANS64.TRYWAIT P5, [R91+URZ+0x29890], R92 ;  /* 0x0298905c5b0075a7 */ /* 0x000ea400080a017f */
[----:B--2---:R-:W-:Y:S05]  /*95d0*/  @!P5 BRA `(.L_x_505) ;  /* 0x000001f8003cd947 */ /* 0x004fea0003800000 */
.L_x_780:
[----:B------:R-:W-:Y:S05]  /*95e0*/  BSYNC B1 ;  /* 0x0000000000017941 */ /* 0x000fea0003800000 */
.L_x_504:
[----:B------:R-:W-:Y:S01]  /*95f0*/  UMOV UR4, 0xffffffff ;  /* 0xffffffff00047882 */ /* 0x000fe20000000000 */
[----:B-1----:R-:W-:Y:S02]  /*9600*/  IMAD.IADD R146, R137, 0x1, -R121 ;  /* 0x0000000189927824 */ /* 0x002fe400078e0a79 */
[----:B------:R-:W-:Y:S05]  /*9610*/  BRA.DIV UR4, `(.L_x_506) ;  /* 0x000001fa04407947 */ /* 0x000fea000b800000 */
[----:B------:R1:W3:Y:S04]  /*9620*/  SHFL.IDX PT, R155, R119, RZ, 0x1e1f ;  /* 0x001e1fff779b7589 */ /* 0x0002e800000e0000 */
[----:B------:R1:W4:Y:S02]  /*9630*/  SHFL.IDX PT, R11, R120, RZ, 0x1e1f ;  /* 0x001e1fff780b7589 */ /* 0x00032400000e0000 */
.L_x_784:
[----:B------:R-:W-:Y:S04]  /*9640*/  BSSY B1, `(.L_x_507) ;  /* 0x00002da000017945 */ /* 0x000fe80003800000 */
[----:B------:R-:W-:Y:S05]  /*9650*/  @P2 BRA `(.L_x_508) ;  /* 0x0000002c00602947 */ /* 0x000fea0003800000 */
[----:B------:R-:W-:Y:S01]  /*9660*/  ISETP.NE.AND P2, PT, R28, RZ, PT ;  /* 0x000000ff1c00720c */ /* 0x000fe20003f45270 */
[----:B------:R-:W-:-:S12]  /*9670*/  BSSY B2, `(.L_x_509) ;  /* 0x00000f4000027945 */ /* 0x000fd80003800000 */
[----:B------:R-:W-:Y:S05]  /*9680*/  @!P2 BRA `(.L_x_510) ;  /* 0x0000000c00c8a947 */ /* 0x000fea0003800000 */
[----:B0-----:R-:W-:Y:S01]  /*9690*/  SEL R12, R121, R146, !P0 ;  /* 0x00000092790c7207 */ /* 0x001fe20004000000 */
[----:B------:R-:W-:Y:S01]  /*96a0*/  BSSY B3, `(.L_x_511) ;  /* 0x00000e9000037945 */ /* 0x000fe20003800000 */
[----:B------:R-:W-:Y:S02]  /*96b0*/  ISETP.GE.AND P2, PT, R16, R118, PT ;  /* 0x000000761000720c */ /* 0x000fe40003f46270 */
[----:B------:R-:W-:-:S04]  /*96c0*/  SHF.R.S32.HI R13, RZ, 0x1f, R12 ;  /* 0x0000001fff0d7819 */ /* 0x000fc8000001140c */
[----:B------:R-:W-:-:S04]  /*96d0*/  LEA.HI R12, R13, R12, RZ, 0x5 ;  /* 0x0000000c0d0c7211 */ /* 0x000fc800078f28ff */
[----:B------:R-:W-:-:S04]  /*96e0*/  LEA.HI.SX32 R12, R12, R117, 0x1b ;  /* 0x000000750c0c7211 */ /* 0x000fc800078fdaff */
[----:B------:R-:W-:Y:S01]  /*96f0*/  SHF.R.S32.HI R13, RZ, 0x1f, R12 ;  /* 0x0000001fff0d7819 */ /* 0x000fe2000001140c */
[----:B------:R-:W-:-:S03]  /*9700*/  IMAD.SHL.U32 R168, R12, 0x10, RZ ;  /* 0x000000100ca87824 */ /* 0x000fc600078e00ff */
[----:B------:R-:W-:Y:S02]  /*9710*/  LEA.HI R13, R13, R12, RZ, 0x2 ;  /* 0x0000000c0d0d7211 */ /* 0x000fe400078f10ff */
[----:B------:R-:W-:Y:S02]  /*9720*/  LOP3.LUT R12, R208, 0x30, R168, 0xf8, !PT ;  /* 0x00000030d00c7812 */ /* 0x000fe400078ef8a8 */
[----:B------:R-:W-:Y:S02]  /*9730*/  SHF.R.S32.HI R13, RZ, 0x2, R13 ;  /* 0x00000002ff0d7819 */ /* 0x000fe4000001140d */
[----:B------:R-:W-:-:S03]  /*9740*/  LOP3.LUT R12, R12, R209, RZ, 0x3c, !PT ;  /* 0x000000d10c0c7212 */ /* 0x000fc600078e3cff */
[----:B------:R-:W-:-:S05]  /*9750*/  IMAD R13, R13, 0x2800, R210 ;  /* 0x000028000d0d7824 */ /* 0x000fca00078e02d2 */
[----:B------:R-:W-:Y:S01]  /*9760*/  IADD3 R12, R13, R12, RZ ;  /* 0x0000000c0d0c7210 */ /* 0x000fe20007ffe0ff */
[----:B------:R-:W-:-:S04]  /*9770*/  IMAD R13, R19, 0x7800, R135 ;  /* 0x00007800130d7824 */ /* 0x000fc800078e0287 */
[----:B------:R-:W-:Y:S02]  /*9780*/  IMAD R15, R19, 0x7800, R12 ;  /* 0x00007800130f7824 */ /* 0x000fe400078e020c */
[C---:B------:R-:W-:Y:S02]  /*9790*/  IMAD.IADD R13, R18.reuse, 0x1, R13 ;  /* 0x00000001120d7824 */ /* 0x040fe400078e020d */
[----:B------:R-:W-:-:S04]  /*97a0*/  IMAD.IADD R84, R18, 0x1, R15 ;  /* 0x0000000112547824 */ /* 0x000fc800078e020f */
[----:B------:R-:W0:Y:S04]  /*97b0*/  LDS.128 R12, [R13+0x1a400] ;  /* 0x01a400000d0c7984 */ /* 0x000e280000000c00 */
[----:B------:R-:W0:Y:S01]  /*97c0*/  LDS.128 R84, [R84+0x1a400] ;  /* 0x01a4000054547984 */ /* 0x000e220000000c00 */
[----:B------:R-:W-:Y:S05]  /*97d0*/  @P2 BRA `(.L_x_512) ;  /* 0x0000000c00542947 */ /* 0x000fea0003800000 */
[----:B------:R-:W-:Y:S02]  /*97e0*/  SHF.R.U32.HI R38, RZ, 0x8, R49 ;  /* 0x00000008ff267819 */ /* 0x000fe40000011631 */
[--C-:B------:R-:W-:Y:S02]  /*97f0*/  SHF.R.U32.HI R36, RZ, 0x10, R51.reuse ;  /* 0x00000010ff247819 */ /* 0x100fe40000011633 */
[----:B------:R-:W-:Y:S01]  /*9800*/  SHF.R.U32.HI R171, RZ, 0x8, R51 ;  /* 0x00000008ffab7819 */ /* 0x000fe20000011633 */
[----:B------:R-:W-:Y:S01]  /*9810*/  IMAD.SHL.U32 R179, R38, 0x100, RZ ;  /* 0x0000010026b37824 */ /* 0x000fe200078e00ff */
[----:B------:R-:W-:Y:S01]  /*9820*/  LOP3.LUT R177, R51, 0xff0000ff, RZ, 0xc0, !PT ;  /* 0xff0000ff33b17812 */ /* 0x000fe200078ec0ff */
[----:B------:R-:W-:Y:S01]  /*9830*/  IMAD.U32 R36, R36, 0x10000, RZ ;  /* 0x0001000024247824 */ /* 0x000fe200078e00ff */
[----:B------:R-:W-:Y:S02]  /*9840*/  SHF.R.U32.HI R51, RZ, 0x8, R37 ;  /* 0x00000008ff337819 */ /* 0x000fe40000011625 */
[----:B------:R-:W-:-:S02]  /*9850*/  SHF.R.U32.HI R48, RZ, 0x10, R49 ;  /* 0x00000010ff307819 */ /* 0x000fc40000011631 */
[----:B------:R-:W-:Y:S02]  /*9860*/  LOP3.LUT R50, R49, 0xff0000ff, RZ, 0xc0, !PT ;  /* 0xff0000ff31327812 */ /* 0x000fe400078ec0ff */
[----:B------:R-:W-:Y:S01]  /*9870*/  SHF.R.U32.HI R176, RZ, 0x10, R37 ;  /* 0x00000010ffb07819 */ /* 0x000fe20000011625 */
[----:B------:R-:W-:Y:S01]  /*9880*/  IMAD.U32 R48, R48, 0x10000, RZ ;  /* 0x0001000030307824 */ /* 0x000fe200078e00ff */
[----:B------:R-:W-:Y:S02]  /*9890*/  LOP3.LUT R178, R37, 0xff0000ff, RZ, 0xc0, !PT ;  /* 0xff0000ff25b27812 */ /* 0x000fe400078ec0ff */
[--C-:B------:R-:W-:Y:S01]  /*98a0*/  SHF.R.U32.HI R37, RZ, 0x10, R39.reuse ;  /* 0x00000010ff257819 */ /* 0x100fe20000011627 */
[----:B------:R-:W-:Y:S01]  /*98b0*/  IMAD.U32 R176, R176, 0x10000, RZ ;  /* 0x00010000b0b07824 */ /* 0x000fe200078e00ff */
[----:B------:R-:W-:Y:S02]  /*98c0*/  SHF.R.U32.HI R38, RZ, 0x8, R39 ;  /* 0x00000008ff267819 */ /* 0x000fe40000011627 */
[----:B------:R-:W-:Y:S01]  /*98d0*/  LOP3.LUT R49, R39, 0xff0000ff, RZ, 0xc0, !PT ;  /* 0xff0000ff27317812 */ /* 0x000fe200078ec0ff */
[----:B------:R-:W-:Y:S01]  /*98e0*/  IMAD.SHL.U32 R39, R51, 0x100, RZ ;  /* 0x0000010033277824 */ /* 0x000fe200078e00ff */
[----:B------:R-:W-:Y:S01]  /*98f0*/  SHF.L.U32 R171, R171, 0x8, RZ ;  /* 0x00000008abab7819 */ /* 0x000fe200000006ff */
[----:B------:R-:W-:Y:S01]  /*9900*/  IMAD.U32 R37, R37, 0x10000, RZ ;  /* 0x0001000025257824 */ /* 0x000fe200078e00ff */
[----:B------:R-:W-:-:S02]  /*9910*/  LOP3.LUT R50, R50, 0xff00, R179, 0xf8, !PT ;  /* 0x0000ff0032327812 */ /* 0x000fc400078ef8b3 */
[----:B------:R-:W-:Y:S02]  /*9920*/  LOP3.LUT R39, R178, 0xff00, R39, 0xf8, !PT ;  /* 0x0000ff00b2277812 */ /* 0x000fe400078ef827 */
[----:B------:R-:W-:Y:S02]  /*9930*/  LOP3.LUT R51, R177, 0xff00, R171, 0xf8, !PT ;  /* 0x0000ff00b1337812 */ /* 0x000fe400078ef8ab */
[----:B------:R-:W-:Y:S02]  /*9940*/  LOP3.LUT R177, R50, 0xff0000, R48, 0xf8, !PT ;  /* 0x00ff000032b17812 */ /* 0x000fe400078ef830 */
[----:B------:R-:W-:Y:S02]  /*9950*/  LOP3.LUT R50, R39, 0xff0000, R176, 0xf8, !PT ;  /* 0x00ff000027327812 */ /* 0x000fe400078ef8b0 */
[----:B0-----:R-:W-:Y:S02]  /*9960*/  F2FP.F16.E4M3.UNPACK_B R171, R85 ;  /* 0x00000055ffab723e */ /* 0x001fe400020006ff */
[----:B------:R-:W-:-:S02]  /*9970*/  F2FP.F16.E4M3.UNPACK_B R178, R50 ;  /* 0x00000032ffb2723e */ /* 0x000fc400020006ff */
[----:B------:R-:W-:Y:S01]  /*9980*/  F2FP.F16.E4M3.UNPACK_B R39, R13 ;  /* 0x0000000dff27723e */ /* 0x000fe200020006ff */
[----:B------:R-:W-:Y:S01]  /*9990*/  HADD2.F32 R48, -RZ, R171.H0_H0 ;  /* 0x200000abff307230 */ /* 0x000fe20000004100 */
[----:B------:R-:W-:Y:S01]  /*99a0*/  F2FP.F16.E4M3.UNPACK_B R179, R177 ;  /* 0x000000b1ffb3723e */ /* 0x000fe200020006ff */
[--C-:B------:R-:W-:Y:S01]  /*99b0*/  HADD2.F32 R181, -RZ, R178.reuse.H0_H0 ;  /* 0x200000b2ffb57230 */ /* 0x100fe20000004100 */
[----:B------:R-:W-:Y:S01]  /*99c0*/  F2FP.F16.E4M3.UNPACK_B R85, R85.H1 ;  /* 0x00000055ff55723e */ /* 0x000fe200030006ff */
[----:B------:R-:W-:Y:S01]  /*99d0*/  HADD2.F32 R176, -RZ, R39.H0_H0 ;  /* 0x20000027ffb07230 */ /* 0x000fe20000004100 */
[----:B------:R-:W-:Y:S01]  /*99e0*/  F2FP.F16.E4M3.UNPACK_B R177, R177.H1 ;  /* 0x000000b1ffb1723e */ /* 0x000fe200030006ff */
[----:B------:R-:W-:Y:S02]  /*99f0*/  HADD2.F32 R180, -RZ, R179.H0_H0 ;  /* 0x200000b3ffb47230 */ /* 0x000fe40000004100 */
[----:B------:R-:W-:Y:S01]  /*9a00*/  FMUL.FTZ R182, R48, R181 ;  /* 0x000000b530b67220 */ /* 0x000fe20000410000 */
[----:B------:R-:W-:-:S02]  /*9a10*/  HADD2.F32 R178, -RZ, R178.H1_H1 ;  /* 0x300000b2ffb27230 */ /* 0x000fc40000004100 */
[C---:B------:R-:W-:Y:S01]  /*9a20*/  FMUL.FTZ R181, R176.reuse, R181 ;  /* 0x000000b5b0b57220 */ /* 0x040fe20000410000 */
[----:B------:R-:W-:Y:S02]  /*9a30*/  HADD2.F32 R39, -RZ, R39.H1_H1 ;  /* 0x30000027ff277230 */ /* 0x000fe40000004100 */
[-C--:B------:R-:W-:Y:S01]  /*9a40*/  FFMA.FTZ R176, R176, R180.reuse, -R182 ;  /* 0x000000b4b0b07223 */ /* 0x080fe200000108b6 */
[----:B------:R-:W-:Y:S02]  /*9a50*/  HADD2.F32 R179, -RZ, R179.H1_H1 ;  /* 0x300000b3ffb37230 */ /* 0x000fe40000004100 */
[----:B------:R-:W-:Y:S01]  /*9a60*/  FFMA.FTZ R48, R48, R180, R181 ;  /* 0x000000b430307223 */ /* 0x000fe200000100b5 */
[----:B------:R-:W-:Y:S01]  /*9a70*/  HADD2.F32 R180, -RZ, R171.H1_H1 ;  /* 0x300000abffb47230 */ /* 0x000fe20000004100 */
[----:B------:R-:W-:Y:S02]  /*9a80*/  SHF.L.U32 R38, R38, 0x8, RZ ;  /* 0x0000000826267819 */ /* 0x000fe400000006ff */
[----:B------:R-:W-:-:S02]  /*9a90*/  LOP3.LUT R51, R51, 0xff0000, R36, 0xf8, !PT ;  /* 0x00ff000033337812 */ /* 0x000fc400078ef824 */
[CC--:B------:R-:W-:Y:S01]  /*9aa0*/  FMUL.FTZ R171, R180.reuse, R178.reuse ;  /* 0x000000b2b4ab7220 */ /* 0x0c0fe20000410000 */
[----:B------:R-:W-:Y:S01]  /*9ab0*/  FMUL.FTZ R178, R39, R178 ;  /* 0x000000b227b27220 */ /* 0x000fe20000410000 */
[----:B------:R-:W-:Y:S02]  /*9ac0*/  LOP3.LUT R49, R49, 0xff00, R38, 0xf8, !PT ;  /* 0x0000ff0031317812 */ /* 0x000fe400078ef826 */
[-C--:B------:R-:W-:Y:S01]  /*9ad0*/  FFMA.FTZ R171, R39, R179.reuse, -R171 ;  /* 0x000000b327ab7223 */ /* 0x080fe200000108ab */
[----:B------:R-:W-:Y:S01]  /*9ae0*/  FFMA.FTZ R39, R180, R179, R178 ;  /* 0x000000b3b4277223 */ /* 0x000fe200000100b2 */
[----:B------:R-:W-:Y:S01]  /*9af0*/  F2FP.F16.E4M3.UNPACK_B R178, R50.H1 ;  /* 0x00000032ffb2723e */ /* 0x000fe200030006ff */
[----:B------:R-:W-:Y:S01]  /*9b00*/  HADD2.F32 R180, -RZ, R177.H0_H0 ;  /* 0x200000b1ffb47230 */ /* 0x000fe20000004100 */
[----:B------:R-:W-:Y:S01]  /*9b10*/  F2FP.F16.E4M3.UNPACK_B R179, R13.H1 ;  /* 0x0000000dffb3723e */ /* 0x000fe200030006ff */
[----:B------:R-:W-:Y:S01]  /*9b20*/  HADD2.F32 R13, -RZ, R85.H0_H0 ;  /* 0x20000055ff0d7230 */ /* 0x000fe20000004100 */
[----:B------:R-:W-:Y:S01]  /*9b30*/  LOP3.LUT R36, R49, 0xff0000, R37, 0xf8, !PT ;  /* 0x00ff000031247812 */ /* 0x000fe200078ef825 */
[----:B------:R-:W-:-:S02]  /*9b40*/  HADD2.F32 R181, -RZ, R178.H0_H0 ;  /* 0x200000b2ffb57230 */ /* 0x000fc40000004100 */
[----:B------:R-:W-:Y:S02]  /*9b50*/  HADD2.F32 R50, -RZ, R179.H0_H0 ;  /* 0x200000b3ff327230 */ /* 0x000fe40000004100 */
[----:B------:R-:W-:Y:S02]  /*9b60*/  HADD2.F32 R85, -RZ, R85.H1_H1 ;  /* 0x30000055ff557230 */ /* 0x000fe40000004100 */
[CC--:B------:R-:W-:Y:S01]  /*9b70*/  FMUL.FTZ R182, R13.reuse, R181.reuse ;  /* 0x000000b50db67220 */ /* 0x0c0fe20000410000 */
[----:B------:R-:W-:Y:S02]  /*9b80*/  HADD2.F32 R178, -RZ, R178.H1_H1 ;  /* 0x300000b2ffb27230 */ /* 0x000fe40000004100 */
[C---:B------:R-:W-:Y:S01]  /*9b90*/  FMUL.FTZ R181, R50.reuse, R181 ;  /* 0x000000b532b57220 */ /* 0x040fe20000410000 */
[----:B------:R-:W-:Y:S02]  /*9ba0*/  IMAD.MOV.U32 R37, RZ, RZ, R87 ;  /* 0x000000ffff257224 */ /* 0x000fe400078e0057 */
[-C--:B------:R-:W-:Y:S01]  /*9bb0*/  FFMA.FTZ R50, R50, R180.reuse, -R182 ;  /* 0x000000b432327223 */ /* 0x080fe200000108b6 */
[----:B------:R-:W-:Y:S01]  /*9bc0*/  MOV R87, R15 ;  /* 0x0000000f00577202 */ /* 0x000fe20000000f00 */
[----:B------:R-:W-:Y:S01]  /*9bd0*/  FFMA.FTZ R13, R13, R180, R181 ;  /* 0x000000b40d0d7223 */ /* 0x000fe200000100b5 */
[----:B------:R-:W-:Y:S01]  /*9be0*/  HADD2.F32 R180, -RZ, R179.H1_H1 ;  /* 0x300000b3ffb47230 */ /* 0x000fe20000004100 */
[----:B------:R-:W-:Y:S01]  /*9bf0*/  F2FP.F16.E4M3.UNPACK_B R38, R37 ;  /* 0x00000025ff26723e */ /* 0x000fe200020006ff */
[----:B------:R-:W-:-:S02]  /*9c00*/  HADD2.F32 R179, -RZ, R177.H1_H1 ;  /* 0x300000b1ffb37230 */ /* 0x000fc40000004100 */
[CC--:B------:R-:W-:Y:S01]  /*9c10*/  FMUL.FTZ R177, R85.reuse, R178.reuse ;  /* 0x000000b255b17220 */ /* 0x0c0fe20000410000 */
[----:B------:R-:W-:Y:S01]  /*9c20*/  F2FP.F16.E4M3.UNPACK_B R15, R87 ;  /* 0x00000057ff0f723e */ /* 0x000fe200020006ff */
[C---:B------:R-:W-:Y:S01]  /*9c30*/  FMUL.FTZ R178, R180.reuse, R178 ;  /* 0x000000b2b4b27220 */ /* 0x040fe20000410000 */
[----:B------:R-:W-:Y:S01]  /*9c40*/  F2FP.F16.E4M3.UNPACK_B R37, R37.H1 ;  /* 0x00000025ff25723e */ /* 0x000fe200030006ff */
[-C--:B------:R-:W-:Y:S01]  /*9c50*/  FFMA.FTZ R177, R180, R179.reuse, -R177 ;  /* 0x000000b3b4b17223 */ /* 0x080fe200000108b1 */
[----:B------:R-:W-:Y:S02]  /*9c60*/  HADD2.F32 R180, -RZ, R38.H0_H0 ;  /* 0x20000026ffb47230 */ /* 0x000fe40000004100 */
[----:B------:R-:W-:Y:S01]  /*9c70*/  FFMA.FTZ R85, R85, R179, R178 ;  /* 0x000000b355557223 */ /* 0x000fe200000100b2 */
[-C--:B------:R-:W-:Y:S01]  /*9c80*/  F2FP.F16.E4M3.UNPACK_B R178, R36.reuse ;  /* 0x00000024ffb2723e */ /* 0x080fe200020006ff */
[--C-:B------:R-:W-:Y:S01]  /*9c90*/  HADD2.F32 R182, -RZ, R15.reuse.H0_H0 ;  /* 0x2000000fffb67230 */ /* 0x100fe20000004100 */
[-C--:B------:R-:W-:Y:S01]  /*9ca0*/  F2FP.F16.E4M3.UNPACK_B R179, R51.reuse ;  /* 0x00000033ffb3723e */ /* 0x080fe200020006ff */
[----:B------:R-:W-:Y:S01]  /*9cb0*/  HADD2.F32 R15, -RZ, R15.H1_H1 ;  /* 0x3000000fff0f7230 */ /* 0x000fe20000004100 */
[----:B------:R-:W-:Y:S01]  /*9cc0*/  F2FP.F16.E4M3.UNPACK_B R36, R36.H1 ;  /* 0x00000024ff24723e */ /* 0x000fe200030006ff */
[--C-:B------:R-:W-:Y:S01]  /*9cd0*/  HADD2.F32 R49, -RZ, R178.reuse.H0_H0 ;  /* 0x200000b2ff317230 */ /* 0x100fe20000004100 */
[----:B------:R-:W-:Y:S01]  /*9ce0*/  F2FP.F16.E4M3.UNPACK_B R51, R51.H1 ;  /* 0x00000033ff33723e */ /* 0x000fe200030006ff */
[----:B------:R-:W-:Y:S01]  /*9cf0*/  HADD2.F32 R181, -RZ, R179.H0_H0 ;  /* 0x200000b3ffb57230 */ /* 0x000fe20000004100 */
[----:B------:R-:W-:Y:S01]  /*9d00*/  F2FP.SATFINITE.E4M3.F32.PACK_AB_MERGE_C R50, R177, R50, RZ ;  /* 0x00000032b132723e */ /* 0x000fe200048070ff */
[----:B------:R-:W-:-:S02]  /*9d10*/  HADD2.F32 R178, -RZ, R178.H1_H1 ;  /* 0x300000b2ffb27230 */ /* 0x000fc40000004100 */
[-C--:B------:R-:W-:Y:S01]  /*9d20*/  FMUL.FTZ R183, R180, R49.reuse ;  /* 0x00000031b4b77220 */ /* 0x080fe20000410000 */
[C---:B------:R-:W-:Y:S01]  /*9d30*/  FMUL.FTZ R49, R182.reuse, R49 ;  /* 0x00000031b6317220 */ /* 0x040fe20000410000 */
[----:B------:R-:W-:Y:S01]  /*9d40*/  HADD2.F32 R179, -RZ, R179.H1_H1 ;  /* 0x300000b3ffb37230 */ /* 0x000fe20000004100 */
[----:B------:R-:W-:Y:S01]  /*9d50*/  F2FP.SATFINITE.E4M3.F32.PACK_AB_MERGE_C R171, R171, R176, R50 ;  /* 0x000000b0abab723e */ /* 0x000fe20004807032 */
[-C--:B------:R-:W-:Y:S01]  /*9d60*/  FFMA.FTZ R183, R182, R181.reuse, -R183 ;  /* 0x000000b5b6b77223 */ /* 0x080fe200000108b7 */
[----:B------:R-:W-:Y:S01]  /*9d70*/  FFMA.FTZ R180, R180, R181, R49 ;  /* 0x000000b5b4b47223 */ /* 0x000fe20000010031 */
[----:B------:R-:W-:Y:S01]  /*9d80*/  HADD2.F32 R49, -RZ, R38.H1_H1 ;  /* 0x30000026ff317230 */ /* 0x000fe20000004100 */
[----:B------:R-:W-:Y:S01]  /*9d90*/  F2FP.F16.E4M3.UNPACK_B R50, R84.H1 ;  /* 0x00000054ff32723e */ /* 0x000fe200030006ff */
[--C-:B------:R-:W-:Y:S01]  /*9da0*/  HADD2.F32 R181, -RZ, R36.reuse.H0_H0 ;  /* 0x20000024ffb57230 */ /* 0x100fe20000004100 */
[----:B------:R-:W-:Y:S01]  /*9db0*/  F2FP.SATFINITE.E4M3.F32.PACK_AB_MERGE_C R13, R85, R13, RZ ;  /* 0x0000000d550d723e */ /* 0x000fe200048070ff */
[----:B------:R-:W-:-:S02]  /*9dc0*/  HADD2.F32 R36, -RZ, R36.H1_H1 ;  /* 0x30000024ff247230 */ /* 0x000fc40000004100 */
[----:B------:R-:W-:Y:S01]  /*9dd0*/  FMUL.FTZ R38, R49, R178 ;  /* 0x000000b231267220 */ /* 0x000fe20000410000 */
[----:B------:R-:W-:Y:S02]  /*9de0*/  F2FP.F16.E4M3.UNPACK_B R85, R166.H1 ;  /* 0x000000a6ff55723e */ /* 0x000fe400030006ff */
[----:B------:R-:W-:Y:S01]  /*9df0*/  F2FP.F16.E4M3.UNPACK_B R84, R84 ;  /* 0x00000054ff54723e */ /* 0x000fe200020006ff */
[CC--:B------:R-:W-:Y:S01]  /*9e00*/  FFMA.FTZ R38, R15.reuse, R179.reuse, -R38 ;  /* 0x000000b30f267223 */ /* 0x0c0fe20000010826 */
[----:B------:R-:W-:Y:S01]  /*9e10*/  FMUL.FTZ R15, R15, R178 ;  /* 0x000000b20f0f7220 */ /* 0x000fe20000410000 */
[--C-:B------:R-:W-:Y:S01]  /*9e20*/  HADD2.F32 R178, -RZ, R51.reuse.H0_H0 ;  /* 0x20000033ffb27230 */ /* 0x100fe20000004100 */
[----:B------:R-:W-:Y:S01]  /*9e30*/  F2FP.F16.E4M3.UNPACK_B R166, R166 ;  /* 0x000000a6ffa6723e */ /* 0x000fe200020006ff */
[----:B------:R-:W-:Y:S02]  /*9e40*/  HADD2.F32 R51, -RZ, R51.H1_H1 ;  /* 0x30000033ff337230 */ /* 0x000fe40000004100 */
[----:B------:R-:W-:Y:S01]  /*9e50*/  FFMA.FTZ R15, R49, R179, R15 ;  /* 0x000000b3310f7223 */ /* 0x000fe2000001000f */
[----:B------:R-:W-:Y:S01]  /*9e60*/  F2FP.F16.E4M3.UNPACK_B R49, R87.H1 ;  /* 0x00000057ff31723e */ /* 0x000fe200030006ff */
[----:B------:R-:W-:-:S02]  /*9e70*/  HADD2.F32 R87, -RZ, R37.H0_H0 ;  /* 0x20000025ff577230 */ /* 0x000fc40000004100 */
[----:B------:R-:W-:Y:S02]  /*9e80*/  HADD2.F32 R37, -RZ, R37.H1_H1 ;  /* 0x30000025ff257230 */ /* 0x000fe40000004100 */
[--C-:B------:R-:W-:Y:S02]  /*9e90*/  HADD2.F32 R179, -RZ, R49.reuse.H0_H0 ;  /* 0x20000031ffb37230 */ /* 0x100fe40000004100 */
[-C--:B------:R-:W-:Y:S01]  /*9ea0*/  FMUL.FTZ R182, R87, R181.reuse ;  /* 0x000000b557b67220 */ /* 0x080fe20000410000 */
[----:B------:R-:W-:Y:S02]  /*9eb0*/  HADD2.F32 R49, -RZ, R49.H1_H1 ;  /* 0x30000031ff317230 */ /* 0x000fe40000004100 */
[--C-:B------:R-:W-:Y:S02]  /*9ec0*/  HADD2.F32 R177, -RZ, R85.reuse.H0_H0 ;  /* 0x20000055ffb17230 */ /* 0x100fe40000004100 */
[C---:B------:R-:W-:Y:S01]  /*9ed0*/  FFMA.FTZ R182, R179.reuse, R178, -R182 ;  /* 0x000000b2b3b67223 */ /* 0x040fe200000108b6 */
[----:B------:R-:W-:Y:S01]  /*9ee0*/  FMUL.FTZ R179, R179, R181 ;  /* 0x000000b5b3b37220 */ /* 0x000fe20000410000 */
[----:B------:R-:W-:-:S03]  /*9ef0*/  HADD2.F32 R85, -RZ, R85.H1_H1 ;  /* 0x30000055ff557230 */ /* 0x000fc60000004100 */
[----:B------:R-:W-:Y:S01]  /*9f00*/  FFMA.FTZ R179, R87, R178, R179 ;  /* 0x000000b257b37223 */ /* 0x000fe200000100b3 */
[-C--:B------:R-:W-:Y:S01]  /*9f10*/  FMUL.FTZ R87, R37, R36.reuse ;  /* 0x0000002425577220 */ /* 0x080fe20000410000 */
[----:B------:R-:W-:-:S03]  /*9f20*/  FMUL.FTZ R36, R49, R36 ;  /* 0x0000002431247220 */ /* 0x000fc60000410000 */
[-C--:B------:R-:W-:Y:S01]  /*9f30*/  FFMA.FTZ R87, R49, R51.reuse, -R87 ;  /* 0x0000003331577223 */ /* 0x080fe20000010857 */
[----:B------:R-:W-:Y:S01]  /*9f40*/  FFMA.FTZ R37, R37, R51, R36 ;  /* 0x0000003325257223 */ /* 0x000fe20000010024 */
[-C--:B------:R-:W-:Y:S01]  /*9f50*/  F2FP.F16.E4M3.UNPACK_B R36, R165.reuse.H1 ;  /* 0x000000a5ff24723e */ /* 0x080fe200030006ff */
[--C-:B------:R-:W-:Y:S01]  /*9f60*/  HADD2.F32 R51, -RZ, R50.reuse.H0_H0 ;  /* 0x20000032ff337230 */ /* 0x100fe20000004100 */
[-C--:B------:R-:W-:Y:S01]  /*9f70*/  F2FP.F16.E4M3.UNPACK_B R49, R12.reuse.H1 ;  /* 0x0000000cff31723e */ /* 0x080fe200030006ff */
[----:B------:R-:W-:Y:S01]  /*9f80*/  HADD2.F32 R50, -RZ, R50.H1_H1 ;  /* 0x30000032ff327230 */ /* 0x000fe20000004100 */
[----:B------:R-:W-:Y:S01]  /*9f90*/  F2FP.F16.E4M3.UNPACK_B R165, R165 ;  /* 0x000000a5ffa5723e */ /* 0x000fe200020006ff */
[--C-:B------:R-:W-:Y:S01]  /*9fa0*/  HADD2.F32 R181, -RZ, R36.reuse.H0_H0 ;  /* 0x20000024ffb57230 */ /* 0x100fe20000004100 */
[----:B------:R-:W-:Y:S01]  /*9fb0*/  F2FP.F16.E4M3.UNPACK_B R12, R12 ;  /* 0x0000000cff0c723e */ /* 0x000fe200020006ff */
[----:B------:R-:W-:Y:S01]  /*9fc0*/  HADD2.F32 R176, -RZ, R49.H0_H0 ;  /* 0x20000031ffb07230 */ /* 0x000fe20000004100 */
[----:B------:R-:W-:Y:S01]  /*9fd0*/  F2FP.SATFINITE.E4M3.F32.PACK_AB_MERGE_C R87, R87, R182, RZ ;  /* 0x000000b65757723e */ /* 0x000fe200048070ff */
[----:B------:R-:W-:-:S02]  /*9fe0*/  HADD2.F32 R36, -RZ, R36.H1_H1 ;  /* 0x30000024ff247230 */ /* 0x000fc40000004100 */
[-C--:B------:R-:W-:Y:S01]  /*9ff0*/  FMUL.FTZ R178, R51, R181.reuse ;  /* 0x000000b533b27220 */ /* 0x080fe20000410000 */
[----:B------:R-:W-:Y:S02]  /*a000*/  HADD2.F32 R49, -RZ, R49.H1_H1 ;  /* 0x30000031ff317230 */ /* 0x000fe40000004100 */
[C---:B------:R-:W-:Y:S01]  /*a010*/  FMUL.FTZ R181, R176.reuse, R181 ;  /* 0x000000b5b0b57220 */ /* 0x040fe20000410000 */
[----:B------:R-:W-:Y:S01]  /*a020*/  F2FP.SATFINITE.E4M3.F32.PACK_AB_MERGE_C R37, R37, R179, RZ ;  /* 0x000000b32525723e */ /* 0x000fe200048070ff */
[-C--:B------:R-:W-:Y:S02]  /*a030*/  FFMA.FTZ R178, R176, R177.reuse, -R178 ;  /* 0x000000b1b0b27223 */ /* 0x080fe400000108b2 */
[----:B------:R-:W-:Y:S01]  /*a040*/  FFMA.FTZ R181, R51, R177, R181 ;  /* 0x000000b133b57223 */ /* 0x000fe200000100b5 */
[-C--:B------:R-:W-:Y:S01]  /*a050*/  FMUL.FTZ R51, R50, R36.reuse ;  /* 0x0000002432337220 */ /* 0x080fe20000410000 */
[----:B------:R-:W-:Y:S01]  /*a060*/  FMUL.FTZ R36, R49, R36 ;  /* 0x0000002431247220 */ /* 0x000fe20000410000 */
[----:B------:R-:W-:-:S02]  /*a070*/  HADD2.F32 R177, -RZ, R165.H0_H0 ;  /* 0x200000a5ffb17230 */ /* 0x000fc40000004100 */
[-C--:B------:R-:W-:Y:S01]  /*a080*/  FFMA.FTZ R49, R49, R85.reuse, -R51 ;  /* 0x0000005531317223 */ /* 0x080fe20000010833 */
[----:B------:R-:W-:Y:S01]  /*a090*/  FFMA.FTZ R36, R50, R85, R36 ;  /* 0x0000005532247223 */ /* 0x000fe20000010024 */
[----:B------:R-:W-:Y:S02]  /*a0a0*/  HADD2.F32 R50, -RZ, R84.H0_H0 ;  /* 0x20000054ff327230 */ /* 0x000fe40000004100 */
[----:B------:R-:W-:Y:S01]  /*a0b0*/  HADD2.F32 R85, -RZ, R12.H0_H0 ;  /* 0x2000000cff557230 */ /* 0x000fe20000004100 */
[----:B------:R-:W-:Y:S01]  /*a0c0*/  F2FP.SATFINITE.E4M3.F32.PACK_AB_MERGE_C R49, R49, R178, RZ ;  /* 0x000000b23131723e */ /* 0x000fe200048070ff */
[----:B------:R-:W-:Y:S02]  /*a0d0*/  HADD2.F32 R51, -RZ, R166.H0_H0 ;  /* 0x200000a6ff337230 */ /* 0x000fe40000004100 */
[-C--:B------:R-:W-:Y:S01]  /*a0e0*/  FMUL.FTZ R176, R50, R177.reuse ;  /* 0x000000b132b07220 */ /* 0x080fe20000410000 */
[----:B------:R-:W-:Y:S02]  /*a0f0*/  HADD2.F32 R165, -RZ, R165.H1_H1 ;  /* 0x300000a5ffa57230 */ /* 0x000fe40000004100 */
[----:B------:R-:W-:Y:S01]  /*a100*/  FMUL.FTZ R177, R85, R177 ;  /* 0x000000b155b17220 */ /* 0x000fe20000410000 */
[----:B------:R-:W-:-:S02]  /*a110*/  HADD2.F32 R84, -RZ, R84.H1_H1 ;  /* 0x30000054ff547230 */ /* 0x000fc40000004100 */
[-C--:B------:R-:W-:Y:S01]  /*a120*/  FFMA.FTZ R176, R85, R51.reuse, -R176 ;  /* 0x0000003355b07223 */ /* 0x080fe200000108b0 */
[----:B------:R-:W-:Y:S02]  /*a130*/  HADD2.F32 R12, -RZ, R12.H1_H1 ;  /* 0x3000000cff0c7230 */ /* 0x000fe40000004100 */
[----:B------:R-:W-:Y:S01]  /*a140*/  FFMA.FTZ R177, R50, R51, R177 ;  /* 0x0000003332b17223 */ /* 0x000fe200000100b1 */
[----:B------:R-:W-:Y:S02]  /*a150*/  HADD2.F32 R166, -RZ, R166.H1_H1 ;  /* 0x300000a6ffa67230 */ /* 0x000fe40000004100 */
[-C--:B------:R-:W-:Y:S01]  /*a160*/  FMUL.FTZ R50, R84, R165.reuse ;  /* 0x000000a554327220 */ /* 0x080fe20000410000 */
[----:B------:R-:W-:Y:S01]  /*a170*/  F2FP.F16.E4M3.UNPACK_B R51, R86.H1 ;  /* 0x00000056ff33723e */ /* 0x000fe200030006ff */
[C---:B------:R-:W-:Y:S01]  /*a180*/  FMUL.FTZ R165, R12.reuse, R165 ;  /* 0x000000a50ca57220 */ /* 0x040fe20000410000 */
[-C--:B------:R-:W-:Y:S01]  /*a190*/  F2FP.F16.E4M3.UNPACK_B R85, R167.reuse.H1 ;  /* 0x000000a7ff55723e */ /* 0x080fe200030006ff */
[----:B------:R-:W-:Y:S01]  /*a1a0*/  FFMA.FTZ R50, R12, R166, -R50 ;  /* 0x000000a60c327223 */ /* 0x000fe20000010832 */
[----:B------:R-:W-:Y:S01]  /*a1b0*/  F2FP.F16.E4M3.UNPACK_B R86, R86 ;  /* 0x00000056ff56723e */ /* 0x000fe200020006ff */
[----:B------:R-:W-:Y:S01]  /*a1c0*/  FFMA.FTZ R12, R84, R166, R165 ;  /* 0x000000a6540c7223 */ /* 0x000fe200000100a5 */
[----:B------:R-:W-:Y:S01]  /*a1d0*/  HADD2.F32 R84, -RZ, R51.H0_H0 ;  /* 0x20000033ff547230 */ /* 0x000fe20000004100 */
[----:B------:R-:W-:Y:S01]  /*a1e0*/  F2FP.F16.E4M3.UNPACK_B R167, R167 ;  /* 0x000000a7ffa7723e */ /* 0x000fe200020006ff */
[----:B------:R-:W-:Y:S01]  /*a1f0*/  HADD2.F32 R166, -RZ, R85.H0_H0 ;  /* 0x20000055ffa67230 */ /* 0x000fe20000004100 */
[----:B------:R-:W-:Y:S01]  /*a200*/  F2FP.SATFINITE.E4M3.F32.PACK_AB_MERGE_C R176, R50, R176, R49 ;  /* 0x000000b032b0723e */ /* 0x000fe20004807031 */
[----:B------:R-:W-:Y:S01]  /*a210*/  IMAD.MOV.U32 R49, RZ, RZ, R14 ;  /* 0x000000ffff317224 */ /* 0x000fe200078e000e */
[-C--:B------:R-:W-:Y:S01]  /*a220*/  F2FP.F16.E4M3.UNPACK_B R14, R164.reuse.H1 ;  /* 0x000000a4ff0e723e */ /* 0x080fe200030006ff */
[----:B------:R-:W-:Y:S01]  /*a230*/  HADD2.F32 R51, -RZ, R51.H1_H1 ;  /* 0x30000033ff337230 */ /* 0x000fe20000004100 */
[----:B------:R-:W-:Y:S01]  /*a240*/  F2FP.F16.E4M3.UNPACK_B R164, R164 ;  /* 0x000000a4ffa4723e */ /* 0x000fe200020006ff */
[----:B------:R-:W-:Y:S01]  /*a250*/  HADD2.F32 R85, -RZ, R85.H1_H1 ;  /* 0x30000055ff557230 */ /* 0x000fe20000004100 */
[-C--:B------:R-:W-:Y:S01]  /*a260*/  F2FP.F16.E4M3.UNPACK_B R50, R49.reuse.H1 ;  /* 0x00000031ff32723e */ /* 0x080fe200030006ff */
[--C-:B------:R-:W-:Y:S01]  /*a270*/  HADD2.F32 R182, -RZ, R14.reuse.H0_H0 ;  /* 0x2000000effb67230 */ /* 0x100fe20000004100 */
[----:B------:R-:W-:Y:S01]  /*a280*/  F2FP.F16.E4M3.UNPACK_B R49, R49 ;  /* 0x00000031ff31723e */ /* 0x000fe200020006ff */
[----:B------:R-:W-:Y:S01]  /*a290*/  HADD2.F32 R14, -RZ, R14.H1_H1 ;  /* 0x3000000eff0e7230 */ /* 0x000fe20000004100 */
[----:B------:R-:W-:Y:S01]  /*a2a0*/  F2FP.SATFINITE.E4M3.F32.PACK_AB_MERGE_C R36, R36, R181, RZ ;  /* 0x000000b52424723e */ /* 0x000fe200048070ff */
[----:B------:R-:W-:-:S02]  /*a2b0*/  HADD2.F32 R165, -RZ, R50.H0_H0 ;  /* 0x20000032ffa57230 */ /* 0x000fc40000004100 */
[-C--:B------:R-:W-:Y:S01]  /*a2c0*/  FMUL.FTZ R178, R84, R182.reuse ;  /* 0x000000b654b27220 */ /* 0x080fe20000410000 */
[----:B------:R-:W-:Y:S01]  /*a2d0*/  HADD2.F32 R50, -RZ, R50.H1_H1 ;  /* 0x30000032ff327230 */ /* 0x000fe20000004100 */
[----:B------:R-:W-:Y:S01]  /*a2e0*/  F2FP.SATFINITE.E4M3.F32.PACK_AB_MERGE_C R36, R12, R177, R36 ;  /* 0x000000b10c24723e */ /* 0x000fe20004807024 */
[----:B------:R-:W-:Y:S02]  /*a2f0*/  IMAD.MOV.U32 R12, RZ, RZ, R176 ;  /* 0x000000ffff0c7224 */ /* 0x000fe400078e00b0 */
[C---:B------:R-:W-:Y:S01]  /*a300*/  FMUL.FTZ R182, R165.reuse, R182 ;  /* 0x000000b6a5b67220 */ /* 0x040fe20000410000 */
[----:B------:R-:W-:-:S03]  /*a310*/  FFMA.FTZ R178, R165, R166, -R178 ;  /* 0x000000a6a5b27223 */ /* 0x000fc600000108b2 */
[----:B------:R-:W-:Y:S01]  /*a320*/  FFMA.FTZ R182, R84, R166, R182 ;  /* 0x000000a654b67223 */ /* 0x000fe200000100b6 */
[CC--:B------:R-:W-:Y:S01]  /*a330*/  FMUL.FTZ R84, R51.reuse, R14.reuse ;  /* 0x0000000e33547220 */ /* 0x0c0fe20000410000 */
[C---:B------:R-:W-:Y:S01]  /*a340*/  FMUL.FTZ R14, R50.reuse, R14 ;  /* 0x0000000e320e7220 */ /* 0x040fe20000410000 */
[----:B------:R-:W-:Y:S02]  /*a350*/  HADD2.F32 R166, -RZ, R164.H0_H0 ;  /* 0x200000a4ffa67230 */ /* 0x000fe40000004100 */
[-C--:B------:R-:W-:Y:S01]  /*a360*/  FFMA.FTZ R50, R50, R85.reuse, -R84 ;  /* 0x0000005532327223 */ /* 0x080fe20000010854 */
[----:B------:R-:W-:Y:S01]  /*a370*/  FFMA.FTZ R14, R51, R85, R14 ;  /* 0x00000055330e7223 */ /* 0x000fe2000001000e */
[----:B------:R-:W-:Y:S02]  /*a380*/  HADD2.F32 R51, -RZ, R86.H0_H0 ;  /* 0x20000056ff337230 */ /* 0x000fe40000004100 */
[----:B------:R-:W-:Y:S01]  /*a390*/  HADD2.F32 R85, -RZ, R49.H0_H0 ;  /* 0x20000031ff557230 */ /* 0x000fe20000004100 */
[----:B------:R-:W-:Y:S01]  /*a3a0*/  F2FP.SATFINITE.E4M3.F32.PACK_AB_MERGE_C R50, R50, R178, RZ ;  /* 0x000000b23232723e */ /* 0x000fe200048070ff */
[----:B------:R-:W-:-:S02]  /*a3b0*/  HADD2.F32 R84, -RZ, R167.H0_H0 ;  /* 0x200000a7ff547230 */ /* 0x000fc40000004100 */
[-C--:B------:R-:W-:Y:S01]  /*a3c0*/  FMUL.FTZ R165, R51, R166.reuse ;  /* 0x000000a633a57220 */ /* 0x080fe20000410000 */
[----:B------:R-:W-:Y:S02]  /*a3d0*/  HADD2.F32 R164, -RZ, R164.H1_H1 ;  /* 0x300000a4ffa47230 */ /* 0x000fe40000004100 */
[C---:B------:R-:W-:Y:S01]  /*a3e0*/  FMUL.FTZ R166, R85.reuse, R166 ;  /* 0x000000a655a67220 */ /* 0x040fe20000410000 */
[----:B------:R-:W-:Y:S02]  /*a3f0*/  HADD2.F32 R86, -RZ, R86.H1_H1 ;  /* 0x30000056ff567230 */ /* 0x000fe40000004100 */
[-C--:B------:R-:W-:Y:S01]  /*a400*/  FFMA.FTZ R165, R85, R84.reuse, -R165 ;  /* 0x0000005455a57223 */ /* 0x080fe200000108a5 */
[----:B------:R-:W-:Y:S02]  /*a410*/  HADD2.F32 R49, -RZ, R49.H1_H1 ;  /* 0x30000031ff317230 */ /* 0x000fe40000004100 */
[----:B------:R-:W-:Y:S01]  /*a420*/  FFMA.FTZ R166, R51, R84, R166 ;  /* 0x0000005433a67223 */ /* 0x000fe200000100a6 */
[----:B------:R-:W-:-:S02]  /*a430*/  HADD2.F32 R167, -RZ, R167.H1_H1 ;  /* 0x300000a7ffa77230 */ /* 0x000fc40000004100 */
[----:B------:R-:W-:Y:S01]  /*a440*/  FMUL.FTZ R51, R86, R164 ;  /* 0x000000a456337220 */ /* 0x000fe20000410000 */
[----:B------:R-:W-:Y:S01]  /*a450*/  F2FP.SATFINITE.E4M3.F32.PACK_AB_MERGE_C R14, R14, R182, RZ ;  /* 0x000000b60e0e723e */ /* 0x000fe200048070ff */
[----:B------:R-:W-:Y:S01]  /*a460*/  FMUL.FTZ R164, R49, R164 ;  /* 0x000000a431a47220 */ /* 0x000fe20000410000 */
[----:B------:R-:W-:Y:S01]  /*a470*/  F2FP.SATFINITE.E4M3.F32.PACK_AB_MERGE_C R85, R39, R48, R13 ;  /* 0x000000302755723e */ /* 0x000fe2000480700d */
[-C--:B------:R-:W-:Y:S01]  /*a480*/  FFMA.FTZ R51, R49, R167.reuse, -R51 ;  /* 0x000000a731337223 */ /* 0x080fe20000010833 */
[----:B------:R-:W-:Y:S02]  /*a490*/  IMAD.MOV.U32 R13, RZ, RZ, R171 ;  /* 0x000000ffff0d7224 */ /* 0x000fe400078e00ab */
[----:B------:R-:W-:Y:S01]  /*a4a0*/  FFMA.FTZ R164, R86, R167, R164 ;  /* 0x000000a756a47223 */ /* 0x000fe200000100a4 */
[----:B------:R-:W-:Y:S02]  /*a4b0*/  MOV R84, R36 ;  /* 0x0000002400547202 */ /* 0x000fe40000000f00 */
[----:B------:R-:W-:-:S02]  /*a4c0*/  F2FP.SATFINITE.E4M3.F32.PACK_AB_MERGE_C R50, R51, R165, R50 ;  /* 0x000000a53332723e */ /* 0x000fc40004807032 */
[----:B------:R-:W-:Y:S02]  /*a4d0*/  F2FP.SATFINITE.E4M3.F32.PACK_AB_MERGE_C R164, R164, R166, R14 ;  /* 0x000000a6a4a4723e */ /* 0x000fe4000480700e */
[----:B------:R-:W-:Y:S01]  /*a4e0*/  F2FP.SATFINITE.E4M3.F32.PACK_AB_MERGE_C R51, R38, R183, R87 ;  /* 0x000000b72633723e */ /* 0x000fe20004807057 */
[----:B------:R-:W-:Y:S01]  /*a4f0*/  IMAD.MOV.U32 R14, RZ, RZ, R50 ;  /* 0x000000ffff0e7224 */ /* 0x000fe200078e0032 */
[----:B------:R-:W-:Y:S01]  /*a500*/  F2FP.SATFINITE.E4M3.F32.PACK_AB_MERGE_C R87, R15, R180, R37 ;  /* 0x000000b40f57723e */ /* 0x000fe20004807025 */
[----:B------:R-:W-:Y:S02]  /*a510*/  IMAD.MOV.U32 R86, RZ, RZ, R164 ;  /* 0x000000ffff567224 */ /* 0x000fe400078e00a4 */
[----:B------:R-:W-:-:S07]  /*a520*/  IMAD.MOV.U32 R15, RZ, RZ, R51 ;  /* 0x000000ffff0f7224 */ /* 0x000fce00078e0033 */
.L_x_512:
[----:B------:R-:W-:Y:S05]  /*a530*/  BSYNC B3 ;  /* 0x0000000000037941 */ /* 0x000fea0003800000 */
.L_x_511:
[----:B----4-:R-:W-:-:S04]  /*a540*/  IADD3 R36, P2, R21, R11, RZ ;  /* 0x0000000b15247210 */ /* 0x010fc80007f5e0ff */
[----:B---3--:R-:W-:Y:S02]  /*a550*/  IADD3.X R37, R155, R113, RZ, P2, !PT ;  /* 0x000000719b257210 */ /* 0x008fe400017fe4ff */
[----:B------:R-:W-:-:S03]  /*a560*/  ISETP.GE.AND P2, PT, R168, R137, PT ;  /* 0x00000089a800720c */ /* 0x000fc60003f46270 */
[----:B0-----:R0:W-:Y:S10]  /*a570*/  ST.E.128 desc[UR50][R36.64], R12 ;  /* 0x0000000c24007985 */ /* 0x0011f4000c101d32 */
[----:B------:R-:W-:-:S04]  /*a580*/  @!P2 IADD3 R38, P5, R11, R168, RZ ;  /* 0x000000a80b26a210 */ /* 0x000fc80007fbe0ff */
[----:B------:R-:W-:-:S05]  /*a590*/  @!P2 LEA.HI.X.SX32 R39, R168, R155, 0x1, P5 ;  /* 0x0000009ba827a211 */ /* 0x000fca00028f0eff */
[----:B------:R0:W-:Y:S04]  /*a5a0*/  @!P2 ST.E.128 desc[UR50][R38.64], R84 ;  /* 0x000000542600a985 */ /* 0x0001e8000c101d32 */
.L_x_510:
[----:B------:R-:W-:Y:S05]  /*a5b0*/  BSYNC B2 ;  /* 0x0000000000027941 */ /* 0x000fea0003800000 */
.L_x_509:
        /* <DEDUP_REMOVED lines=11> */
[----:B------:R-:W-:-:S04]  /*a670*/  LEA.HI R12, R12, R13, RZ, 0x2 ;  /* 0x0000000d0c0c7211 */ /* 0x000fc800078f10ff */
[----:B------:R-:W-:Y:S02]  /*a680*/  SHF.R.S32.HI R13, RZ, 0x2, R12 ;  /* 0x00000002ff0d7819 */ /* 0x000fe4000001140c */
[----:B------:R-:W-:-:S03]  /*a690*/  LOP3.LUT R12, R208, 0x30, R48, 0xf8, !PT ;  /* 0x00000030d00c7812 */ /* 0x000fc600078ef830 */
[----:B------:R-:W-:Y:S01]  /*a6a0*/  IMAD R13, R13, 0x2800, R210 ;  /* 0x000028000d0d7824 */ /* 0x000fe200078e02d2 */
[----:B------:R-:W-:-:S05]  /*a6b0*/  LOP3.LUT R12, R12, R209, RZ, 0x3c, !PT ;  /* 0x000000d10c0c7212 */ /* 0x000fca00078e3cff */
[----:B------:R-:W-:Y:S02]  /*a6c0*/  IMAD.IADD R12, R13, 0x1, R12 ;  /* 0x000000010d0c7824 */ /* 0x000fe400078e020c */
[C---:B------:R-:W-:Y:S02]  /*a6d0*/  IMAD R13, R19.reuse, 0x7800, R134 ;  /* 0x00007800130d7824 */ /* 0x040fe400078e0286 */
[----:B------:R-:W-:Y:S02]  /*a6e0*/  IMAD R15, R19, 0x7800, R12 ;  /* 0x00007800130f7824 */ /* 0x000fe400078e020c */
[----:B------:R-:W-:-:S03]  /*a6f0*/  IMAD.IADD R13, R18, 0x1, R13 ;  /* 0x00000001120d7824 */ /* 0x000fc600078e020d */
[----:B------:R-:W-:-:S03]  /*a700*/  IADD3 R36, R18, R15, RZ ;  /* 0x0000000f12247210 */ /* 0x000fc60007ffe0ff */
[----:B------:R-:W0:Y:S04]  /*a710*/  LDS.128 R12, [R13+0x1a400] ;  /* 0x01a400000d0c7984 */ /* 0x000e280000000c00 */
[----:B------:R-:W0:Y:S01]  /*a720*/  LDS.128 R36, [R36+0x1a400] ;  /* 0x01a4000024247984 */ /* 0x000e220000000c00 */
[----:B------:R-:W-:Y:S05]  /*a730*/  @P2 BRA `(.L_x_516) ;  /* 0x0000000c00402947 */ /* 0x000fea0003800000 */
[----:B------:R-:W-:Y:S02]  /*a740*/  SHF.R.U32.HI R52, RZ, 0x8, R53 ;  /* 0x00000008ff347819 */ /* 0x000fe40000011635 */
[--C-:B------:R-:W-:Y:S02]  /*a750*/  SHF.R.U32.HI R49, RZ, 0x8, R41.reuse ;  /* 0x00000008ff317819 */ /* 0x100fe40000011629 */
[----:B------:R-:W-:Y:S02]  /*a760*/  LOP3.LUT R42, R41, 0xff0000ff, RZ, 0xc0, !PT ;  /* 0xff0000ff292a7812 */ /* 0x000fe400078ec0ff */
[----:B------:R-:W-:Y:S01]  /*a770*/  SHF.R.U32.HI R50, RZ, 0x10, R41 ;  /* 0x00000010ff327819 */ /* 0x000fe20000011629 */
[----:B------:R-:W-:Y:S01]  /*a780*/  IMAD.SHL.U32 R41, R52, 0x100, RZ ;  /* 0x0000010034297824 */ /* 0x000fe200078e00ff */
[----:B------:R-:W-:Y:S01]  /*a790*/  LOP3.LUT R40, R53, 0xff0000ff, RZ, 0xc0, !PT ;  /* 0xff0000ff35287812 */ /* 0x000fe200078ec0ff */
[----:B------:R-:W-:Y:S01]  /*a7a0*/  IMAD.SHL.U32 R49, R49, 0x100, RZ ;  /* 0x0000010031317824 */ /* 0x000fe200078e00ff */
[----:B------:R-:W-:-:S02]  /*a7b0*/  SHF.R.U32.HI R51, RZ, 0x10, R53 ;  /* 0x00000010ff337819 */ /* 0x000fc40000011635 */
[----:B------:R-:W-:Y:S02]  /*a7c0*/  LOP3.LUT R40, R40, 0xff00, R41, 0xf8, !PT ;  /* 0x0000ff0028287812 */ /* 0x000fe400078ef829 */
[----:B------:R-:W-:Y:S01]  /*a7d0*/  LOP3.LUT R42, R42, 0xff00, R49, 0xf8, !PT ;  /* 0x0000ff002a2a7812 */ /* 0x000fe200078ef831 */
[----:B------:R-:W-:Y:S01]  /*a7e0*/  IMAD.U32 R49, R51, 0x10000, RZ ;  /* 0x0001000033317824 */ /* 0x000fe200078e00ff */
[----:B------:R-:W-:Y:S01]  /*a7f0*/  SHF.L.U32 R41, R50, 0x10, RZ ;  /* 0x0000001032297819 */ /* 0x000fe200000006ff */
[----:B0-----:R-:W-:-:S03]  /*a800*/  IMAD.MOV.U32 R51, RZ, RZ, R37 ;  /* 0x000000ffff337224 */ /* 0x001fc600078e0025 */
[----:B------:R-:W-:Y:S02]  /*a810*/  LOP3.LUT R50, R42, 0xff0000, R41, 0xf8, !PT ;  /* 0x00ff00002a327812 */ /* 0x000fe400078ef829 */
[----:B------:R-:W-:Y:S02]  /*a820*/  F2FP.F16.E4M3.UNPACK_B R53, R51 ;  /* 0x00000033ff35723e */ /* 0x000fe400020006ff */
[----:B------:R-:W-:Y:S02]  /*a830*/  F2FP.F16.E4M3.UNPACK_B R52, R50 ;  /* 0x00000032ff34723e */ /* 0x000fe400020006ff */
[----:B------:R-:W-:Y:S02]  /*a840*/  F2FP.F16.E4M3.UNPACK_B R41, R13 ;  /* 0x0000000dff29723e */ /* 0x000fe400020006ff */
[----:B------:R-:W-:Y:S01]  /*a850*/  LOP3.LUT R49, R40, 0xff0000, R49, 0xf8, !PT ;  /* 0x00ff000028317812 */ /* 0x000fe200078ef831 */
[----:B------:R-:W-:Y:S01]  /*a860*/  HADD2.F32 R40, -RZ, R53.H0_H0 ;  /* 0x20000035ff287230 */ /* 0x000fe20000004100 */
[----:B------:R-:W-:Y:S01]  /*a870*/  F2FP.F16.E4M3.UNPACK_B R51, R51.H1 ;  /* 0x00000033ff33723e */ /* 0x000fe200030006ff */
[----:B------:R-:W-:Y:S01]  /*a880*/  HADD2.F32 R42, -RZ, R41.H0_H0 ;  /* 0x20000029ff2a7230 */ /* 0x000fe20000004100 */
[-C--:B------:R-:W-:Y:S01]  /*a890*/  F2FP.F16.E4M3.UNPACK_B R37, R49.reuse ;  /* 0x00000031ff25723e */ /* 0x080fe200020006ff */
[----:B------:R-:W-:Y:S01]  /*a8a0*/  HADD2.F32 R53, -RZ, R53.H1_H1 ;  /* 0x30000035ff357230 */ /* 0x000fe20000004100 */
[----:B------:R-:W-:Y:S01]  /*a8b0*/  F2FP.F16.E4M3.UNPACK_B R49, R49.H1 ;  /* 0x00000031ff31723e */ /* 0x000fe200030006ff */
[----:B------:R-:W-:-:S02]  /*a8c0*/  HADD2.F32 R54, -RZ, R52.H1_H1 ;  /* 0x30000034ff367230 */ /* 0x000fc40000004100 */
[----:B------:R-:W-:Y:S02]  /*a8d0*/  HADD2.F32 R41, -RZ, R41.H1_H1 ;  /* 0x30000029ff297230 */ /* 0x000fe40000004100 */
[----:B------:R-:W-:Y:S02]  /*a8e0*/  HADD2.F32 R87, -RZ, R52.H0_H0 ;  /* 0x20000034ff577230 */ /* 0x000fe40000004100 */
[-C--:B------:R-:W-:Y:S01]  /*a8f0*/  FMUL.FTZ R84, R53, R54.reuse ;  /* 0x0000003635547220 */ /* 0x080fe20000410000 */
[--C-:B------:R-:W-:Y:S02]  /*a900*/  HADD2.F32 R52, -RZ, R37.reuse.H1_H1 ;  /* 0x30000025ff347230 */ /* 0x100fe40000004100 */
[C---:B------:R-:W-:Y:S01]  /*a910*/  FMUL.FTZ R54, R41.reuse, R54 ;  /* 0x0000003629367220 */ /* 0x040fe20000410000 */
[----:B------:R-:W-:Y:S02]  /*a920*/  HADD2.F32 R85, -RZ, R37.H0_H0 ;  /* 0x20000025ff557230 */ /* 0x000fe40000004100 */
[-C--:B------:R-:W-:Y:S01]  /*a930*/  FMUL.FTZ R165, R40, R87.reuse ;  /* 0x0000005728a57220 */ /* 0x080fe20000410000 */
[C---:B------:R-:W-:Y:S01]  /*a940*/  FMUL.FTZ R87, R42.reuse, R87 ;  /* 0x000000572a577220 */ /* 0x040fe20000410000 */
[-C--:B------:R-:W-:Y:S01]  /*a950*/  FFMA.FTZ R41, R41, R52.reuse, -R84 ;  /* 0x0000003429297223 */ /* 0x080fe20000010854 */
[----:B------:R-:W-:Y:S01]  /*a960*/  FFMA.FTZ R37, R53, R52, R54 ;  /* 0x0000003435257223 */ /* 0x000fe20000010036 */
[----:B------:R-:W-:Y:S01]  /*a970*/  F2FP.F16.E4M3.UNPACK_B R52, R50.H1 ;  /* 0x00000032ff34723e */ /* 0x000fe200030006ff */
[----:B------:R-:W-:Y:S01]  /*a980*/  FFMA.FTZ R42, R42, R85, -R165 ;  /* 0x000000552a2a7223 */ /* 0x000fe200000108a5 */
[----:B------:R-:W-:Y:S01]  /*a990*/  F2FP.F16.E4M3.UNPACK_B R53, R13.H1 ;  /* 0x0000000dff35723e */ /* 0x000fe200030006ff */
[----:B------:R-:W-:-:S02]  /*a9a0*/  HADD2.F32 R13, -RZ, R51.H0_H0 ;  /* 0x20000033ff0d7230 */ /* 0x000fc40000004100 */
[----:B------:R-:W-:Y:S01]  /*a9b0*/  FFMA.FTZ R40, R40, R85, R87 ;  /* 0x0000005528287223 */ /* 0x000fe20000010057 */
[--C-:B------:R-:W-:Y:S02]  /*a9c0*/  HADD2.F32 R84, -RZ, R52.reuse.H0_H0 ;  /* 0x20000034ff547230 */ /* 0x100fe40000004100 */
[----:B------:R-:W-:Y:S02]  /*a9d0*/  HADD2.F32 R50, -RZ, R53.H0_H0 ;  /* 0x20000035ff327230 */ /* 0x000fe40000004100 */
        /* <DEDUP_REMOVED lines=9> */
[----:B------:R-:W-:-:S03]  /*aa70*/  FMUL.FTZ R85, R53, R52 ;  /* 0x0000003435557220 */ /* 0x000fc60000410000 */
[----:B------:R-:W-:Y:S01]  /*aa80*/  FMUL.FTZ R84, R54, R52 ;  /* 0x0000003436547220 */ /* 0x000fe20000410000 */
[----:B------:R-:W-:-:S03]  /*aa90*/  LOP3.LUT R52, R55, 0xff0000ff, RZ, 0xc0, !PT ;  /* 0xff0000ff37347812 */ /* 0x000fc600078ec0ff */
[-C--:B------:R-:W-:Y:S01]  /*aaa0*/  FFMA.FTZ R51, R53, R49.reuse, -R84 ;  /* 0x0000003135337223 */ /* 0x080fe20000010854 */
[----:B------:R-:W-:Y:S01]  /*aab0*/  FFMA.FTZ R49, R54, R49, R85 ;  /* 0x0000003136317223 */ /* 0x000fe20000010055 */
[----:B------:R-:W-:Y:S02]  /*aac0*/  SHF.R.U32.HI R85, RZ, 0x8, R55 ;  /* 0x00000008ff557819 */ /* 0x000fe40000011637 */
[----:B------:R-:W-:Y:S02]  /*aad0*/  SHF.R.U32.HI R54, RZ, 0x8, R43 ;  /* 0x00000008ff367819 */ /* 0x000fe4000001162b */
[----:B------:R-:W-:Y:S02]  /*aae0*/  SHF.R.U32.HI R84, RZ, 0x10, R55 ;  /* 0x00000010ff547819 */ /* 0x000fe40000011637 */
[----:B------:R-:W-:Y:S01]  /*aaf0*/  LOP3.LUT R53, R43, 0xff0000ff, RZ, 0xc0, !PT ;  /* 0xff0000ff2b357812 */ /* 0x000fe200078ec0ff */
[----:B------:R-:W-:Y:S01]  /*ab00*/  IMAD.SHL.U32 R54, R54, 0x100, RZ ;  /* 0x0000010036367824 */ /* 0x000fe200078e00ff */
[----:B------:R-:W-:Y:S01]  /*ab10*/  SHF.R.U32.HI R55, RZ, 0x10, R43 ;  /* 0x00000010ff377819 */ /* 0x000fe2000001162b */
[----:B------:R-:W-:Y:S01]  /*ab20*/  IMAD.SHL.U32 R43, R85, 0x100, RZ ;  /* 0x00000100552b7824 */ /* 0x000fe200078e00ff */
[----:B------:R-:W-:-:S02]  /*ab30*/  F2FP.SATFINITE.E4M3.F32.PACK_AB_MERGE_C R50, R51, R50, RZ ;  /* 0x000000323332723e */ /* 0x000fc400048070ff */
[----:B------:R-:W-:Y:S01]  /*ab40*/  LOP3.LUT R53, R53, 0xff00, R54, 0xf8, !PT ;  /* 0x0000ff0035357812 */ /* 0x000fe200078ef836 */
[----:B------:R-:W-:Y:S01]  /*ab50*/  IMAD.U32 R54, R55, 0x10000, RZ ;  /* 0x0001000037367824 */ /* 0x000fe200078e00ff */
[----:B------:R-:W-:Y:S02]  /*ab60*/  LOP3.LUT R43, R52, 0xff00, R43, 0xf8, !PT ;  /* 0x0000ff00342b7812 */ /* 0x000fe400078ef82b */
[----:B------:R-:W-:Y:S02]  /*ab70*/  SHF.L.U32 R52, R84, 0x10, RZ ;  /* 0x0000001054347819 */ /* 0x000fe400000006ff */
[----:B------:R-:W-:Y:S02]  /*ab80*/  F2FP.F16.E4M3.UNPACK_B R51, R12.H1 ;  /* 0x0000000cff33723e */ /* 0x000fe400030006ff */
[----:B------:R-:W-:Y:S02]  /*ab90*/  LOP3.LUT R43, R43, 0xff0000, R52, 0xf8, !PT ;  /* 0x00ff00002b2b7812 */ /* 0x000fe400078ef834 */
[----:B------:R-:W-:Y:S01]  /*aba0*/  LOP3.LUT R52, R53, 0xff0000, R54, 0xf8, !PT ;  /* 0x00ff000035347812 */ /* 0x000fe200078ef836 */
[----:B------:R-:W-:Y:S01]  /*abb0*/  IMAD.MOV.U32 R54, RZ, RZ, R15 ;  /* 0x000000ffff367224 */ /* 0x000fe200078e000f */
[----:B------:R-:W-:-:S02]  /*abc0*/  F2FP.F16.E4M3.UNPACK_B R15, R39 ;  /* 0x00000027ff0f723e */ /* 0x000fc400020006ff */
[----:B------:R-:W-:Y:S02]  /*abd0*/  F2FP.F16.E4M3.UNPACK_B R55, R52 ;  /* 0x00000034ff37723e */ /* 0x000fe400020006ff */
[----:B------:R-:W-:Y:S01]  /*abe0*/  F2FP.F16.E4M3.UNPACK_B R53, R54 ;  /* 0x00000036ff35723e */ /* 0x000fe200020006ff */
[----:B------:R-:W-:Y:S01]  /*abf0*/  HADD2.F32 R85, -RZ, R15.H0_H0 ;  /* 0x2000000fff557230 */ /* 0x000fe20000004100 */
[----:B------:R-:W-:Y:S01]  /*ac00*/  F2FP.F16.E4M3.UNPACK_B R84, R43 ;  /* 0x0000002bff54723e */ /* 0x000fe200020006ff */
[----:B------:R-:W-:Y:S01]  /*ac10*/  HADD2.F32 R87, -RZ, R55.H0_H0 ;  /* 0x20000037ff577230 */ /* 0x000fe20000004100 */
        /* <DEDUP_REMOVED lines=12> */
[----:B------:R-:W-:Y:S01]  /*ace0*/  F2FP.F16.E4M3.UNPACK_B R54, R54.H1 ;  /* 0x00000036ff36723e */ /* 0x000fe200030006ff */
[----:B------:R-:W-:Y:S01]  /*acf0*/  HADD2.F32 R55, -RZ, R39.H0_H0 ;  /* 0x20000027ff377230 */ /* 0x000fe20000004100 */
[----:B------:R-:W-:Y:S01]  /*ad00*/  F2FP.F16.E4M3.UNPACK_B R43, R43.H1 ;  /* 0x0000002bff2b723e */ /* 0x000fe200030006ff */
[----:B------:R-:W-:-:S02]  /*ad10*/  HADD2.F32 R85, -RZ, R52.H0_H0 ;  /* 0x20000034ff557230 */ /* 0x000fc40000004100 */
[-C--:B------:R-:W-:Y:S01]  /*ad20*/  FMUL.FTZ R164, R15, R86.reuse ;  /* 0x000000560fa47220 */ /* 0x080fe20000410000 */
[C---:B------:R-:W-:Y:S01]  /*ad30*/  FMUL.FTZ R86, R53.reuse, R86 ;  /* 0x0000005635567220 */ /* 0x040fe20000410000 */
[----:B------:R-:W-:Y:S01]  /*ad40*/  HADD2.F32 R39, -RZ, R39.H1_H1 ;  /* 0x30000027ff277230 */ /* 0x000fe20000004100 */
[----:B------:R-:W-:Y:S01]  /*ad50*/  F2FP.F16.E4M3.UNPACK_B R12, R12 ;  /* 0x0000000cff0c723e */ /* 0x000fe200020006ff */
[-C--:B------:R-:W-:Y:S01]  /*ad60*/  FFMA.FTZ R53, R53, R84.reuse, -R164 ;  /* 0x0000005435357223 */ /* 0x080fe200000108a4 */
[----:B------:R-:W-:Y:S01]  /*ad70*/  FFMA.FTZ R15, R15, R84, R86 ;  /* 0x000000540f0f7223 */ /* 0x000fe20000010056 */
[----:B------:R-:W-:Y:S02]  /*ad80*/  HADD2.F32 R86, -RZ, R54.H0_H0 ;  /* 0x20000036ff567230 */ /* 0x000fe40000004100 */
[----:B------:R-:W-:Y:S01]  /*ad90*/  FMUL.FTZ R164, R55, R85 ;  /* 0x0000005537a47220 */ /* 0x000fe20000410000 */
[----:B------:R-:W-:Y:S01]  /*ada0*/  HADD2.F32 R84, -RZ, R43.H0_H0 ;  /* 0x2000002bff547230 */ /* 0x000fe20000004100 */
[----:B------:R-:W-:Y:S01]  /*adb0*/  F2FP.SATFINITE.E4M3.F32.PACK_AB_MERGE_C R49, R49, R13, RZ ;  /* 0x0000000d3131723e */ /* 0x000fe200048070ff */
[----:B------:R-:W-:-:S02]  /*adc0*/  HADD2.F32 R52, -RZ, R52.H1_H1 ;  /* 0x30000034ff347230 */ /* 0x000fc40000004100 */
[C---:B------:R-:W-:Y:S01]  /*add0*/  FMUL.FTZ R85, R86.reuse, R85 ;  /* 0x0000005556557220 */ /* 0x040fe20000410000 */
[----:B------:R-:W-:Y:S02]  /*ade0*/  HADD2.F32 R171, -RZ, R12.H1_H1 ;  /* 0x3000000cffab7230 */ /* 0x000fe40000004100 */
[----:B------:R-:W-:Y:S01]  /*adf0*/  FFMA.FTZ R164, R86, R84, -R164 ;  /* 0x0000005456a47223 */ /* 0x000fe200000108a4 */
[----:B------:R-:W-:Y:S01]  /*ae00*/  F2FP.SATFINITE.E4M3.F32.PACK_AB_MERGE_C R13, R41, R42, R50 ;  /* 0x0000002a290d723e */ /* 0x000fe20004807032 */
[----:B------:R-:W-:Y:S01]  /*ae10*/  FFMA.FTZ R85, R55, R84, R85 ;  /* 0x0000005437557223 */ /* 0x000fe20000010055 */
[----:B------:R-:W-:Y:S02]  /*ae20*/  HADD2.F32 R55, -RZ, R54.H1_H1 ;  /* 0x30000036ff377230 */ /* 0x000fe40000004100 */
[----:B------:R-:W-:Y:S01]  /*ae30*/  FMUL.FTZ R84, R39, R52 ;  /* 0x0000003427547220 */ /* 0x000fe20000410000 */
[----:B------:R-:W-:Y:S01]  /*ae40*/  HADD2.F32 R54, -RZ, R43.H1_H1 ;  /* 0x3000002bff367230 */ /* 0x000fe20000004100 */
[----:B------:R-:W-:Y:S01]  /*ae50*/  F2FP.SATFINITE.E4M3.F32.PACK_AB_MERGE_C R37, R37, R40, R49 ;  /* 0x000000282525723e */ /* 0x000fe20004807031 */
[----:B------:R-:W-:-:S03]  /*ae60*/  FMUL.FTZ R52, R55, R52 ;  /* 0x0000003437347220 */ /* 0x000fc60000410000 */
[----:B------:R-:W-:Y:S01]  /*ae70*/  FFMA.FTZ R43, R55, R54, -R84 ;  /* 0x00000036372b7223 */ /* 0x000fe20000010854 */
[----:B------:R-:W-:Y:S01]  /*ae80*/  F2FP.F16.E4M3.UNPACK_B R55, R162.H1 ;  /* 0x000000a2ff37723e */ /* 0x000fe200030006ff */
[----:B------:R-:W-:Y:S01]  /*ae90*/  FFMA.FTZ R39, R39, R54, R52 ;  /* 0x0000003627277223 */ /* 0x000fe20000010034 */
[----:B------:R-:W-:Y:S01]  /*aea0*/  F2FP.F16.E4M3.UNPACK_B R52, R36.H1 ;  /* 0x00000024ff34723e */ /* 0x000fe200030006ff */
[----:B------:R-:W-:Y:S01]  /*aeb0*/  HADD2.F32 R84, -RZ, R51.H0_H0 ;  /* 0x20000033ff547230 */ /* 0x000fe20000004100 */
[----:B------:R-:W-:Y:S01]  /*aec0*/  F2FP.SATFINITE.E4M3.F32.PACK_AB_MERGE_C R164, R43, R164, RZ ;  /* 0x000000a42ba4723e */ /* 0x000fe200048070ff */
[----:B------:R-:W-:Y:S01]  /*aed0*/  HADD2.F32 R86, -RZ, R55.H0_H0 ;  /* 0x20000037ff567230 */ /* 0x000fe20000004100 */
[-C--:B------:R-:W-:Y:S01]  /*aee0*/  F2FP.F16.E4M3.UNPACK_B R43, R160.reuse.H1 ;  /* 0x000000a0ff2b723e */ /* 0x080fe200030006ff */
[--C-:B------:R-:W-:Y:S01]  /*aef0*/  HADD2.F32 R54, -RZ, R52.reuse.H0_H0 ;  /* 0x20000034ff367230 */ /* 0x100fe20000004100 */
[----:B------:R-:W-:Y:S01]  /*af00*/  F2FP.F16.E4M3.UNPACK_B R160, R160 ;  /* 0x000000a0ffa0723e */ /* 0x000fe200020006ff */
[----:B------:R-:W-:Y:S01]  /*af10*/  HADD2.F32 R52, -RZ, R52.H1_H1 ;  /* 0x30000034ff347230 */ /* 0x000fe20000004100 */
[----:B------:R-:W-:Y:S01]  /*af20*/  F2FP.F16.E4M3.UNPACK_B R36, R36 ;  /* 0x00000024ff24723e */ /* 0x000fe200020006ff */
[--C-:B------:R-:W-:Y:S01]  /*af30*/  HADD2.F32 R167, -RZ, R43.reuse.H0_H0 ;  /* 0x2000002bffa77230 */ /* 0x100fe20000004100 */
[----:B------:R-:W-:Y:S01]  /*af40*/  F2FP.F16.E4M3.UNPACK_B R162, R162 ;  /* 0x000000a2ffa2723e */ /* 0x000fe200020006ff */
[----:B------:R-:W-:Y:S01]  /*af50*/  HADD2.F32 R43, -RZ, R43.H1_H1 ;  /* 0x3000002bff2b7230 */ /* 0x000fe20000004100 */
[----:B------:R-:W-:Y:S01]  /*af60*/  F2FP.SATFINITE.E4M3.F32.PACK_AB_MERGE_C R53, R53, R165, R164 ;  /* 0x000000a53535723e */ /* 0x000fe200048070a4 */
[----:B------:R-:W-:-:S02]  /*af70*/  HADD2.F32 R55, -RZ, R55.H1_H1 ;  /* 0x30000037ff377230 */ /* 0x000fc40000004100 */
[-C--:B------:R-:W-:Y:S01]  /*af80*/  FMUL.FTZ R166, R54, R167.reuse ;  /* 0x000000a736a67220 */ /* 0x080fe20000410000 */
[----:B------:R-:W-:-:S03]  /*af90*/  FMUL.FTZ R167, R84, R167 ;  /* 0x000000a754a77220 */ /* 0x000fc60000410000 */
[-C--:B------:R-:W-:Y:S01]  /*afa0*/  FFMA.FTZ R166, R84, R86.reuse, -R166 ;  /* 0x0000005654a67223 */ /* 0x080fe200000108a6 */
[----:B------:R-:W-:Y:S01]  /*afb0*/  FFMA.FTZ R167, R54, R86, R167 ;  /* 0x0000005636a77223 */ /* 0x000fe200000100a7 */
[----:B------:R-:W-:Y:S02]  /*afc0*/  HADD2.F32 R54, -RZ, R51.H1_H1 ;  /* 0x30000033ff367230 */ /* 0x000fe40000004100 */
[-C--:B------:R-:W-:Y:S01]  /*afd0*/  FMUL.FTZ R51, R52, R43.reuse ;  /* 0x0000002b34337220 */ /* 0x080fe20000410000 */
[--C-:B------:R-:W-:Y:S02]  /*afe0*/  HADD2.F32 R86, -RZ, R160.reuse.H0_H0 ;  /* 0x200000a0ff567230 */ /* 0x100fe40000004100 */
[----:B------:R-:W-:Y:S02]  /*aff0*/  HADD2.F32 R160, -RZ, R160.H1_H1 ;  /* 0x300000a0ffa07230 */ /* 0x000fe40000004100 */
[C---:B------:R-:W-:Y:S01]  /*b000*/  FMUL.FTZ R43, R54.reuse, R43 ;  /* 0x0000002b362b7220 */ /* 0x040fe20000410000 */
[----:B------:R-:W-:Y:S01]  /*b010*/  FFMA.FTZ R51, R54, R55, -R51 ;  /* 0x0000003736337223 */ /* 0x000fe20000010833 */
[----:B------:R-:W-:-:S02]  /*b020*/  HADD2.F32 R54, -RZ, R162.H0_H0 ;  /* 0x200000a2ff367230 */ /* 0x000fc40000004100 */
[----:B------:R-:W-:Y:S01]  /*b030*/  FFMA.FTZ R43, R52, R55, R43 ;  /* 0x00000037342b7223 */ /* 0x000fe2000001002b */
[----:B------:R-:W-:Y:S02]  /*b040*/  HADD2.F32 R52, -RZ, R36.H0_H0 ;  /* 0x20000024ff347230 */ /* 0x000fe40000004100 */
[----:B------:R-:W-:Y:S02]  /*b050*/  HADD2.F32 R55, -RZ, R12.H0_H0 ;  /* 0x2000000cff377230 */ /* 0x000fe40000004100 */
[----:B------:R-:W-:Y:S02]  /*b060*/  HADD2.F32 R162, -RZ, R162.H1_H1 ;  /* 0x300000a2ffa27230 */ /* 0x000fe40000004100 */
[-C--:B------:R-:W-:Y:S01]  /*b070*/  FMUL.FTZ R84, R52, R86.reuse ;  /* 0x0000005634547220 */ /* 0x080fe20000410000 */
[----:B------:R-:W-:Y:S01]  /*b080*/  F2FP.SATFINITE.E4M3.F32.PACK_AB_MERGE_C R43, R43, R167, RZ ;  /* 0x000000a72b2b723e */ /* 0x000fe200048070ff */
[C---:B------:R-:W-:Y:S02]  /*b090*/  FMUL.FTZ R86, R55.reuse, R86 ;  /* 0x0000005637567220 */ /* 0x040fe40000410000 */
[----:B------:R-:W-:Y:S01]  /*b0a0*/  FFMA.FTZ R84, R55, R54, -R84 ;  /* 0x0000003637547223 */ /* 0x000fe20000010854 */
[----:B------:R-:W-:-:S02]  /*b0b0*/  HADD2.F32 R55, -RZ, R36.H1_H1 ;  /* 0x30000024ff377230 */ /* 0x000fc40000004100 */
[----:B------:R-:W-:Y:S01]  /*b0c0*/  FFMA.FTZ R86, R52, R54, R86 ;  /* 0x0000003634567223 */ /* 0x000fe20000010056 */
[----:B------:R-:W-:Y:S01]  /*b0d0*/  IMAD.MOV.U32 R52, RZ, RZ, R14 ;  /* 0x000000ffff347224 */ /* 0x000fe200078e000e */
[-C--:B------:R-:W-:Y:S01]  /*b0e0*/  F2FP.F16.E4M3.UNPACK_B R54, R161.reuse.H1 ;  /* 0x000000a1ff36723e */ /* 0x080fe200030006ff */
[-C--:B------:R-:W-:Y:S01]  /*b0f0*/  FMUL.FTZ R12, R55, R160.reuse ;  /* 0x000000a0370c7220 */ /* 0x080fe20000410000 */
[C---:B------:R-:W-:Y:S01]  /*b100*/  FMUL.FTZ R160, R171.reuse, R160 ;  /* 0x000000a0aba07220 */ /* 0x040fe20000410000 */
[----:B------:R-:W-:Y:S02]  /*b110*/  F2FP.F16.E4M3.UNPACK_B R161, R161 ;  /* 0x000000a1ffa1723e */ /* 0x000fe400020006ff */
[--C-:B------:R-:W-:Y:S02]  /*b120*/  HADD2.F32 R177, -RZ, R54.reuse.H0_H0 ;  /* 0x20000036ffb17230 */ /* 0x100fe40000004100 */
[----:B------:R-:W-:Y:S01]  /*b130*/  FFMA.FTZ R171, R171, R162, -R12 ;  /* 0x000000a2abab7223 */ /* 0x000fe2000001080c */
[----:B------:R-:W-:Y:S01]  /*b140*/  F2FP.SATFINITE.E4M3.F32.PACK_AB_MERGE_C R12, R51, R166, RZ ;  /* 0x000000a6330c723e */ /* 0x000fe200048070ff */
[----:B------:R-:W-:Y:S01]  /*b150*/  FFMA.FTZ R51, R55, R162, R160 ;  /* 0x000000a237337223 */ /* 0x000fe200000100a0 */
[----:B------:R-:W-:Y:S01]  /*b160*/  F2FP.F16.E4M3.UNPACK_B R55, R38.H1 ;  /* 0x00000026ff37723e */ /* 0x000fe200030006ff */
[----:B------:R-:W-:Y:S01]  /*b170*/  HADD2.F32 R54, -RZ, R54.H1_H1 ;  /* 0x30000036ff367230 */ /* 0x000fe20000004100 */
[----:B------:R-:W-:-:S02]  /*b180*/  F2FP.SATFINITE.E4M3.F32.PACK_AB_MERGE_C R12, R171, R84, R12 ;  /* 0x00000054ab0c723e */ /* 0x000fc4000480700c */
[----:B------:R-:W-:Y:S01]  /*b190*/  F2FP.F16.E4M3.UNPACK_B R84, R52.H1 ;  /* 0x00000034ff54723e */ /* 0x000fe200030006ff */
[--C-:B------:R-:W-:Y:S01]  /*b1a0*/  HADD2.F32 R36, -RZ, R55.reuse.H0_H0 ;  /* 0x20000037ff247230 */ /* 0x100fe20000004100 */
[----:B------:R-:W-:Y:S01]  /*b1b0*/  F2FP.F16.E4M3.UNPACK_B R160, R163.H1 ;  /* 0x000000a3ffa0723e */ /* 0x000fe200030006ff */
[----:B------:R-:W-:Y:S01]  /*b1c0*/  HADD2.F32 R55, -RZ, R55.H1_H1 ;  /* 0x30000037ff377230 */ /* 0x000fe20000004100 */
[----:B------:R-:W-:Y:S01]  /*b1d0*/  F2FP.F16.E4M3.UNPACK_B R38, R38 ;  /* 0x00000026ff26723e */ /* 0x000fe200020006ff */
[----:B------:R-:W-:Y:S02]  /*b1e0*/  HADD2.F32 R14, -RZ, R84.H0_H0 ;  /* 0x20000054ff0e7230 */ /* 0x000fe40000004100 */
[----:B------:R-:W-:Y:S01]  /*b1f0*/  FMUL.FTZ R179, R36, R177 ;  /* 0x000000b124b37220 */ /* 0x000fe20000410000 */
[--C-:B------:R-:W-:Y:S01]  /*b200*/  HADD2.F32 R171, -RZ, R160.reuse.H0_H0 ;  /* 0x200000a0ffab7230 */ /* 0x100fe20000004100 */
[----:B------:R-:W-:Y:S01]  /*b210*/  F2FP.F16.E4M3.UNPACK_B R52, R52 ;  /* 0x00000034ff34723e */ /* 0x000fe200020006ff */
[----:B------:R-:W-:-:S02]  /*b220*/  HADD2.F32 R160, -RZ, R160.H1_H1 ;  /* 0x300000a0ffa07230 */ /* 0x000fc40000004100 */
[C---:B------:R-:W-:Y:S01]  /*b230*/  FMUL.FTZ R177, R14.reuse, R177 ;  /* 0x000000b10eb17220 */ /* 0x040fe20000410000 */
[----:B------:R-:W-:Y:S01]  /*b240*/  F2FP.F16.E4M3.UNPACK_B R163, R163 ;  /* 0x000000a3ffa3723e */ /* 0x000fe200020006ff */
[-C--:B------:R-:W-:Y:S01]  /*b250*/  FFMA.FTZ R14, R14, R171.reuse, -R179 ;  /* 0x000000ab0e0e7223 */ /* 0x080fe200000108b3 */
[----:B------:R-:W-:Y:S02]  /*b260*/  HADD2.F32 R179, -RZ, R161.H0_H0 ;  /* 0x200000a1ffb37230 */ /* 0x000fe40000004100 */
[----:B------:R-:W-:Y:S01]  /*b270*/  FFMA.FTZ R36, R36, R171, R177 ;  /* 0x000000ab24247223 */ /* 0x000fe200000100b1 */
[----:B------:R-:W-:Y:S02]  /*b280*/  HADD2.F32 R171, -RZ, R84.H1_H1 ;  /* 0x30000054ffab7230 */ /* 0x000fe40000004100 */
[----:B------:R-:W-:Y:S01]  /*b290*/  FMUL.FTZ R84, R55, R54 ;  /* 0x0000003637547220 */ /* 0x000fe20000410000 */
[----:B------:R-:W-:Y:S02]  /*b2a0*/  HADD2.F32 R177, -RZ, R163.H0_H0 ;  /* 0x200000a3ffb17230 */ /* 0x000fe40000004100 */
[----:B------:R-:W-:-:S02]  /*b2b0*/  HADD2.F32 R161, -RZ, R161.H1_H1 ;  /* 0x300000a1ffa17230 */ /* 0x000fc40000004100 */
[C---:B------:R-:W-:Y:S01]  /*b2c0*/  FMUL.FTZ R54, R171.reuse, R54 ;  /* 0x00000036ab367220 */ /* 0x040fe20000410000 */
[-C--:B------:R-:W-:Y:S01]  /*b2d0*/  FFMA.FTZ R171, R171, R160.reuse, -R84 ;  /* 0x000000a0abab7223 */ /* 0x080fe20000010854 */
[----:B------:R-:W-:Y:S02]  /*b2e0*/  HADD2.F32 R84, -RZ, R52.H0_H0 ;  /* 0x20000034ff547230 */ /* 0x000fe40000004100 */
[----:B------:R-:W-:Y:S01]  /*b2f0*/  FFMA.FTZ R55, R55, R160, R54 ;  /* 0x000000a037377223 */ /* 0x000fe20000010036 */
[--C-:B------:R-:W-:Y:S01]  /*b300*/  HADD2.F32 R54, -RZ, R38.reuse.H0_H0 ;  /* 0x20000026ff367230 */ /* 0x100fe20000004100 */
[----:B------:R-:W-:Y:S01]  /*b310*/  F2FP.SATFINITE.E4M3.F32.PACK_AB_MERGE_C R14, R171, R14, RZ ;  /* 0x0000000eab0e723e */ /* 0x000fe200048070ff */
[----:B------:R-:W-:Y:S02]  /*b320*/  HADD2.F32 R38, -RZ, R38.H1_H1 ;  /* 0x30000026ff267230 */ /* 0x000fe40000004100 */
[----:B------:R-:W-:Y:S02]  /*b330*/  HADD2.F32 R52, -RZ, R52.H1_H1 ;  /* 0x30000034ff347230 */ /* 0x000fe40000004100 */
[-C--:B------:R-:W-:Y:S01]  /*b340*/  FMUL.FTZ R181, R54, R179.reuse ;  /* 0x000000b336b57220 */ /* 0x080fe20000410000 */
[C---:B------:R-:W-:Y:S01]  /*b350*/  FMUL.FTZ R179, R84.reuse, R179 ;  /* 0x000000b354b37220 */ /* 0x040fe20000410000 */
[----:B------:R-:W-:Y:S01]  /*b360*/  HADD2.F32 R163, -RZ, R163.H1_H1 ;  /* 0x300000a3ffa37230 */ /* 0x000fe20000004100 */
[----:B------:R-:W-:Y:S01]  /*b370*/  F2FP.SATFINITE.E4M3.F32.PACK_AB_MERGE_C R55, R55, R36, RZ ;  /* 0x000000243737723e */ /* 0x000fe200048070ff */
[-C--:B------:R-:W-:Y:S01]  /*b380*/  FFMA.FTZ R84, R84, R177.reuse, -R181 ;  /* 0x000000b154547223 */ /* 0x080fe200000108b5 */
[----:B------:R-:W-:Y:S01]  /*b390*/  FFMA.FTZ R179, R54, R177, R179 ;  /* 0x000000b136b37223 */ /* 0x000fe200000100b3 */
[-C--:B------:R-:W-:Y:S01]  /*b3a0*/  FMUL.FTZ R177, R38, R161.reuse ;  /* 0x000000a126b17220 */ /* 0x080fe20000410000 */
[----:B------:R-:W-:Y:S01]  /*b3b0*/  FMUL.FTZ R181, R52, R161 ;  /* 0x000000a134b57220 */ /* 0x000fe20000410000 */
[----:B------:R-:W-:-:S02]  /*b3c0*/  F2FP.SATFINITE.E4M3.F32.PACK_AB_MERGE_C R36, R51, R86, R43 ;  /* 0x000000563324723e */ /* 0x000fc4000480702b */
[-C--:B------:R-:W-:Y:S01]  /*b3d0*/  FFMA.FTZ R161, R52, R163.reuse, -R177 ;  /* 0x000000a334a17223 */ /* 0x080fe200000108b1 */
[----:B------:R-:W-:Y:S01]  /*b3e0*/  FFMA.FTZ R38, R38, R163, R181 ;  /* 0x000000a326267223 */ /* 0x000fe200000100b5 */
[----:B------:R-:W-:-:S03]  /*b3f0*/  F2FP.SATFINITE.E4M3.F32.PACK_AB_MERGE_C R52, R39, R85, RZ ;  /* 0x000000552734723e */ /* 0x000fc600048070ff */
[----:B------:R-:W-:Y:S02]  /*b400*/  F2FP.SATFINITE.E4M3.F32.PACK_AB_MERGE_C R14, R161, R84, R14 ;  /* 0x00000054a10e723e */ /* 0x000fe4000480700e */
[----:B------:R-:W-:Y:S02]  /*b410*/  F2FP.SATFINITE.E4M3.F32.PACK_AB_MERGE_C R39, R15, R87, R52 ;  /* 0x000000570f27723e */ /* 0x000fe40004807034 */
[----:B------:R-:W-:Y:S02]  /*b420*/  F2FP.SATFINITE.E4M3.F32.PACK_AB_MERGE_C R38, R38, R179, R55 ;  /* 0x000000b32626723e */ /* 0x000fe40004807037 */
[----:B------:R-:W-:-:S07]  /*b430*/  MOV R15, R53 ;  /* 0x00000035000f7202 */ /* 0x000fce0000000f00 */
.L_x_516:
[----:B------:R-:W-:Y:S05]  /*b440*/  BSYNC B3 ;  /* 0x0000000000037941 */ /* 0x000fea0003800000 */
.L_x_515:
[----:B----4-:R-:W-:-:S05]  /*b450*/  IADD3 R40, P2, R26, R11, RZ ;  /* 0x0000000b1a287210 */ /* 0x010fca0007f5e0ff */
[----:B---3--:R-:W-:Y:S01]  /*b460*/  IMAD.X R41, R155, 0x1, R112, P2 ;  /* 0x000000019b297824 */ /* 0x008fe200010e0670 */
[----:B------:R-:W-:-:S04]  /*b470*/  ISETP.GE.AND P2, PT, R48, R137, PT ;  /* 0x000000893000720c */ /* 0x000fc80003f46270 */
[----:B0-----:R0:W-:Y:S09]  /*b480*/  ST.E.128 desc[UR50][R40.64], R12 ;  /* 0x0000000c28007985 */ /* 0x0011f2000c101d32 */
[----:B------:R-:W-:-:S04]  /*b490*/  @!P2 IADD3 R42, P5, R11, R48, RZ ;  /* 0x000000300b2aa210 */ /* 0x000fc80007fbe0ff */
[----:B------:R-:W-:-:S05]  /*b4a0*/  @!P2 LEA.HI.X.SX32 R43, R48, R155, 0x1, P5 ;  /* 0x0000009b302ba211 */ /* 0x000fca00028f0eff */
[----:B------:R0:W-:Y:S04]  /*b4b0*/  @!P2 ST.E.128 desc[UR50][R42.64], R36 ;  /* 0x000000242a00a985 */ /* 0x0001e8000c101d32 */
.L_x_514:
[----:B------:R-:W-:Y:S05]  /*b4c0*/  BSYNC B2 ;  /* 0x0000000000027941 */ /* 0x000fea0003800000 */
.L_x_513:
[----:B------:R-:W-:-:S13]  /*b4d0*/  ISETP.NE.AND P2, PT, R30, RZ, PT ;  /* 0x000000ff1e00720c */ /* 0x000fda0003f45270 */
[----:B------:R-:W-:Y:S05]  /*b4e0*/  @!P2 BRA `(.L_x_508) ;  /* 0x0000000c00bca947 */ /* 0x000fea0003800000 */
[----:B0-----:R-:W5:Y:S01]  /*b4f0*/  LDL R12, [R1] ;  /* 0x00000000010c7983 */ /* 0x001f620000100800 */
[----:B----4-:R-:W-:Y:S01]  /*b500*/  IADD3 R40, P2, R27, R11, RZ ;  /* 0x0000000b1b287210 */ /* 0x010fe20007f5e0ff */
[----:B------:R-:W-:Y:S04]  /*b510*/  BSSY B2, `(.L_x_517) ;  /* 0x00000e7000027945 */ /* 0x000fe80003800000 */
[----:B---3--:R-:W-:Y:S01]  /*b520*/  IMAD.X R41, R155, 0x1, R111, P2 ;  /* 0x000000019b297824 */ /* 0x008fe200010e066f */
[----:B------:R-:W-:Y:S02]  /*b530*/  ISETP.GE.AND P2, PT, R3, R118, PT ;  /* 0x000000760300720c */ /* 0x000fe40003f46270 */
[----:B-----5:R-:W-:-:S04]  /*b540*/  LOP3.LUT P5, RZ, R12, 0x1, RZ, 0xc0, !PT ;  /* 0x000000010cff7812 */ /* 0x020fc800078ac0ff */
[----:B------:R-:W-:-:S04]  /*b550*/  SEL R12, R121, R146, !P5 ;  /* 0x00000092790c7207 */ /* 0x000fc80006800000 */
        /* <DEDUP_REMOVED lines=16> */
[----:B------:R-:W3:Y:S01]  /*b660*/  LDS.128 R36, [R36+0x1a400] ;  /* 0x01a4000024247984 */ /* 0x000ee20000000c00 */
[----:B------:R-:W-:Y:S05]  /*b670*/  @P2 BRA `(.L_x_518) ;  /* 0x0000000c00402947 */ /* 0x000fea0003800000 */
[----:B---3--:R-:W-:Y:S01]  /*b680*/  IMAD.MOV.U32 R44, RZ, RZ, R36 ;  /* 0x000000ffff2c7224 */ /* 0x008fe200078e0024 */
[----:B0-----:R-:W-:Y:S02]  /*b690*/  MOV R42, R12 ;  /* 0x0000000c002a7202 */ /* 0x001fe40000000f00 */
[----:B------:R-:W-:Y:S02]  /*b6a0*/  F2FP.F16.E4M3.UNPACK_B R50, R156.H1 ;  /* 0x0000009cff32723e */ /* 0x000fe400030006ff */
[----:B------:R-:W-:Y:S02]  /*b6b0*/  F2FP.F16.E4M3.UNPACK_B R46, R44.H1 ;  /* 0x0000002cff2e723e */ /* 0x000fe400030006ff */
[----:B------:R-:W-:Y:S01]  /*b6c0*/  F2FP.F16.E4M3.UNPACK_B R43, R42.H1 ;  /* 0x0000002aff2b723e */ /* 0x000fe200030006ff */
[----:B------:R-:W-:Y:S01]  /*b6d0*/  HADD2.F32 R53, -RZ, R50.H0_H0 ;  /* 0x20000032ff357230 */ /* 0x000fe20000004100 */
[----:B------:R-:W-:Y:S01]  /*b6e0*/  F2FP.F16.E4M3.UNPACK_B R49, R158.H1 ;  /* 0x0000009eff31723e */ /* 0x000fe200030006ff */
[----:B------:R-:W-:Y:S01]  /*b6f0*/  HADD2.F32 R12, -RZ, R46.H0_H0 ;  /* 0x2000002eff0c7230 */ /* 0x000fe20000004100 */
[----:B------:R-:W-:Y:S01]  /*b700*/  F2FP.F16.E4M3.UNPACK_B R56, R157.H1 ;  /* 0x0000009dff38723e */ /* 0x000fe200030006ff */
[----:B------:R-:W-:Y:S01]  /*b710*/  HADD2.F32 R36, -RZ, R43.H0_H0 ;  /* 0x2000002bff247230 */ /* 0x000fe20000004100 */
[----:B------:R-:W-:Y:S01]  /*b720*/  F2FP.F16.E4M3.UNPACK_B R58, R159 ;  /* 0x0000009fff3a723e */ /* 0x000fe200020006ff */
[----:B------:R-:W-:-:S02]  /*b730*/  HADD2.F32 R51, -RZ, R49.H0_H0 ;  /* 0x20000031ff337230 */ /* 0x000fc40000004100 */
[-C--:B------:R-:W-:Y:S01]  /*b740*/  FMUL.FTZ R55, R12, R53.reuse ;  /* 0x000000350c377220 */ /* 0x080fe20000410000 */
[----:B------:R-:W-:Y:S02]  /*b750*/  HADD2.F32 R46, -RZ, R46.H1_H1 ;  /* 0x3000002eff2e7230 */ /* 0x000fe40000004100 */
[C---:B------:R-:W-:Y:S01]  /*b760*/  FMUL.FTZ R53, R36.reuse, R53 ;  /* 0x0000003524357220 */ /* 0x040fe20000410000 */
[----:B------:R-:W-:Y:S02]  /*b770*/  HADD2.F32 R43, -RZ, R43.H1_H1 ;  /* 0x3000002bff2b7230 */ /* 0x000fe40000004100 */
[-C--:B------:R-:W-:Y:S01]  /*b780*/  FFMA.FTZ R36, R36, R51.reuse, -R55 ;  /* 0x0000003324247223 */ /* 0x080fe20000010837 */
[----:B------:R-:W-:Y:S02]  /*b790*/  HADD2.F32 R87, -RZ, R56.H0_H0 ;  /* 0x20000038ff577230 */ /* 0x000fe40000004100 */
[----:B------:R-:W-:Y:S01]  /*b7a0*/  FFMA.FTZ R12, R12, R51, R53 ;  /* 0x000000330c0c7223 */ /* 0x000fe20000010035 */
[----:B------:R-:W-:Y:S01]  /*b7b0*/  HADD2.F32 R51, -RZ, R50.H1_H1 ;  /* 0x30000032ff337230 */ /* 0x000fe20000004100 */
[--C-:B------:R-:W-:Y:S01]  /*b7c0*/  SHF.R.U32.HI R86, RZ, 0x10, R57.reuse ;  /* 0x00000010ff567819 */ /* 0x100fe20000011639 */
[----:B------:R-:W-:Y:S01]  /*b7d0*/  HADD2.F32 R50, -RZ, R49.H1_H1 ;  /* 0x30000031ff327230 */ /* 0x000fe20000004100 */
[----:B------:R-:W-:Y:S01]  /*b7e0*/  SHF.R.U32.HI R84, RZ, 0x8, R57 ;  /* 0x00000008ff547819 */ /* 0x000fe20000011639 */
[----:B------:R-:W-:-:S02]  /*b7f0*/  HADD2.F32 R56, -RZ, R56.H1_H1 ;  /* 0x30000038ff387230 */ /* 0x000fc40000004100 */
[-C--:B------:R-:W-:Y:S01]  /*b800*/  FMUL.FTZ R52, R46, R51.reuse ;  /* 0x000000332e347220 */ /* 0x080fe20000410000 */
[----:B------:R-:W-:Y:S01]  /*b810*/  FMUL.FTZ R51, R43, R51 ;  /* 0x000000332b337220 */ /* 0x000fe20000410000 */
[----:B------:R-:W-:Y:S01]  /*b820*/  LOP3.LUT R160, R45, 0xff0000ff, RZ, 0xc0, !PT ;  /* 0xff0000ff2da07812 */ /* 0x000fe200078ec0ff */
[----:B------:R-:W-:Y:S02]  /*b830*/  IMAD.SHL.U32 R84, R84, 0x100, RZ ;  /* 0x0000010054547824 */ /* 0x000fe400078e00ff */
[-C--:B------:R-:W-:Y:S01]  /*b840*/  FFMA.FTZ R49, R43, R50.reuse, -R52 ;  /* 0x000000322b317223 */ /* 0x080fe20000010834 */
[----:B------:R-:W-:Y:S01]  /*b850*/  FFMA.FTZ R43, R46, R50, R51 ;  /* 0x000000322e2b7223 */ /* 0x000fe20000010033 */
[----:B------:R-:W-:Y:S02]  /*b860*/  F2FP.F16.E4M3.UNPACK_B R52, R156 ;  /* 0x0000009cff34723e */ /* 0x000fe400020006ff */
[----:B------:R-:W-:Y:S02]  /*b870*/  F2FP.F16.E4M3.UNPACK_B R50, R44 ;  /* 0x0000002cff32723e */ /* 0x000fe400020006ff */
[----:B------:R-:W-:Y:S01]  /*b880*/  F2FP.F16.E4M3.UNPACK_B R46, R42 ;  /* 0x0000002aff2e723e */ /* 0x000fe200020006ff */
[----:B------:R-:W-:Y:S01]  /*b890*/  HADD2.F32 R55, -RZ, R52.H0_H0 ;  /* 0x20000034ff377230 */ /* 0x000fe20000004100 */
[----:B------:R-:W-:Y:S01]  /*b8a0*/  F2FP.F16.E4M3.UNPACK_B R51, R158 ;  /* 0x0000009eff33723e */ /* 0x000fe200020006ff */
[----:B------:R-:W-:Y:S01]  /*b8b0*/  HADD2.F32 R42, -RZ, R50.H0_H0 ;  /* 0x20000032ff2a7230 */ /* 0x000fe20000004100 */
[----:B------:R-:W-:Y:S01]  /*b8c0*/  SHF.R.U32.HI R156, RZ, 0x8, R59 ;  /* 0x00000008ff9c7819 */ /* 0x000fe2000001163b */
[----:B------:R-:W-:Y:S01]  /*b8d0*/  HADD2.F32 R44, -RZ, R46.H0_H0 ;  /* 0x2000002eff2c7230 */ /* 0x000fe20000004100 */
[----:B------:R-:W-:Y:S01]  /*b8e0*/  LOP3.LUT R158, R59, 0xff0000ff, RZ, 0xc0, !PT ;  /* 0xff0000ff3b9e7812 */ /* 0x000fe200078ec0ff */
        /* <DEDUP_REMOVED lines=8> */
[----:B------:R-:W-:Y:S01]  /*b970*/  HADD2.F32 R53, -RZ, R52.H1_H1 ;  /* 0x30000034ff357230 */ /* 0x000fe20000004100 */
[----:B------:R-:W-:Y:S01]  /*b980*/  F2FP.SATFINITE.E4M3.F32.PACK_AB_MERGE_C R36, R49, R36, RZ ;  /* 0x000000243124723e */ /* 0x000fe200048070ff */
[----:B------:R-:W-:Y:S01]  /*b990*/  IMAD.MOV.U32 R52, RZ, RZ, R38 ;  /* 0x000000ffff347224 */ /* 0x000fe200078e0026 */
[----:B------:R-:W-:-:S02]  /*b9a0*/  F2FP.SATFINITE.E4M3.F32.PACK_AB_MERGE_C R43, R43, R12, RZ ;  /* 0x0000000c2b2b723e */ /* 0x000fc400048070ff */
[-C--:B------:R-:W-:Y:S01]  /*b9b0*/  FMUL.FTZ R55, R50, R53.reuse ;  /* 0x0000003532377220 */ /* 0x080fe20000410000 */
[----:B------:R-:W-:-:S03]  /*b9c0*/  FMUL.FTZ R85, R46, R53 ;  /* 0x000000352e557220 */ /* 0x000fc60000410000 */
[-C--:B------:R-:W-:Y:S01]  /*b9d0*/  FFMA.FTZ R53, R46, R51.reuse, -R55 ;  /* 0x000000332e357223 */ /* 0x080fe20000010837 */
[----:B------:R-:W-:Y:S01]  /*b9e0*/  FFMA.FTZ R51, R50, R51, R85 ;  /* 0x0000003332337223 */ /* 0x000fe20000010055 */
[----:B------:R-:W-:Y:S01]  /*b9f0*/  IMAD.MOV.U32 R50, RZ, RZ, R14 ;  /* 0x000000ffff327224 */ /* 0x000fe200078e000e */
[----:B------:R-:W-:Y:S02]  /*ba00*/  F2FP.F16.E4M3.UNPACK_B R55, R52.H1 ;  /* 0x00000034ff37723e */ /* 0x000fe400030006ff */
[----:B------:R-:W-:Y:S02]  /*ba10*/  F2FP.F16.E4M3.UNPACK_B R46, R159.H1 ;  /* 0x0000009fff2e723e */ /* 0x000fe400030006ff */
[----:B------:R-:W-:Y:S01]  /*ba20*/  F2FP.F16.E4M3.UNPACK_B R54, R50.H1 ;  /* 0x00000032ff36723e */ /* 0x000fe200030006ff */
[----:B------:R-:W-:Y:S01]  /*ba30*/  HADD2.F32 R38, -RZ, R55.H0_H0 ;  /* 0x20000037ff267230 */ /* 0x000fe20000004100 */
[----:B------:R-:W-:Y:S01]  /*ba40*/  F2FP.F16.E4M3.UNPACK_B R52, R52 ;  /* 0x00000034ff34723e */ /* 0x000fe200020006ff */
[----:B------:R-:W-:Y:S01]  /*ba50*/  HADD2.F32 R85, -RZ, R46.H0_H0 ;  /* 0x2000002eff557230 */ /* 0x000fe20000004100 */
[----:B------:R-:W-:Y:S01]  /*ba60*/  F2FP.F16.E4M3.UNPACK_B R50, R50 ;  /* 0x00000032ff32723e */ /* 0x000fe200020006ff */
[----:B------:R-:W-:-:S02]  /*ba70*/  HADD2.F32 R14, -RZ, R54.H0_H0 ;  /* 0x20000036ff0e7230 */ /* 0x000fc40000004100 */
[-C--:B------:R-:W-:Y:S01]  /*ba80*/  FMUL.FTZ R161, R38, R87.reuse ;  /* 0x0000005726a17220 */ /* 0x080fe20000410000 */
[----:B------:R-:W-:Y:S01]  /*ba90*/  HADD2.F32 R55, -RZ, R55.H1_H1 ;  /* 0x30000037ff377230 */ /* 0x000fe20000004100 */
[----:B------:R-:W-:Y:S01]  /*baa0*/  F2FP.SATFINITE.E4M3.F32.PACK_AB_MERGE_C R12, R53, R44, R36 ;  /* 0x0000002c350c723e */ /* 0x000fe20004807024 */
[----:B------:R-:W-:Y:S02]  /*bab0*/  HADD2.F32 R54, -RZ, R54.H1_H1 ;  /* 0x30000036ff367230 */ /* 0x000fe40000004100 */
[C---:B------:R-:W-:Y:S01]  /*bac0*/  FMUL.FTZ R87, R14.reuse, R87 ;  /* 0x000000570e577220 */ /* 0x040fe20000410000 */
[-C--:B------:R-:W-:Y:S01]  /*bad0*/  FFMA.FTZ R14, R14, R85.reuse, -R161 ;  /* 0x000000550e0e7223 */ /* 0x080fe200000108a1 */
[----:B------:R-:W-:Y:S01]  /*bae0*/  HADD2.F32 R46, -RZ, R46.H1_H1 ;  /* 0x3000002eff2e7230 */ /* 0x000fe20000004100 */
[----:B------:R-:W-:Y:S01]  /*baf0*/  SHF.L.U32 R161, R156, 0x8, RZ ;  /* 0x000000089ca17819 */ /* 0x000fe200000006ff */
[----:B------:R-:W-:Y:S01]  /*bb00*/  FFMA.FTZ R38, R38, R85, R87 ;  /* 0x0000005526267223 */ /* 0x000fe20000010057 */
[-C--:B------:R-:W-:Y:S01]  /*bb10*/  FMUL.FTZ R85, R55, R56.reuse ;  /* 0x0000003837557220 */ /* 0x080fe20000410000 */
[C---:B------:R-:W-:Y:S01]  /*bb20*/  FMUL.FTZ R56, R54.reuse, R56 ;  /* 0x0000003836387220 */ /* 0x040fe20000410000 */
[----:B------:R-:W-:Y:S01]  /*bb30*/  HADD2.F32 R87, -RZ, R58.H0_H0 ;  /* 0x2000003aff577230 */ /* 0x000fe20000004100 */
[----:B------:R-:W-:Y:S01]  /*bb40*/  F2FP.SATFINITE.E4M3.F32.PACK_AB_MERGE_C R36, R51, R42, R43 ;  /* 0x0000002a3324723e */ /* 0x000fe2000480702b */
[-C--:B------:R-:W-:Y:S01]  /*bb50*/  FFMA.FTZ R85, R54, R46.reuse, -R85 ;  /* 0x0000002e36557223 */ /* 0x080fe20000010855 */
[----:B------:R-:W-:Y:S01]  /*bb60*/  FFMA.FTZ R55, R55, R46, R56 ;  /* 0x0000002e37377223 */ /* 0x000fe20000010038 */
[----:B------:R-:W-:Y:S01]  /*bb70*/  F2FP.F16.E4M3.UNPACK_B R46, R157 ;  /* 0x0000009dff2e723e */ /* 0x000fe200020006ff */
[----:B------:R-:W-:Y:S01]  /*bb80*/  HADD2.F32 R56, -RZ, R52.H0_H0 ;  /* 0x20000034ff387230 */ /* 0x000fe20000004100 */
[----:B------:R-:W-:Y:S01]  /*bb90*/  F2FP.F16.E4M3.UNPACK_B R43, R13 ;  /* 0x0000000dff2b723e */ /* 0x000fe200020006ff */
[----:B------:R-:W-:Y:S01]  /*bba0*/  HADD2.F32 R54, -RZ, R50.H0_H0 ;  /* 0x20000032ff367230 */ /* 0x000fe20000004100 */
[----:B------:R-:W-:Y:S01]  /*bbb0*/  F2FP.SATFINITE.E4M3.F32.PACK_AB_MERGE_C R38, R55, R38, RZ ;  /* 0x000000263726723e */ /* 0x000fe200048070ff */
[----:B------:R-:W-:Y:S01]  /*bbc0*/  HADD2.F32 R157, -RZ, R46.H0_H0 ;  /* 0x2000002eff9d7230 */ /* 0x000fe20000004100 */
[----:B------:R-:W-:Y:S01]  /*bbd0*/  F2FP.SATFINITE.E4M3.F32.PACK_AB_MERGE_C R14, R85, R14, RZ ;  /* 0x0000000e550e723e */ /* 0x000fe200048070ff */
[----:B------:R-:W-:Y:S01]  /*bbe0*/  HADD2.F32 R52, -RZ, R52.H1_H1 ;  /* 0x30000034ff347230 */ /* 0x000fe20000004100 */
[----:B------:R-:W-:Y:S01]  /*bbf0*/  LOP3.LUT R158, R158, 0xff00, R161, 0xf8, !PT ;  /* 0x0000ff009e9e7812 */ /* 0x000fe200078ef8a1 */
[----:B------:R-:W-:-:S02]  /*bc00*/  HADD2.F32 R50, -RZ, R50.H1_H1 ;  /* 0x30000032ff327230 */ /* 0x000fc40000004100 */
[-C--:B------:R-:W-:Y:S01]  /*bc10*/  FMUL.FTZ R159, R56, R157.reuse ;  /* 0x0000009d389f7220 */ /* 0x080fe20000410000 */
[C---:B------:R-:W-:Y:S01]  /*bc20*/  FMUL.FTZ R157, R54.reuse, R157 ;  /* 0x0000009d369d7220 */ /* 0x040fe20000410000 */
[----:B------:R-:W-:Y:S02]  /*bc30*/  HADD2.F32 R42, -RZ, R43.H0_H0 ;  /* 0x2000002bff2a7230 */ /* 0x000fe40000004100 */
[-C--:B------:R-:W-:Y:S01]  /*bc40*/  FFMA.FTZ R54, R54, R87.reuse, -R159 ;  /* 0x0000005736367223 */ /* 0x080fe2000001089f */
[----:B------:R-:W-:Y:S01]  /*bc50*/  SHF.R.U32.HI R159, RZ, 0x8, R47 ;  /* 0x00000008ff9f7819 */ /* 0x000fe2000001162f */
[----:B------:R-:W-:Y:S01]  /*bc60*/  FFMA.FTZ R56, R56, R87, R157 ;  /* 0x0000005738387223 */ /* 0x000fe2000001009d */
[----:B------:R-:W-:Y:S02]  /*bc70*/  LOP3.LUT R87, R57, 0xff0000ff, RZ, 0xc0, !PT ;  /* 0xff0000ff39577812 */ /* 0x000fe400078ec0ff */
[----:B------:R-:W-:Y:S01]  /*bc80*/  SHF.R.U32.HI R57, RZ, 0x10, R59 ;  /* 0x00000010ff397819 */ /* 0x000fe2000001163b */
[----:B------:R-:W-:Y:S01]  /*bc90*/  IMAD.SHL.U32 R156, R159, 0x100, RZ ;  /* 0x000001009f9c7824 */ /* 0x000fe200078e00ff */
[----:B------:R-:W-:-:S02]  /*bca0*/  SHF.R.U32.HI R157, RZ, 0x8, R45 ;  /* 0x00000008ff9d7819 */ /* 0x000fc4000001162d */
[----:B------:R-:W-:Y:S02]  /*bcb0*/  SHF.R.U32.HI R59, RZ, 0x10, R45 ;  /* 0x00000010ff3b7819 */ /* 0x000fe4000001162d */
[----:B------:R-:W-:Y:S01]  /*bcc0*/  SHF.R.U32.HI R45, RZ, 0x10, R47 ;  /* 0x00000010ff2d7819 */ /* 0x000fe2000001162f */
[----:B------:R-:W-:Y:S01]  /*bcd0*/  IMAD.SHL.U32 R157, R157, 0x100, RZ ;  /* 0x000001009d9d7824 */ /* 0x000fe200078e00ff */
[----:B------:R-:W-:Y:S02]  /*bce0*/  LOP3.LUT R47, R47, 0xff0000ff, RZ, 0xc0, !PT ;  /* 0xff0000ff2f2f7812 */ /* 0x000fe400078ec0ff */
[----:B------:R-:W-:Y:S01]  /*bcf0*/  LOP3.LUT R87, R87, 0xff00, R84, 0xf8, !PT ;  /* 0x0000ff0057577812 */ /* 0x000fe200078ef854 */
[----:B------:R-:W-:Y:S01]  /*bd00*/  IMAD.U32 R84, R86, 0x10000, RZ ;  /* 0x0001000056547824 */ /* 0x000fe200078e00ff */
[----:B------:R-:W-:Y:S01]  /*bd10*/  LOP3.LUT R156, R47, 0xff00, R156, 0xf8, !PT ;  /* 0x0000ff002f9c7812 */ /* 0x000fe200078ef89c */
[----:B------:R-:W-:Y:S01]  /*bd20*/  IMAD.U32 R45, R45, 0x10000, RZ ;  /* 0x000100002d2d7824 */ /* 0x000fe200078e00ff */
[----:B------:R-:W-:Y:S01]  /*bd30*/  SHF.L.U32 R47, R57, 0x10, RZ ;  /* 0x00000010392f7819 */ /* 0x000fe200000006ff */
[----:B------:R-:W-:Y:S01]  /*bd40*/  IMAD.U32 R57, R59, 0x10000, RZ ;  /* 0x000100003b397824 */ /* 0x000fe200078e00ff */
[----:B------:R-:W-:Y:S01]  /*bd50*/  LOP3.LUT R160, R160, 0xff00, R157, 0xf8, !PT ;  /* 0x0000ff00a0a07812 */ /* 0x000fe200078ef89d */
[----:B------:R-:W-:Y:S01]  /*bd60*/  HADD2.F32 R59, -RZ, R58.H1_H1 ;  /* 0x3000003aff3b7230 */ /* 0x000fe20000004100 */
[----:B------:R-:W-:Y:S01]  /*bd70*/  LOP3.LUT R84, R87, 0xff0000, R84, 0xf8, !PT ;  /* 0x00ff000057547812 */ /* 0x000fe200078ef854 */
[----:B------:R-:W-:Y:S01]  /*bd80*/  HADD2.F32 R87, -RZ, R46.H1_H1 ;  /* 0x3000002eff577230 */ /* 0x000fe20000004100 */
[----:B------:R-:W-:-:S02]  /*bd90*/  LOP3.LUT R57, R160, 0xff0000, R57, 0xf8, !PT ;  /* 0x00ff0000a0397812 */ /* 0x000fc400078ef839 */
[----:B------:R-:W-:Y:S02]  /*bda0*/  F2FP.F16.E4M3.UNPACK_B R46, R37 ;  /* 0x00000025ff2e723e */ /* 0x000fe400020006ff */
[----:B------:R-:W-:Y:S01]  /*bdb0*/  F2FP.F16.E4M3.UNPACK_B R44, R57 ;  /* 0x00000039ff2c723e */ /* 0x000fe200020006ff */
[-C--:B------:R-:W-:Y:S01]  /*bdc0*/  FMUL.FTZ R157, R52, R87.reuse ;  /* 0x00000057349d7220 */ /* 0x080fe20000410000 */
[C---:B------:R-:W-:Y:S01]  /*bdd0*/  FMUL.FTZ R87, R50.reuse, R87 ;  /* 0x0000005732577220 */ /* 0x040fe20000410000 */
[----:B------:R-:W-:Y:S01]  /*bde0*/  HADD2.F32 R49, -RZ, R46.H0_H0 ;  /* 0x2000002eff317230 */ /* 0x000fe20000004100 */
[----:B------:R-:W-:Y:S01]  /*bdf0*/  F2FP.F16.E4M3.UNPACK_B R51, R84 ;  /* 0x00000054ff33723e */ /* 0x000fe200020006ff */
[----:B------:R-:W-:Y:S02]  /*be00*/  HADD2.F32 R53, -RZ, R44.H0_H0 ;  /* 0x2000002cff357230 */ /* 0x000fe40000004100 */
[-C--:B------:R-:W-:Y:S01]  /*be10*/  FFMA.FTZ R157, R50, R59.reuse, -R157 ;  /* 0x0000003b329d7223 */ /* 0x080fe2000001089d */
[----:B------:R-:W-:Y:S01]  /*be20*/  FFMA.FTZ R87, R52, R59, R87 ;  /* 0x0000003b34577223 */ /* 0x000fe20000010057 */
[----:B------:R-:W-:Y:S01]  /*be30*/  HADD2.F32 R50, -RZ, R46.H1_H1 ;  /* 0x3000002eff327230 */ /* 0x000fe20000004100 */
[----:B------:R-:W-:Y:S01]  /*be40*/  F2FP.F16.E4M3.UNPACK_B R57, R57.H1 ;  /* 0x00000039ff39723e */ /* 0x000fe200030006ff */
[----:B------:R-:W-:-:S02]  /*be50*/  HADD2.F32 R52, -RZ, R51.H0_H0 ;  /* 0x20000033ff347230 */ /* 0x000fc40000004100 */
[CC--:B------:R-:W-:Y:S01]  /*be60*/  FMUL.FTZ R55, R49.reuse, R53.reuse ;  /* 0x0000003531377220 */ /* 0x0c0fe20000410000 */
[C---:B------:R-:W-:Y:S01]  /*be70*/  FMUL.FTZ R46, R42.reuse, R53 ;  /* 0x000000352a2e7220 */ /* 0x040fe20000410000 */
[----:B------:R-:W-:Y:S01]  /*be80*/  HADD2.F32 R53, -RZ, R44.H1_H1 ;  /* 0x3000002cff357230 */ /* 0x000fe20000004100 */
[----:B------:R-:W-:Y:S01]  /*be90*/  F2FP.F16.E4M3.UNPACK_B R84, R84.H1 ;  /* 0x00000054ff54723e */ /* 0x000fe200030006ff */
[----:B------:R-:W-:Y:S02]  /*bea0*/  HADD2.F32 R44, -RZ, R43.H1_H1 ;  /* 0x3000002bff2c7230 */ /* 0x000fe40000004100 */
[-C--:B------:R-:W-:Y:S01]  /*beb0*/  FFMA.FTZ R42, R42, R52.reuse, -R55 ;  /* 0x000000342a2a7223 */ /* 0x080fe20000010837 */
[----:B------:R-:W-:Y:S02]  /*bec0*/  HADD2.F32 R51, -RZ, R51.H1_H1 ;  /* 0x30000033ff337230 */ /* 0x000fe40000004100 */
[----:B------:R-:W-:Y:S01]  /*bed0*/  FFMA.FTZ R43, R49, R52, R46 ;  /* 0x00000034312b7223 */ /* 0x000fe2000001002e */
[-C--:B------:R-:W-:Y:S01]  /*bee0*/  FMUL.FTZ R55, R50, R53.reuse ;  /* 0x0000003532377220 */ /* 0x080fe20000410000 */
[C---:B------:R-:W-:Y:S01]  /*bef0*/  FMUL.FTZ R53, R44.reuse, R53 ;  /* 0x000000352c357220 */ /* 0x040fe20000410000 */
[----:B------:R-:W-:Y:S01]  /*bf00*/  F2FP.F16.E4M3.UNPACK_B R49, R37.H1 ;  /* 0x00000025ff31723e */ /* 0x000fe200030006ff */
[----:B------:R-:W-:Y:S01]  /*bf10*/  HADD2.F32 R52, -RZ, R57.H0_H0 ;  /* 0x20000039ff347230 */ /* 0x000fe20000004100 */
[----:B------:R-:W-:Y:S01]  /*bf20*/  F2FP.F16.E4M3.UNPACK_B R46, R13.H1 ;  /* 0x0000000dff2e723e */ /* 0x000fe200030006ff */
[-C--:B------:R-:W-:Y:S01]  /*bf30*/  FFMA.FTZ R13, R44, R51.reuse, -R55 ;  /* 0x000000332c0d7223 */ /* 0x080fe20000010837 */
[----:B------:R-:W-:Y:S01]  /*bf40*/  FFMA.FTZ R44, R50, R51, R53 ;  /* 0x00000033322c7223 */ /* 0x000fe20000010035 */
[----:B------:R-:W-:Y:S01]  /*bf50*/  HADD2.F32 R51, -RZ, R49.H0_H0 ;  /* 0x20000031ff337230 */ /* 0x000fe20000004100 */
[----:B------:R-:W-:Y:S01]  /*bf60*/  F2FP.SATFINITE.E4M3.F32.PACK_AB_MERGE_C R14, R157, R54, R14 ;  /* 0x000000369d0e723e */ /* 0x000fe2000480700e */
[--C-:B------:R-:W-:Y:S01]  /*bf70*/  HADD2.F32 R37, -RZ, R46.reuse.H0_H0 ;  /* 0x2000002eff257230 */ /* 0x100fe20000004100 */
[----:B------:R-:W-:Y:S01]  /*bf80*/  LOP3.LUT R45, R156, 0xff0000, R45, 0xf8, !PT ;  /* 0x00ff00009c2d7812 */ /* 0x000fe200078ef82d */
[----:B------:R-:W-:-:S02]  /*bf90*/  HADD2.F32 R50, -RZ, R46.H1_H1 ;  /* 0x3000002eff327230 */ /* 0x000fc40000004100 */
[-C--:B------:R-:W-:Y:S01]  /*bfa0*/  FMUL.FTZ R54, R51, R52.reuse ;  /* 0x0000003433367220 */ /* 0x080fe20000410000 */
[--C-:B------:R-:W-:Y:S02]  /*bfb0*/  HADD2.F32 R46, -RZ, R84.reuse.H0_H0 ;  /* 0x20000054ff2e7230 */ /* 0x100fe40000004100 */
[C---:B------:R-:W-:Y:S01]  /*bfc0*/  FMUL.FTZ R52, R37.reuse, R52 ;  /* 0x0000003425347220 */ /* 0x040fe20000410000 */
[----:B------:R-:W-:Y:S01]  /*bfd0*/  HADD2.F32 R57, -RZ, R57.H1_H1 ;  /* 0x30000039ff397230 */ /* 0x000fe20000004100 */
[----:B------:R-:W-:Y:S01]  /*bfe0*/  LOP3.LUT R47, R158, 0xff0000, R47, 0xf8, !PT ;  /* 0x00ff00009e2f7812 */ /* 0x000fe200078ef82f */
[----:B------:R-:W-:Y:S02]  /*bff0*/  HADD2.F32 R49, -RZ, R49.H1_H1 ;  /* 0x30000031ff317230 */ /* 0x000fe40000004100 */
[-C--:B------:R-:W-:Y:S01]  /*c000*/  FFMA.FTZ R37, R37, R46.reuse, -R54 ;  /* 0x0000002e25257223 */ /* 0x080fe20000010836 */
[----:B------:R-:W-:Y:S02]  /*c010*/  HADD2.F32 R84, -RZ, R84.H1_H1 ;  /* 0x30000054ff547230 */ /* 0x000fe40000004100 */
[CC--:B------:R-:W-:Y:S01]  /*c020*/  FMUL.FTZ R54, R50.reuse, R57.reuse ;  /* 0x0000003932367220 */ /* 0x0c0fe20000410000 */
[----:B------:R-:W-:Y:S01]  /*c030*/  FFMA.FTZ R46, R51, R46, R52 ;  /* 0x0000002e332e7223 */ /* 0x000fe20000010034 */
[C---:B------:R-:W-:Y:S01]  /*c040*/  FMUL.FTZ R53, R49.reuse, R57 ;  /* 0x0000003931357220 */ /* 0x040fe20000410000 */
[----:B------:R-:W-:Y:S01]  /*c050*/  F2FP.F16.E4M3.UNPACK_B R51, R39 ;  /* 0x00000027ff33723e */ /* 0x000fe200020006ff */
[-C--:B------:R-:W-:Y:S01]  /*c060*/  FFMA.FTZ R49, R49, R84.reuse, R54 ;  /* 0x0000005431317223 */ /* 0x080fe20000010036 */
[----:B------:R-:W-:Y:S01]  /*c070*/  F2FP.F16.E4M3.UNPACK_B R54, R45 ;  /* 0x0000002dff36723e */ /* 0x000fe200020006ff */
[----:B------:R-:W-:Y:S01]  /*c080*/  FFMA.FTZ R50, R50, R84, -R53 ;  /* 0x0000005432327223 */ /* 0x000fe20000010835 */
[----:B------:R-:W-:-:S02]  /*c090*/  F2FP.F16.E4M3.UNPACK_B R52, R15 ;  /* 0x0000000fff34723e */ /* 0x000fc400020006ff */
[----:B------:R-:W-:Y:S01]  /*c0a0*/  F2FP.F16.E4M3.UNPACK_B R53, R15.H1 ;  /* 0x0000000fff35723e */ /* 0x000fe200030006ff */
[----:B------:R-:W-:Y:S01]  /*c0b0*/  HADD2.F32 R85, -RZ, R54.H0_H0 ;  /* 0x20000036ff557230 */ /* 0x000fe20000004100 */
[----:B------:R-:W-:Y:S01]  /*c0c0*/  F2FP.F16.E4M3.UNPACK_B R84, R45.H1 ;  /* 0x0000002dff54723e */ /* 0x000fe200030006ff */
[----:B------:R-:W-:Y:S01]  /*c0d0*/  HADD2.F32 R15, -RZ, R52.H0_H0 ;  /* 0x20000034ff0f7230 */ /* 0x000fe20000004100 */
[----:B------:R-:W-:Y:S01]  /*c0e0*/  F2FP.F16.E4M3.UNPACK_B R57, R39.H1 ;  /* 0x00000027ff39723e */ /* 0x000fe200030006ff */
[----:B------:R-:W-:Y:S01]  /*c0f0*/  HADD2.F32 R55, -RZ, R53.H0_H0 ;  /* 0x20000035ff377230 */ /* 0x000fe20000004100 */
[----:B------:R-:W-:Y:S01]  /*c100*/  F2FP.SATFINITE.E4M3.F32.PACK_AB_MERGE_C R38, R87, R56, R38 ;  /* 0x000000385726723e */ /* 0x000fe20004807026 */
[----:B------:R-:W-:Y:S01]  /*c110*/  HADD2.F32 R56, -RZ, R51.H0_H0 ;  /* 0x20000033ff387230 */ /* 0x000fe20000004100 */
[-C--:B------:R-:W-:Y:S01]  /*c120*/  F2FP.F16.E4M3.UNPACK_B R39, R47.reuse ;  /* 0x0000002fff27723e */ /* 0x080fe200020006ff */
[----:B------:R-:W-:Y:S01]  /*c130*/  HADD2.F32 R86, -RZ, R84.H0_H0 ;  /* 0x20000054ff567230 */ /* 0x000fe20000004100 */
[----:B------:R-:W-:Y:S01]  /*c140*/  F2FP.F16.E4M3.UNPACK_B R47, R47.H1 ;  /* 0x0000002fff2f723e */ /* 0x000fe200030006ff */
[----:B------:R-:W-:-:S02]  /*c150*/  HADD2.F32 R58, -RZ, R57.H0_H0 ;  /* 0x20000039ff3a7230 */ /* 0x000fc40000004100 */
[-C--:B------:R-:W-:Y:S01]  /*c160*/  FMUL.FTZ R156, R56, R85.reuse ;  /* 0x00000055389c7220 */ /* 0x080fe20000410000 */
[----:B------:R-:W-:Y:S02]  /*c170*/  HADD2.F32 R45, -RZ, R39.H0_H0 ;  /* 0x20000027ff2d7230 */ /* 0x000fe40000004100 */
[----:B------:R-:W-:Y:S01]  /*c180*/  FMUL.FTZ R85, R15, R85 ;  /* 0x000000550f557220 */ /* 0x000fe20000410000 */
[----:B------:R-:W-:Y:S02]  /*c190*/  HADD2.F32 R59, -RZ, R47.H0_H0 ;  /* 0x2000002fff3b7230 */ /* 0x000fe40000004100 */
[----:B------:R-:W-:Y:S01]  /*c1a0*/  FMUL.FTZ R87, R55, R86 ;  /* 0x0000005637577220 */ /* 0x000fe20000410000 */
[----:B------:R-:W-:Y:S02]  /*c1b0*/  HADD2.F32 R57, -RZ, R57.H1_H1 ;  /* 0x30000039ff397230 */ /* 0x000fe40000004100 */
[----:B------:R-:W-:Y:S01]  /*c1c0*/  FFMA.FTZ R15, R15, R45, -R156 ;  /* 0x0000002d0f0f7223 */ /* 0x000fe2000001089c */
[----:B------:R-:W-:-:S02]  /*c1d0*/  HADD2.F32 R84, -RZ, R84.H1_H1 ;  /* 0x30000054ff547230 */ /* 0x000fc40000004100 */
[----:B------:R-:W-:Y:S01]  /*c1e0*/  FFMA.FTZ R45, R56, R45, R85 ;  /* 0x0000002d382d7223 */ /* 0x000fe20000010055 */
[----:B------:R-:W-:Y:S02]  /*c1f0*/  HADD2.F32 R53, -RZ, R53.H1_H1 ;  /* 0x30000035ff357230 */ /* 0x000fe40000004100 */
[C---:B------:R-:W-:Y:S01]  /*c200*/  FMUL.FTZ R158, R58.reuse, R86 ;  /* 0x000000563a9e7220 */ /* 0x040fe20000410000 */
[----:B------:R-:W-:Y:S01]  /*c210*/  FFMA.FTZ R56, R58, R59, R87 ;  /* 0x0000003b3a387223 */ /* 0x000fe20000010057 */
[----:B------:R-:W-:Y:S02]  /*c220*/  HADD2.F32 R51, -RZ, R51.H1_H1 ;  /* 0x30000033ff337230 */ /* 0x000fe40000004100 */
[-C--:B------:R-:W-:Y:S01]  /*c230*/  FMUL.FTZ R86, R57, R84.reuse ;  /* 0x0000005439567220 */ /* 0x080fe20000410000 */
[----:B------:R-:W-:Y:S02]  /*c240*/  HADD2.F32 R58, -RZ, R54.H1_H1 ;  /* 0x30000036ff3a7230 */ /* 0x000fe40000004100 */
[----:B------:R-:W-:Y:S01]  /*c250*/  FMUL.FTZ R84, R53, R84 ;  /* 0x0000005435547220 */ /* 0x000fe20000410000 */
[----:B------:R-:W-:-:S02]  /*c260*/  HADD2.F32 R52, -RZ, R52.H1_H1 ;  /* 0x30000034ff347230 */ /* 0x000fc40000004100 */
[----:B------:R-:W-:Y:S01]  /*c270*/  FFMA.FTZ R55, R55, R59, -R158 ;  /* 0x0000003b37377223 */ /* 0x000fe2000001089e */
[----:B------:R-:W-:Y:S02]  /*c280*/  HADD2.F32 R54, -RZ, R47.H1_H1 ;  /* 0x3000002fff367230 */ /* 0x000fe40000004100 */
[-C--:B------:R-:W-:Y:S01]  /*c290*/  FMUL.FTZ R47, R51, R58.reuse ;  /* 0x0000003a332f7220 */ /* 0x080fe20000410000 */
[----:B------:R-:W-:Y:S02]  /*c2a0*/  HADD2.F32 R39, -RZ, R39.H1_H1 ;  /* 0x30000027ff277230 */ /* 0x000fe40000004100 */
[----:B------:R-:W-:Y:S01]  /*c2b0*/  FMUL.FTZ R58, R52, R58 ;  /* 0x0000003a343a7220 */ /* 0x000fe20000410000 */
[----:B------:R-:W-:Y:S01]  /*c2c0*/  F2FP.SATFINITE.E4M3.F32.PACK_AB_MERGE_C R37, R50, R37, RZ ;  /* 0x000000253225723e */ /* 0x000fe200048070ff */
[-C--:B------:R-:W-:Y:S01]  /*c2d0*/  FFMA.FTZ R86, R53, R54.reuse, -R86 ;  /* 0x0000003635567223 */ /* 0x080fe20000010856 */
[----:B------:R-:W-:Y:S01]  /*c2e0*/  FFMA.FTZ R57, R57, R54, R84 ;  /* 0x0000003639397223 */ /* 0x000fe20000010054 */
[-C--:B------:R-:W-:Y:S01]  /*c2f0*/  FFMA.FTZ R52, R52, R39.reuse, -R47 ;  /* 0x0000002734347223 */ /* 0x080fe2000001082f */
[----:B------:R-:W-:Y:S01]  /*c300*/  FFMA.FTZ R58, R51, R39, R58 ;  /* 0x00000027333a7223 */ /* 0x000fe2000001003a */
[----:B------:R-:W-:-:S02]  /*c310*/  F2FP.SATFINITE.E4M3.F32.PACK_AB_MERGE_C R46, R49, R46, RZ ;  /* 0x0000002e312e723e */ /* 0x000fc400048070ff */
[----:B------:R-:W-:Y:S02]  /*c320*/  F2FP.SATFINITE.E4M3.F32.PACK_AB_MERGE_C R55, R86, R55, RZ ;  /* 0x000000375637723e */ /* 0x000fe400048070ff */
[----:B------:R-:W-:Y:S02]  /*c330*/  F2FP.SATFINITE.E4M3.F32.PACK_AB_MERGE_C R56, R57, R56, RZ ;  /* 0x000000383938723e */ /* 0x000fe400048070ff */
[----:B------:R-:W-:Y:S02]  /*c340*/  F2FP.SATFINITE.E4M3.F32.PACK_AB_MERGE_C R13, R13, R42, R37 ;  /* 0x0000002a0d0d723e */ /* 0x000fe40004807025 */
[----:B------:R-:W-:Y:S02]  /*c350*/  F2FP.SATFINITE.E4M3.F32.PACK_AB_MERGE_C R15, R52, R15, R55 ;  /* 0x0000000f340f723e */ /* 0x000fe40004807037 */
[----:B------:R-:W-:Y:S02]  /*c360*/  F2FP.SATFINITE.E4M3.F32.PACK_AB_MERGE_C R37, R44, R43, R46 ;  /* 0x0000002b2c25723e */ /* 0x000fe4000480702e */
[----:B------:R-:W-:-:S07]  /*c370*/  F2FP.SATFINITE.E4M3.F32.PACK_AB_MERGE_C R39, R58, R45, R56 ;  /* 0x0000002d3a27723e */ /* 0x000fce0004807038 */
.L_x_518:
[----:B------:R-:W-:Y:S05]  /*c380*/  BSYNC B2 ;  /* 0x0000000000027941 */ /* 0x000fea0003800000 */
.L_x_517:
[----:B------:R-:W-:Y:S01]  /*c390*/  ISETP.GE.AND P2, PT, R48, R137, PT ;  /* 0x000000893000720c */ /* 0x000fe20003f46270 */
[----:B0-----:R0:W-:-:S12]  /*c3a0*/  ST.E.128 desc[UR50][R40.64], R12 ;  /* 0x0000000c28007985 */ /* 0x0011d8000c101d32 */
[----:B------:R-:W-:-:S04]  /*c3b0*/  @!P2 IADD3 R42, P5, R11, R48, RZ ;  /* 0x000000300b2aa210 */ /* 0x000fc80007fbe0ff */
[----:B------:R-:W-:-:S05]  /*c3c0*/  @!P2 LEA.HI.X.SX32 R43, R48, R155, 0x1, P5 ;  /* 0x0000009b302ba211 */ /* 0x000fca00028f0eff */
[----:B---3--:R0:W-:Y:S04]  /*c3d0*/  @!P2 ST.E.128 desc[UR50][R42.64], R36 ;  /* 0x000000242a00a985 */ /* 0x0081e8000c101d32 */
.L_x_508:
[----:B------:R-:W-:Y:S05]  /*c3e0*/  BSYNC B1 ;  /* 0x0000000000017941 */ /* 0x000fea0003800000 */
.L_x_507:
[----:B------:R-:W-:-:S03]  /*c3f0*/  UMOV UR4, 0xffffffff ;  /* 0xffffffff00047882 */ /* 0x000fc60000000000 */
[----:B------:R-:W-:Y:S05]  /*c400*/  BRA.DIV UR4, `(.L_x_519) ;  /* 0x000001ce04107947 */ /* 0x000fea000b800000 */
[----:B------:R0:W0:Y:S04]  /*c410*/  SHFL.IDX PT, R44, R119, 0x1, 0x1e1f ;  /* 0x003e1f00772c7f89 */ /* 0x00002800000e0000 */
[----:B-1----:R-:W1:Y:S02]  /*c420*/  SHFL.IDX PT, R120, R120, 0x1, 0x1e1f ;  /* 0x003e1f0078787f89 */ /* 0x002e6400000e0000 */
.L_x_788:
[----:B------:R-:W-:Y:S05]  /*c430*/  @P4 BRA `(.L_x_476) ;  /* 0x0000003400344947 */ /* 0x000fea0003800000 */
[----:B------:R-:W-:Y:S01]  /*c440*/  ISETP.NE.AND P2, PT, R28, RZ, PT ;  /* 0x000000ff1c00720c */ /* 0x000fe20003f45270 */
[----:B------:R-:W-:-:S12]  /*c450*/  BSSY B1, `(.L_x_520) ;  /* 0x00000f2000017945 */ /* 0x000fd80003800000 */
[----:B------:R-:W-:Y:S05]  /*c460*/  @!P2 BRA `(.L_x_521) ;  /* 0x0000000c00c0a947 */ /* 0x000fea0003800000 */
[----:B----4-:R-:W-:Y:S01]  /*c470*/  SEL R11, R121, R146, !P0 ;  /* 0x00000092790b7207 */ /* 0x010fe20004000000 */
[----:B------:R-:W-:Y:S01]  /*c480*/  BSSY B2, `(.L_x_522) ;  /* 0x00000ec000027945 */ /* 0x000fe20003800000 */
[----:B01----:R-:W-:Y:S02]  /*c490*/  IADD3 R40, P2, R21, R120, RZ ;  /* 0x0000007815287210 */ /* 0x003fe40007f5e0ff */
[----:B------:R-:W-:Y:S02]  /*c4a0*/  SHF.R.S32.HI R12, RZ, 0x1f, R11 ;  /* 0x0000001fff0c7819 */ /* 0x000fe4000001140b */
[----:B------:R-:W-:Y:S02]  /*c4b0*/  IADD3.X R41, R44, R113, RZ, P2, !PT ;  /* 0x000000712c297210 */ /* 0x000fe400017fe4ff */
[----:B------:R-:W-:-:S04]  /*c4c0*/  LEA.HI R12, R12, R11, RZ, 0x5 ;  /* 0x0000000b0c0c7211 */ /* 0x000fc800078f28ff */
[----:B------:R-:W-:-:S04]  /*c4d0*/  LEA.HI.SX32 R12, R12, R117, 0x1b ;  /* 0x000000750c0c7211 */ /* 0x000fc800078fdaff */
[----:B------:R-:W-:Y:S01]  /*c4e0*/  SHF.R.S32.HI R13, RZ, 0x1f, R12 ;  /* 0x0000001fff0d7819 */ /* 0x000fe2000001140c */
[----:B------:R-:W-:-:S03]  /*c4f0*/  IMAD.SHL.U32 R11, R12, 0x10, RZ ;  /* 0x000000100c0b7824 */ /* 0x000fc600078e00ff */
[----:B------:R-:W-:Y:S02]  /*c500*/  LEA.HI R13, R13, R12, RZ, 0x2 ;  /* 0x0000000c0d0d7211 */ /* 0x000fe400078f10ff */
[----:B------:R-:W-:Y:S02]  /*c510*/  ISETP.GE.AND P2, PT, R11, R137, PT ;  /* 0x000000890b00720c */ /* 0x000fe40003f46270 */
[----:B------:R-:W-:-:S05]  /*c520*/  SHF.R.S32.HI R12, RZ, 0x2, R13 ;  /* 0x00000002ff0c7819 */ /* 0x000fca000001140d */
[----:B------:R-:W-:-:S06]  /*c530*/  IMAD R12, R12, 0x2800, R213 ;  /* 0x000028000c0c7824 */ /* 0x000fcc00078e02d5 */
[----:B------:R-:W-:-:S04]  /*c540*/  @!P2 IADD3 R42, P4, R11, R120, RZ ;  /* 0x000000780b2aa210 */ /* 0x000fc80007f9e0ff */
[----:B------:R-:W-:Y:S02]  /*c550*/  @!P2 LEA.HI.X.SX32 R43, R11, R44, 0x1, P4 ;  /* 0x0000002c0b2ba211 */ /* 0x000fe400020f0eff */
[----:B------:R-:W-:Y:S02]  /*c560*/  LOP3.LUT R11, R212, 0x30, R11, 0xf8, !PT ;  /* 0x00000030d40b7812 */ /* 0x000fe400078ef80b */
[----:B------:R-:W-:Y:S02]  /*c570*/  ISETP.GE.AND P4, PT, R16, R118, PT ;  /* 0x000000761000720c */ /* 0x000fe40003f86270 */
[----:B------:R-:W-:-:S05]  /*c580*/  LOP3.LUT R11, R11, R4, RZ, 0x3c, !PT ;  /* 0x000000040b0b7212 */ /* 0x000fca00078e3cff */
[----:B------:R-:W-:Y:S02]  /*c590*/  IMAD.IADD R12, R12, 0x1, R11 ;  /* 0x000000010c0c7824 */ /* 0x000fe400078e020b */
[C---:B------:R-:W-:Y:S02]  /*c5a0*/  IMAD R11, R19.reuse, 0x7800, R133 ;  /* 0x00007800130b7824 */ /* 0x040fe400078e0285 */
[----:B------:R-:W-:Y:S02]  /*c5b0*/  IMAD R13, R19, 0x7800, R12 ;  /* 0x00007800130d7824 */ /* 0x000fe400078e020c */
[C---:B------:R-:W-:Y:S02]  /*c5c0*/  IMAD.IADD R11, R18.reuse, 0x1, R11 ;  /* 0x00000001120b7824 */ /* 0x040fe400078e020b */
[----:B------:R-:W-:-:S03]  /*c5d0*/  IMAD.IADD R36, R18, 0x1, R13 ;  /* 0x0000000112247824 */ /* 0x000fc600078e020d */
[----:B------:R0:W1:Y:S04]  /*c5e0*/  LDS.128 R12, [R11+0x1a400] ;  /* 0x01a400000b0c7984 */ /* 0x0000680000000c00 */
[----:B------:R-:W4:Y:S01]  /*c5f0*/  LDS.128 R36, [R36+0x1a400] ;  /* 0x01a4000024247984 */ /* 0x000f220000000c00 */
[----:B------:R-:W-:Y:S05]  /*c600*/  @P4 BRA `(.L_x_523) ;  /* 0x0000000c004c4947 */ /* 0x000fea0003800000 */
[----:B------:R-:W-:Y:S01]  /*c610*/  SHF.R.U32.HI R45, RZ, 0x8, R73 ;  /* 0x00000008ff2d7819 */ /* 0x000fe20000011649 */
[----:B----4-:R-:W-:Y:S01]  /*c620*/  IMAD.MOV.U32 R49, RZ, RZ, R36 ;  /* 0x000000ffff317224 */ /* 0x010fe200078e0024 */
[----:B-1----:R-:W-:Y:S02]  /*c630*/  MOV R48, R12 ;  /* 0x0000000c00307202 */ /* 0x002fe40000000f00 */
[----:B------:R-:W-:Y:S01]  /*c640*/  SHF.R.U32.HI R51, RZ, 0x8, R75 ;  /* 0x00000008ff337819 */ /* 0x000fe2000001164b */
[----:B------:R-:W-:Y:S01]  /*c650*/  IMAD.SHL.U32 R12, R45, 0x100, RZ ;  /* 0x000001002d0c7824 */ /* 0x000fe200078e00ff */
[----:B0-----:R-:W-:Y:S01]  /*c660*/  LOP3.LUT R11, R73, 0xff0000ff, RZ, 0xc0, !PT ;  /* 0xff0000ff490b7812 */ /* 0x001fe200078ec0ff */
[----:B------:R-:W-:Y:S01]  /*c670*/  IMAD.MOV.U32 R45, RZ, RZ, R14 ;  /* 0x000000ffff2d7224 */ /* 0x000fe200078e000e */
[----:B------:R-:W-:Y:S01]  /*c680*/  SHF.R.U32.HI R56, RZ, 0x10, R73 ;  /* 0x00000010ff387819 */ /* 0x000fe20000011649 */
[----:B------:R-:W-:Y:S01]  /*c690*/  IMAD.SHL.U32 R51, R51, 0x100, RZ ;  /* 0x0000010033337824 */ /* 0x000fe200078e00ff */
[----:B------:R-:W-:-:S02]  /*c6a0*/  SHF.R.U32.HI R53, RZ, 0x8, R61 ;  /* 0x00000008ff357819 */ /* 0x000fc4000001163d */
[----:B------:R-:W-:Y:S02]  /*c6b0*/  SHF.R.U32.HI R54, RZ, 0x10, R75 ;  /* 0x00000010ff367819 */ /* 0x000fe4000001164b */
[----:B------:R-:W-:Y:S01]  /*c6c0*/  SHF.R.U32.HI R55, RZ, 0x8, R63 ;  /* 0x00000008ff377819 */ /* 0x000fe2000001163f */
[----:B------:R-:W-:Y:S01]  /*c6d0*/  IMAD.SHL.U32 R53, R53, 0x100, RZ ;  /* 0x0000010035357824 */ /* 0x000fe200078e00ff */
[----:B------:R-:W-:Y:S02]  /*c6e0*/  LOP3.LUT R11, R11, 0xff00, R12, 0xf8, !PT ;  /* 0x0000ff000b0b7812 */ /* 0x000fe400078ef80c */
[----:B------:R-:W-:Y:S01]  /*c6f0*/  SHF.L.U32 R14, R56, 0x10, RZ ;  /* 0x00000010380e7819 */ /* 0x000fe200000006ff */
[----:B------:R-:W-:Y:S01]  /*c700*/  IMAD.SHL.U32 R55, R55, 0x100, RZ ;  /* 0x0000010037377824 */ /* 0x000fe200078e00ff */
[----:B------:R-:W-:Y:S02]  /*c710*/  LOP3.LUT R46, R75, 0xff0000ff, RZ, 0xc0, !PT ;  /* 0xff0000ff4b2e7812 */ /* 0x000fe400078ec0ff */
[----:B------:R-:W-:-:S02]  /*c720*/  LOP3.LUT R50, R61, 0xff0000ff, RZ, 0xc0, !PT ;  /* 0xff0000ff3d327812 */ /* 0x000fc400078ec0ff */
[----:B------:R-:W-:Y:S01]  /*c730*/  LOP3.LUT R14, R11, 0xff0000, R14, 0xf8, !PT ;  /* 0x00ff00000b0e7812 */ /* 0x000fe200078ef80e */
[----:B------:R-:W-:Y:S01]  /*c740*/  IMAD.U32 R11, R54, 0x10000, RZ ;  /* 0x00010000360b7824 */ /* 0x000fe200078e00ff */
[----:B------:R-:W-:Y:S02]  /*c750*/  LOP3.LUT R46, R46, 0xff00, R51, 0xf8, !PT ;  /* 0x0000ff002e2e7812 */ /* 0x000fe400078ef833 */
[----:B------:R-:W-:Y:S02]  /*c760*/  LOP3.LUT R52, R63, 0xff0000ff, RZ, 0xc0, !PT ;  /* 0xff0000ff3f347812 */ /* 0x000fe400078ec0ff */
[----:B------:R-:W-:Y:S02]  /*c770*/  LOP3.LUT R36, R50, 0xff00, R53, 0xf8, !PT ;  /* 0x0000ff0032247812 */ /* 0x000fe400078ef835 */
[----:B------:R-:W-:Y:S02]  /*c780*/  F2FP.F16.E4M3.UNPACK_B R54, R147.H1 ;  /* 0x00000093ff36723e */ /* 0x000fe400030006ff */
[----:B------:R-:W-:-:S02]  /*c790*/  F2FP.F16.E4M3.UNPACK_B R51, R49.H1 ;  /* 0x00000031ff33723e */ /* 0x000fc400030006ff */
[----:B------:R-:W-:Y:S02]  /*c7a0*/  F2FP.F16.E4M3.UNPACK_B R50, R48.H1 ;  /* 0x00000030ff32723e */ /* 0x000fe400030006ff */
[----:B------:R-:W-:Y:S01]  /*c7b0*/  LOP3.LUT R12, R52, 0xff00, R55, 0xf8, !PT ;  /* 0x0000ff00340c7812 */ /* 0x000fe200078ef837 */
[----:B------:R-:W-:Y:S01]  /*c7c0*/  HADD2.F32 R55, -RZ, R54.H0_H0 ;  /* 0x20000036ff377230 */ /* 0x000fe20000004100 */
[----:B------:R-:W-:Y:S01]  /*c7d0*/  LOP3.LUT R11, R46, 0xff0000, R11, 0xf8, !PT ;  /* 0x00ff00002e0b7812 */ /* 0x000fe200078ef80b */
[----:B------:R-:W-:Y:S01]  /*c7e0*/  HADD2.F32 R46, -RZ, R51.H0_H0 ;  /* 0x20000033ff2e7230 */ /* 0x000fe20000004100 */
[----:B------:R-:W-:Y:S01]  /*c7f0*/  MOV R47, R38 ;  /* 0x00000026002f7202 */ /* 0x000fe20000000f00 */
[----:B------:R-:W-:Y:S01]  /*c800*/  HADD2.F32 R38, -RZ, R50.H0_H0 ;  /* 0x20000032ff267230 */ /* 0x000fe20000004100 */
[----:B------:R-:W-:Y:S01]  /*c810*/  F2FP.F16.E4M3.UNPACK_B R52, R149.H1 ;  /* 0x00000095ff34723e */ /* 0x000fe200030006ff */
[----:B------:R-:W-:Y:S01]  /*c820*/  HADD2.F32 R54, -RZ, R54.H1_H1 ;  /* 0x30000036ff367230 */ /* 0x000fe20000004100 */
[----:B------:R-:W-:Y:S01]  /*c830*/  SHF.R.U32.HI R57, RZ, 0x10, R61 ;  /* 0x00000010ff397819 */ /* 0x000fe2000001163d */
[----:B------:R-:W-:Y:S01]  /*c840*/  FMUL.FTZ R61, R46, R55 ;  /* 0x000000372e3d7220 */ /* 0x000fe20000410000 */
[----:B------:R-:W-:Y:S01]  /*c850*/  SHF.R.U32.HI R59, RZ, 0x10, R63 ;  /* 0x00000010ff3b7819 */ /* 0x000fe2000001163f */
[----:B------:R-:W-:-:S02]  /*c860*/  HADD2.F32 R53, -RZ, R52.H0_H0 ;  /* 0x20000034ff357230 */ /* 0x000fc40000004100 */
[C---:B------:R-:W-:Y:S01]  /*c870*/  FMUL.FTZ R55, R38.reuse, R55 ;  /* 0x0000003726377220 */ /* 0x040fe20000410000 */
[----:B------:R-:W-:Y:S01]  /*c880*/  HADD2.F32 R50, -RZ, R50.H1_H1 ;  /* 0x30000032ff327230 */ /* 0x000fe20000004100 */
[----:B------:R-:W-:Y:S01]  /*c890*/  F2FP.F16.E4M3.UNPACK_B R147, R147 ;  /* 0x00000093ff93723e */ /* 0x000fe200020006ff */
[----:B------:R-:W-:Y:S02]  /*c8a0*/  IMAD.U32 R59, R59, 0x10000, RZ ;  /* 0x000100003b3b7824 */ /* 0x000fe400078e00ff */
[-C--:B------:R-:W-:Y:S01]  /*c8b0*/  FFMA.FTZ R38, R38, R53.reuse, -R61 ;  /* 0x0000003526267223 */ /* 0x080fe2000001083d */
[----:B------:R-:W-:Y:S01]  /*c8c0*/  FFMA.FTZ R46, R46, R53, R55 ;  /* 0x000000352e2e7223 */ /* 0x000fe20000010037 */
[----:B------:R-:W-:Y:S01]  /*c8d0*/  HADD2.F32 R51, -RZ, R51.H1_H1 ;  /* 0x30000033ff337230 */ /* 0x000fe20000004100 */
[----:B------:R-:W-:Y:S01]  /*c8e0*/  F2FP.F16.E4M3.UNPACK_B R53, R49 ;  /* 0x00000031ff35723e */ /* 0x000fe200020006ff */
[----:B------:R-:W-:Y:S01]  /*c8f0*/  HADD2.F32 R55, -RZ, R52.H1_H1 ;  /* 0x30000034ff377230 */ /* 0x000fe20000004100 */
[----:B------:R-:W-:Y:S01]  /*c900*/  F2FP.F16.E4M3.UNPACK_B R52, R48 ;  /* 0x00000030ff34723e */ /* 0x000fe200020006ff */
[----:B------:R-:W-:Y:S01]  /*c910*/  IMAD.U32 R57, R57, 0x10000, RZ ;  /* 0x0001000039397824 */ /* 0x000fe200078e00ff */
[----:B------:R-:W-:Y:S01]  /*c920*/  LOP3.LUT R12, R12, 0xff0000, R59, 0xf8, !PT ;  /* 0x00ff00000c0c7812 */ /* 0x000fe200078ef83b */
[-C--:B------:R-:W-:Y:S01]  /*c930*/  FMUL.FTZ R49, R51, R54.reuse ;  /* 0x0000003633317220 */ /* 0x080fe20000410000 */
[----:B------:R-:W-:Y:S01]  /*c940*/  FMUL.FTZ R56, R50, R54 ;  /* 0x0000003632387220 */ /* 0x000fe20000410000 */
[----:B------:R-:W-:Y:S01]  /*c950*/  F2FP.F16.E4M3.UNPACK_B R149, R149 ;  /* 0x00000095ff95723e */ /* 0x000fe200020006ff */
[----:B------:R-:W-:Y:S01]  /*c960*/  HADD2.F32 R59, -RZ, R147.H0_H0 ;  /* 0x20000093ff3b7230 */ /* 0x000fe20000004100 */
[----:B------:R-:W-:Y:S01]  /*c970*/  LOP3.LUT R36, R36, 0xff0000, R57, 0xf8, !PT ;  /* 0x00ff000024247812 */ /* 0x000fe200078ef839 */
[----:B------:R-:W-:-:S02]  /*c980*/  HADD2.F32 R54, -RZ, R53.H0_H0 ;  /* 0x20000035ff367230 */ /* 0x000fc40000004100 */
[-C--:B------:R-:W-:Y:S01]  /*c990*/  FFMA.FTZ R49, R50, R55.reuse, -R49 ;  /* 0x0000003732317223 */ /* 0x080fe20000010831 */
[--C-:B------:R-:W-:Y:S02]  /*c9a0*/  HADD2.F32 R48, -RZ, R52.reuse.H0_H0 ;  /* 0x20000034ff307230 */ /* 0x100fe40000004100 */
[----:B------:R-:W-:Y:S01]  /*c9b0*/  FFMA.FTZ R51, R51, R55, R56 ;  /* 0x0000003733337223 */ /* 0x000fe20000010038 */
[----:B------:R-:W-:Y:S02]  /*c9c0*/  HADD2.F32 R57, -RZ, R149.H0_H0 ;  /* 0x20000095ff397230 */ /* 0x000fe40000004100 */
[-C--:B------:R-:W-:Y:S01]  /*c9d0*/  FMUL.FTZ R61, R54, R59.reuse ;  /* 0x0000003b363d7220 */ /* 0x080fe20000410000 */
[----:B------:R-:W-:Y:S02]  /*c9e0*/  HADD2.F32 R147, -RZ, R147.H1_H1 ;  /* 0x30000093ff937230 */ /* 0x000fe40000004100 */
[----:B------:R-:W-:Y:S01]  /*c9f0*/  FMUL.FTZ R59, R48, R59 ;  /* 0x0000003b303b7220 */ /* 0x000fe20000410000 */
[----:B------:R-:W-:Y:S01]  /*ca00*/  HADD2.F32 R55, -RZ, R53.H1_H1 ;  /* 0x30000035ff377230 */ /* 0x000fe20000004100 */
[----:B------:R-:W-:Y:S01]  /*ca10*/  F2FP.F16.E4M3.UNPACK_B R56, R47.H1 ;  /* 0x0000002fff38723e */ /* 0x000fe200030006ff */
[----:B------:R-:W-:-:S02]  /*ca20*/  HADD2.F32 R52, -RZ, R52.H1_H1 ;  /* 0x30000034ff347230 */ /* 0x000fc40000004100 */
[----:B------:R-:W-:Y:S01]  /*ca30*/  FFMA.FTZ R50, R54, R57, R59 ;  /* 0x0000003936327223 */ /* 0x000fe2000001003b */
[----:B------:R-:W-:Y:S02]  /*ca40*/  HADD2.F32 R149, -RZ, R149.H1_H1 ;  /* 0x30000095ff957230 */ /* 0x000fe40000004100 */
[-C--:B------:R-:W-:Y:S01]  /*ca50*/  FMUL.FTZ R53, R55, R147.reuse ;  /* 0x0000009337357220 */ /* 0x080fe20000410000 */
[----:B------:R-:W-:Y:S01]  /*ca60*/  F2FP.F16.E4M3.UNPACK_B R54, R148.H1 ;  /* 0x00000094ff36723e */ /* 0x000fe200030006ff */
[----:B------:R-:W-:Y:S01]  /*ca70*/  FMUL.FTZ R58, R52, R147 ;  /* 0x00000093343a7220 */ /* 0x000fe20000410000 */
[----:B------:R-:W-:Y:S01]  /*ca80*/  FFMA.FTZ R48, R48, R57, -R61 ;  /* 0x0000003930307223 */ /* 0x000fe2000001083d */
[----:B------:R-:W-:Y:S01]  /*ca90*/  FFMA.FTZ R53, R52, R149, -R53 ;  /* 0x0000009534357223 */ /* 0x000fe20000010835 */
[----:B------:R-:W-:Y:S01]  /*caa0*/  F2FP.F16.E4M3.UNPACK_B R59, R150.H1 ;  /* 0x00000096ff3b723e */ /* 0x000fe200030006ff */
[----:B------:R-:W-:Y:S01]  /*cab0*/  HADD2.F32 R61, -RZ, R54.H0_H0 ;  /* 0x20000036ff3d7230 */ /* 0x000fe20000004100 */
[----:B------:R-:W-:Y:S01]  /*cac0*/  F2FP.F16.E4M3.UNPACK_B R52, R45.H1 ;  /* 0x0000002dff34723e */ /* 0x000fe200030006ff */
[----:B------:R-:W-:-:S02]  /*cad0*/  HADD2.F32 R57, -RZ, R56.H0_H0 ;  /* 0x20000038ff397230 */ /* 0x000fc40000004100 */
[----:B------:R-:W-:Y:S01]  /*cae0*/  FFMA.FTZ R55, R55, R149, R58 ;  /* 0x0000009537377223 */ /* 0x000fe2000001003a */
[----:B------:R-:W-:Y:S01]  /*caf0*/  HADD2.F32 R63, -RZ, R54.H1_H1 ;  /* 0x30000036ff3f7230 */ /* 0x000fe20000004100 */
[----:B------:R-:W-:Y:S01]  /*cb00*/  F2FP.F16.E4M3.UNPACK_B R148, R148 ;  /* 0x00000094ff94723e */ /* 0x000fe200020006ff */
[----:B------:R-:W-:Y:S02]  /*cb10*/  HADD2.F32 R54, -RZ, R52.H0_H0 ;  /* 0x20000034ff367230 */ /* 0x000fe40000004100 */
[----:B------:R-:W-:Y:S01]  /*cb20*/  FMUL.FTZ R73, R57, R61 ;  /* 0x0000003d39497220 */ /* 0x000fe20000410000 */
[----:B------:R-:W-:Y:S01]  /*cb30*/  HADD2.F32 R60, -RZ, R59.H0_H0 ;  /* 0x2000003bff3c7230 */ /* 0x000fe20000004100 */
[----:B------:R-:W-:Y:S01]  /*cb40*/  F2FP.F16.E4M3.UNPACK_B R45, R45 ;  /* 0x0000002dff2d723e */ /* 0x000fe200020006ff */
[----:B------:R-:W-:Y:S02]  /*cb50*/  HADD2.F32 R58, -RZ, R56.H1_H1 ;  /* 0x30000038ff3a7230 */ /* 0x000fe40000004100 */
[----:B------:R-:W-:Y:S01]  /*cb60*/  FMUL.FTZ R62, R54, R61 ;  /* 0x0000003d363e7220 */ /* 0x000fe20000410000 */
[----:B------:R-:W-:-:S02]  /*cb70*/  HADD2.F32 R56, -RZ, R52.H1_H1 ;  /* 0x30000034ff387230 */ /* 0x000fc40000004100 */
[----:B------:R-:W-:Y:S01]  /*cb80*/  FFMA.FTZ R52, R54, R60, -R73 ;  /* 0x0000003c36347223 */ /* 0x000fe20000010849 */
[----:B------:R-:W-:Y:S02]  /*cb90*/  HADD2.F32 R59, -RZ, R59.H1_H1 ;  /* 0x3000003bff3b7230 */ /* 0x000fe40000004100 */
[----:B------:R-:W-:Y:S01]  /*cba0*/  FMUL.FTZ R61, R58, R63 ;  /* 0x0000003f3a3d7220 */ /* 0x000fe20000410000 */
[----:B------:R-:W-:Y:S01]  /*cbb0*/  F2FP.F16.E4M3.UNPACK_B R54, R47 ;  /* 0x0000002fff36723e */ /* 0x000fe200020006ff */
[C---:B------:R-:W-:Y:S01]  /*cbc0*/  FMUL.FTZ R73, R56.reuse, R63 ;  /* 0x0000003f38497220 */ /* 0x040fe20000410000 */
[----:B------:R-:W-:Y:S01]  /*cbd0*/  F2FP.F16.E4M3.UNPACK_B R150, R150 ;  /* 0x00000096ff96723e */ /* 0x000fe200020006ff */
[-C--:B------:R-:W-:Y:S01]  /*cbe0*/  FFMA.FTZ R63, R56, R59.reuse, -R61 ;  /* 0x0000003b383f7223 */ /* 0x080fe2000001083d */
[----:B------:R-:W-:Y:S02]  /*cbf0*/  HADD2.F32 R47, -RZ, R45.H0_H0 ;  /* 0x2000002dff2f7230 */ /* 0x000fe40000004100 */
[----:B------:R-:W-:Y:S01]  /*cc00*/  FFMA.FTZ R73, R58, R59, R73 ;  /* 0x0000003b3a497223 */ /* 0x000fe20000010049 */
[----:B------:R-:W-:-:S02]  /*cc10*/  HADD2.F32 R58, -RZ, R148.H0_H0 ;  /* 0x20000094ff3a7230 */ /* 0x000fc40000004100 */
[----:B------:R-:W-:Y:S01]  /*cc20*/  FFMA.FTZ R62, R57, R60, R62 ;  /* 0x0000003c393e7223 */ /* 0x000fe2000001003e */
[----:B------:R-:W-:Y:S01]  /*cc30*/  HADD2.F32 R56, -RZ, R54.H0_H0 ;  /* 0x20000036ff387230 */ /* 0x000fe20000004100 */
[----:B------:R-:W-:Y:S01]  /*cc40*/  F2FP.SATFINITE.E4M3.F32.PACK_AB_MERGE_C R46, R51, R46, RZ ;  /* 0x0000002e332e723e */ /* 0x000fe200048070ff */
[----:B------:R-:W-:Y:S02]  /*cc50*/  HADD2.F32 R148, -RZ, R148.H1_H1 ;  /* 0x30000094ff947230 */ /* 0x000fe40000004100 */
[-C--:B------:R-:W-:Y:S01]  /*cc60*/  FMUL.FTZ R59, R47, R58.reuse ;  /* 0x0000003a2f3b7220 */ /* 0x080fe20000410000 */
[----:B------:R-:W-:Y:S02]  /*cc70*/  HADD2.F32 R54, -RZ, R54.H1_H1 ;  /* 0x30000036ff367230 */ /* 0x000fe40000004100 */
[----:B------:R-:W-:Y:S01]  /*cc80*/  FMUL.FTZ R60, R56, R58 ;  /* 0x0000003a383c7220 */ /* 0x000fe20000410000 */
[----:B------:R-:W-:Y:S01]  /*cc90*/  HADD2.F32 R45, -RZ, R45.H1_H1 ;  /* 0x3000002dff2d7230 */ /* 0x000fe20000004100 */
[----:B------:R-:W-:Y:S01]  /*cca0*/  F2FP.SATFINITE.E4M3.F32.PACK_AB_MERGE_C R38, R49, R38, RZ ;  /* 0x000000263126723e */ /* 0x000fe200048070ff */
[----:B------:R-:W-:-:S02]  /*ccb0*/  HADD2.F32 R57, -RZ, R150.H0_H0 ;  /* 0x20000096ff397230 */ /* 0x000fc40000004100 */
[CC--:B------:R-:W-:Y:S01]  /*ccc0*/  FMUL.FTZ R58, R54.reuse, R148.reuse ;  /* 0x00000094363a7220 */ /* 0x0c0fe20000410000 */
[----:B------:R-:W-:Y:S02]  /*ccd0*/  HADD2.F32 R150, -RZ, R150.H1_H1 ;  /* 0x30000096ff967230 */ /* 0x000fe40000004100 */
[----:B------:R-:W-:Y:S01]  /*cce0*/  FMUL.FTZ R61, R45, R148 ;  /* 0x000000942d3d7220 */ /* 0x000fe20000410000 */
[----:B------:R-:W-:Y:S01]  /*ccf0*/  F2FP.F16.E4M3.UNPACK_B R51, R37 ;  /* 0x00000025ff33723e */ /* 0x000fe200020006ff */
[----:B------:R-:W-:Y:S01]  /*cd00*/  FFMA.FTZ R60, R47, R57, -R60 ;  /* 0x000000392f3c7223 */ /* 0x000fe2000001083c */
[----:B------:R-:W-:Y:S01]  /*cd10*/  F2FP.F16.E4M3.UNPACK_B R49, R13 ;  /* 0x0000000dff31723e */ /* 0x000fe200020006ff */
[-C--:B------:R-:W-:Y:S01]  /*cd20*/  FFMA.FTZ R45, R45, R150.reuse, -R58 ;  /* 0x000000962d2d7223 */ /* 0x080fe2000001083a */
[----:B------:R-:W-:Y:S01]  /*cd30*/  FFMA.FTZ R150, R54, R150, R61 ;  /* 0x0000009636967223 */ /* 0x000fe2000001003d */
[----:B------:R-:W-:Y:S01]  /*cd40*/  F2FP.F16.E4M3.UNPACK_B R54, R36 ;  /* 0x00000024ff36723e */ /* 0x000fe200020006ff */
[----:B------:R-:W-:Y:S01]  /*cd50*/  FFMA.FTZ R59, R56, R57, R59 ;  /* 0x00000039383b7223 */ /* 0x000fe2000001003b */
[----:B------:R-:W-:-:S02]  /*cd60*/  F2FP.SATFINITE.E4M3.F32.PACK_AB_MERGE_C R63, R63, R52, RZ ;  /* 0x000000343f3f723e */ /* 0x000fc400048070ff */
[----:B------:R-:W-:Y:S01]  /*cd70*/  F2FP.SATFINITE.E4M3.F32.PACK_AB_MERGE_C R46, R55, R50, R46 ;  /* 0x00000032372e723e */ /* 0x000fe2000480702e */
[----:B------:R-:W-:Y:S01]  /*cd80*/  HADD2.F32 R50, -RZ, R51.H0_H0 ;  /* 0x20000033ff327230 */ /* 0x000fe20000004100 */
[----:B------:R-:W-:Y:S01]  /*cd90*/  F2FP.SATFINITE.E4M3.F32.PACK_AB_MERGE_C R62, R73, R62, RZ ;  /* 0x0000003e493e723e */ /* 0x000fe200048070ff */
[--C-:B------:R-:W-:Y:S01]  /*cda0*/  HADD2.F32 R57, -RZ, R54.reuse.H0_H0 ;  /* 0x20000036ff397230 */ /* 0x100fe20000004100 */
[----:B------:R-:W-:Y:S01]  /*cdb0*/  F2FP.SATFINITE.E4M3.F32.PACK_AB_MERGE_C R47, R53, R48, R38 ;  /* 0x00000030352f723e */ /* 0x000fe20004807026 */
[----:B------:R-:W-:Y:S01]  /*cdc0*/  HADD2.F32 R48, -RZ, R49.H0_H0 ;  /* 0x20000031ff307230 */ /* 0x000fe20000004100 */
[----:B------:R-:W-:Y:S01]  /*cdd0*/  F2FP.F16.E4M3.UNPACK_B R52, R14 ;  /* 0x0000000eff34723e */ /* 0x000fe200020006ff */
[----:B------:R-:W-:Y:S01]  /*cde0*/  HADD2.F32 R53, -RZ, R51.H1_H1 ;  /* 0x30000033ff357230 */ /* 0x000fe20000004100 */
[----:B------:R-:W-:Y:S01]  /*cdf0*/  F2FP.SATFINITE.E4M3.F32.PACK_AB_MERGE_C R38, R150, R59, R62 ;  /* 0x0000003b9626723e */ /* 0x000fe2000480703e */
[----:B------:R-:W-:Y:S01]  /*ce00*/  FMUL.FTZ R59, R50, R57 ;  /* 0x00000039323b7220 */ /* 0x000fe20000410000 */
[----:B------:R-:W-:-:S02]  /*ce10*/  HADD2.F32 R56, -RZ, R54.H1_H1 ;  /* 0x30000036ff387230 */ /* 0x000fc40000004100 */
[C---:B------:R-:W-:Y:S01]  /*ce20*/  FMUL.FTZ R57, R48.reuse, R57 ;  /* 0x0000003930397220 */ /* 0x040fe20000410000 */
[--C-:B------:R-:W-:Y:S01]  /*ce30*/  HADD2.F32 R55, -RZ, R52.reuse.H0_H0 ;  /* 0x20000034ff377230 */ /* 0x100fe20000004100 */
[----:B------:R-:W-:Y:S01]  /*ce40*/  F2FP.F16.E4M3.UNPACK_B R14, R14.H1 ;  /* 0x0000000eff0e723e */ /* 0x000fe200030006ff */
[----:B------:R-:W-:Y:S02]  /*ce50*/  HADD2.F32 R51, -RZ, R49.H1_H1 ;  /* 0x30000031ff337230 */ /* 0x000fe40000004100 */
[-C--:B------:R-:W-:Y:S01]  /*ce60*/  FMUL.FTZ R58, R53, R56.reuse ;  /* 0x00000038353a7220 */ /* 0x080fe20000410000 */
[----:B------:R-:W-:Y:S02]  /*ce70*/  HADD2.F32 R54, -RZ, R52.H1_H1 ;  /* 0x30000034ff367230 */ /* 0x000fe40000004100 */
[-C--:B------:R-:W-:Y:S01]  /*ce80*/  FFMA.FTZ R48, R48, R55.reuse, -R59 ;  /* 0x0000003730307223 */ /* 0x080fe2000001083b */
[----:B------:R-:W-:Y:S01]  /*ce90*/  FFMA.FTZ R49, R50, R55, R57 ;  /* 0x0000003732317223 */ /* 0x000fe20000010039 */
[----:B------:R-:W-:Y:S01]  /*cea0*/  FMUL.FTZ R56, R51, R56 ;  /* 0x0000003833387220 */ /* 0x000fe20000410000 */
[----:B------:R-:W-:-:S02]  /*ceb0*/  F2FP.F16.E4M3.UNPACK_B R52, R37.H1 ;  /* 0x00000025ff34723e */ /* 0x000fc400030006ff */
[----:B------:R-:W-:Y:S01]  /*cec0*/  F2FP.F16.E4M3.UNPACK_B R55, R36.H1 ;  /* 0x00000024ff37723e */ /* 0x000fe200030006ff */
[-C--:B------:R-:W-:Y:S01]  /*ced0*/  FFMA.FTZ R36, R53, R54.reuse, R56 ;  /* 0x0000003635247223 */ /* 0x080fe20000010038 */
[----:B------:R-:W-:Y:S01]  /*cee0*/  F2FP.F16.E4M3.UNPACK_B R50, R13.H1 ;  /* 0x0000000dff32723e */ /* 0x000fe200030006ff */
[----:B------:R-:W-:Y:S01]  /*cef0*/  FFMA.FTZ R13, R51, R54, -R58 ;  /* 0x00000036330d7223 */ /* 0x000fe2000001083a */
[----:B------:R-:W-:Y:S01]  /*cf00*/  HADD2.F32 R51, -RZ, R52.H0_H0 ;  /* 0x20000034ff337230 */ /* 0x000fe20000004100 */
[-C--:B------:R-:W-:Y:S01]  /*cf10*/  F2FP.F16.E4M3.UNPACK_B R59, R12.reuse ;  /* 0x0000000cff3b723e */ /* 0x080fe200020006ff */
[----:B------:R-:W-:Y:S01]  /*cf20*/  HADD2.F32 R54, -RZ, R55.H0_H0 ;  /* 0x20000037ff367230 */ /* 0x000fe20000004100 */
[----:B------:R-:W-:Y:S01]  /*cf30*/  F2FP.F16.E4M3.UNPACK_B R61, R12.H1 ;  /* 0x0000000cff3d723e */ /* 0x000fe200030006ff */
[----:B------:R-:W-:Y:S01]  /*cf40*/  HADD2.F32 R37, -RZ, R50.H0_H0 ;  /* 0x20000032ff257230 */ /* 0x000fe20000004100 */
[----:B------:R-:W-:Y:S01]  /*cf50*/  F2FP.F16.E4M3.UNPACK_B R12, R11 ;  /* 0x0000000bff0c723e */ /* 0x000fe200020006ff */
[----:B------:R-:W-:-:S02]  /*cf60*/  HADD2.F32 R53, -RZ, R52.H1_H1 ;  /* 0x30000034ff357230 */ /* 0x000fc40000004100 */
[-C--:B------:R-:W-:Y:S01]  /*cf70*/  FMUL.FTZ R58, R51, R54.reuse ;  /* 0x00000036333a7220 */ /* 0x080fe20000410000 */
[----:B------:R-:W-:Y:S02]  /*cf80*/  HADD2.F32 R56, -RZ, R55.H1_H1 ;  /* 0x30000037ff387230 */ /* 0x000fe40000004100 */
[----:B------:R-:W-:Y:S01]  /*cf90*/  FMUL.FTZ R54, R37, R54 ;  /* 0x0000003625367220 */ /* 0x000fe20000410000 */
[----:B------:R-:W-:Y:S01]  /*cfa0*/  HADD2.F32 R50, -RZ, R50.H1_H1 ;  /* 0x30000032ff327230 */ /* 0x000fe20000004100 */
[----:B------:R-:W-:Y:S01]  /*cfb0*/  F2FP.SATFINITE.E4M3.F32.PACK_AB_MERGE_C R45, R45, R60, R63 ;  /* 0x0000003c2d2d723e */ /* 0x000fe2000480703f */
[--C-:B------:R-:W-:Y:S02]  /*cfc0*/  HADD2.F32 R52, -RZ, R14.reuse.H0_H0 ;  /* 0x2000000eff347230 */ /* 0x100fe40000004100 */
[-C--:B------:R-:W-:Y:S01]  /*cfd0*/  FMUL.FTZ R57, R53, R56.reuse ;  /* 0x0000003835397220 */ /* 0x080fe20000410000 */
[----:B------:R-:W-:Y:S02]  /*cfe0*/  HADD2.F32 R55, -RZ, R14.H1_H1 ;  /* 0x3000000eff377230 */ /* 0x000fe40000004100 */
[----:B------:R-:W-:Y:S01]  /*cff0*/  FMUL.FTZ R56, R50, R56 ;  /* 0x0000003832387220 */ /* 0x000fe20000410000 */
[----:B------:R-:W-:-:S02]  /*d000*/  HADD2.F32 R62, -RZ, R59.H0_H0 ;  /* 0x2000003bff3e7230 */ /* 0x000fc40000004100 */
[-C--:B------:R-:W-:Y:S01]  /*d010*/  FFMA.FTZ R14, R37, R52.reuse, -R58 ;  /* 0x00000034250e7223 */ /* 0x080fe2000001083a */
[----:B------:R-:W-:Y:S01]  /*d020*/  FFMA.FTZ R37, R51, R52, R54 ;  /* 0x0000003433257223 */ /* 0x000fe20000010036 */
[----:B------:R-:W-:Y:S01]  /*d030*/  FFMA.FTZ R51, R50, R55, -R57 ;  /* 0x0000003732337223 */ /* 0x000fe20000010839 */
[----:B------:R-:W-:Y:S01]  /*d040*/  F2FP.F16.E4M3.UNPACK_B R52, R15 ;  /* 0x0000000fff34723e */ /* 0x000fe200020006ff */
[----:B------:R-:W-:Y:S01]  /*d050*/  FFMA.FTZ R50, R53, R55, R56 ;  /* 0x0000003735327223 */ /* 0x000fe20000010038 */
[-C--:B------:R-:W-:Y:S01]  /*d060*/  F2FP.F16.E4M3.UNPACK_B R54, R39.reuse ;  /* 0x00000027ff36723e */ /* 0x080fe200020006ff */
[----:B------:R-:W-:Y:S01]  /*d070*/  HADD2.F32 R72, -RZ, R61.H0_H0 ;  /* 0x2000003dff487230 */ /* 0x000fe20000004100 */
[----:B------:R-:W-:Y:S01]  /*d080*/  F2FP.F16.E4M3.UNPACK_B R55, R39.H1 ;  /* 0x00000027ff37723e */ /* 0x000fe200030006ff */
[----:B------:R-:W-:Y:S01]  /*d090*/  HADD2.F32 R39, -RZ, R52.H0_H0 ;  /* 0x20000034ff277230 */ /* 0x000fe20000004100 */
[----:B------:R-:W-:Y:S01]  /*d0a0*/  F2FP.F16.E4M3.UNPACK_B R15, R15.H1 ;  /* 0x0000000fff0f723e */ /* 0x000fe200030006ff */
[----:B------:R-:W-:Y:S01]  /*d0b0*/  HADD2.F32 R56, -RZ, R54.H0_H0 ;  /* 0x20000036ff387230 */ /* 0x000fe20000004100 */
[----:B------:R-:W-:Y:S01]  /*d0c0*/  F2FP.F16.E4M3.UNPACK_B R57, R11.H1 ;  /* 0x0000000bff39723e */ /* 0x000fe200030006ff */
[----:B------:R-:W-:-:S02]  /*d0d0*/  HADD2.F32 R11, -RZ, R55.H0_H0 ;  /* 0x20000037ff0b7230 */ /* 0x000fc40000004100 */
[-C--:B------:R-:W-:Y:S01]  /*d0e0*/  FMUL.FTZ R63, R39, R62.reuse ;  /* 0x0000003e273f7220 */ /* 0x080fe20000410000 */
[----:B------:R-:W-:Y:S02]  /*d0f0*/  HADD2.F32 R53, -RZ, R15.H0_H0 ;  /* 0x2000000fff357230 */ /* 0x000fe40000004100 */
[----:B------:R-:W-:Y:S01]  /*d100*/  FMUL.FTZ R74, R56, R62 ;  /* 0x0000003e384a7220 */ /* 0x000fe20000410000 */
[----:B------:R-:W-:Y:S02]  /*d110*/  HADD2.F32 R58, -RZ, R12.H0_H0 ;  /* 0x2000000cff3a7230 */ /* 0x000fe40000004100 */
[-C--:B------:R-:W-:Y:S01]  /*d120*/  FMUL.FTZ R62, R11, R72.reuse ;  /* 0x000000480b3e7220 */ /* 0x080fe20000410000 */
[----:B------:R-:W-:Y:S02]  /*d130*/  HADD2.F32 R60, -RZ, R57.H0_H0 ;  /* 0x20000039ff3c7230 */ /* 0x000fe40000004100 */
[----:B------:R-:W-:Y:S01]  /*d140*/  FMUL.FTZ R72, R53, R72 ;  /* 0x0000004835487220 */ /* 0x000fe20000410000 */
[----:B------:R-:W-:-:S02]  /*d150*/  HADD2.F32 R55, -RZ, R55.H1_H1 ;  /* 0x30000037ff377230 */ /* 0x000fc40000004100 */
[----:B------:R-:W-:Y:S01]  /*d160*/  FFMA.FTZ R63, R56, R58, R63 ;  /* 0x0000003a383f7223 */ /* 0x000fe2000001003f */
[----:B------:R-:W-:Y:S02]  /*d170*/  HADD2.F32 R56, -RZ, R61.H1_H1 ;  /* 0x3000003dff387230 */ /* 0x000fe40000004100 */
[----:B------:R-:W-:Y:S01]  /*d180*/  FFMA.FTZ R72, R11, R60, R72 ;  /* 0x0000003c0b487223 */ /* 0x000fe20000010048 */
[----:B------:R-:W-:Y:S02]  /*d190*/  HADD2.F32 R15, -RZ, R15.H1_H1 ;  /* 0x3000000fff0f7230 */ /* 0x000fe40000004100 */
[----:B------:R-:W-:Y:S01]  /*d1a0*/  FFMA.FTZ R74, R39, R58, -R74 ;  /* 0x0000003a274a7223 */ /* 0x000fe2000001084a */
[----:B------:R-:W-:Y:S02]  /*d1b0*/  HADD2.F32 R11, -RZ, R12.H1_H1 ;  /* 0x3000000cff0b7230 */ /* 0x000fe40000004100 */
[----:B------:R-:W-:Y:S01]  /*d1c0*/  FMUL.FTZ R58, R55, R56 ;  /* 0x00000038373a7220 */ /* 0x000fe20000410000 */
[----:B------:R-:W-:-:S02]  /*d1d0*/  HADD2.F32 R54, -RZ, R54.H1_H1 ;  /* 0x30000036ff367230 */ /* 0x000fc40000004100 */
[----:B------:R-:W-:Y:S01]  /*d1e0*/  FMUL.FTZ R56, R15, R56 ;  /* 0x000000380f387220 */ /* 0x000fe20000410000 */
[----:B------:R-:W-:Y:S02]  /*d1f0*/  HADD2.F32 R59, -RZ, R59.H1_H1 ;  /* 0x3000003bff3b7230 */ /* 0x000fe40000004100 */
[----:B------:R-:W-:Y:S01]  /*d200*/  FFMA.FTZ R62, R53, R60, -R62 ;  /* 0x0000003c353e7223 */ /* 0x000fe2000001083e */
[----:B------:R-:W-:Y:S01]  /*d210*/  HADD2.F32 R12, -RZ, R57.H1_H1 ;  /* 0x30000039ff0c7230 */ /* 0x000fe20000004100 */
[----:B------:R-:W-:Y:S01]  /*d220*/  F2FP.SATFINITE.E4M3.F32.PACK_AB_MERGE_C R14, R51, R14, RZ ;  /* 0x0000000e330e723e */ /* 0x000fe200048070ff */
[----:B------:R-:W-:Y:S02]  /*d230*/  HADD2.F32 R52, -RZ, R52.H1_H1 ;  /* 0x30000034ff347230 */ /* 0x000fe40000004100 */
[----:B------:R-:W-:Y:S01]  /*d240*/  FMUL.FTZ R39, R54, R59 ;  /* 0x0000003b36277220 */ /* 0x000fe20000410000 */
[----:B------:R-:W-:Y:S01]  /*d250*/  F2FP.SATFINITE.E4M3.F32.PACK_AB_MERGE_C R37, R50, R37, RZ ;  /* 0x000000253225723e */ /* 0x000fe200048070ff */
[-C--:B------:R-:W-:Y:S01]  /*d260*/  FFMA.FTZ R15, R15, R12.reuse, -R58 ;  /* 0x0000000c0f0f7223 */ /* 0x080fe2000001083a */
[----:B------:R-:W-:Y:S01]  /*d270*/  FFMA.FTZ R55, R55, R12, R56 ;  /* 0x0000000c37377223 */ /* 0x000fe20000010038 */
[C---:B------:R-:W-:Y:S01]  /*d280*/  FMUL.FTZ R59, R52.reuse, R59 ;  /* 0x0000003b343b7220 */ /* 0x040fe20000410000 */
[----:B------:R-:W-:Y:S01]  /*d290*/  FFMA.FTZ R39, R52, R11, -R39 ;  /* 0x0000000b34277223 */ /* 0x000fe20000010827 */
[----:B------:R-:W-:Y:S01]  /*d2a0*/  F2FP.SATFINITE.E4M3.F32.PACK_AB_MERGE_C R13, R13, R48, R14 ;  /* 0x000000300d0d723e */ /* 0x000fe2000480700e */
[----:B------:R-:W-:-:S02]  /*d2b0*/  IMAD.MOV.U32 R14, RZ, RZ, R45 ;  /* 0x000000ffff0e7224 */ /* 0x000fc400078e002d */
[----:B------:R-:W-:Y:S01]  /*d2c0*/  FFMA.FTZ R54, R54, R11, R59 ;  /* 0x0000000b36367223 */ /* 0x000fe2000001003b */
[----:B------:R-:W-:Y:S02]  /*d2d0*/  F2FP.SATFINITE.E4M3.F32.PACK_AB_MERGE_C R15, R15, R62, RZ ;  /* 0x0000003e0f0f723e */ /* 0x000fe400048070ff */
[----:B------:R-:W-:Y:S02]  /*d2e0*/  F2FP.SATFINITE.E4M3.F32.PACK_AB_MERGE_C R55, R55, R72, RZ ;  /* 0x000000483737723e */ /* 0x000fe400048070ff */
[----:B------:R-:W-:Y:S02]  /*d2f0*/  F2FP.SATFINITE.E4M3.F32.PACK_AB_MERGE_C R15, R39, R74, R15 ;  /* 0x0000004a270f723e */ /* 0x000fe4000480700f */
[----:B------:R-:W-:Y:S01]  /*d300*/  F2FP.SATFINITE.E4M3.F32.PACK_AB_MERGE_C R37, R36, R49, R37 ;  /* 0x000000312425723e */ /* 0x000fe20004807025 */
[----:B------:R-:W-:Y:S01]  /*d310*/  IMAD.MOV.U32 R36, RZ, RZ, R46 ;  /* 0x000000ffff247224 */ /* 0x000fe200078e002e */
[----:B------:R-:W-:Y:S02]  /*d320*/  F2FP.SATFINITE.E4M3.F32.PACK_AB_MERGE_C R39, R54, R63, R55 ;  /* 0x0000003f3627723e */ /* 0x000fe40004807037 */
[----:B------:R-:W-:-:S07]  /*d330*/  MOV R12, R47 ;  /* 0x0000002f000c7202 */ /* 0x000fce0000000f00 */
.L_x_523:
[----:B------:R-:W-:Y:S05]  /*d340*/  BSYNC B2 ;  /* 0x0000000000027941 */ /* 0x000fea0003800000 */
.L_x_522:
[----:B-1----:R1:W-:Y:S04]  /*d350*/  ST.E.128 desc[UR50][R40.64], R12 ;  /* 0x0000000c28007985 */ /* 0x0023e8000c101d32 */
[----:B----4-:R1:W-:Y:S02]  /*d360*/  @!P2 ST.E.128 desc[UR50][R42.64], R36 ;  /* 0x000000242a00a985 */ /* 0x0103e4000c101d32 */
.L_x_521:
[----:B------:R-:W-:Y:S05]  /*d370*/  BSYNC B1 ;  /* 0x0000000000017941 */ /* 0x000fea0003800000 */
.L_x_520:
[----:B------:R-:W-:Y:S01]  /*d380*/  ISETP.NE.AND P2, PT, R29, RZ, PT ;  /* 0x000000ff1d00720c */ /* 0x000fe20003f45270 */
[----:B------:R-:W-:-:S12]  /*d390*/  BSSY B1, `(.L_x_524) ;  /* 0x00000f1000017945 */ /* 0x000fd80003800000 */
[----:B------:R-:W-:Y:S05]  /*d3a0*/  @!P2 BRA `(.L_x_525) ;  /* 0x0000000c00bca947 */ /* 0x000fea0003800000 */
[----:B0---4-:R-:W-:Y:S01]  /*d3b0*/  SEL R11, R121, R146, !P3 ;  /* 0x00000092790b7207 */ /* 0x011fe20005800000 */
[----:B------:R-:W-:Y:S01]  /*d3c0*/  BSSY B2, `(.L_x_526) ;  /* 0x00000eb000027945 */ /* 0x000fe20003800000 */
[----:B-1----:R-:W-:Y:S02]  /*d3d0*/  IADD3 R40, P2, R26, R120, RZ ;  /* 0x000000781a287210 */ /* 0x002fe40007f5e0ff */
        /* <DEDUP_REMOVED lines=8> */
[----:B------:R-:W-:Y:S02]  /*d460*/  SHF.R.S32.HI R12, RZ, 0x2, R12 ;  /* 0x00000002ff0c7819 */ /* 0x000fe4000001140c */
[----:B------:R-:W-:-:S03]  /*d470*/  LOP3.LUT R11, R212, 0x30, R13, 0xf8, !PT ;  /* 0x00000030d40b7812 */ /* 0x000fc600078ef80d */
[----:B------:R-:W-:Y:S01]  /*d480*/  IMAD R12, R12, 0x2800, R213 ;  /* 0x000028000c0c7824 */ /* 0x000fe200078e02d5 */
[----:B------:R-:W-:-:S05]  /*d490*/  LOP3.LUT R11, R11, R4, RZ, 0x3c, !PT ;  /* 0x000000040b0b7212 */ /* 0x000fca00078e3cff */
[----:B------:R-:W-:Y:S01]  /*d4a0*/  @!P2 IADD3 R42, P4, R13, R120, RZ ;  /* 0x000000780d2aa210 */ /* 0x000fe20007f9e0ff */
[----:B------:R-:W-:Y:S02]  /*d4b0*/  IMAD.IADD R12, R12, 0x1, R11 ;  /* 0x000000010c0c7824 */ /* 0x000fe400078e020b */
[----:B------:R-:W-:Y:S01]  /*d4c0*/  IMAD R11, R19, 0x7800, R131 ;  /* 0x00007800130b7824 */ /* 0x000fe200078e0283 */
[----:B------:R-:W-:Y:S01]  /*d4d0*/  @!P2 LEA.HI.X.SX32 R43, R13, R44, 0x1, P4 ;  /* 0x0000002c0d2ba211 */ /* 0x000fe200020f0eff */
[----:B------:R-:W-:Y:S01]  /*d4e0*/  IMAD R13, R19, 0x7800, R12 ;  /* 0x00007800130d7824 */ /* 0x000fe200078e020c */
[----:B------:R-:W-:Y:S01]  /*d4f0*/  ISETP.GE.AND P4, PT, R0, R118, PT ;  /* 0x000000760000720c */ /* 0x000fe20003f86270 */
[C---:B------:R-:W-:Y:S02]  /*d500*/  IMAD.IADD R11, R18.reuse, 0x1, R11 ;  /* 0x00000001120b7824 */ /* 0x040fe400078e020b */
[----:B------:R-:W-:-:S03]  /*d510*/  IMAD.IADD R36, R18, 0x1, R13 ;  /* 0x0000000112247824 */ /* 0x000fc600078e020d */
[----:B------:R0:W1:Y:S04]  /*d520*/  LDS.128 R12, [R11+0x1a400] ;  /* 0x01a400000b0c7984 */ /* 0x0000680000000c00 */
[----:B------:R-:W4:Y:S03]  /*d530*/  LDS.128 R36, [R36+0x1a400] ;  /* 0x01a4000024247984 */ /* 0x000f260000000c00 */
[----:B------:R-:W-:Y:S05]  /*d540*/  @P4 BRA `(.L_x_527) ;  /* 0x0000000c00484947 */ /* 0x000fea0003800000 */
[--C-:B0-----:R-:W-:Y:S01]  /*d550*/  SHF.R.U32.HI R11, RZ, 0x8, R77.reuse ;  /* 0x00000008ff0b7819 */ /* 0x101fe2000001164d */
[----:B----4-:R-:W-:Y:S01]  /*d560*/  IMAD.MOV.U32 R50, RZ, RZ, R36 ;  /* 0x000000ffff327224 */ /* 0x010fe200078e0024 */
[----:B------:R-:W-:Y:S01]  /*d570*/  SHF.R.U32.HI R55, RZ, 0x10, R77 ;  /* 0x00000010ff377819 */ /* 0x000fe2000001164d */
[----:B-1----:R-:W-:Y:S01]  /*d580*/  IMAD.MOV.U32 R45, RZ, RZ, R14 ;  /* 0x000000ffff2d7224 */ /* 0x002fe200078e000e */
[----:B------:R-:W-:Y:S01]  /*d590*/  LOP3.LUT R46, R77, 0xff0000ff, RZ, 0xc0, !PT ;  /* 0xff0000ff4d2e7812 */ /* 0x000fe200078ec0ff */
[----:B------:R-:W-:Y:S01]  /*d5a0*/  IMAD.SHL.U32 R11, R11, 0x100, RZ ;  /* 0x000001000b0b7824 */ /* 0x000fe200078e00ff */
[----:B------:R-:W-:Y:S01]  /*d5b0*/  SHF.R.U32.HI R53, RZ, 0x8, R65 ;  /* 0x00000008ff357819 */ /* 0x000fe20000011641 */
[----:B------:R-:W-:Y:S01]  /*d5c0*/  IMAD.U32 R14, R55, 0x10000, RZ ;  /* 0x00010000370e7824 */ /* 0x000fe200078e00ff */
[----:B------:R-:W-:Y:S02]  /*d5d0*/  SHF.R.U32.HI R52, RZ, 0x8, R67 ;  /* 0x00000008ff347819 */ /* 0x000fe40000011643 */
[----:B------:R-:W-:Y:S01]  /*d5e0*/  SHF.R.U32.HI R54, RZ, 0x8, R79 ;  /* 0x00000008ff367819 */ /* 0x000fe2000001164f */
[----:B------:R-:W-:Y:S01]  /*d5f0*/  IMAD.SHL.U32 R36, R53, 0x100, RZ ;  /* 0x0000010035247824 */ /* 0x000fe200078e00ff */
[----:B------:R-:W-:Y:S01]  /*d600*/  LOP3.LUT R11, R46, 0xff00, R11, 0xf8, !PT ;  /* 0x0000ff002e0b7812 */ /* 0x000fe200078ef80b */
[----:B------:R-:W-:Y:S01]  /*d610*/  IMAD.SHL.U32 R46, R52, 0x100, RZ ;  /* 0x00000100342e7824 */ /* 0x000fe200078e00ff */
[----:B------:R-:W-:-:S02]  /*d620*/  LOP3.LUT R49, R65, 0xff0000ff, RZ, 0xc0, !PT ;  /* 0xff0000ff41317812 */ /* 0x000fc400078ec0ff */
[----:B------:R-:W-:Y:S02]  /*d630*/  LOP3.LUT R51, R67, 0xff0000ff, RZ, 0xc0, !PT ;  /* 0xff0000ff43337812 */ /* 0x000fe400078ec0ff */
[----:B------:R-:W-:Y:S02]  /*d640*/  MOV R48, R12 ;  /* 0x0000000c00307202 */ /* 0x000fe40000000f00 */
[----:B------:R-:W-:Y:S02]  /*d650*/  SHF.R.U32.HI R59, RZ, 0x10, R79 ;  /* 0x00000010ff3b7819 */ /* 0x000fe4000001164f */
[----:B------:R-:W-:Y:S02]  /*d660*/  LOP3.LUT R47, R79, 0xff0000ff, RZ, 0xc0, !PT ;  /* 0xff0000ff4f2f7812 */ /* 0x000fe400078ec0ff */
[----:B------:R-:W-:Y:S02]  /*d670*/  SHF.L.U32 R12, R54, 0x8, RZ ;  /* 0x00000008360c7819 */ /* 0x000fe400000006ff */
[----:B------:R-:W-:-:S02]  /*d680*/  LOP3.LUT R55, R49, 0xff00, R36, 0xf8, !PT ;  /* 0x0000ff0031377812 */ /* 0x000fc400078ef824 */
[----:B------:R-:W-:Y:S02]  /*d690*/  LOP3.LUT R57, R51, 0xff00, R46, 0xf8, !PT ;  /* 0x0000ff0033397812 */ /* 0x000fe400078ef82e */
[----:B------:R-:W-:Y:S02]  /*d6a0*/  LOP3.LUT R14, R11, 0xff0000, R14, 0xf8, !PT ;  /* 0x00ff00000b0e7812 */ /* 0x000fe400078ef80e */
[----:B------:R-:W-:Y:S02]  /*d6b0*/  LOP3.LUT R12, R47, 0xff00, R12, 0xf8, !PT ;  /* 0x0000ff002f0c7812 */ /* 0x000fe400078ef80c */
[----:B------:R-:W-:Y:S02]  /*d6c0*/  SHF.L.U32 R11, R59, 0x10, RZ ;  /* 0x000000103b0b7819 */ /* 0x000fe400000006ff */
[----:B------:R-:W-:Y:S02]  /*d6d0*/  F2FP.F16.E4M3.UNPACK_B R54, R142.H1 ;  /* 0x0000008eff36723e */ /* 0x000fe400030006ff */
[----:B------:R-:W-:-:S02]  /*d6e0*/  F2FP.F16.E4M3.UNPACK_B R51, R50.H1 ;  /* 0x00000032ff33723e */ /* 0x000fc400030006ff */
[----:B------:R-:W-:Y:S02]  /*d6f0*/  F2FP.F16.E4M3.UNPACK_B R49, R48.H1 ;  /* 0x00000030ff31723e */ /* 0x000fe400030006ff */
[----:B------:R-:W-:Y:S01]  /*d700*/  SHF.R.U32.HI R58, RZ, 0x10, R65 ;  /* 0x00000010ff3a7819 */ /* 0x000fe20000011641 */
[----:B------:R-:W-:Y:S01]  /*d710*/  HADD2.F32 R47, -RZ, R51.H0_H0 ;  /* 0x20000033ff2f7230 */ /* 0x000fe20000004100 */
[----:B------:R-:W-:Y:S01]  /*d720*/  LOP3.LUT R11, R12, 0xff0000, R11, 0xf8, !PT ;  /* 0x00ff00000c0b7812 */ /* 0x000fe200078ef80b */
[----:B------:R-:W-:Y:S01]  /*d730*/  HADD2.F32 R12, -RZ, R54.H0_H0 ;  /* 0x20000036ff0c7230 */ /* 0x000fe20000004100 */
[----:B------:R-:W-:Y:S01]  /*d740*/  F2FP.F16.E4M3.UNPACK_B R52, R144.H1 ;  /* 0x00000090ff34723e */ /* 0x000fe200030006ff */
[----:B------:R-:W-:Y:S01]  /*d750*/  HADD2.F32 R46, -RZ, R49.H0_H0 ;  /* 0x20000031ff2e7230 */ /* 0x000fe20000004100 */
[----:B------:R-:W-:Y:S01]  /*d760*/  SHF.R.U32.HI R56, RZ, 0x10, R67 ;  /* 0x00000010ff387819 */ /* 0x000fe20000011643 */
[----:B------:R-:W-:Y:S02]  /*d770*/  IMAD.U32 R36, R58, 0x10000, RZ ;  /* 0x000100003a247824 */ /* 0x000fe400078e00ff */
[----:B------:R-:W-:Y:S01]  /*d780*/  FMUL.FTZ R59, R47, R12 ;  /* 0x0000000c2f3b7220 */ /* 0x000fe20000410000 */
[----:B------:R-:W-:-:S02]  /*d790*/  HADD2.F32 R53, -RZ, R52.H0_H0 ;  /* 0x20000034ff357230 */ /* 0x000fc40000004100 */
[----:B------:R-:W-:Y:S01]  /*d7a0*/  FMUL.FTZ R58, R46, R12 ;  /* 0x0000000c2e3a7220 */ /* 0x000fe20000410000 */
[----:B------:R-:W-:Y:S01]  /*d7b0*/  IMAD.U32 R56, R56, 0x10000, RZ ;  /* 0x0001000038387824 */ /* 0x000fe200078e00ff */
[----:B------:R-:W-:Y:S01]  /*d7c0*/  LOP3.LUT R36, R55, 0xff0000, R36, 0xf8, !PT ;  /* 0x00ff000037247812 */ /* 0x000fe200078ef824 */
[----:B------:R-:W-:Y:S02]  /*d7d0*/  HADD2.F32 R49, -RZ, R49.H1_H1 ;  /* 0x30000031ff317230 */ /* 0x000fe40000004100 */
[-C--:B------:R-:W-:Y:S01]  /*d7e0*/  FFMA.FTZ R46, R46, R53.reuse, -R59 ;  /* 0x000000352e2e7223 */ /* 0x080fe2000001083b */
[----:B------:R-:W-:Y:S01]  /*d7f0*/  FFMA.FTZ R47, R47, R53, R58 ;  /* 0x000000352f2f7223 */ /* 0x000fe2000001003a */
[----:B------:R-:W-:Y:S01]  /*d800*/  HADD2.F32 R53, -RZ, R54.H1_H1 ;  /* 0x30000036ff357230 */ /* 0x000fe20000004100 */
[----:B------:R-:W-:Y:S01]  /*d810*/  F2FP.F16.E4M3.UNPACK_B R142, R142 ;  /* 0x0000008eff8e723e */ /* 0x000fe200020006ff */
[----:B------:R-:W-:Y:S01]  /*d820*/  HADD2.F32 R54, -RZ, R51.H1_H1 ;  /* 0x30000033ff367230 */ /* 0x000fe20000004100 */
[----:B------:R-:W-:Y:S01]  /*d830*/  F2FP.F16.E4M3.UNPACK_B R51, R50 ;  /* 0x00000032ff33723e */ /* 0x000fe200020006ff */
[----:B------:R-:W-:Y:S01]  /*d840*/  HADD2.F32 R55, -RZ, R52.H1_H1 ;  /* 0x30000034ff377230 */ /* 0x000fe20000004100 */
[----:B------:R-:W-:Y:S01]  /*d850*/  F2FP.F16.E4M3.UNPACK_B R52, R48 ;  /* 0x00000030ff34723e */ /* 0x000fe200020006ff */
[--C-:B------:R-:W-:Y:S01]  /*d860*/  HADD2.F32 R59, -RZ, R142.reuse.H1_H1 ;  /* 0x3000008eff3b7230 */ /* 0x100fe20000004100 */
[----:B------:R-:W-:Y:S01]  /*d870*/  LOP3.LUT R12, R57, 0xff0000, R56, 0xf8, !PT ;  /* 0x00ff0000390c7812 */ /* 0x000fe200078ef838 */
[-C--:B------:R-:W-:Y:S01]  /*d880*/  FMUL.FTZ R48, R54, R53.reuse ;  /* 0x0000003536307220 */ /* 0x080fe20000410000 */
[----:B------:R-:W-:Y:S01]  /*d890*/  F2FP.F16.E4M3.UNPACK_B R144, R144 ;  /* 0x00000090ff90723e */ /* 0x000fe200020006ff */
[----:B------:R-:W-:Y:S01]  /*d8a0*/  FMUL.FTZ R57, R49, R53 ;  /* 0x0000003531397220 */ /* 0x000fe20000410000 */
[----:B------:R-:W-:-:S02]  /*d8b0*/  HADD2.F32 R56, -RZ, R142.H0_H0 ;  /* 0x2000008eff387230 */ /* 0x000fc40000004100 */
[-C--:B------:R-:W-:Y:S01]  /*d8c0*/  FFMA.FTZ R49, R49, R55.reuse, -R48 ;  /* 0x0000003731317223 */ /* 0x080fe20000010830 */
[--C-:B------:R-:W-:Y:S02]  /*d8d0*/  HADD2.F32 R53, -RZ, R51.reuse.H0_H0 ;  /* 0x20000033ff357230 */ /* 0x100fe40000004100 */
[----:B------:R-:W-:Y:S01]  /*d8e0*/  FFMA.FTZ R48, R54, R55, R57 ;  /* 0x0000003736307223 */ /* 0x000fe20000010039 */
[----:B------:R-:W-:Y:S01]  /*d8f0*/  HADD2.F32 R50, -RZ, R52.H0_H0 ;  /* 0x20000034ff327230 */ /* 0x000fe20000004100 */
[----:B------:R-:W-:Y:S01]  /*d900*/  F2FP.F16.E4M3.UNPACK_B R60, R143.H1 ;  /* 0x0000008fff3c723e */ /* 0x000fe200030006ff */
        /* <DEDUP_REMOVED lines=8> */
[-C--:B------:R-:W-:Y:S01]  /*d990*/  FMUL.FTZ R53, R54, R59.reuse ;  /* 0x0000003b36357220 */ /* 0x080fe20000410000 */
[----:B------:R-:W-:Y:S01]  /*d9a0*/  F2FP.F16.E4M3.UNPACK_B R55, R38.H1 ;  /* 0x00000026ff37723e */ /* 0x000fe200030006ff */
[C---:B------:R-:W-:Y:S01]  /*d9b0*/  FMUL.FTZ R61, R52.reuse, R59 ;  /* 0x0000003b343d7220 */ /* 0x040fe20000410000 */
[----:B------:R-:W-:Y:S01]  /*d9c0*/  F2FP.F16.E4M3.UNPACK_B R58, R145.H1 ;  /* 0x00000091ff3a723e */ /* 0x000fe200030006ff */
[----:B------:R-:W-:Y:S01]  /*d9d0*/  FFMA.FTZ R53, R52, R57, -R53 ;  /* 0x0000003934357223 */ /* 0x000fe20000010835 */
[----:B------:R-:W-:Y:S01]  /*d9e0*/  F2FP.F16.E4M3.UNPACK_B R52, R45.H1 ;  /* 0x0000002dff34723e */ /* 0x000fe200030006ff */
[----:B------:R-:W-:-:S02]  /*d9f0*/  HADD2.F32 R59, -RZ, R60.H0_H0 ;  /* 0x2000003cff3b7230 */ /* 0x000fc40000004100 */
[----:B------:R-:W-:Y:S01]  /*da00*/  FFMA.FTZ R62, R54, R57, R61 ;  /* 0x00000039363e7223 */ /* 0x000fe2000001003d */
[--C-:B------:R-:W-:Y:S01]  /*da10*/  HADD2.F32 R56, -RZ, R55.reuse.H0_H0 ;  /* 0x20000037ff387230 */ /* 0x100fe20000004100 */
[----:B------:R-:W-:Y:S01]  /*da20*/  F2FP.F16.E4M3.UNPACK_B R143, R143 ;  /* 0x0000008fff8f723e */ /* 0x000fe200020006ff */
[----:B------:R-:W-:Y:S01]  /*da30*/  HADD2.F32 R60, -RZ, R60.H1_H1 ;  /* 0x3000003cff3c7230 */ /* 0x000fe20000004100 */
[----:B------:R-:W-:Y:S01]  /*da40*/  F2FP.F16.E4M3.UNPACK_B R45, R45 ;  /* 0x0000002dff2d723e */ /* 0x000fe200020006ff */
[----:B------:R-:W-:Y:S02]  /*da50*/  HADD2.F32 R55, -RZ, R55.H1_H1 ;  /* 0x30000037ff377230 */ /* 0x000fe40000004100 */
[----:B------:R-:W-:Y:S01]  /*da60*/  FMUL.FTZ R61, R56, R59 ;  /* 0x0000003b383d7220 */ /* 0x000fe20000410000 */
[----:B------:R-:W-:Y:S01]  /*da70*/  HADD2.F32 R54, -RZ, R52.H0_H0 ;  /* 0x20000034ff367230 */ /* 0x000fe20000004100 */
[----:B------:R-:W-:Y:S01]  /*da80*/  F2FP.F16.E4M3.UNPACK_B R145, R145 ;  /* 0x00000091ff91723e */ /* 0x000fe200020006ff */
[----:B------:R-:W-:-:S02]  /*da90*/  HADD2.F32 R57, -RZ, R58.H0_H0 ;  /* 0x2000003aff397230 */ /* 0x000fc40000004100 */
[----:B------:R-:W-:Y:S01]  /*daa0*/  FMUL.FTZ R63, R55, R60 ;  /* 0x0000003c373f7220 */ /* 0x000fe20000410000 */
[----:B------:R-:W-:Y:S02]  /*dab0*/  HADD2.F32 R52, -RZ, R52.H1_H1 ;  /* 0x30000034ff347230 */ /* 0x000fe40000004100 */
[C---:B------:R-:W-:Y:S01]  /*dac0*/  FMUL.FTZ R59, R54.reuse, R59 ;  /* 0x0000003b363b7220 */ /* 0x040fe20000410000 */
[----:B------:R-:W-:Y:S02]  /*dad0*/  HADD2.F32 R58, -RZ, R58.H1_H1 ;  /* 0x3000003aff3a7230 */ /* 0x000fe40000004100 */
[-C--:B------:R-:W-:Y:S01]  /*dae0*/  FFMA.FTZ R61, R54, R57.reuse, -R61 ;  /* 0x00000039363d7223 */ /* 0x080fe2000001083d */
[----:B------:R-:W-:Y:S01]  /*daf0*/  F2FP.SATFINITE.E4M3.F32.PACK_AB_MERGE_C R46, R49, R46, RZ ;  /* 0x0000002e312e723e */ /* 0x000fe200048070ff */
[----:B------:R-:W-:Y:S01]  /*db00*/  FMUL.FTZ R54, R52, R60 ;  /* 0x0000003c34367220 */ /* 0x000fe20000410000 */
[----:B------:R-:W-:Y:S01]  /*db10*/  FFMA.FTZ R60, R56, R57, R59 ;  /* 0x00000039383c7223 */ /* 0x000fe2000001003b */
[----:B------:R-:W-:Y:S01]  /*db20*/  FFMA.FTZ R64, R52, R58, -R63 ;  /* 0x0000003a34407223 */ /* 0x000fe2000001083f */
[----:B------:R-:W-:Y:S01]  /*db30*/  F2FP.F16.E4M3.UNPACK_B R52, R38 ;  /* 0x00000026ff34723e */ /* 0x000fe200020006ff */
[----:B------:R-:W-:Y:S01]  /*db40*/  FFMA.FTZ R63, R55, R58, R54 ;  /* 0x0000003a373f7223 */ /* 0x000fe20000010036 */
[--C-:B------:R-:W-:Y:S01]  /*db50*/  HADD2.F32 R57, -RZ, R143.reuse.H0_H0 ;  /* 0x2000008fff397230 */ /* 0x100fe20000004100 */
[----:B------:R-:W-:Y:S01]  /*db60*/  F2FP.SATFINITE.E4M3.F32.PACK_AB_MERGE_C R48, R48, R47, RZ ;  /* 0x0000002f3030723e */ /* 0x000fe200048070ff */
[----:B------:R-:W-:Y:S01]  /*db70*/  HADD2.F32 R143, -RZ, R143.H1_H1 ;  /* 0x3000008fff8f7230 */ /* 0x000fe20000004100 */
[----:B------:R-:W-:Y:S01]  /*db80*/  F2FP.F16.E4M3.UNPACK_B R49, R13 ;  /* 0x0000000dff31723e */ /* 0x000fe200020006ff */
[--C-:B------:R-:W-:Y:S01]  /*db90*/  HADD2.F32 R54, -RZ, R52.reuse.H0_H0 ;  /* 0x20000034ff367230 */ /* 0x100fe20000004100 */
[----:B------:R-:W-:Y:S01]  /*dba0*/  F2FP.SATFINITE.E4M3.F32.PACK_AB_MERGE_C R47, R53, R50, R46 ;  /* 0x00000032352f723e */ /* 0x000fe2000480702e */
[----:B------:R-:W-:Y:S01]  /*dbb0*/  HADD2.F32 R38, -RZ, R45.H0_H0 ;  /* 0x2000002dff267230 */ /* 0x000fe20000004100 */
[----:B------:R-:W-:Y:S01]  /*dbc0*/  F2FP.SATFINITE.E4M3.F32.PACK_AB_MERGE_C R46, R62, R51, R48 ;  /* 0x000000333e2e723e */ /* 0x000fe20004807030 */
[----:B------:R-:W-:-:S02]  /*dbd0*/  HADD2.F32 R52, -RZ, R52.H1_H1 ;  /* 0x30000034ff347230 */ /* 0x000fc40000004100 */
[-C--:B------:R-:W-:Y:S01]  /*dbe0*/  FMUL.FTZ R59, R54, R57.reuse ;  /* 0x00000039363b7220 */ /* 0x080fe20000410000 */
[----:B------:R-:W-:Y:S02]  /*dbf0*/  HADD2.F32 R45, -RZ, R45.H1_H1 ;  /* 0x3000002dff2d7230 */ /* 0x000fe40000004100 */
[----:B------:R-:W-:Y:S01]  /*dc00*/  FMUL.FTZ R57, R38, R57 ;  /* 0x0000003926397220 */ /* 0x000fe20000410000 */
[--C-:B------:R-:W-:Y:S02]  /*dc10*/  HADD2.F32 R55, -RZ, R145.reuse.H0_H0 ;  /* 0x20000091ff377230 */ /* 0x100fe40000004100 */
[-C--:B------:R-:W-:Y:S01]  /*dc20*/  FMUL.FTZ R56, R52, R143.reuse ;  /* 0x0000008f34387220 */ /* 0x080fe20000410000 */
[----:B------:R-:W-:Y:S02]  /*dc30*/  HADD2.F32 R145, -RZ, R145.H1_H1 ;  /* 0x30000091ff917230 */ /* 0x000fe40000004100 */
[----:B------:R-:W-:Y:S01]  /*dc40*/  FMUL.FTZ R143, R45, R143 ;  /* 0x0000008f2d8f7220 */ /* 0x000fe20000410000 */
[----:B------:R-:W-:-:S02]  /*dc50*/  HADD2.F32 R48, -RZ, R49.H0_H0 ;  /* 0x20000031ff307230 */ /* 0x000fc40000004100 */
[-C--:B------:R-:W-:Y:S01]  /*dc60*/  FFMA.FTZ R59, R38, R55.reuse, -R59 ;  /* 0x00000037263b7223 */ /* 0x080fe2000001083b */
[----:B------:R-:W-:Y:S01]  /*dc70*/  FFMA.FTZ R38, R54, R55, R57 ;  /* 0x0000003736267223 */ /* 0x000fe20000010039 */
[-C--:B------:R-:W-:Y:S01]  /*dc80*/  FFMA.FTZ R58, R45, R145.reuse, -R56 ;  /* 0x000000912d3a7223 */ /* 0x080fe20000010838 */
[----:B------:R-:W-:Y:S01]  /*dc90*/  FFMA.FTZ R143, R52, R145, R143 ;  /* 0x00000091348f7223 */ /* 0x000fe2000001008f */
[----:B------:R-:W-:Y:S02]  /*dca0*/  F2FP.F16.E4M3.UNPACK_B R52, R37 ;  /* 0x00000025ff34723e */ /* 0x000fe400020006ff */
[----:B------:R-:W-:Y:S02]  /*dcb0*/  F2FP.F16.E4M3.UNPACK_B R56, R36 ;  /* 0x00000024ff38723e */ /* 0x000fe400020006ff */
[----:B------:R-:W-:Y:S01]  /*dcc0*/  F2FP.SATFINITE.E4M3.F32.PACK_AB_MERGE_C R45, R64, R61, RZ ;  /* 0x0000003d402d723e */ /* 0x000fe200048070ff */
[----:B------:R-:W-:Y:S01]  /*dcd0*/  HADD2.F32 R50, -RZ, R52.H0_H0 ;  /* 0x20000034ff327230 */ /* 0x000fe20000004100 */
[----:B------:R-:W-:Y:S01]  /*dce0*/  F2FP.F16.E4M3.UNPACK_B R54, R14 ;  /* 0x0000000eff36723e */ /* 0x000fe200020006ff */
[----:B------:R-:W-:Y:S01]  /*dcf0*/  HADD2.F32 R51, -RZ, R56.H0_H0 ;  /* 0x20000038ff337230 */ /* 0x000fe20000004100 */
[----:B------:R-:W-:Y:S01]  /*dd00*/  F2FP.SATFINITE.E4M3.F32.PACK_AB_MERGE_C R45, R58, R59, R45 ;  /* 0x0000003b3a2d723e */ /* 0x000fe2000480702d */
[----:B------:R-:W-:Y:S01]  /*dd10*/  HADD2.F32 R53, -RZ, R52.H1_H1 ;  /* 0x30000034ff357230 */ /* 0x000fe20000004100 */
[----:B------:R-:W-:Y:S01]  /*dd20*/  F2FP.F16.E4M3.UNPACK_B R52, R37.H1 ;  /* 0x00000025ff34723e */ /* 0x000fe200030006ff */
[----:B------:R-:W-:-:S02]  /*dd30*/  HADD2.F32 R55, -RZ, R54.H0_H0 ;  /* 0x20000036ff377230 */ /* 0x000fc40000004100 */
[-C--:B------:R-:W-:Y:S01]  /*dd40*/  FMUL.FTZ R57, R50, R51.reuse ;  /* 0x0000003332397220 */ /* 0x080fe20000410000 */
[C---:B------:R-:W-:Y:S01]  /*dd50*/  FMUL.FTZ R59, R48.reuse, R51 ;  /* 0x00000033303b7220 */ /* 0x040fe20000410000 */
[----:B------:R-:W-:Y:S01]  /*dd60*/  HADD2.F32 R56, -RZ, R56.H1_H1 ;  /* 0x30000038ff387230 */ /* 0x000fe20000004100 */
[----:B------:R-:W-:Y:S01]  /*dd70*/  F2FP.F16.E4M3.UNPACK_B R14, R14.H1 ;  /* 0x0000000eff0e723e */ /* 0x000fe200030006ff */
[----:B------:R-:W-:Y:S02]  /*dd80*/  HADD2.F32 R51, -RZ, R49.H1_H1 ;  /* 0x30000031ff337230 */ /* 0x000fe40000004100 */
[-C--:B------:R-:W-:Y:S01]  /*dd90*/  FFMA.FTZ R48, R48, R55.reuse, -R57 ;  /* 0x0000003730307223 */ /* 0x080fe20000010839 */
[----:B------:R-:W-:Y:S01]  /*dda0*/  FFMA.FTZ R49, R50, R55, R59 ;  /* 0x0000003732317223 */ /* 0x000fe2000001003b */
[----:B------:R-:W-:Y:S02]  /*ddb0*/  HADD2.F32 R54, -RZ, R54.H1_H1 ;  /* 0x30000036ff367230 */ /* 0x000fe40000004100 */
[-C--:B------:R-:W-:Y:S01]  /*ddc0*/  FMUL.FTZ R58, R53, R56.reuse ;  /* 0x00000038353a7220 */ /* 0x080fe20000410000 */
[----:B------:R-:W-:Y:S01]  /*ddd0*/  FMUL.FTZ R56, R51, R56 ;  /* 0x0000003833387220 */ /* 0x000fe20000410000 */
[----:B------:R-:W-:-:S02]  /*dde0*/  F2FP.F16.E4M3.UNPACK_B R55, R36.H1 ;  /* 0x00000024ff37723e */ /* 0x000fc400030006ff */
[----:B------:R-:W-:Y:S01]  /*ddf0*/  F2FP.F16.E4M3.UNPACK_B R50, R13.H1 ;  /* 0x0000000dff32723e */ /* 0x000fe200030006ff */
[-C--:B------:R-:W-:Y:S01]  /*de00*/  FFMA.FTZ R13, R51, R54.reuse, -R58 ;  /* 0x00000036330d7223 */ /* 0x080fe2000001083a */
[----:B------:R-:W-:Y:S01]  /*de10*/  FFMA.FTZ R36, R53, R54, R56 ;  /* 0x0000003635247223 */ /* 0x000fe20000010038 */
[----:B------:R-:W-:Y:S01]  /*de20*/  HADD2.F32 R51, -RZ, R52.H0_H0 ;  /* 0x20000034ff337230 */ /* 0x000fe20000004100 */
[----:B------:R-:W-:Y:S01]  /*de30*/  F2FP.SATFINITE.E4M3.F32.PACK_AB_MERGE_C R60, R63, R60, RZ ;  /* 0x0000003c3f3c723e */ /* 0x000fe200048070ff */
[--C-:B------:R-:W-:Y:S02]  /*de40*/  HADD2.F32 R56, -RZ, R55.reuse.H0_H0 ;  /* 0x20000037ff387230 */ /* 0x100fe40000004100 */
[----:B------:R-:W-:Y:S01]  /*de50*/  HADD2.F32 R37, -RZ, R50.H0_H0 ;  /* 0x20000032ff257230 */ /* 0x000fe20000004100 */
[----:B------:R-:W-:Y:S01]  /*de60*/  F2FP.SATFINITE.E4M3.F32.PACK_AB_MERGE_C R38, R143, R38, R60 ;  /* 0x000000268f26723e */ /* 0x000fe2000480703c */
[----:B------:R-:W-:Y:S02]  /*de70*/  HADD2.F32 R52, -RZ, R52.H1_H1 ;  /* 0x30000034ff347230 */ /* 0x000fe40000004100 */
[----:B------:R-:W-:Y:S01]  /*de80*/  FMUL.FTZ R58, R51, R56 ;  /* 0x00000038333a7220 */ /* 0x000fe20000410000 */
[----:B------:R-:W-:-:S02]  /*de90*/  HADD2.F32 R55, -RZ, R55.H1_H1 ;  /* 0x30000037ff377230 */ /* 0x000fc40000004100 */
[----:B------:R-:W-:Y:S01]  /*dea0*/  FMUL.FTZ R56, R37, R56 ;  /* 0x0000003825387220 */ /* 0x000fe20000410000 */
[----:B------:R-:W-:Y:S02]  /*deb0*/  HADD2.F32 R50, -RZ, R50.H1_H1 ;  /* 0x30000032ff327230 */ /* 0x000fe40000004100 */
[--C-:B------:R-:W-:Y:S02]  /*dec0*/  HADD2.F32 R53, -RZ, R14.reuse.H1_H1 ;  /* 0x3000000eff357230 */ /* 0x100fe40000004100 */
[-C--:B------:R-:W-:Y:S01]  /*ded0*/  FMUL.FTZ R57, R52, R55.reuse ;  /* 0x0000003734397220 */ /* 0x080fe20000410000 */
[----:B------:R-:W-:Y:S02]  /*dee0*/  HADD2.F32 R54, -RZ, R14.H0_H0 ;  /* 0x2000000eff367230 */ /* 0x000fe40000004100 */
[C---:B------:R-:W-:Y:S01]  /*def0*/  FMUL.FTZ R55, R50.reuse, R55 ;  /* 0x0000003732377220 */ /* 0x040fe20000410000 */
[----:B------:R-:W-:Y:S01]  /*df00*/  F2FP.F16.E4M3.UNPACK_B R14, R15 ;  /* 0x0000000fff0e723e */ /* 0x000fe200020006ff */
[----:B------:R-:W-:Y:S01]  /*df10*/  FFMA.FTZ R62, R50, R53, -R57 ;  /* 0x00000035323e7223 */ /* 0x000fe20000010839 */
[----:B------:R-:W-:Y:S01]  /*df20*/  F2FP.F16.E4M3.UNPACK_B R50, R39 ;  /* 0x00000027ff32723e */ /* 0x000fe200020006ff */
[----:B------:R-:W-:Y:S01]  /*df30*/  FFMA.FTZ R64, R52, R53, R55 ;  /* 0x0000003534407223 */ /* 0x000fe20000010037 */
[----:B------:R-:W-:Y:S01]  /*df40*/  F2FP.F16.E4M3.UNPACK_B R55, R12 ;  /* 0x0000000cff37723e */ /* 0x000fe200020006ff */
[-C--:B------:R-:W-:Y:S01]  /*df50*/  FFMA.FTZ R61, R51, R54.reuse, R56 ;  /* 0x00000036333d7223 */ /* 0x080fe20000010038 */
[----:B------:R-:W-:Y:S01]  /*df60*/  F2FP.F16.E4M3.UNPACK_B R51, R39.H1 ;  /* 0x00000027ff33723e */ /* 0x000fe200030006ff */
[----:B------:R-:W-:Y:S01]  /*df70*/  FFMA.FTZ R59, R37, R54, -R58 ;  /* 0x00000036253b7223 */ /* 0x000fe2000001083a */
[----:B------:R-:W-:Y:S01]  /*df80*/  F2FP.F16.E4M3.UNPACK_B R57, R12.H1 ;  /* 0x0000000cff39723e */ /* 0x000fe200030006ff */
[----:B------:R-:W-:Y:S01]  /*df90*/  HADD2.F32 R37, -RZ, R14.H0_H0 ;  /* 0x2000000eff257230 */ /* 0x000fe20000004100 */
[----:B------:R-:W-:Y:S01]  /*dfa0*/  F2FP.F16.E4M3.UNPACK_B R15, R15.H1 ;  /* 0x0000000fff0f723e */ /* 0x000fe200030006ff */
        /* <DEDUP_REMOVED lines=8> */
[----:B------:R-:W-:Y:S01]  /*e030*/  HADD2.F32 R39, -RZ, R15.H0_H0 ;  /* 0x2000000fff277230 */ /* 0x000fe20000004100 */
[----:B------:R-:W-:Y:S01]  /*e040*/  F2FP.SATFINITE.E4M3.F32.PACK_AB_MERGE_C R61, R64, R61, RZ ;  /* 0x0000003d403d723e */ /* 0x000fe200048070ff */
        /* <DEDUP_REMOVED lines=19> */
[-C--:B------:R-:W-:Y:S01]  /*e180*/  FMUL.FTZ R37, R50, R55.reuse ;  /* 0x0000003732257220 */ /* 0x080fe20000410000 */
[-C--:B------:R-:W-:Y:S01]  /*e190*/  FFMA.FTZ R15, R15, R12.reuse, -R54 ;  /* 0x0000000c0f0f7223 */ /* 0x080fe20000010836 */
[----:B------:R-:W-:Y:S01]  /*e1a0*/  FFMA.FTZ R51, R51, R12, R52 ;  /* 0x0000000c33337223 */ /* 0x000fe20000010034 */
[C---:B------:R-:W-:Y:S01]  /*e1b0*/  FMUL.FTZ R55, R14.reuse, R55 ;  /* 0x000000370e377220 */ /* 0x040fe20000410000 */
[-C--:B------:R-:W-:Y:S01]  /*e1c0*/  FFMA.FTZ R37, R14, R11.reuse, -R37 ;  /* 0x0000000b0e257223 */ /* 0x080fe20000010825 */
[----:B------:R-:W-:Y:S01]  /*e1d0*/  F2FP.SATFINITE.E4M3.F32.PACK_AB_MERGE_C R13, R13, R48, R59 ;  /* 0x000000300d0d723e */ /* 0x000fe2000480703b */
[----:B------:R-:W-:Y:S01]  /*e1e0*/  IMAD.MOV.U32 R12, RZ, RZ, R47 ;  /* 0x000000ffff0c7224 */ /* 0x000fe200078e002f */
[----:B------:R-:W-:Y:S01]  /*e1f0*/  F2FP.SATFINITE.E4M3.F32.PACK_AB_MERGE_C R15, R15, R58, RZ ;  /* 0x0000003a0f0f723e */ /* 0x000fe200048070ff */
[----:B------:R-:W-:Y:S01]  /*e200*/  FFMA.FTZ R50, R50, R11, R55 ;  /* 0x0000000b32327223 */ /* 0x000fe20000010037 */
[----:B------:R-:W-:Y:S01]  /*e210*/  F2FP.SATFINITE.E4M3.F32.PACK_AB_MERGE_C R51, R51, R60, RZ ;  /* 0x0000003c3333723e */ /* 0x000fe200048070ff */
[----:B------:R-:W-:Y:S01]  /*e220*/  IMAD.MOV.U32 R14, RZ, RZ, R45 ;  /* 0x000000ffff0e7224 */ /* 0x000fe200078e002d */
[----:B------:R-:W-:-:S02]  /*e230*/  F2FP.SATFINITE.E4M3.F32.PACK_AB_MERGE_C R15, R37, R66, R15 ;  /* 0x00000042250f723e */ /* 0x000fc4000480700f */
[----:B------:R-:W-:Y:S02]  /*e240*/  F2FP.SATFINITE.E4M3.F32.PACK_AB_MERGE_C R37, R36, R49, R61 ;  /* 0x000000312425723e */ /* 0x000fe4000480703d */
[----:B------:R-:W-:Y:S02]  /*e250*/  F2FP.SATFINITE.E4M3.F32.PACK_AB_MERGE_C R39, R50, R63, R51 ;  /* 0x0000003f3227723e */ /* 0x000fe40004807033 */
[----:B------:R-:W-:-:S07]  /*e260*/  MOV R36, R46 ;  /* 0x0000002e00247202 */ /* 0x000fce0000000f00 */
.L_x_527:
[----:B------:R-:W-:Y:S05]  /*e270*/  BSYNC B2 ;  /* 0x0000000000027941 */ /* 0x000fea0003800000 */
.L_x_526:
[----:B-1----:R1:W-:Y:S04]  /*e280*/  ST.E.128 desc[UR50][R40.64], R12 ;  /* 0x0000000c28007985 */ /* 0x0023e8000c101d32 */
[----:B----4-:R1:W-:Y:S02]  /*e290*/  @!P2 ST.E.128 desc[UR50][R42.64], R36 ;  /* 0x000000242a00a985 */ /* 0x0103e4000c101d32 */
.L_x_525:
[----:B------:R-:W-:Y:S05]  /*e2a0*/  BSYNC B1 ;  /* 0x0000000000017941 */ /* 0x000fea0003800000 */
.L_x_524:
[----:B------:R-:W-:-:S13]  /*e2b0*/  ISETP.NE.AND P2, PT, R30, RZ, PT ;  /* 0x000000ff1e00720c */ /* 0x000fda0003f45270 */
[----:B------:R-:W-:Y:S05]  /*e2c0*/  @!P2 BRA `(.L_x_476) ;  /* 0x000000140090a947 */ /* 0x000fea0003800000 */
[----:B0---4-:R-:W4:Y:S01]  /*e2d0*/  LDL R11, [R1] ;  /* 0x00000000010b7983 */ /* 0x011f220000100800 */
[----:B-1----:R-:W-:Y:S01]  /*e2e0*/  IADD3 R40, P2, R27, R120, RZ ;  /* 0x000000781b287210 */ /* 0x002fe20007f5e0ff */
[----:B------:R-:W-:Y:S04]  /*e2f0*/  BSSY B1, `(.L_x_528) ;  /* 0x00000ea000017945 */ /* 0x000fe80003800000 */
[----:B------:R-:W-:Y:S01]  /*e300*/  IMAD.X R41, R44, 0x1, R111, P2 ;  /* 0x000000012c297824 */ /* 0x000fe200010e066f */
[----:B------:R-:W-:Y:S02]  /*e310*/  ISETP.GE.AND P2, PT, R3, R118, PT ;  /* 0x000000760300720c */ /* 0x000fe40003f46270 */
[----:B----4-:R-:W-:-:S04]  /*e320*/  LOP3.LUT P4, RZ, R11, 0x1, RZ, 0xc0, !PT ;  /* 0x000000010bff7812 */ /* 0x010fc8000788c0ff */
[----:B------:R-:W-:-:S04]  /*e330*/  SEL R146, R121, R146, !P4 ;  /* 0x0000009279927207 */ /* 0x000fc80006000000 */
[----:B------:R-:W-:-:S04]  /*e340*/  SHF.R.S32.HI R11, RZ, 0x1f, R146 ;  /* 0x0000001fff0b7819 */ /* 0x000fc80000011492 */
[----:B------:R-:W-:-:S04]  /*e350*/  LEA.HI R146, R11, R146, RZ, 0x5 ;  /* 0x000000920b927211 */ /* 0x000fc800078f28ff */
[----:B------:R-:W-:-:S04]  /*e360*/  LEA.HI.SX32 R146, R146, R115, 0x1b ;  /* 0x0000007392927211 */ /* 0x000fc800078fdaff */
[----:B------:R-:W-:-:S04]  /*e370*/  SHF.R.S32.HI R11, RZ, 0x1f, R146 ;  /* 0x0000001fff0b7819 */ /* 0x000fc80000011492 */
[----:B------:R-:W-:Y:S01]  /*e380*/  LEA.HI R12, R11, R146, RZ, 0x2 ;  /* 0x000000920b0c7211 */ /* 0x000fe200078f10ff */
[----:B------:R-:W-:-:S03]  /*e390*/  IMAD.SHL.U32 R11, R146, 0x10, RZ ;  /* 0x00000010920b7824 */ /* 0x000fc600078e00ff */
[----:B------:R-:W-:Y:S02]  /*e3a0*/  SHF.R.S32.HI R12, RZ, 0x2, R12 ;  /* 0x00000002ff0c7819 */ /* 0x000fe4000001140c */
[----:B------:R-:W-:-:S03]  /*e3b0*/  LOP3.LUT R13, R212, 0x30, R11, 0xf8, !PT ;  /* 0x00000030d40d7812 */ /* 0x000fc600078ef80b */
[----:B------:R-:W-:Y:S01]  /*e3c0*/  IMAD R12, R12, 0x2800, R213 ;  /* 0x000028000c0c7824 */ /* 0x000fe200078e02d5 */
[----:B------:R-:W-:-:S05]  /*e3d0*/  LOP3.LUT R13, R13, R4, RZ, 0x3c, !PT ;  /* 0x000000040d0d7212 */ /* 0x000fca00078e3cff */
[----:B------:R-:W-:Y:S02]  /*e3e0*/  IMAD.IADD R12, R12, 0x1, R13 ;  /* 0x000000010c0c7824 */ /* 0x000fe400078e020d */
[C---:B------:R-:W-:Y:S02]  /*e3f0*/  IMAD R13, R19.reuse, 0x7800, R130 ;  /* 0x00007800130d7824 */ /* 0x040fe400078e0282 */
[----:B------:R-:W-:-:S03]  /*e400*/  IMAD R15, R19, 0x7800, R12 ;  /* 0x00007800130f7824 */ /* 0x000fc600078e020c */
[C---:B------:R-:W-:Y:S01]  /*e410*/  IADD3 R13, R18.reuse, R13, RZ ;  /* 0x0000000d120d7210 */ /* 0x040fe20007ffe0ff */
[----:B------:R-:W-:-:S05]  /*e420*/  IMAD.IADD R36, R18, 0x1, R15 ;  /* 0x0000000112247824 */ /* 0x000fca00078e020f */
[----:B------:R-:W0:Y:S04]  /*e430*/  LDS.128 R12, [R13+0x1a400] ;  /* 0x01a400000d0c7984 */ /* 0x000e280000000c00 */
[----:B------:R-:W1:Y:S01]  /*e440*/  LDS.128 R36, [R36+0x1a400] ;  /* 0x01a4000024247984 */ /* 0x000e620000000c00 */
[----:B------:R-:W-:Y:S05]  /*e450*/  @P2 BRA `(.L_x_529) ;  /* 0x0000000c004c2947 */ /* 0x000fea0003800000 */
[----:B------:R-:W-:Y:S01]  /*e460*/  SHF.R.U32.HI R43, RZ, 0x8, R81 ;  /* 0x00000008ff2b7819 */ /* 0x000fe20000011651 */
[----:B0-----:R-:W-:Y:S01]  /*e470*/  IMAD.MOV.U32 R42, RZ, RZ, R13 ;  /* 0x000000ffff2a7224 */ /* 0x001fe200078e000d */
[----:B------:R-:W-:Y:S01]  /*e480*/  SHF.R.U32.HI R52, RZ, 0x8, R71 ;  /* 0x00000008ff347819 */ /* 0x000fe20000011647 */
[----:B-1----:R-:W-:Y:S01]  /*e490*/  IMAD.MOV.U32 R50, RZ, RZ, R36 ;  /* 0x000000ffff327224 */ /* 0x002fe200078e0024 */
[----:B------:R-:W-:Y:S02]  /*e4a0*/  SHF.R.U32.HI R57, RZ, 0x10, R81 ;  /* 0x00000010ff397819 */ /* 0x000fe40000011651 */
[----:B------:R-:W-:Y:S01]  /*e4b0*/  MOV R47, R12 ;  /* 0x0000000c002f7202 */ /* 0x000fe20000000f00 */
[----:B------:R-:W-:Y:S01]  /*e4c0*/  IMAD.SHL.U32 R12, R43, 0x100, RZ ;  /* 0x000001002b0c7824 */ /* 0x000fe200078e00ff */
[----:B------:R-:W-:Y:S01]  /*e4d0*/  SHF.R.U32.HI R49, RZ, 0x8, R69 ;  /* 0x00000008ff317819 */ /* 0x000fe20000011645 */
[----:B------:R-:W-:Y:S01]  /*e4e0*/  IMAD.MOV.U32 R43, RZ, RZ, R14 ;  /* 0x000000ffff2b7224 */ /* 0x000fe200078e000e */
[----:B------:R-:W-:Y:S01]  /*e4f0*/  LOP3.LUT R45, R81, 0xff0000ff, RZ, 0xc0, !PT ;  /* 0xff0000ff512d7812 */ /* 0x000fe200078ec0ff */
[----:B------:R-:W-:Y:S01]  /*e500*/  IMAD.SHL.U32 R14, R52, 0x100, RZ ;  /* 0x00000100340e7824 */ /* 0x000fe200078e00ff */
[----:B------:R-:W-:Y:S01]  /*e510*/  SHF.R.U32.HI R55, RZ, 0x8, R83 ;  /* 0x00000008ff377819 */ /* 0x000fe20000011653 */
[----:B------:R-:W-:Y:S01]  /*e520*/  IMAD.U32 R13, R57, 0x10000, RZ ;  /* 0x00010000390d7824 */ /* 0x000fe200078e00ff */
[----:B------:R-:W-:Y:S01]  /*e530*/  LOP3.LUT R51, R71, 0xff0000ff, RZ, 0xc0, !PT ;  /* 0xff0000ff47337812 */ /* 0x000fe200078ec0ff */
[----:B------:R-:W-:Y:S01]  /*e540*/  IMAD.SHL.U32 R49, R49, 0x100, RZ ;  /* 0x0000010031317824 */ /* 0x000fe200078e00ff */
[----:B------:R-:W-:-:S02]  /*e550*/  LOP3.LUT R12, R45, 0xff00, R12, 0xf8, !PT ;  /* 0x0000ff002d0c7812 */ /* 0x000fc400078ef80c */
[----:B------:R-:W-:Y:S02]  /*e560*/  SHF.R.U32.HI R54, RZ, 0x10, R83 ;  /* 0x00000010ff367819 */ /* 0x000fe40000011653 */
[----:B------:R-:W-:Y:S02]  /*e570*/  LOP3.LUT R48, R69, 0xff0000ff, RZ, 0xc0, !PT ;  /* 0xff0000ff45307812 */ /* 0x000fe400078ec0ff */
[----:B------:R-:W-:Y:S02]  /*e580*/  LOP3.LUT R46, R83, 0xff0000ff, RZ, 0xc0, !PT ;  /* 0xff0000ff532e7812 */ /* 0x000fe400078ec0ff */
[----:B------:R-:W-:Y:S02]  /*e590*/  SHF.L.U32 R45, R55, 0x8, RZ ;  /* 0x00000008372d7819 */ /* 0x000fe400000006ff */
[----:B------:R-:W-:Y:S02]  /*e5a0*/  LOP3.LUT R55, R51, 0xff00, R14, 0xf8, !PT ;  /* 0x0000ff0033377812 */ /* 0x000fe400078ef80e */
[----:B------:R-:W-:-:S02]  /*e5b0*/  LOP3.LUT R14, R12, 0xff0000, R13, 0xf8, !PT ;  /* 0x00ff00000c0e7812 */ /* 0x000fc400078ef80d */
[----:B------:R-:W-:Y:S02]  /*e5c0*/  LOP3.LUT R36, R48, 0xff00, R49, 0xf8, !PT ;  /* 0x0000ff0030247812 */ /* 0x000fe400078ef831 */
[----:B------:R-:W-:Y:S02]  /*e5d0*/  SHF.L.U32 R12, R54, 0x10, RZ ;  /* 0x00000010360c7819 */ /* 0x000fe400000006ff */
[----:B------:R-:W-:Y:S02]  /*e5e0*/  LOP3.LUT R45, R46, 0xff00, R45, 0xf8, !PT ;  /* 0x0000ff002e2d7812 */ /* 0x000fe400078ef82d */
[----:B------:R-:W-:Y:S02]  /*e5f0*/  F2FP.F16.E4M3.UNPACK_B R54, R141.H1 ;  /* 0x0000008dff36723e */ /* 0x000fe400030006ff */
[----:B------:R-:W-:Y:S02]  /*e600*/  F2FP.F16.E4M3.UNPACK_B R51, R50.H1 ;  /* 0x00000032ff33723e */ /* 0x000fe400030006ff */
[----:B------:R-:W-:Y:S01]  /*e610*/  F2FP.F16.E4M3.UNPACK_B R48, R47.H1 ;  /* 0x0000002fff30723e */ /* 0x000fe200030006ff */
[----:B------:R-:W-:Y:S01]  /*e620*/  HADD2.F32 R13, -RZ, R54.H0_H0 ;  /* 0x20000036ff0d7230 */ /* 0x000fe20000004100 */
[----:B------:R-:W-:Y:S01]  /*e630*/  SHF.R.U32.HI R53, RZ, 0x10, R69 ;  /* 0x00000010ff357819 */ /* 0x000fe20000011645 */
[----:B------:R-:W-:Y:S01]  /*e640*/  HADD2.F32 R46, -RZ, R51.H0_H0 ;  /* 0x20000033ff2e7230 */ /* 0x000fe20000004100 */
[----:B------:R-:W-:-:S02]  /*e650*/  SHF.R.U32.HI R56, RZ, 0x10, R71 ;  /* 0x00000010ff387819 */ /* 0x000fc40000011647 */
[----:B------:R-:W-:Y:S01]  /*e660*/  LOP3.LUT R12, R45, 0xff0000, R12, 0xf8, !PT ;  /* 0x00ff00002d0c7812 */ /* 0x000fe200078ef80c */
[----:B------:R-:W-:Y:S01]  /*e670*/  HADD2.F32 R45, -RZ, R48.H0_H0 ;  /* 0x20000030ff2d7230 */ /* 0x000fe20000004100 */
[----:B------:R-:W-:Y:S01]  /*e680*/  F2FP.F16.E4M3.UNPACK_B R49, R139.H1 ;  /* 0x0000008bff31723e */ /* 0x000fe200030006ff */
[----:B------:R-:W-:Y:S02]  /*e690*/  IMAD.U32 R53, R53, 0x10000, RZ ;  /* 0x0001000035357824 */ /* 0x000fe400078e00ff */
[-C--:B------:R-:W-:Y:S01]  /*e6a0*/  FMUL.FTZ R58, R46, R13.reuse ;  /* 0x0000000d2e3a7220 */ /* 0x080fe20000410000 */
[----:B------:R-:W-:Y:S02]  /*e6b0*/  IMAD.U32 R56, R56, 0x10000, RZ ;  /* 0x0001000038387824 */ /* 0x000fe400078e00ff */
[----:B------:R-:W-:Y:S01]  /*e6c0*/  FMUL.FTZ R57, R45, R13 ;  /* 0x0000000d2d397220 */ /* 0x000fe20000410000 */
[--C-:B------:R-:W-:Y:S01]  /*e6d0*/  HADD2.F32 R52, -RZ, R49.reuse.H0_H0 ;  /* 0x20000031ff347230 */ /* 0x100fe20000004100 */
[----:B------:R-:W-:Y:S01]  /*e6e0*/  LOP3.LUT R36, R36, 0xff0000, R53, 0xf8, !PT ;  /* 0x00ff000024247812 */ /* 0x000fe200078ef835 */
[----:B------:R-:W-:Y:S01]  /*e6f0*/  HADD2.F32 R53, -RZ, R49.H1_H1 ;  /* 0x30000031ff357230 */ /* 0x000fe20000004100 */
[----:B------:R-:W-:Y:S01]  /*e700*/  LOP3.LUT R13, R55, 0xff0000, R56, 0xf8, !PT ;  /* 0x00ff0000370d7812 */ /* 0x000fe200078ef838 */
[----:B------:R-:W-:-:S02]  /*e710*/  HADD2.F32 R55, -RZ, R54.H1_H1 ;  /* 0x30000036ff377230 */ /* 0x000fc40000004100 */
[-C--:B------:R-:W-:Y:S01]  /*e720*/  FFMA.FTZ R45, R45, R52.reuse, -R58 ;  /* 0x000000342d2d7223 */ /* 0x080fe2000001083a */
[----:B------:R-:W-:Y:S01]  /*e730*/  FFMA.FTZ R46, R46, R52, R57 ;  /* 0x000000342e2e7223 */ /* 0x000fe20000010039 */
[----:B------:R-:W-:Y:S01]  /*e740*/  HADD2.F32 R52, -RZ, R51.H1_H1 ;  /* 0x30000033ff347230 */ /* 0x000fe20000004100 */
[----:B------:R-:W-:Y:S01]  /*e750*/  F2FP.F16.E4M3.UNPACK_B R141, R141 ;  /* 0x0000008dff8d723e */ /* 0x000fe200020006ff */
[----:B------:R-:W-:Y:S01]  /*e760*/  HADD2.F32 R49, -RZ, R48.H1_H1 ;  /* 0x30000030ff317230 */ /* 0x000fe20000004100 */
[----:B------:R-:W-:Y:S02]  /*e770*/  F2FP.F16.E4M3.UNPACK_B R50, R50 ;  /* 0x00000032ff32723e */ /* 0x000fe400020006ff */
[----:B------:R-:W-:Y:S01]  /*e780*/  F2FP.F16.E4M3.UNPACK_B R47, R47 ;  /* 0x0000002fff2f723e */ /* 0x000fe200020006ff */
[----:B------:R-:W-:Y:S01]  /*e790*/  FMUL.FTZ R56, R52, R55 ;  /* 0x0000003734387220 */ /* 0x000fe20000410000 */
[----:B------:R-:W-:Y:S01]  /*e7a0*/  F2FP.F16.E4M3.UNPACK_B R139, R139 ;  /* 0x0000008bff8b723e */ /* 0x000fe200020006ff */
[----:B------:R-:W-:-:S02]  /*e7b0*/  HADD2.F32 R54, -RZ, R141.H0_H0 ;  /* 0x2000008dff367230 */ /* 0x000fc40000004100 */
[C---:B------:R-:W-:Y:S01]  /*e7c0*/  FMUL.FTZ R55, R49.reuse, R55 ;  /* 0x0000003731377220 */ /* 0x040fe20000410000 */
[----:B------:R-:W-:Y:S02]  /*e7d0*/  HADD2.F32 R51, -RZ, R50.H0_H0 ;  /* 0x20000032ff337230 */ /* 0x000fe40000004100 */
[-C--:B------:R-:W-:Y:S01]  /*e7e0*/  FFMA.FTZ R60, R49, R53.reuse, -R56 ;  /* 0x00000035313c7223 */ /* 0x080fe20000010838 */
[----:B------:R-:W-:Y:S02]  /*e7f0*/  HADD2.F32 R48, -RZ, R47.H0_H0 ;  /* 0x2000002fff307230 */ /* 0x000fe40000004100 */
[----:B------:R-:W-:Y:S01]  /*e800*/  FFMA.FTZ R57, R52, R53, R55 ;  /* 0x0000003534397223 */ /* 0x000fe20000010037 */
        /* <DEDUP_REMOVED lines=8> */
[----:B------:R-:W-:Y:S02]  /*e890*/  HADD2.F32 R139, -RZ, R139.H1_H1 ;  /* 0x3000008bff8b7230 */ /* 0x000fe40000004100 */
[-C--:B------:R-:W-:Y:S01]  /*e8a0*/  FMUL.FTZ R52, R50, R141.reuse ;  /* 0x0000008d32347220 */ /* 0x080fe20000410000 */
[----:B------:R-:W-:Y:S01]  /*e8b0*/  F2FP.F16.E4M3.UNPACK_B R48, R140.H1 ;  /* 0x0000008cff30723e */ /* 0x000fe200030006ff */
[C---:B------:R-:W-:Y:S01]  /*e8c0*/  FMUL.FTZ R141, R47.reuse, R141 ;  /* 0x0000008d2f8d7220 */ /* 0x040fe20000410000 */
[----:B------:R-:W-:Y:S01]  /*e8d0*/  F2FP.F16.E4M3.UNPACK_B R49, R38.H1 ;  /* 0x00000026ff31723e */ /* 0x000fe200030006ff */
        /* <DEDUP_REMOVED lines=19> */
[----:B------:R-:W-:Y:S01]  /*ea10*/  FMUL.FTZ R66, R47, R54 ;  /* 0x000000362f427220 */ /* 0x000fe20000410000 */
[----:B------:R-:W-:Y:S01]  /*ea20*/  FFMA.FTZ R54, R51, R50, R62 ;  /* 0x0000003233367223 */ /* 0x000fe2000001003e */
[----:B------:R-:W-:Y:S01]  /*ea30*/  FFMA.FTZ R64, R47, R52, -R48 ;  /* 0x000000342f407223 */ /* 0x000fe20000010830 */
[----:B------:R-:W-:Y:S01]  /*ea40*/  F2FP.F16.E4M3.UNPACK_B R47, R38 ;  /* 0x00000026ff2f723e */ /* 0x000fe200020006ff */
[----:B------:R-:W-:Y:S02]  /*ea50*/  HADD2.F32 R51, -RZ, R140.H0_H0 ;  /* 0x2000008cff337230 */ /* 0x000fe40000004100 */
[----:B------:R-:W-:Y:S01]  /*ea60*/  FFMA.FTZ R61, R49, R52, R66 ;  /* 0x00000034313d7223 */ /* 0x000fe20000010042 */
[----:B------:R-:W-:Y:S01]  /*ea70*/  HADD2.F32 R38, -RZ, R43.H0_H0 ;  /* 0x2000002bff267230 */ /* 0x000fe20000004100 */
[----:B------:R-:W-:Y:S01]  /*ea80*/  F2FP.SATFINITE.E4M3.F32.PACK_AB_MERGE_C R45, R60, R45, RZ ;  /* 0x0000002d3c2d723e */ /* 0x000fe200048070ff */
[----:B------:R-:W-:Y:S01]  /*ea90*/  HADD2.F32 R48, -RZ, R47.H0_H0 ;  /* 0x2000002fff307230 */ /* 0x000fe20000004100 */
[----:B------:R-:W-:Y:S01]  /*eaa0*/  F2FP.SATFINITE.E4M3.F32.PACK_AB_MERGE_C R57, R57, R46, RZ ;  /* 0x0000002e3939723e */ /* 0x000fe200048070ff */
[----:B------:R-:W-:Y:S01]  /*eab0*/  HADD2.F32 R49, -RZ, R138.H0_H0 ;  /* 0x2000008aff317230 */ /* 0x000fe20000004100 */
[----:B------:R-:W-:Y:S01]  /*eac0*/  F2FP.SATFINITE.E4M3.F32.PACK_AB_MERGE_C R61, R61, R54, RZ ;  /* 0x000000363d3d723e */ /* 0x000fe200048070ff */
[----:B------:R-:W-:-:S02]  /*ead0*/  HADD2.F32 R140, -RZ, R140.H1_H1 ;  /* 0x3000008cff8c7230 */ /* 0x000fc40000004100 */
[-C--:B------:R-:W-:Y:S01]  /*eae0*/  FMUL.FTZ R53, R48, R51.reuse ;  /* 0x0000003330357220 */ /* 0x080fe20000410000 */
[----:B------:R-:W-:Y:S02]  /*eaf0*/  HADD2.F32 R47, -RZ, R47.H1_H1 ;  /* 0x3000002fff2f7230 */ /* 0x000fe40000004100 */
[C---:B------:R-:W-:Y:S01]  /*eb00*/  FMUL.FTZ R51, R38.reuse, R51 ;  /* 0x0000003326337220 */ /* 0x040fe20000410000 */
[----:B------:R-:W-:Y:S02]  /*eb10*/  HADD2.F32 R43, -RZ, R43.H1_H1 ;  /* 0x3000002bff2b7230 */ /* 0x000fe40000004100 */
[-C--:B------:R-:W-:Y:S01]  /*eb20*/  FFMA.FTZ R53, R38, R49.reuse, -R53 ;  /* 0x0000003126357223 */ /* 0x080fe20000010835 */
[----:B------:R-:W-:Y:S02]  /*eb30*/  HADD2.F32 R138, -RZ, R138.H1_H1 ;  /* 0x3000008aff8a7230 */ /* 0x000fe40000004100 */
[----:B------:R-:W-:Y:S01]  /*eb40*/  FFMA.FTZ R38, R48, R49, R51 ;  /* 0x0000003130267223 */ /* 0x000fe20000010033 */
[-C--:B------:R-:W-:Y:S01]  /*eb50*/  FMUL.FTZ R50, R47, R140.reuse ;  /* 0x0000008c2f327220 */ /* 0x080fe20000410000 */
[----:B------:R-:W-:Y:S01]  /*eb60*/  F2FP.F16.E4M3.UNPACK_B R49, R37 ;  /* 0x00000025ff31723e */ /* 0x000fe200020006ff */
[C---:B------:R-:W-:Y:S01]  /*eb70*/  FMUL.FTZ R140, R43.reuse, R140 ;  /* 0x0000008c2b8c7220 */ /* 0x040fe20000410000 */
[----:B------:R-:W-:Y:S01]  /*eb80*/  F2FP.F16.E4M3.UNPACK_B R54, R36 ;  /* 0x00000024ff36723e */ /* 0x000fe200020006ff */
[----:B------:R-:W-:Y:S01]  /*eb90*/  FFMA.FTZ R62, R43, R138, -R50 ;  /* 0x0000008a2b3e7223 */ /* 0x000fe20000010832 */
[----:B------:R-:W-:Y:S01]  /*eba0*/  F2FP.F16.E4M3.UNPACK_B R48, R42 ;  /* 0x0000002aff30723e */ /* 0x000fe200020006ff */
[----:B------:R-:W-:Y:S01]  /*ebb0*/  FFMA.FTZ R51, R47, R138, R140 ;  /* 0x0000008a2f337223 */ /* 0x000fe2000001008c */
[----:B------:R-:W-:Y:S01]  /*ebc0*/  F2FP.SATFINITE.E4M3.F32.PACK_AB_MERGE_C R46, R58, R55, R45 ;  /* 0x000000373a2e723e */ /* 0x000fe2000480702d */
[--C-:B------:R-:W-:Y:S01]  /*ebd0*/  HADD2.F32 R50, -RZ, R49.reuse.H0_H0 ;  /* 0x20000031ff327230 */ /* 0x100fe20000004100 */
[----:B------:R-:W-:Y:S01]  /*ebe0*/  F2FP.SATFINITE.E4M3.F32.PACK_AB_MERGE_C R43, R64, R59, RZ ;  /* 0x0000003b402b723e */ /* 0x000fe200048070ff */
[----:B------:R-:W-:Y:S01]  /*ebf0*/  HADD2.F32 R55, -RZ, R54.H0_H0 ;  /* 0x20000036ff377230 */ /* 0x000fe20000004100 */
[----:B------:R-:W-:Y:S01]  /*ec00*/  F2FP.F16.E4M3.UNPACK_B R52, R14 ;  /* 0x0000000eff34723e */ /* 0x000fe200020006ff */
[----:B------:R-:W-:Y:S01]  /*ec10*/  HADD2.F32 R47, -RZ, R48.H0_H0 ;  /* 0x20000030ff2f7230 */ /* 0x000fe20000004100 */
[----:B------:R-:W-:Y:S01]  /*ec20*/  F2FP.SATFINITE.E4M3.F32.PACK_AB_MERGE_C R45, R141, R56, R57 ;  /* 0x000000388d2d723e */ /* 0x000fe20004807039 */
[----:B------:R-:W-:Y:S01]  /*ec30*/  HADD2.F32 R54, -RZ, R54.H1_H1 ;  /* 0x30000036ff367230 */ /* 0x000fe20000004100 */
[----:B------:R-:W-:Y:S01]  /*ec40*/  F2FP.SATFINITE.E4M3.F32.PACK_AB_MERGE_C R43, R62, R53, R43 ;  /* 0x000000353e2b723e */ /* 0x000fe2000480702b */
[----:B------:R-:W-:Y:S01]  /*ec50*/  HADD2.F32 R53, -RZ, R52.H0_H0 ;  /* 0x20000034ff357230 */ /* 0x000fe20000004100 */
[----:B------:R-:W-:Y:S01]  /*ec60*/  F2FP.SATFINITE.E4M3.F32.PACK_AB_MERGE_C R38, R51, R38, R61 ;  /* 0x000000263326723e */ /* 0x000fe2000480703d */
[----:B------:R-:W-:Y:S01]  /*ec70*/  FMUL.FTZ R56, R50, R55 ;  /* 0x0000003732387220 */ /* 0x000fe20000410000 */
[----:B------:R-:W-:-:S02]  /*ec80*/  HADD2.F32 R51, -RZ, R49.H1_H1 ;  /* 0x30000031ff337230 */ /* 0x000fc40000004100 */
[----:B------:R-:W-:Y:S01]  /*ec90*/  FMUL.FTZ R55, R47, R55 ;  /* 0x000000372f377220 */ /* 0x000fe20000410000 */
[----:B------:R-:W-:Y:S01]  /*eca0*/  HADD2.F32 R49, -RZ, R48.H1_H1 ;  /* 0x30000030ff317230 */ /* 0x000fe20000004100 */
[----:B------:R-:W-:Y:S01]  /*ecb0*/  F2FP.F16.E4M3.UNPACK_B R42, R42.H1 ;  /* 0x0000002aff2a723e */ /* 0x000fe200030006ff */
[----:B------:R-:W-:Y:S02]  /*ecc0*/  HADD2.F32 R52, -RZ, R52.H1_H1 ;  /* 0x30000034ff347230 */ /* 0x000fe40000004100 */
[----:B------:R-:W-:Y:S01]  /*ecd0*/  FFMA.FTZ R48, R50, R53, R55 ;  /* 0x0000003532307223 */ /* 0x000fe20000010037 */
[-C--:B------:R-:W-:Y:S01]  /*ece0*/  FMUL.FTZ R50, R51, R54.reuse ;  /* 0x0000003633327220 */ /* 0x080fe20000410000 */
[----:B------:R-:W-:Y:S01]  /*ecf0*/  FMUL.FTZ R54, R49, R54 ;  /* 0x0000003631367220 */ /* 0x000fe20000410000 */
[----:B------:R-:W-:Y:S01]  /*ed00*/  F2FP.F16.E4M3.UNPACK_B R37, R37.H1 ;  /* 0x00000025ff25723e */ /* 0x000fe200030006ff */
[----:B------:R-:W-:Y:S01]  /*ed10*/  FFMA.FTZ R47, R47, R53, -R56 ;  /* 0x000000352f2f7223 */ /* 0x000fe20000010838 */
[----:B------:R-:W-:Y:S01]  /*ed20*/  FFMA.FTZ R58, R49, R52, -R50 ;  /* 0x00000034313a7223 */ /* 0x000fe20000010832 */
[----:B------:R-:W-:Y:S01]  /*ed30*/  F2FP.F16.E4M3.UNPACK_B R50, R36.H1 ;  /* 0x00000024ff32723e */ /* 0x000fe200030006ff */
[----:B------:R-:W-:Y:S01]  /*ed40*/  FFMA.FTZ R57, R51, R52, R54 ;  /* 0x0000003433397223 */ /* 0x000fe20000010036 */
[----:B------:R-:W-:Y:S01]  /*ed50*/  HADD2.F32 R36, -RZ, R42.H0_H0 ;  /* 0x2000002aff247230 */ /* 0x000fe20000004100 */
[----:B------:R-:W-:Y:S01]  /*ed60*/  F2FP.F16.E4M3.UNPACK_B R14, R14.H1 ;  /* 0x0000000eff0e723e */ /* 0x000fe200030006ff */
[----:B------:R-:W-:-:S02]  /*ed70*/  HADD2.F32 R49, -RZ, R37.H0_H0 ;  /* 0x20000025ff317230 */ /* 0x000fc40000004100 */
[--C-:B------:R-:W-:Y:S02]  /*ed80*/  HADD2.F32 R51, -RZ, R50.reuse.H0_H0 ;  /* 0x20000032ff337230 */ /* 0x100fe40000004100 */
[----:B------:R-:W-:Y:S02]  /*ed90*/  HADD2.F32 R37, -RZ, R37.H1_H1 ;  /* 0x30000025ff257230 */ /* 0x000fe40000004100 */
[----:B------:R-:W-:Y:S02]  /*eda0*/  HADD2.F32 R52, -RZ, R50.H1_H1 ;  /* 0x30000032ff347230 */ /* 0x000fe40000004100 */
[-C--:B------:R-:W-:Y:S01]  /*edb0*/  FMUL.FTZ R53, R49, R51.reuse ;  /* 0x0000003331357220 */ /* 0x080fe20000410000 */
[----:B------:R-:W-:Y:S01]  /*edc0*/  FMUL.FTZ R54, R36, R51 ;  /* 0x0000003324367220 */ /* 0x000fe20000410000 */
[----:B------:R-:W-:Y:S02]  /*edd0*/  HADD2.F32 R42, -RZ, R42.H1_H1 ;  /* 0x3000002aff2a7230 */ /* 0x000fe40000004100 */
[----:B------:R-:W-:-:S02]  /*ede0*/  HADD2.F32 R50, -RZ, R14.H0_H0 ;  /* 0x2000000eff327230 */ /* 0x000fc40000004100 */
[-C--:B------:R-:W-:Y:S01]  /*edf0*/  FMUL.FTZ R55, R37, R52.reuse ;  /* 0x0000003425377220 */ /* 0x080fe20000410000 */
[----:B------:R-:W-:Y:S02]  /*ee00*/  HADD2.F32 R51, -RZ, R14.H1_H1 ;  /* 0x3000000eff337230 */ /* 0x000fe40000004100 */
[----:B------:R-:W-:Y:S01]  /*ee10*/  FMUL.FTZ R52, R42, R52 ;  /* 0x000000342a347220 */ /* 0x000fe20000410000 */
[----:B------:R-:W-:Y:S01]  /*ee20*/  F2FP.F16.E4M3.UNPACK_B R14, R15 ;  /* 0x0000000fff0e723e */ /* 0x000fe200020006ff */
[-C--:B------:R-:W-:Y:S01]  /*ee30*/  FFMA.FTZ R59, R36, R50.reuse, -R53 ;  /* 0x00000032243b7223 */ /* 0x080fe20000010835 */
[----:B------:R-:W-:Y:S01]  /*ee40*/  FFMA.FTZ R60, R49, R50, R54 ;  /* 0x00000032313c7223 */ /* 0x000fe20000010036 */
[----:B------:R-:W-:Y:S01]  /*ee50*/  FFMA.FTZ R62, R42, R51, -R55 ;  /* 0x000000332a3e7223 */ /* 0x000fe20000010837 */
[----:B------:R-:W-:Y:S01]  /*ee60*/  F2FP.F16.E4M3.UNPACK_B R42, R39 ;  /* 0x00000027ff2a723e */ /* 0x000fe200020006ff */
[----:B------:R-:W-:Y:S01]  /*ee70*/  FFMA.FTZ R61, R37, R51, R52 ;  /* 0x00000033253d7223 */ /* 0x000fe20000010034 */
[----:B------:R-:W-:Y:S01]  /*ee80*/  F2FP.F16.E4M3.UNPACK_B R53, R13 ;  /* 0x0000000dff35723e */ /* 0x000fe200020006ff */
[----:B------:R-:W-:Y:S01]  /*ee90*/  HADD2.F32 R36, -RZ, R14.H0_H0 ;  /* 0x2000000eff247230 */ /* 0x000fe20000004100 */
[----:B------:R-:W-:Y:S01]  /*eea0*/  F2FP.F16.E4M3.UNPACK_B R15, R15.H1 ;  /* 0x0000000fff0f723e */ /* 0x000fe200030006ff */
[----:B------:R-:W-:Y:S01]  /*eeb0*/  HADD2.F32 R49, -RZ, R42.H0_H0 ;  /* 0x2000002aff317230 */ /* 0x000fe20000004100 */
[----:B------:R-:W-:Y:S01]  /*eec0*/  F2FP.F16.E4M3.UNPACK_B R54, R13.H1 ;  /* 0x0000000dff36723e */ /* 0x000fe200030006ff */
[----:B------:R-:W-:Y:S01]  /*eed0*/  HADD2.F32 R55, -RZ, R53.H0_H0 ;  /* 0x20000035ff377230 */ /* 0x000fe20000004100 */
[----:B------:R-:W-:Y:S01]  /*eee0*/  F2FP.F16.E4M3.UNPACK_B R39, R39.H1 ;  /* 0x00000027ff27723e */ /* 0x000fe200030006ff */
[----:B------:R-:W-:Y:S01]  /*eef0*/  HADD2.F32 R37, -RZ, R15.H0_H0 ;  /* 0x2000000fff257230 */ /* 0x000fe20000004100 */
[-C--:B------:R-:W-:Y:S01]  /*ef00*/  F2FP.F16.E4M3.UNPACK_B R50, R12.reuse.H1 ;  /* 0x0000000cff32723e */ /* 0x080fe200030006ff */
[----:B------:R-:W-:Y:S01]  /*ef10*/  HADD2.F32 R56, -RZ, R54.H0_H0 ;  /* 0x20000036ff387230 */ /* 0x000fe20000004100 */
[----:B------:R-:W-:Y:S01]  /*ef20*/  F2FP.F16.E4M3.UNPACK_B R13, R12 ;  /* 0x0000000cff0d723e */ /* 0x000fe200020006ff */
[----:B------:R-:W-:-:S02]  /*ef30*/  HADD2.F32 R12, -RZ, R39.H0_H0 ;  /* 0x20000027ff0c7230 */ /* 0x000fc40000004100 */
[-C--:B------:R-:W-:Y:S01]  /*ef40*/  FMUL.FTZ R63, R49, R55.reuse ;  /* 0x00000037313f7220 */ /* 0x080fe20000410000 */
[----:B------:R-:W-:Y:S02]  /*ef50*/  HADD2.F32 R52, -RZ, R50.H0_H0 ;  /* 0x20000032ff347230 */ /* 0x000fe40000004100 */
[----:B------:R-:W-:Y:S01]  /*ef60*/  FMUL.FTZ R64, R36, R55 ;  /* 0x0000003724407220 */ /* 0x000fe20000410000 */
[-C--:B------:R-:W-:Y:S01]  /*ef70*/  FMUL.FTZ R55, R37, R56.reuse ;  /* 0x0000003825377220 */ /* 0x080fe20000410000 */
[----:B------:R-:W-:Y:S02]  /*ef80*/  HADD2.F32 R39, -RZ, R39.H1_H1 ;  /* 0x30000027ff277230 */ /* 0x000fe40000004100 */
[C---:B------:R-:W-:Y:S01]  /*ef90*/  FMUL.FTZ R66, R12.reuse, R56 ;  /* 0x000000380c427220 */ /* 0x040fe20000410000 */
[----:B------:R-:W-:Y:S02]  /*efa0*/  HADD2.F32 R54, -RZ, R54.H1_H1 ;  /* 0x30000036ff367230 */ /* 0x000fe40000004100 */
[----:B------:R-:W-:Y:S01]  /*efb0*/  FFMA.FTZ R55, R12, R52, R55 ;  /* 0x000000340c377223 */ /* 0x000fe20000010037 */
[----:B------:R-:W-:-:S02]  /*efc0*/  HADD2.F32 R15, -RZ, R15.H1_H1 ;  /* 0x3000000fff0f7230 */ /* 0x000fc40000004100 */
[----:B------:R-:W-:Y:S01]  /*efd0*/  FFMA.FTZ R66, R37, R52, -R66 ;  /* 0x0000003425427223 */ /* 0x000fe20000010842 */
[----:B------:R-:W-:Y:S02]  /*efe0*/  HADD2.F32 R42, -RZ, R42.H1_H1 ;  /* 0x3000002aff2a7230 */ /* 0x000fe40000004100 */
[-C--:B------:R-:W-:Y:S01]  /*eff0*/  FMUL.FTZ R12, R39, R54.reuse ;  /* 0x00000036270c7220 */ /* 0x080fe20000410000 */
[----:B------:R-:W-:Y:S02]  /*f000*/  HADD2.F32 R53, -RZ, R53.H1_H1 ;  /* 0x30000035ff357230 */ /* 0x000fe40000004100 */
[----:B------:R-:W-:Y:S01]  /*f010*/  FMUL.FTZ R54, R15, R54 ;  /* 0x000000360f367220 */ /* 0x000fe20000410000 */
[----:B------:R-:W-:Y:S01]  /*f020*/  HADD2.F32 R50, -RZ, R50.H1_H1 ;  /* 0x30000032ff327230 */ /* 0x000fe20000004100 */
[----:B------:R-:W-:Y:S01]  /*f030*/  F2FP.SATFINITE.E4M3.F32.PACK_AB_MERGE_C R59, R62, R59, RZ ;  /* 0x0000003b3e3b723e */ /* 0x000fe200048070ff */
[----:B------:R-:W-:Y:S02]  /*f040*/  HADD2.F32 R14, -RZ, R14.H1_H1 ;  /* 0x3000000eff0e7230 */ /* 0x000fe40000004100 */
[----:B------:R-:W-:Y:S01]  /*f050*/  FMUL.FTZ R37, R42, R53 ;  /* 0x000000352a257220 */ /* 0x000fe20000410000 */
[----:B------:R-:W-:-:S02]  /*f060*/  HADD2.F32 R51, -RZ, R13.H0_H0 ;  /* 0x2000000dff337230 */ /* 0x000fc40000004100 */
[-C--:B------:R-:W-:Y:S01]  /*f070*/  FFMA.FTZ R15, R15, R50.reuse, -R12 ;  /* 0x000000320f0f7223 */ /* 0x080fe2000001080c */
[----:B------:R-:W-:Y:S02]  /*f080*/  HADD2.F32 R13, -RZ, R13.H1_H1 ;  /* 0x3000000dff0d7230 */ /* 0x000fe40000004100 */
[----:B------:R-:W-:Y:S01]  /*f090*/  FMUL.FTZ R53, R14, R53 ;  /* 0x000000350e357220 */ /* 0x000fe20000410000 */
[----:B------:R-:W-:Y:S01]  /*f0a0*/  FFMA.FTZ R54, R39, R50, R54 ;  /* 0x0000003227367223 */ /* 0x000fe20000010036 */
[-C--:B------:R-:W-:Y:S01]  /*f0b0*/  FFMA.FTZ R63, R36, R51.reuse, -R63 ;  /* 0x00000033243f7223 */ /* 0x080fe2000001083f */
[----:B------:R-:W-:Y:S01]  /*f0c0*/  FFMA.FTZ R64, R49, R51, R64 ;  /* 0x0000003331407223 */ /* 0x000fe20000010040 */
[-C--:B------:R-:W-:Y:S01]  /*f0d0*/  FFMA.FTZ R14, R14, R13.reuse, -R37 ;  /* 0x0000000d0e0e7223 */ /* 0x080fe20000010825 */
[----:B------:R-:W-:Y:S01]  /*f0e0*/  FFMA.FTZ R53, R42, R13, R53 ;  /* 0x0000000d2a357223 */ /* 0x000fe20000010035 */
[----:B------:R-:W-:Y:S01]  /*f0f0*/  F2FP.SATFINITE.E4M3.F32.PACK_AB_MERGE_C R15, R15, R66, RZ ;  /* 0x000000420f0f723e */ /* 0x000fe200048070ff */
[----:B------:R-:W-:Y:S01]  /*f100*/  IMAD.MOV.U32 R12, RZ, RZ, R46 ;  /* 0x000000ffff0c7224 */ /* 0x000fe200078e002e */
[----:B------:R-:W-:-:S02]  /*f110*/  F2FP.SATFINITE.E4M3.F32.PACK_AB_MERGE_C R60, R61, R60, RZ ;  /* 0x0000003c3d3c723e */ /* 0x000fc400048070ff */
[----:B------:R-:W-:Y:S02]  /*f120*/  F2FP.SATFINITE.E4M3.F32.PACK_AB_MERGE_C R54, R54, R55, RZ ;  /* 0x000000373636723e */ /* 0x000fe400048070ff */
[----:B------:R-:W-:Y:S01]  /*f130*/  F2FP.SATFINITE.E4M3.F32.PACK_AB_MERGE_C R15, R14, R63, R15 ;  /* 0x0000003f0e0f723e */ /* 0x000fe2000480700f */
[----:B------:R-:W-:Y:S01]  /*f140*/  IMAD.MOV.U32 R14, RZ, RZ, R43 ;  /* 0x000000ffff0e7224 */ /* 0x000fe200078e002b */
[----:B------:R-:W-:Y:S02]  /*f150*/  F2FP.SATFINITE.E4M3.F32.PACK_AB_MERGE_C R13, R58, R47, R59 ;  /* 0x0000002f3a0d723e */ /* 0x000fe4000480703b */
[----:B------:R-:W-:Y:S02]  /*f160*/  F2FP.SATFINITE.E4M3.F32.PACK_AB_MERGE_C R37, R57, R48, R60 ;  /* 0x000000303925723e */ /* 0x000fe4000480703c */
[----:B------:R-:W-:Y:S02]  /*f170*/  F2FP.SATFINITE.E4M3.F32.PACK_AB_MERGE_C R39, R53, R64, R54 ;  /* 0x000000403527723e */ /* 0x000fe40004807036 */
[----:B------:R-:W-:-:S07]  /*f180*/  MOV R36, R45 ;  /* 0x0000002d00247202 */ /* 0x000fce0000000f00 */
.L_x_529:
[----:B------:R-:W-:Y:S05]  /*f190*/  BSYNC B1 ;  /* 0x0000000000017941 */ /* 0x000fea0003800000 */
.L_x_528:
[----:B0-----:R0:W-:Y:S01]  /*f1a0*/  ST.E.128 desc[UR50][R40.64], R12 ;  /* 0x0000000c28007985 */ /* 0x0011e2000c101d32 */
[----:B------:R-:W-:-:S13]  /*f1b0*/  ISETP.GE.AND P2, PT, R11, R137, PT ;  /* 0x000000890b00720c */ /* 0x000fda0003f46270 */
[----:B------:R-:W-:Y:S05]  /*f1c0*/  @P2 BRA `(.L_x_476) ;  /* 0x0000000400d02947 */ /* 0x000fea0003800000 */
[----:B0-----:R-:W-:-:S04]  /*f1d0*/  IADD3 R12, P2, R11, R120, RZ ;  /* 0x000000780b0c7210 */ /* 0x001fc80007f5e0ff */
[----:B------:R-:W-:-:S05]  /*f1e0*/  LEA.HI.X.SX32 R13, R11, R44, 0x1, P2 ;  /* 0x0000002c0b0d7211 */ /* 0x000fca00010f0eff */
[----:B-1----:R0:W-:Y:S01]  /*f1f0*/  ST.E.128 desc[UR50][R12.64], R36 ;  /* 0x000000240c007985 */ /* 0x0021e2000c101d32 */
[----:B------:R-:W-:Y:S05]  /*f200*/  BRA `(.L_x_476) ;  /* 0x0000000400c07947 */ /* 0x000fea0003800000 */
.L_x_441:
[----:B------:R-:W-:-:S06]  /*f210*/  UISETP.NE.AND UP0, UPT, UR48, 0x3, UPT ;  /* 0x000000033000788c */ /* 0x000fcc000bf05270 */
[----:B------:R-:W-:-:S13]  /*f220*/  PLOP3.LUT P1, PT, PT, PT, UP0, 0x80, 0x0 ;  /* 0x000000000000781c */ /* 0x000fda0003f2f008 */
[----:B------:R-:W-:Y:S05]  /*f230*/  @!P1 BRA `(.L_x_530) ;  /* 0x0000000000049947 */ /* 0x000fea0003800000 */
[----:B------:R-:W-:Y:S01]  /*f240*/  BPT.TRAP 0x1 ;  /* 0x000000040000795c */ /* 0x000fe20000300000 */
.L_x_530:
[----:B------:R-:W-:Y:S01]  /*f250*/  IMAD R91, R19, 0x8, R18 ;  /* 0x00000008135b7824 */ /* 0x000fe200078e0212 */
[----:B------:R-:W-:Y:S01]  /*f260*/  SHF.L.U32 R92, R199, 0x1f, RZ ;  /* 0x0000001fc75c7819 */ /* 0x000fe200000006ff */
[----:B------:R-:W-:Y:S01]  /*f270*/  BSSY B1, `(.L_x_531) ;  /* 0x0000004000017945 */ /* 0x000fe20003800000 */
[----:B------:R-:W-:Y:S02]  /*f280*/  SHF.R.S32.HI R88, RZ, 0x1f, R35 ;  /* 0x0000001fff587819 */ /* 0x000fe40000011423 */
[----:B------:R-:W1:Y:S02]  /*f290*/  SYNCS.PHASECHK.TRANS64.TRYWAIT P2, [R91+URZ+0x29890], R92 ;  /* 0x0298905c5b0075a7 */ /* 0x000e64000804017f */
[----:B-1----:R-:W-:Y:S05]  /*f2a0*/  @!P2 BRA `(.L_x_532) ;  /* 0x0000019c00b4a947 */ /* 0x002fea0003800000 */
.L_x_789:
[----:B------:R-:W-:Y:S05]  /*f2b0*/  BSYNC B1 ;  /* 0x0000000000017941 */ /* 0x000fea0003800000 */
.L_x_531:
[----:B------:R-:W-:Y:S01]  /*f2c0*/  ULDC.64 UR4, c[0x0][0x300] ;  /* 0x0000c00000047ab9 */ /* 0x000fe20000000a00 */
[----:B-----5:R-:W-:Y:S01]  /*f2d0*/  SHF.R.S32.HI R89, RZ, 0x1f, R34 ;  /* 0x0000001fff597819 */ /* 0x020fe20000011422 */
[----:B------:R-:W-:Y:S01]  /*f2e0*/  IMAD R14, R88, UR4, RZ ;  /* 0x00000004580e7c24 */ /* 0x000fe2000f8e02ff */
[----:B------:R-:W-:Y:S01]  /*f2f0*/  ULDC.64 UR6, c[0x0][0x2e8] ;  /* 0x0000ba0000067ab9 */ /* 0x000fe20000000a00 */
[----:B0-----:R-:W-:-:S04]  /*f300*/  IMAD.WIDE.U32 R12, R35, UR4, RZ ;  /* 0x00000004230c7c25 */ /* 0x001fc8000f8e00ff */
[----:B------:R-:W-:Y:S01]  /*f310*/  IMAD R11, R35, UR5, R14 ;  /* 0x00000005230b7c24 */ /* 0x000fe2000f8e020e */
[----:B------:R-:W-:Y:S01]  /*f320*/  ULDC.64 UR4, c[0x0][0x310] ;  /* 0x0000c40000047ab9 */ /* 0x000fe20000000a00 */
[----:B------:R-:W-:Y:S02]  /*f330*/  IMAD R90, R25, -0xa0, R2 ;  /* 0xffffff60195a7824 */ /* 0x000fe400078e0202 */
[----:B------:R-:W-:Y:S02]  /*f340*/  IMAD R15, R89, UR4, RZ ;  /* 0x00000004590f7c24 */ /* 0x000fe4000f8e02ff */
[----:B------:R-:W-:Y:S01]  /*f350*/  IMAD.IADD R13, R13, 0x1, R11 ;  /* 0x000000010d0d7824 */ /* 0x000fe200078e020b */
[----:B------:R-:W-:Y:S01]  /*f360*/  VIMNMX R90, R90, 0xa0, PT ;  /* 0x000000a05a5a7848 */ /* 0x000fe20003fe0100 */
[C---:B------:R-:W-:Y:S02]  /*f370*/  IMAD R15, R34.reuse, UR5, R15 ;  /* 0x00000005220f7c24 */ /* 0x040fe4000f8e020f */
[----:B------:R-:W-:Y:S01]  /*f380*/  IMAD.WIDE.U32 R12, R34, UR4, R12 ;  /* 0x00000004220c7c25 */ /* 0x000fe2000f8e000c */
[----:B------:R-:W-:-:S03]  /*f390*/  ULDC.64 UR4, c[0x0][0x308] ;  /* 0x0000c20000047ab9 */ /* 0x000fc60000000a00 */
[----:B------:R-:W-:Y:S01]  /*f3a0*/  IMAD R11, R5, UR4, RZ ;  /* 0x00000004050b7c24 */ /* 0x000fe2000f8e02ff */
[----:B------:R-:W-:Y:S01]  /*f3b0*/  IADD3 R13, R13, R15, RZ ;  /* 0x0000000f0d0d7210 */ /* 0x000fe20007ffe0ff */
[----:B------:R-:W-:Y:S02]  /*f3c0*/  IMAD.IADD R48, R90, 0x1, -R198 ;  /* 0x000000015a307824 */ /* 0x000fe400078e0ac6 */
[C---:B------:R-:W-:Y:S02]  /*f3d0*/  IMAD R11, R170.reuse, UR5, R11 ;  /* 0x00000005aa0b7c24 */ /* 0x040fe4000f8e020b */
[----:B------:R-:W-:Y:S01]  /*f3e0*/  IMAD.WIDE.U32 R12, R170, UR4, R12 ;  /* 0x00000004aa0c7c25 */ /* 0x000fe2000f8e000c */
[----:B------:R-:W-:Y:S02]  /*f3f0*/  UMOV UR4, 0xffffffff ;  /* 0xffffffff00047882 */ /* 0x000fe40000000000 */
[----:B------:R-:W-:-:S04]  /*f400*/  IADD3 R46, P2, R12, UR6, RZ ;  /* 0x000000060c2e7c10 */ /* 0x000fc8000ff5e0ff */
[----:B------:R-:W-:Y:S02]  /*f410*/  IADD3.X R47, R13, UR7, R11, P2, !PT ;  /* 0x000000070d2f7c10 */ /* 0x000fe400097fe40b */
[----:B------:R-:W-:Y:S01]  /*f420*/  ISETP.GE.AND P2, PT, R48, 0x1, PT ;  /* 0x000000013000780c */ /* 0x000fe20003f46270 */
[----:B------:R-:W-:-:S12]  /*f430*/  BRA.DIV UR4, `(.L_x_533) ;  /* 0x0000019e04647947 */ /* 0x000fd8000b800000 */
[----:B------:R0:W2:Y:S04]  /*f440*/  SHFL.IDX PT, R44, R47, RZ, 0x1e1f ;  /* 0x001e1fff2f2c7589 */ /* 0x0000a800000e0000 */
[----:B------:R0:W3:Y:S02]  /*f450*/  SHFL.IDX PT, R45, R46, RZ, 0x1e1f ;  /* 0x001e1fff2e2d7589 */ /* 0x0000e400000e0000 */
.L_x_793:
[----:B------:R-:W-:Y:S04]  /*f460*/  BSSY B1, `(.L_x_534) ;  /* 0x0000023000017945 */ /* 0x000fe80003800000 */
[----:B------:R-:W-:Y:S05]  /*f470*/  @!P2 BRA `(.L_x_535) ;  /* 0x000000000084a947 */ /* 0x000fea0003800000 */
[----:B------:R-:W-:Y:S02]  /*f480*/  ULDC UR4, c[0x0][0x2f4] ;  /* 0x0000bd0000047ab9 */ /* 0x000fe40000000800 */
[----:B------:R-:W-:-:S13]  /*f490*/  ISETP.GE.AND P5, PT, R16, UR4, PT ;  /* 0x0000000410007c0c */ /* 0x000fda000bfa6270 */
[----:B------:R-:W4:Y:S01]  /*f4a0*/  @!P5 LDS.128 R12, [R37+0x1a400] ;  /* 0x01a40000250cd984 */ /* 0x000f220000000c00 */
[----:B---3--:R-:W-:-:S05]  /*f4b0*/  @!P5 IADD3 R42, P2, R16, R45, RZ ;  /* 0x0000002d102ad210 */ /* 0x008fca0007f5e0ff */
[----:B--2---:R-:W-:Y:S01]  /*f4c0*/  @!P5 IMAD.X R43, R44, 0x1, R17, P2 ;  /* 0x000000012c2bd824 */ /* 0x004fe200010e0611 */
[----:B------:R-:W-:-:S13]  /*f4d0*/  ISETP.GE.AND P2, PT, R172, UR4, PT ;  /* 0x00000004ac007c0c */ /* 0x000fda000bf46270 */
[----:B------:R-:W-:-:S05]  /*f4e0*/  @!P2 IADD3 R40, P4, R172, R45, RZ ;  /* 0x0000002dac28a210 */ /* 0x000fca0007f9e0ff */
[----:B------:R-:W-:Y:S01]  /*f4f0*/  @!P2 IMAD.X R41, R44, 0x1, R197, P4 ;  /* 0x000000012c29a824 */ /* 0x000fe200020e06c5 */
[----:B------:R-:W-:-:S13]  /*f500*/  ISETP.GE.AND P4, PT, R175, UR4, PT ;  /* 0x00000004af007c0c */ /* 0x000fda000bf86270 */
[----:B------:R-:W-:Y:S01]  /*f510*/  @!P4 IADD3 R38, P6, R175, R45, RZ ;  /* 0x0000002daf26c210 */ /* 0x000fe20007fde0ff */
[----:B----4-:R2:W-:Y:S01]  /*f520*/  @!P5 ST.E.128 desc[UR50][R42.64], R12 ;  /* 0x0000000c2a00d985 */ /* 0x0105e2000c101d32 */
[----:B------:R-:W-:Y:S02]  /*f530*/  ISETP.GE.AND P5, PT, R0, UR4, PT ;  /* 0x0000000400007c0c */ /* 0x000fe4000bfa6270 */
[----:B------:R-:W-:-:S11]  /*f540*/  @!P4 IADD3.X R39, R44, R207, RZ, P6, !PT ;  /* 0x000000cf2c27c210 */ /* 0x000fd600037fe4ff */
[----:B------:R-:W3:Y:S01]  /*f550*/  @!P5 LDS.128 R12, [R36+0x1a400] ;  /* 0x01a40000240cd984 */ /* 0x000ee20000000c00 */
[----:B------:R-:W-:-:S05]  /*f560*/  @!P5 IMAD.SHL.U32 R11, R173, 0x10, RZ ;  /* 0x00000010ad0bd824 */ /* 0x000fca00078e00ff */
[----:B--2---:R-:W-:-:S04]  /*f570*/  @!P5 IADD3 R42, P6, R11, R45, RZ ;  /* 0x0000002d0b2ad210 */ /* 0x004fc80007fde0ff */
[----:B------:R-:W-:-:S05]  /*f580*/  @!P5 LEA.HI.X.SX32 R43, R11, R44, 0x1, P6 ;  /* 0x0000002c0b2bd211 */ /* 0x000fca00030f0eff */
[----:B---3--:R2:W-:Y:S01]  /*f590*/  @!P5 ST.E.128 desc[UR50][R42.64], R12 ;  /* 0x0000000c2a00d985 */ /* 0x0085e2000c101d32 */
[----:B------:R-:W-:-:S13]  /*f5a0*/  ISETP.GE.AND P5, PT, R3, UR4, PT ;  /* 0x0000000403007c0c */ /* 0x000fda000bfa6270 */
[----:B------:R-:W3:Y:S01]  /*f5b0*/  @!P5 LDS.128 R12, [R37+0x1cc00] ;  /* 0x01cc0000250cd984 */ /* 0x000ee20000000c00 */
[----:B------:R-:W-:-:S05]  /*f5c0*/  @!P5 IMAD.SHL.U32 R11, R174, 0x10, RZ ;  /* 0x00000010ae0bd824 */ /* 0x000fca00078e00ff */
[----:B--2---:R-:W-:-:S04]  /*f5d0*/  @!P5 IADD3 R42, P6, R11, R45, RZ ;  /* 0x0000002d0b2ad210 */ /* 0x004fc80007fde0ff */
[----:B------:R-:W-:-:S05]  /*f5e0*/  @!P5 LEA.HI.X.SX32 R43, R11, R44, 0x1, P6 ;  /* 0x0000002c0b2bd211 */ /* 0x000fca00030f0eff */
[----:B---3--:R2:W-:Y:S01]  /*f5f0*/  @!P5 ST.E.128 desc[UR50][R42.64], R12 ;  /* 0x0000000c2a00d985 */ /* 0x0085e2000c101d32 */
[----:B------:R-:W-:-:S03]  /*f600*/  ISETP.GE.AND P5, PT, R196, UR4, PT ;  /* 0x00000004c4007c0c */ /* 0x000fc6000bfa6270 */
[----:B------:R-:W3:Y:S10]  /*f610*/  @!P2 LDS.128 R12, [R36+0x1cc00] ;  /* 0x01cc0000240ca984 */ /* 0x000ef40000000c00 */
[----:B--2---:R-:W-:-:S05]  /*f620*/  @!P5 IADD3 R42, P6, R196, R45, RZ ;  /* 0x0000002dc42ad210 */ /* 0x004fca0007fde0ff */
[----:B------:R-:W-:Y:S01]  /*f630*/  @!P5 IMAD.X R43, R44, 0x1, R206, P6 ;  /* 0x000000012c2bd824 */ /* 0x000fe200030e06ce */
[----:B---3--:R-:W-:Y:S04]  /*f640*/  @!P2 ST.E.128 desc[UR50][R40.64], R12 ;  /* 0x0000000c2800a985 */ /* 0x008fe8000c101d32 */
[----:B------:R-:W2:Y:S04]  /*f650*/  @!P4 LDS.128 R12, [R37+0x1f400] ;  /* 0x01f40000250cc984 */ /* 0x000ea80000000c00 */
[----:B--2---:R-:W-:Y:S04]  /*f660*/  @!P4 ST.E.128 desc[UR50][R38.64], R12 ;  /* 0x0000000c2600c985 */ /* 0x004fe8000c101d32 */
[----:B------:R-:W2:Y:S04]  /*f670*/  @!P5 LDS.128 R12, [R36+0x1f400] ;  /* 0x01f40000240cd984 */ /* 0x000ea80000000c00 */
[----:B--2---:R4:W-:Y:S02]  /*f680*/  @!P5 ST.E.128 desc[UR50][R42.64], R12 ;  /* 0x0000000c2a00d985 */ /* 0x0049e4000c101d32 */
.L_x_535:
[----:B------:R-:W-:Y:S05]  /*f690*/  BSYNC B1 ;  /* 0x0000000000017941 */ /* 0x000fea0003800000 */
.L_x_534:
[----:B------:R-:W-:-:S03]  /*f6a0*/  UMOV UR4, 0xffffffff ;  /* 0xffffffff00047882 */ /* 0x000fc60000000000 */
[----:B------:R-:W-:Y:S05]  /*f6b0*/  BRA.DIV UR4, `(.L_x_536) ;  /* 0x0000019e04107947 */ /* 0x000fea000b800000 */
[----:B--2---:R2:W0:Y:S04]  /*f6c0*/  SHFL.IDX PT, R44, R47, 0x1, 0x1e1f ;  /* 0x003e1f002f2c7f89 */ /* 0x00442800000e0000 */
[----:B---3--:R2:W3:Y:S02]  /*f6d0*/  SHFL.IDX PT, R45, R46, 0x1, 0x1e1f ;  /* 0x003e1f002e2d7f89 */ /* 0x0084e400000e0000 */
.L_x_797:
[----:B------:R-:W-:-:S13]  /*f6e0*/  ISETP.GE.AND P2, PT, R48, 0x81, PT ;  /* 0x000000813000780c */ /* 0x000fda0003f46270 */
[----:B------:R-:W-:Y:S05]  /*f6f0*/  @!P2 BRA `(.L_x_476) ;  /* 0x000000000084a947 */ /* 0x000fea0003800000 */
[----:B------:R-:W-:Y:S02]  /*f700*/  ULDC UR4, c[0x0][0x2f4] ;  /* 0x0000bd0000047ab9 */ /* 0x000fe40000000800 */
[----:B------:R-:W-:-:S13]  /*f710*/  ISETP.GE.AND P5, PT, R16, UR4, PT ;  /* 0x0000000410007c0c */ /* 0x000fda000bfa6270 */
[----:B----4-:R-:W4:Y:S01]  /*f720*/  @!P5 LDS.128 R12, [R37+0x1c400] ;  /* 0x01c40000250cd984 */ /* 0x010f220000000c00 */
[----:B---3--:R-:W-:-:S04]  /*f730*/  @!P5 IADD3 R42, P2, R16, R45, RZ ;  /* 0x0000002d102ad210 */ /* 0x008fc80007f5e0ff */
[----:B0-----:R-:W-:Y:S02]  /*f740*/  @!P5 IADD3.X R43, R44, R17, RZ, P2, !PT ;  /* 0x000000112c2bd210 */ /* 0x001fe400017fe4ff */
[----:B------:R-:W-:-:S13]  /*f750*/  ISETP.GE.AND P2, PT, R172, UR4, PT ;  /* 0x00000004ac007c0c */ /* 0x000fda000bf46270 */
[----:B------:R-:W-:-:S05]  /*f760*/  @!P2 IADD3 R40, P4, R172, R45, RZ ;  /* 0x0000002dac28a210 */ /* 0x000fca0007f9e0ff */
[----:B------:R-:W-:Y:S01]  /*f770*/  @!P2 IMAD.X R41, R44, 0x1, R197, P4 ;  /* 0x000000012c29a824 */ /* 0x000fe200020e06c5 */
[----:B------:R-:W-:-:S13]  /*f780*/  ISETP.GE.AND P4, PT, R175, UR4, PT ;  /* 0x00000004af007c0c */ /* 0x000fda000bf86270 */
[----:B------:R-:W-:Y:S01]  /*f790*/  @!P4 IADD3 R38, P6, R175, R45, RZ ;  /* 0x0000002daf26c210 */ /* 0x000fe20007fde0ff */
[----:B----4-:R0:W-:Y:S01]  /*f7a0*/  @!P5 ST.E.128 desc[UR50][R42.64], R12 ;  /* 0x0000000c2a00d985 */ /* 0x0101e2000c101d32 */
[----:B------:R-:W-:-:S03]  /*f7b0*/  ISETP.GE.AND P5, PT, R0, UR4, PT ;  /* 0x0000000400007c0c */ /* 0x000fc6000bfa6270 */
[----:B------:R-:W-:-:S10]  /*f7c0*/  @!P4 IMAD.X R39, R44, 0x1, R207, P6 ;  /* 0x000000012c27c824 */ /* 0x000fd400030e06cf */
[----:B------:R-:W3:Y:S01]  /*f7d0*/  @!P5 LDS.128 R12, [R36+0x1c400] ;  /* 0x01c40000240cd984 */ /* 0x000ee20000000c00 */
[----:B------:R-:W-:-:S05]  /*f7e0*/  @!P5 IMAD.SHL.U32 R11, R173, 0x10, RZ ;  /* 0x00000010ad0bd824 */ /* 0x000fca00078e00ff */
[----:B0-----:R-:W-:-:S04]  /*f7f0*/  @!P5 IADD3 R42, P6, R11, R45, RZ ;  /* 0x0000002d0b2ad210 */ /* 0x001fc80007fde0ff */
[----:B------:R-:W-:-:S05]  /*f800*/  @!P5 LEA.HI.X.SX32 R43, R11, R44, 0x1, P6 ;  /* 0x0000002c0b2bd211 */ /* 0x000fca00030f0eff */
[----:B---3--:R0:W-:Y:S01]  /*f810*/  @!P5 ST.E.128 desc[UR50][R42.64], R12 ;  /* 0x0000000c2a00d985 */ /* 0x0081e2000c101d32 */
[----:B------:R-:W-:-:S13]  /*f820*/  ISETP.GE.AND P5, PT, R3, UR4, PT ;  /* 0x0000000403007c0c */ /* 0x000fda000bfa6270 */
[----:B------:R-:W3:Y:S01]  /*f830*/  @!P5 LDS.128 R12, [R37+0x1ec00] ;  /* 0x01ec0000250cd984 */ /* 0x000ee20000000c00 */
[----:B------:R-:W-:-:S04]  /*f840*/  @!P5 SHF.L.U32 R11, R174, 0x4, RZ ;  /* 0x00000004ae0bd819 */ /* 0x000fc800000006ff */
[----:B0-----:R-:W-:-:S04]  /*f850*/  @!P5 IADD3 R42, P6, R11, R45, RZ ;  /* 0x0000002d0b2ad210 */ /* 0x001fc80007fde0ff */
[----:B------:R-:W-:-:S05]  /*f860*/  @!P5 LEA.HI.X.SX32 R43, R11, R44, 0x1, P6 ;  /* 0x0000002c0b2bd211 */ /* 0x000fca00030f0eff */
[----:B---3--:R0:W-:Y:S01]  /*f870*/  @!P5 ST.E.128 desc[UR50][R42.64], R12 ;  /* 0x0000000c2a00d985 */ /* 0x0081e2000c101d32 */
[----:B------:R-:W-:-:S03]  /*f880*/  ISETP.GE.AND P5, PT, R196, UR4, PT ;  /* 0x00000004c4007c0c */ /* 0x000fc6000bfa6270 */
[----:B------:R-:W3:Y:S10]  /*f890*/  @!P2 LDS.128 R12, [R36+0x1ec00] ;  /* 0x01ec0000240ca984 */ /* 0x000ef40000000c00 */
[----:B0-----:R-:W-:-:S05]  /*f8a0*/  @!P5 IADD3 R42, P6, R196, R45, RZ ;  /* 0x0000002dc42ad210 */ /* 0x001fca0007fde0ff */
[----:B------:R-:W-:Y:S01]  /*f8b0*/  @!P5 IMAD.X R43, R44, 0x1, R206, P6 ;  /* 0x000000012c2bd824 */ /* 0x000fe200030e06ce */
[----:B---3--:R-:W-:Y:S04]  /*f8c0*/  @!P2 ST.E.128 desc[UR50][R40.64], R12 ;  /* 0x0000000c2800a985 */ /* 0x008fe8000c101d32 */
[----:B------:R-:W0:Y:S04]  /*f8d0*/  @!P4 LDS.128 R12, [R37+0x21400] ;  /* 0x02140000250cc984 */ /* 0x000e280000000c00 */
[----:B0-----:R-:W-:Y:S04]  /*f8e0*/  @!P4 ST.E.128 desc[UR50][R38.64], R12 ;  /* 0x0000000c2600c985 */ /* 0x001fe8000c101d32 */
[----:B------:R-:W0:Y:S04]  /*f8f0*/  @!P5 LDS.128 R12, [R36+0x21400] ;  /* 0x02140000240cd984 */ /* 0x000e280000000c00 */
[----:B0-----:R0:W-:Y:S02]  /*f900*/  @!P5 ST.E.128 desc[UR50][R42.64], R12 ;  /* 0x0000000c2a00d985 */ /* 0x0011e4000c101d32 */
.L_x_476:
[----:B------:R-:W-:Y:S05]  /*f910*/  BSYNC B0 ;  /* 0x0000000000007941 */ /* 0x000fea0003800000 */
.L_x_440:
[----:B0---4-:R-:W0:Y:S01]  /*f920*/  S2R R11, SR_TID.X ;  /* 0x00000000000b7919 */ /* 0x011e220000002100 */
[----:B------:R-:W-:Y:S01]  /*f930*/  @!PT LDS RZ, [RZ] ;  /* 0x00000000fffff984 */ /* 0x000fe20000000800 */
[----:B------:R-:W-:Y:S01]  /*f940*/  @!PT LDS RZ, [RZ] ;  /* 0x00000000fffff984 */ /* 0x000fe20000000800 */
[----:B------:R-:W-:Y:S01]  /*f950*/  @!PT LDS RZ, [RZ] ;  /* 0x00000000fffff984 */ /* 0x000fe20000000800 */
[----:B------:R-:W-:Y:S01]  /*f960*/  @!PT LDS RZ, [RZ] ;  /* 0x00000000fffff984 */ /* 0x000fe20000000800 */
[----:B------:R4:W-:Y:S06]  /*f970*/  MEMBAR.ALL.CTA ;  /* 0x0000000000007992 */ /* 0x0009ec0000008000 */
[----:B----4-:R-:W4:Y:S01]  /*f980*/  FENCE.VIEW.ASYNC.S ;  /* 0x00000000000073c6 */ /* 0x010f220000000000 */
[----:B------:R-:W-:Y:S05]  /*f990*/  WARPSYNC.ALL ;  /* 0x0000000000007948 */ /* 0x000fea0003800000 */
[----:B------:R-:W-:Y:S01]  /*f9a0*/  BSSY B0, `(.L_x_537) ;  /* 0x0000008000007945 */ /* 0x000fe20003800000 */
[----:B----4-:R4:W-:Y:S01]  /*f9b0*/  BAR.SYNC.DEFER_BLOCKING R153, 0x80 ;  /* 0x000200990000751d */ /* 0x0109e20000010000 */
[----:B0-----:R-:W-:-:S13]  /*f9c0*/  LOP3.LUT P2, RZ, R11, 0x7f, RZ, 0xc0, !PT ;  /* 0x0000007f0bff7812 */ /* 0x001fda000784c0ff */
[----:B------:R-:W-:-:S05]  /*f9d0*/  @!P2 VIADD R11, R91, 0x298a0 ;  /* 0x000298a05b0ba836 */ /* 0x000fca0000000000 */
[----:B------:R-:W-:-:S04]  /*f9e0*/  @!P2 PRMT R11, RZ, 0x654, R11 ;  /* 0x00000654ff0ba816 */ /* 0x000fc8000000000b */
[----:B------:R4:W-:Y:S01]  /*f9f0*/  @!P2 SYNCS.ARRIVE.TRANS64.RED.A1T0 RZ, [R11+URZ], RZ ;  /* 0x000000ff0bffa9a7 */ /* 0x0009e2000810043f */
[----:B------:R-:W-:Y:S05]  /*fa00*/  @!P1 BRA `(.L_x_538) ;  /* 0x0000000000049947 */ /* 0x000fea0003800000 */
[----:B------:R-:W-:Y:S01]  /*fa10*/  BPT.TRAP 0x1 ;  /* 0x000000040000795c */ /* 0x000fe20000300000 */
.L_x_538:
[----:B------:R-:W-:Y:S05]  /*fa20*/  BSYNC B0 ;  /* 0x0000000000007941 */ /* 0x000fea0003800000 */
.L_x_537:
[----:B------:R-:W0:Y:S01]  /*fa30*/  SYNCS.PHASECHK.TRANS64.TRYWAIT P1, [R91+URZ+0x298b0], R92 ;  /* 0x0298b05c5b0075a7 */ /* 0x000e22000802017f */
[----:B------:R-:W-:Y:S04]  /*fa40*/  BSSY B0, `(.L_x_539) ;  /* 0x0000002000007945 */ /* 0x000fe80003800000 */
[----:B0-----:R-:W-:Y:S05]  /*fa50*/  @!P1 BRA `(.L_x_540) ;  /* 0x0000019800749947 */ /* 0x001fea0003800000 */
.L_x_798:
[----:B------:R-:W-:Y:S05]  /*fa60*/  BSYNC B0 ;  /* 0x0000000000007941 */ /* 0x000fea0003800000 */
.L_x_539:
[----:B------:R-:W-:Y:S01]  /*fa70*/  ULDC.64 UR4, c[0x0][0x328] ;  /* 0x0000ca0000047ab9 */ /* 0x000fe20000000a00 */
[----:B------:R-:W-:Y:S01]  /*fa80*/  ULDC.64 UR6, c[0x0][0x318] ;  /* 0x0000c60000067ab9 */ /* 0x000fe20000000a00 */
[----:B------:R-:W-:Y:S01]  /*fa90*/  IMAD R88, R88, UR4, RZ ;  /* 0x0000000458587c24 */ /* 0x000fe2000f8e02ff */
[----:B------:R-:W-:Y:S01]  /*faa0*/  BSSY B0, `(.L_x_541) ;  /* 0x000002f000007945 */ /* 0x000fe20003800000 */
[----:B-1----:R-:W-:-:S04]  /*fab0*/  IMAD.WIDE.U32 R12, R35, UR4, RZ ;  /* 0x00000004230c7c25 */ /* 0x002fc8000f8e00ff */
[----:B------:R-:W-:Y:S01]  /*fac0*/  IMAD R35, R35, UR5, R88 ;  /* 0x0000000523237c24 */ /* 0x000fe2000f8e0258 */
[----:B------:R-:W-:Y:S01]  /*fad0*/  ULDC.64 UR4, c[0x0][0x338] ;  /* 0x0000ce0000047ab9 */ /* 0x000fe20000000a00 */
[----:B------:R-:W-:Y:S02]  /*fae0*/  IMAD.IADD R90, R90, 0x1, -R198 ;  /* 0x000000015a5a7824 */ /* 0x000fe400078e0ac6 */
[----:B------:R-:W-:Y:S02]  /*faf0*/  IMAD R89, R89, UR4, RZ ;  /* 0x0000000459597c24 */ /* 0x000fe4000f8e02ff */
[----:B------:R-:W-:Y:S02]  /*fb00*/  IMAD.IADD R13, R13, 0x1, R35 ;  /* 0x000000010d0d7824 */ /* 0x000fe400078e0223 */
[C---:B------:R-:W-:Y:S02]  /*fb10*/  IMAD R89, R34.reuse, UR5, R89 ;  /* 0x0000000522597c24 */ /* 0x040fe4000f8e0259 */
[----:B------:R-:W-:Y:S01]  /*fb20*/  IMAD.WIDE.U32 R12, R34, UR4, R12 ;  /* 0x00000004220c7c25 */ /* 0x000fe2000f8e000c */
[----:B------:R-:W-:-:S03]  /*fb30*/  ULDC.64 UR4, c[0x0][0x330] ;  /* 0x0000cc0000047ab9 */ /* 0x000fc60000000a00 */
[----:B----4-:R-:W-:Y:S01]  /*fb40*/  IMAD R11, R5, UR4, RZ ;  /* 0x00000004050b7c24 */ /* 0x010fe2000f8e02ff */
[----:B------:R-:W-:-:S03]  /*fb50*/  IADD3 R13, R13, R89, RZ ;  /* 0x000000590d0d7210 */ /* 0x000fc60007ffe0ff */
[C---:B------:R-:W-:Y:S02]  /*fb60*/  IMAD R15, R170.reuse, UR5, R11 ;  /* 0x00000005aa0f7c24 */ /* 0x040fe4000f8e020b */
[----:B------:R-:W-:-:S04]  /*fb70*/  IMAD.WIDE.U32 R12, R170, UR4, R12 ;  /* 0x00000004aa0c7c25 */ /* 0x000fc8000f8e000c */
[----:B------:R-:W-:Y:S01]  /*fb80*/  IMAD R11, R19, 0x5000, R217 ;  /* 0x00005000130b7824 */ /* 0x000fe200078e02d9 */
[----:B------:R-:W-:-:S03]  /*fb90*/  IADD3 R40, P1, R12, UR6, RZ ;  /* 0x000000060c287c10 */ /* 0x000fc6000ff3e0ff */
[----:B------:R-:W-:Y:S01]  /*fba0*/  IMAD.IADD R42, R18, 0x1, R11 ;  /* 0x00000001122a7824 */ /* 0x000fe200078e020b */
[----:B------:R-:W-:Y:S01]  /*fbb0*/  IADD3.X R41, R13, UR7, R15, P1, !PT ;  /* 0x000000070d297c10 */ /* 0x000fe20008ffe40f */
[----:B------:R0:W1:Y:S01]  /*fbc0*/  SHFL.IDX PT, R43, R40, RZ, 0x1e1f ;  /* 0x001e1fff282b7589 */ /* 0x00006200000e0000 */
[----:B------:R-:W-:Y:S02]  /*fbd0*/  ISETP.GE.AND P1, PT, R90, 0x1, PT ;  /* 0x000000015a00780c */ /* 0x000fe40003f26270 */
[CC--:B------:R-:W-:Y:S02]  /*fbe0*/  IADD3 R44, R18.reuse, R11.reuse, R123 ;  /* 0x0000000b122c7210 */ /* 0x0c0fe40007ffe07b */
[CC--:B---3--:R-:W-:Y:S02]  /*fbf0*/  IADD3 R45, R18.reuse, R11.reuse, R124 ;  /* 0x0000000b122d7210 */ /* 0x0c8fe40007ffe07c */
[----:B--2---:R-:W-:Y:S02]  /*fc00*/  IADD3 R46, R18, R11, R129 ;  /* 0x0000000b122e7210 */ /* 0x004fe40007ffe081 */
[----:B------:R0:W2:Y:S05]  /*fc10*/  SHFL.IDX PT, R11, R41, RZ, 0x1e1f ;  /* 0x001e1fff290b7589 */ /* 0x0000aa00000e0000 */
[----:B------:R-:W-:Y:S05]  /*fc20*/  @!P1 BRA `(.L_x_542) ;  /* 0x0000000000589947 */ /* 0x000fea0003800000 */
[----:B------:R-:W-:Y:S02]  /*fc30*/  ISETP.NE.AND P5, PT, R6, RZ, PT ;  /* 0x000000ff0600720c */ /* 0x000fe40003fa5270 */
[----:B------:R-:W-:-:S11]  /*fc40*/  ISETP.NE.AND P4, PT, R7, RZ, PT ;  /* 0x000000ff0700720c */ /* 0x000fd60003f85270 */
[----:B-1----:R-:W-:Y:S02]  /*fc50*/  @P5 IADD3 R36, P1, R16, R43, RZ ;  /* 0x0000002b10245210 */ /* 0x002fe40007f3e0ff */
[----:B------:R-:W-:-:S03]  /*fc60*/  @P4 SHF.L.U32 R12, R173, 0x4, RZ ;  /* 0x00000004ad0c4819 */ /* 0x000fc600000006ff */
[----:B--2---:R-:W-:Y:S01]  /*fc70*/  @P5 IMAD.X R37, R11, 0x1, R17, P1 ;  /* 0x000000010b255824 */ /* 0x004fe200008e0611 */
[----:B------:R-:W-:-:S04]  /*fc80*/  @P4 IADD3 R38, P1, R12, R43, RZ ;  /* 0x0000002b0c264210 */ /* 0x000fc80007f3e0ff */
[----:B------:R-:W-:Y:S02]  /*fc90*/  @P4 LEA.HI.X.SX32 R39, R12, R11, 0x1, P1 ;  /* 0x0000000b0c274211 */ /* 0x000fe400008f0eff */
[----:B------:R-:W-:-:S13]  /*fca0*/  ISETP.NE.AND P1, PT, R8, RZ, PT ;  /* 0x000000ff0800720c */ /* 0x000fda0003f25270 */
[----:B------:R-:W-:-:S05]  /*fcb0*/  @P1 IMAD.SHL.U32 R12, R174, 0x10, RZ ;  /* 0x00000010ae0c1824 */ /* 0x000fca00078e00ff */
[----:B------:R-:W-:-:S04]  /*fcc0*/  @P1 IADD3 R34, P6, R12, R43, RZ ;  /* 0x0000002b0c221210 */ /* 0x000fc80007fde0ff */
[----:B------:R-:W-:Y:S02]  /*fcd0*/  @P1 LEA.HI.X.SX32 R35, R12, R11, 0x1, P6 ;  /* 0x0000000b0c231211 */ /* 0x000fe400030f0eff */
[----:B------:R-:W1:Y:S04]  /*fce0*/  @P5 LDS.128 R12, [R42+0xa400] ;  /* 0x00a400002a0c5984 */ /* 0x000e680000000c00 */
[----:B-1----:R1:W-:Y:S01]  /*fcf0*/  @P5 ST.E.128 desc[UR50][R36.64], R12 ;  /* 0x0000000c24005985 */ /* 0x0023e2000c101d32 */
[----:B------:R-:W-:-:S03]  /*fd00*/  ISETP.NE.AND P5, PT, R9, RZ, PT ;  /* 0x000000ff0900720c */ /* 0x000fc60003fa5270 */
[----:B------:R-:W2:Y:S10]  /*fd10*/  @P4 LDS.128 R12, [R44+0xa400] ;  /* 0x00a400002c0c4984 */ /* 0x000eb40000000c00 */
[----:B-1----:R-:W-:-:S05]  /*fd20*/  @P5 IADD3 R36, P6, R172, R43, RZ ;  /* 0x0000002bac245210 */ /* 0x002fca0007fde0ff */
[----:B------:R-:W-:Y:S01]  /*fd30*/  @P5 IMAD.X R37, R11, 0x1, R197, P6 ;  /* 0x000000010b255824 */ /* 0x000fe200030e06c5 */
[----:B--2---:R-:W-:Y:S04]  /*fd40*/  @P4 ST.E.128 desc[UR50][R38.64], R12 ;  /* 0x0000000c26004985 */ /* 0x004fe8000c101d32 */
[----:B------:R-:W1:Y:S04]  /*fd50*/  @P1 LDS.128 R12, [R45+0xa400] ;  /* 0x00a400002d0c1984 */ /* 0x000e680000000c00 */
[----:B-1----:R-:W-:Y:S04]  /*fd60*/  @P1 ST.E.128 desc[UR50][R34.64], R12 ;  /* 0x0000000c22001985 */ /* 0x002fe8000c101d32 */
[----:B------:R-:W1:Y:S04]  /*fd70*/  @P5 LDS.128 R12, [R46+0xa400] ;  /* 0x00a400002e0c5984 */ /* 0x000e680000000c00 */
[----:B-1----:R3:W-:Y:S02]  /*fd80*/  @P5 ST.E.128 desc[UR50][R36.64], R12 ;  /* 0x0000000c24005985 */ /* 0x0027e4000c101d32 */
.L_x_542:
[----:B------:R-:W-:Y:S05]  /*fd90*/  BSYNC B0 ;  /* 0x0000000000007941 */ /* 0x000fea0003800000 */
.L_x_541:
[----:B------:R-:W-:Y:S01]  /*fda0*/  ISETP.GE.AND P1, PT, R90, 0x81, PT ;  /* 0x000000815a00780c */ /* 0x000fe20003f26270 */
[----:B0-----:R-:W0:Y:S01]  /*fdb0*/  SHFL.IDX PT, R41, R41, 0x1, 0x1e1f ;  /* 0x003e1f0029297f89 */ /* 0x001e2200000e0000 */
[----:B------:R-:W-:Y:S03]  /*fdc0*/  BSSY B0, `(.L_x_543) ;  /* 0x0000019000007945 */ /* 0x000fe60003800000 */
[----:B--2---:R2:W4:Y:S08]  /*fdd0*/  SHFL.IDX PT, R11, R40, 0x1, 0x1e1f ;  /* 0x003e1f00280b7f89 */ /* 0x00453000000e0000 */
[----:B--2---:R-:W-:Y:S05]  /*fde0*/  @!P1 BRA `(.L_x_544) ;  /* 0x0000000000589947 */ /* 0x004fea0003800000 */
[----:B------:R-:W-:Y:S02]  /*fdf0*/  ISETP.NE.AND P5, PT, R6, RZ, PT ;  /* 0x000000ff0600720c */ /* 0x000fe40003fa5270 */
[----:B------:R-:W-:-:S11]  /*fe00*/  ISETP.NE.AND P4, PT, R7, RZ, PT ;  /* 0x000000ff0700720c */ /* 0x000fd60003f85270 */
[----:B---34-:R-:W-:Y:S02]  /*fe10*/  @P5 IADD3 R36, P1, R16, R11, RZ ;  /* 0x0000000b10245210 */ /* 0x018fe40007f3e0ff */
[----:B------:R-:W-:-:S03]  /*fe20*/  @P4 SHF.L.U32 R12, R173, 0x4, RZ ;  /* 0x00000004ad0c4819 */ /* 0x000fc600000006ff */
[----:B0-----:R-:W-:Y:S01]  /*fe30*/  @P5 IMAD.X R37, R41, 0x1, R17, P1 ;  /* 0x0000000129255824 */ /* 0x001fe200008e0611 */
[----:B------:R-:W-:-:S04]  /*fe40*/  @P4 IADD3 R38, P1, R12, R11, RZ ;  /* 0x0000000b0c264210 */ /* 0x000fc80007f3e0ff */
[----:B------:R-:W-:Y:S02]  /*fe50*/  @P4 LEA.HI.X.SX32 R39, R12, R41, 0x1, P1 ;  /* 0x000000290c274211 */ /* 0x000fe400008f0eff */
[----:B------:R-:W-:-:S13]  /*fe60*/  ISETP.NE.AND P1, PT, R8, RZ, PT ;  /* 0x000000ff0800720c */ /* 0x000fda0003f25270 */
[----:B------:R-:W-:-:S05]  /*fe70*/  @P1 IMAD.SHL.U32 R12, R174, 0x10, RZ ;  /* 0x00000010ae0c1824 */ /* 0x000fca00078e00ff */
[----:B------:R-:W-:-:S04]  /*fe80*/  @P1 IADD3 R34, P6, R12, R11, RZ ;  /* 0x0000000b0c221210 */ /* 0x000fc80007fde0ff */
[----:B------:R-:W-:Y:S02]  /*fe90*/  @P1 LEA.HI.X.SX32 R35, R12, R41, 0x1, P6 ;  /* 0x000000290c231211 */ /* 0x000fe400030f0eff */
[----:B------:R-:W0:Y:S04]  /*fea0*/  @P5 LDS.128 R12, [R42+0xe400] ;  /* 0x00e400002a0c5984 */ /* 0x000e280000000c00 */
[----:B0-----:R0:W-:Y:S01]  /*feb0*/  @P5 ST.E.128 desc[UR50][R36.64], R12 ;  /* 0x0000000c24005985 */ /* 0x0011e2000c101d32 */
[----:B------:R-:W-:-:S03]  /*fec0*/  ISETP.NE.AND P5, PT, R9, RZ, PT ;  /* 0x000000ff0900720c */ /* 0x000fc60003fa5270 */
[----:B------:R-:W2:Y:S10]  /*fed0*/  @P4 LDS.128 R12, [R44+0xe400] ;  /* 0x00e400002c0c4984 */ /* 0x000eb40000000c00 */
[----:B0-----:R-:W-:-:S05]  /*fee0*/  @P5 IADD3 R36, P6, R172, R11, RZ ;  /* 0x0000000bac245210 */ /* 0x001fca0007fde0ff */
[----:B------:R-:W-:Y:S01]  /*fef0*/  @P5 IMAD.X R37, R41, 0x1, R197, P6 ;  /* 0x0000000129255824 */ /* 0x000fe200030e06c5 */
[----:B--2---:R-:W-:Y:S04]  /*ff00*/  @P4 ST.E.128 desc[UR50][R38.64], R12 ;  /* 0x0000000c26004985 */ /* 0x004fe8000c101d32 */
[----:B------:R-:W0:Y:S04]  /*ff10*/  @P1 LDS.128 R12, [R45+0xe400] ;  /* 0x00e400002d0c1984 */ /* 0x000e280000000c00 */
[----:B0-----:R-:W-:Y:S04]  /*ff20*/  @P1 ST.E.128 desc[UR50][R34.64], R12 ;  /* 0x0000000c22001985 */ /* 0x001fe8000c101d32 */
[----:B------:R-:W0:Y:S04]  /*ff30*/  @P5 LDS.128 R12, [R46+0xe400] ;  /* 0x00e400002e0c5984 */ /* 0x000e280000000c00 */
[----:B0-----:R2:W-:Y:S02]  /*ff40*/  @P5 ST.E.128 desc[UR50][R36.64], R12 ;  /* 0x0000000c24005985 */ /* 0x0015e4000c101d32 */
.L_x_544:
[----:B------:R-:W-:Y:S05]  /*ff50*/  BSYNC B0 ;  /* 0x0000000000007941 */ /* 0x000fea0003800000 */
.L_x_543:
[----:B----4-:R-:W4:Y:S01]  /*ff60*/  LDL R11, [R1] ;  /* 0x00000000010b7983 */ /* 0x010f220000100800 */
[----:B------:R-:W-:Y:S01]  /*ff70*/  @!P2 VIADD R91, R91, 0x298c0 ;  /* 0x000298c05b5ba836 */ /* 0x000fe20000000000 */
[----:B------:R-:W-:Y:S01]  /*ff80*/  IADD3 R19, R19, 0x1, RZ ;  /* 0x0000000113137810 */ /* 0x000fe20007ffe0ff */
[----:B------:R-:W-:Y:S01]  /*ff90*/  @!PT LDS RZ, [RZ] ;  /* 0x00000000fffff984 */ /* 0x000fe20000000800 */
[----:B------:R-:W-:Y:S01]  /*ffa0*/  @!PT LDS RZ, [RZ] ;  /* 0x00000000fffff984 */ /* 0x000fe20000000800 */
[----:B------:R-:W-:Y:S01]  /*ffb0*/  @!PT LDS RZ, [RZ] ;  /* 0x00000000fffff984 */ /* 0x000fe20000000800 */
[----:B------:R-:W-:Y:S01]  /*ffc0*/  @!PT LDS RZ, [RZ] ;  /* 0x00000000fffff984 */ /* 0x000fe20000000800 */
[----:B------:R5:W-:Y:S06]  /*ffd0*/  MEMBAR.ALL.CTA ;  /* 0x0000000000007992 */ /* 0x000bec0000008000 */
[----:B-----5:R-:W5:Y:S02]  /*ffe0*/  FENCE.VIEW.ASYNC.S ;  /* 0x00000000000073c6 */ /* 0x020f640000000000 */
[----:B-----5:R0:W-:Y:S01]  /*fff0*/  BAR.SYNC.DEFER_BLOCKING R153, 0x80 ;  /* 0x000200990000751d */ /* 0x0201e20000010000 */
[----:B------:R-:W-:-:S02]  /*10000*/  ISETP.NE.AND P1, PT, R19, 0x2, PT ;  /* 0x000000021300780c */ /* 0x000fc40003f25270 */
[----:B------:R-:W-:Y:S02]  /*10010*/  @!P2 PRMT R91, RZ, 0x654, R91 ;  /* 0x00000654ff5ba816 */ /* 0x000fe4000000005b */
[----:B--23--:R-:W-:Y:S02]  /*10020*/  SEL R12, RZ, 0x1, P1 ;  /* 0x00000001ff0c7807 */ /* 0x00cfe40000800000 */
[----:B------:R-:W-:Y:S02]  /*10030*/  SEL R19, R19, RZ, P1 ;  /* 0x000000ff13137207 */ /* 0x000fe40000800000 */
[----:B------:R-:W-:Y:S01]  /*10040*/  LOP3.LUT R199, R199, R12, RZ, 0x3c, !PT ;  /* 0x0000000cc7c77212 */ /* 0x000fe200078e3cff */
[----:B------:R2:W-:Y:S01]  /*10050*/  @!P2 SYNCS.ARRIVE.TRANS64.RED.A1T0 RZ, [R91+URZ], RZ ;  /* 0x000000ff5bffa9a7 */ /* 0x0005e2000810043f */
[----:B----4-:R-:W-:-:S13]  /*10060*/  LOP3.LUT P4, RZ, R11, 0x2, RZ, 0xc0, !PT ;  /* 0x000000020bff7812 */ /* 0x010fda000788c0ff */
[----:B0-2---:R-:W-:Y:S05]  /*10070*/  @P4 BRA `(.L_x_545) ;  /* 0xffffff2400fc4947 */ /* 0x005fea000383ffff */
[----:B------:R-:W0:Y:S01]  /*10080*/  S2R R11, SR_TID.X ;  /* 0x00000000000b7919 */ /* 0x000e220000002100 */
[----:B------:R-:W-:Y:S02]  /*10090*/  PLOP3.LUT P0, PT, PT, PT, PT, 0x8, 0x0 ;  /* 0x000000000000781c */ /* 0x000fe40003f0e170 */
[----:B0-----:R-:W-:-:S04]  /*100a0*/  SHF.R.U32.HI R11, RZ, 0x7, R11 ;  /* 0x00000007ff0b7819 */ /* 0x001fc8000001160b */
[----:B------:R-:W-:-:S13]  /*100b0*/  ISETP.NE.AND P4, PT, R11, 0x1, PT ;  /* 0x000000010b00780c */ /* 0x000fda0003f85270 */
[----:B------:R-:W-:Y:S06]  /*100c0*/  @!P4 BAR.ARV 0x9, 0x100 ;  /* 0x024400000000cb1d */ /* 0x000fec0000002000 */
.L_x_435:
[----:B------:R-:W-:Y:S05]  /*100d0*/  @P0 BRA `(.L_x_546) ;  /* 0x00000000000c0947 */ /* 0x000fea0003800000 */
[----:B------:R-:W0:Y:S01]  /*100e0*/  FENCE.VIEW.ASYNC.G ;  /* 0x00000000000073c6 */ /* 0x000e220000000100 */
[----:B------:R-:W-:Y:S05]  /*100f0*/  WARPSYNC.ALL ;  /* 0x0000000000007948 */ /* 0x000fea0003800000 */
[----:B0-----:R-:W-:Y:S06]  /*10100*/  BAR.ARV 0xc, 0x180 ;  /* 0x0306000000007b1d */ /* 0x001fec0000002000 */
.L_x_546:
[----:B------:R-:W-:Y:S01]  /*10110*/  ULDC.64 UR6, c[0x0][0x998] ;  /* 0x0002660000067ab9 */ /* 0x000fe20000000a00 */
[----:B------:R-:W-:Y:S01]  /*10120*/  ULDC.64 UR4, c[0x0][0x990] ;  /* 0x0002640000047ab9 */ /* 0x000fe20000000a00 */
[----:B------:R-:W-:Y:S02]  /*10130*/  ISETP.NE.U32.AND P1, PT, RZ, UR6, PT ;  /* 0x00000006ff007c0c */ /* 0x000fe4000bf25070 */
[----:B------:R-:W-:Y:S02]  /*10140*/  ISETP.NE.U32.AND P0, PT, RZ, UR4, PT ;  /* 0x00000004ff007c0c */ /* 0x000fe4000bf05070 */
[----:B------:R-:W-:Y:S02]  /*10150*/  ISETP.NE.AND.EX P1, PT, RZ, UR7, PT, P1 ;  /* 0x00000007ff007c0c */ /* 0x000fe4000bf25310 */
[----:B------:R-:W-:-:S11]  /*10160*/  ISETP.NE.AND.EX P0, PT, RZ, UR5, PT, P0 ;  /* 0x00000005ff007c0c */ /* 0x000fd6000bf05300 */
[----:B------:R-:W0:Y:S01]  /*10170*/  @P1 LDC.64 R8, c[0x0][0x9b8] ;  /* 0x00026e00ff081b82 */ /* 0x000e220000000a00 */
[----:B------:R-:W-:-:S07]  /*10180*/  @P1 SHF.R.S32.HI R15, RZ, 0x1f, R170 ;  /* 0x0000001fff0f1819 */ /* 0x000fce00000114aa */
[----:B------:R-:W2:Y:S08]  /*10190*/  @P0 LDC.64 R6, c[0x0][0x9a8] ;  /* 0x00026a00ff060b82 */ /* 0x000eb00000000a00 */
[----:B------:R-:W3:Y:S08]  /*101a0*/  @P1 LDC.64 R10, c[0x0][0x9c0] ;  /* 0x00027000ff0a1b82 */ /* 0x000ef00000000a00 */
[----:B------:R-:W4:Y:S01]  /*101b0*/  @P0 LDC.64 R12, c[0x0][0x9b0] ;  /* 0x00026c00ff0c0b82 */ /* 0x000f220000000a00 */
[----:B0-----:R-:W-:-:S02]  /*101c0*/  @P1 IMAD R2, R224, R8, RZ ;  /* 0x00000008e0021224 */ /* 0x001fc400078e02ff */
[----:B------:R-:W-:-:S04]  /*101d0*/  @P1 IMAD.WIDE.U32 R4, R218, R8, RZ ;  /* 0x00000008da041225 */ /* 0x000fc800078e00ff */
[----:B------:R-:W-:Y:S02]  /*101e0*/  @P1 IMAD R9, R218, R9, R2 ;  /* 0x00000009da091224 */ /* 0x000fe400078e0202 */
[-C--:B--2---:R-:W-:Y:S02]  /*101f0*/  @P0 IMAD R0, R224, R6.reuse, RZ ;  /* 0x00000006e0000224 */ /* 0x084fe400078e02ff */
[----:B------:R-:W-:Y:S01]  /*10200*/  @P1 IMAD.IADD R5, R5, 0x1, R9 ;  /* 0x0000000105051824 */ /* 0x000fe200078e0209 */
[----:B------:R-:W-:Y:S01]  /*10210*/  @P0 SHF.R.S32.HI R9, RZ, 0x1f, R170 ;  /* 0x0000001fff090819 */ /* 0x000fe200000114aa */
[C---:B------:R-:W-:Y:S02]  /*10220*/  @P0 IMAD R7, R218.reuse, R7, R0 ;  /* 0x00000007da070224 */ /* 0x040fe400078e0200 */
[----:B------:R-:W-:-:S04]  /*10230*/  @P0 IMAD.WIDE.U32 R2, R218, R6, RZ ;  /* 0x00000006da020225 */ /* 0x000fc800078e00ff */
[----:B---3--:R-:W-:Y:S02]  /*10240*/  @P1 IMAD R6, R15, R10, RZ ;  /* 0x0000000a0f061224 */ /* 0x008fe400078e02ff */
[----:B------:R-:W-:Y:S02]  /*10250*/  @P0 IMAD.IADD R3, R3, 0x1, R7 ;  /* 0x0000000103030824 */ /* 0x000fe400078e0207 */
[C---:B------:R-:W-:Y:S02]  /*10260*/  @P1 IMAD R11, R170.reuse, R11, R6 ;  /* 0x0000000baa0b1224 */ /* 0x040fe400078e0206 */
[----:B----4-:R-:W-:Y:S02]  /*10270*/  @P0 IMAD R0, R9, R12, RZ ;  /* 0x0000000c09000224 */ /* 0x010fe400078e02ff */
[----:B------:R-:W-:-:S04]  /*10280*/  @P1 IMAD.WIDE.U32 R6, R170, R10, R4 ;  /* 0x0000000aaa061225 */ /* 0x000fc800078e0004 */
[----:B------:R-:W-:Y:S01]  /*10290*/  @P0 IMAD R9, R170, R13, R0 ;  /* 0x0000000daa090224 */ /* 0x000fe200078e0200 */
[----:B------:R-:W-:Y:S01]  /*102a0*/  @P1 LEA R8, P3, R6, UR6, 0x2 ;  /* 0x0000000606081c11 */ /* 0x000fe2000f8610ff */
[----:B------:R-:W-:-:S04]  /*102b0*/  @P0 IMAD.WIDE.U32 R2, R170, R12, R2 ;  /* 0x0000000caa020225 */ /* 0x000fc800078e0002 */
[----:B------:R-:W-:Y:S01]  /*102c0*/  @P1 IMAD.IADD R5, R7, 0x1, R11 ;  /* 0x0000000107051824 */ /* 0x000fe200078e020b */
[----:B------:R-:W-:Y:S01]  /*102d0*/  @P0 IADD3 R3, R3, R9, RZ ;  /* 0x0000000903030210 */ /* 0x000fe20007ffe0ff */
[----:B------:R-:W-:Y:S01]  /*102e0*/  IMAD.MOV.U32 R0, RZ, RZ, 0x3f800000 ;  /* 0x3f800000ff007424 */ /* 0x000fe200078e00ff */
[----:B------:R-:W-:Y:S01]  /*102f0*/  @P0 LEA R4, P2, R2, UR4, 0x2 ;  /* 0x0000000402040c11 */ /* 0x000fe2000f8410ff */
[----:B------:R-:W-:Y:S01]  /*10300*/  ULDC UR4, c[0x0][0x988] ;  /* 0x0002620000047ab9 */ /* 0x000fe20000000800 */
[----:B------:R-:W-:Y:S02]  /*10310*/  @P1 LEA.HI.X R9, R6, UR7, R5, 0x2, P3 ;  /* 0x0000000706091c11 */ /* 0x000fe400098f1405 */
[----:B------:R-:W-:Y:S01]  /*10320*/  @P0 LEA.HI.X R5, R2, UR5, R3, 0x2, P2 ;  /* 0x0000000502050c11 */ /* 0x000fe200090f1403 */
[----:B------:R-:W-:Y:S02]  /*10330*/  IMAD.MOV.U32 R3, RZ, RZ, 0x3f800000 ;  /* 0x3f800000ff037424 */ /* 0x000fe400078e00ff */
[----:B------:R0:W2:Y:S04]  /*10340*/  @P1 LDG.E R0, desc[UR50][R8.64] ;  /* 0x0000003208001981 */ /* 0x0000a8000c1e1900 */
[----:B------:R3:W2:Y:S01]  /*10350*/  @P0 LDG.E R3, desc[UR50][R4.64] ;  /* 0x0000003204030981 */ /* 0x0006a2000c1e1900 */
[----:B------:R-:W-:-:S02]  /*10360*/  ISETP.GE.AND P1, PT, R152, 0x1, PT ;  /* 0x000000019800780c */ /* 0x000fc40003f26270 */
[----:B------:R-:W-:Y:S02]  /*10370*/  CS2R R88, SRZ ;  /* 0x0000000000587805 */ /* 0x000fe4000001ff00 */
[----:B------:R-:W-:Y:S01]  /*10380*/  PLOP3.LUT P0, PT, PT, PT, PT, 0x80, 0x0 ;  /* 0x000000000000781c */ /* 0x000fe20003f0f070 */
[----:B------:R-:W-:Y:S01]  /*10390*/  IMAD.MOV.U32 R87, RZ, RZ, RZ ;  /* 0x000000ffff577224 */ /* 0x000fe200078e00ff */
[----:B------:R-:W-:Y:S02]  /*103a0*/  CS2R R6, SRZ ;  /* 0x0000000000067805 */ /* 0x000fe4000001ff00 */
[----:B------:R-:W-:Y:S02]  /*103b0*/  CS2R R10, SRZ ;  /* 0x00000000000a7805 */ /* 0x000fe4000001ff00 */
[----:B0-----:R-:W-:Y:S02]  /*103c0*/  CS2R R8, SRZ ;  /* 0x0000000000087805 */ /* 0x001fe4000001ff00 */
[----:B------:R-:W-:-:S02]  /*103d0*/  CS2R R12, SRZ ;  /* 0x00000000000c7805 */ /* 0x000fc4000001ff00 */
[----:B------:R-:W-:Y:S02]  /*103e0*/  CS2R R14, SRZ ;  /* 0x00000000000e7805 */ /* 0x000fe4000001ff00 */
[----:B---3--:R-:W-:Y:S02]  /*103f0*/  CS2R R4, SRZ ;  /* 0x0000000000047805 */ /* 0x008fe4000001ff00 */
        /* <DEDUP_REMOVED lines=10> */
[----:B-1----:R-:W-:Y:S02]  /*104a0*/  CS2R R42, SRZ ;  /* 0x00000000002a7805 */ /* 0x002fe4000001ff00 */
[----:B------:R-:W-:Y:S02]  /*104b0*/  CS2R R44, SRZ ;  /* 0x00000000002c7805 */ /* 0x000fe4000001ff00 */
[----:B------:R-:W-:Y:S02]  /*104c0*/  CS2R R46, SRZ ;  /* 0x00000000002e7805 */ /* 0x000fe4000001ff00 */
[----:B------:R-:W-:Y:S02]  /*104d0*/  CS2R R48, SRZ ;  /* 0x0000000000307805 */ /* 0x000fe4000001ff00 */
[----:B------:R-:W-:Y:S02]  /*104e0*/  MOV R50, RZ ;  /* 0x000000ff00327202 */ /* 0x000fe40000000f00 */
        /* <DEDUP_REMOVED lines=9> */
[----:B------:R-:W-:Y:S01]  /*10580*/  CS2R R100, SRZ ;  /* 0x0000000000647805 */ /* 0x000fe2000001ff00 */
[----:B------:R-:W-:Y:S02]  /*10590*/  IMAD.MOV.U32 R68, RZ, RZ, RZ ;  /* 0x000000ffff447224 */ /* 0x000fe400078e00ff */
[----:B------:R-:W-:Y:S02]  /*105a0*/  IMAD.MOV.U32 R103, RZ, RZ, RZ ;  /* 0x000000ffff677224 */ /* 0x000fe400078e00ff */
[----:B--2---:R-:W-:-:S04]  /*105b0*/  FMUL.FTZ R0, R3, R0 ;  /* 0x0000000003007220 */ /* 0x004fc80000410000 */
[----:B------:R-:W-:Y:S01]  /*105c0*/  FMUL.FTZ R2, R0, UR4 ;  /* 0x0000000400027c20 */ /* 0x000fe20008410000 */
[----:B------:R-:W-:Y:S06]  /*105d0*/  @!P1 BRA `(.L_x_547) ;  /* 0x000000e400209947 */ /* 0x000fec0003800000 */
[----:B------:R-:W-:-:S03]  /*105e0*/  UMOV UR4, 0xffffffff ;  /* 0xffffffff00047882 */ /* 0x000fc60000000000 */
[----:B------:R-:W-:Y:S05]  /*105f0*/  BRA.DIV UR4, `(.L_x_548) ;  /* 0x0000018e04a07947 */ /* 0x000fea000b800000 */
[----:B------:R-:W0:Y:S02]  /*10600*/  S2R R0, SR_TID.X ;  /* 0x0000000000007919 */ /* 0x000e240000002100 */
[----:B0-----:R-:W-:-:S05]  /*10610*/  VIADD R3, R0, 0xffffff80 ;  /* 0xffffff8000037836 */ /* 0x001fca0000000000 */
[----:B------:R-:W-:-:S04]  /*10620*/  SHF.R.S32.HI R0, RZ, 0x1f, R3 ;  /* 0x0000001fff007819 */ /* 0x000fc80000011403 */
[----:B------:R-:W-:-:S04]  /*10630*/  LEA.HI R0, R0, R3, RZ, 0x7 ;  /* 0x0000000300007211 */ /* 0x000fc800078f38ff */
[----:B------:R-:W-:-:S05]  /*10640*/  SHF.R.S32.HI R0, RZ, 0x7, R0 ;  /* 0x00000007ff007819 */ /* 0x000fca0000011400 */
[----:B------:R0:W1:Y:S02]  /*10650*/  SHFL.IDX PT, R168, R0, RZ, 0x1f ;  /* 0x00001fff00a87589 */ /* 0x00006400000e0000 */
.L_x_801:
[----:B------:R-:W-:Y:S01]  /*10660*/  ULOP3.LUT UP0, URZ, UR39, 0x9f, URZ, 0xc0, !UPT ;  /* 0x0000009f273f7892 */ /* 0x000fe2000f80c03f */
[----:B01----:R-:W-:-:S04]  /*10670*/  LEA.HI R0, R168, R168, RZ, 0x1 ;  /* 0x000000a8a8007211 */ /* 0x003fc800078f08ff */
[----:B------:R-:W-:Y:S02]  /*10680*/  LOP3.LUT R3, R0, 0x3e, RZ, 0xc0, !PT ;  /* 0x0000003e00037812 */ /* 0x000fe400078ec0ff */
[----:B------:R-:W-:Y:S02]  /*10690*/  PLOP3.LUT P0, PT, PT, PT, UP0, 0x80, 0x0 ;  /* 0x000000000000781c */ /* 0x000fe40003f0f008 */
[----:B------:R-:W-:-:S04]  /*106a0*/  IADD3 R3, R168, -R3, RZ ;  /* 0x80000003a8037210 */ /* 0x000fc80007ffe0ff */
[----:B------:R-:W-:-:S04]  /*106b0*/  LEA R3, R3, UR39, 0xc ;  /* 0x0000002703037c11 */ /* 0x000fc8000f8e60ff */
[----:B------:R-:W-:-:S04]  /*106c0*/  SHF.R.U32.HI R3, RZ, 0x4, R3 ;  /* 0x00000004ff037819 */ /* 0x000fc80000011603 */
[----:B------:R-:W-:Y:S01]  /*106d0*/  LOP3.LUT R44, R3, 0x3fff, RZ, 0xc0, !PT ;  /* 0x00003fff032c7812 */ /* 0x000fe200078ec0ff */
[----:B------:R-:W-:Y:S06]  /*106e0*/  @!P0 BRA `(.L_x_549) ;  /* 0x0000000000408947 */ /* 0x000fec0003800000 */
[----:B------:R-:W-:Y:S01]  /*106f0*/  MOV R0, 0x0 ;  /* 0x0000000000007802 */ /* 0x000fe20000000f00 */
[----:B------:R-:W-:Y:S01]  /*10700*/  ULDC.64 UR4, c[0x4][0xc8] ;  /* 0x0100320000047ab9 */ /* 0x000fe20000000a00 */
[----:B------:R-:W-:Y:S01]  /*10710*/  ULDC.64 UR6, c[0x4][0xd0] ;  /* 0x0100340000067ab9 */ /* 0x000fe20000000a00 */
[----:B------:R-:W-:Y:S01]  /*10720*/  IMAD.U32 R4, RZ, RZ, UR4 ;  /* 0x00000004ff047e24 */ /* 0x000fe2000f8e00ff */
[----:B------:R0:W1:Y:S01]  /*10730*/  LDC.64 R14, c[0x4][R0] ;  /* 0x01000000000e7b82 */ /* 0x0000620000000a00 */
[----:B------:R-:W-:Y:S01]  /*10740*/  IMAD.U32 R5, RZ, RZ, UR5 ;  /* 0x00000005ff057e24 */ /* 0x000fe2000f8e00ff */
[----:B------:R-:W-:Y:S01]  /*10750*/  ULDC.64 UR4, c[0x4][0x38] ;  /* 0x01000e0000047ab9 */ /* 0x000fe20000000a00 */
[----:B------:R-:W-:Y:S01]  /*10760*/  IMAD.U32 R6, RZ, RZ, UR6 ;  /* 0x00000006ff067e24 */ /* 0x000fe2000f8e00ff */
[----:B------:R-:W-:Y:S01]  /*10770*/  MOV R7, UR7 ;  /* 0x0000000700077c02 */ /* 0x000fe20008000f00 */
[----:B------:R-:W-:Y:S01]  /*10780*/  IMAD.U32 R10, RZ, RZ, UR4 ;  /* 0x00000004ff0a7e24 */ /* 0x000fe2000f8e00ff */
[----:B------:R-:W-:Y:S01]  /*10790*/  MOV R12, 0x1 ;  /* 0x00000001000c7802 */ /* 0x000fe20000000f00 */
[----:B------:R-:W-:-:S02]  /*107a0*/  IMAD.U32 R11, RZ, RZ, UR5 ;  /* 0x00000005ff0b7e24 */ /* 0x000fc4000f8e00ff */
[----:B------:R-:W-:Y:S02]  /*107b0*/  IMAD.MOV.U32 R8, RZ, RZ, 0x70 ;  /* 0x00000070ff087424 */ /* 0x000fe400078e00ff */
[----:B0-----:R-:W-:-:S07]  /*107c0*/  IMAD.MOV.U32 R13, RZ, RZ, RZ ;  /* 0x000000ffff0d7224 */ /* 0x001fce00078e00ff */
[----:B------:R-:W-:-:S07]  /*107d0*/  LEPC R20, `(.L_x_549) ;  /* 0x000000001014794e */ /* 0x000fce0000000000 */
[----:B-1---5:R-:W-:Y:S05]  /*107e0*/  CALL.ABS.NOINC R14 ;  /* 0x000000000e007343 */ /* 0x022fea0003c00000 */
.L_x_549:
[----:B------:R-:W-:Y:S02]  /*107f0*/  ULDC UR4, c[0x0][0x3f4] ;  /* 0x0000fd0000047ab9 */ /* 0x000fe40000000800 */
[----:B------:R-:W-:-:S13]  /*10800*/  ISETP.LT.AND P0, PT, RZ, UR4, PT ;  /* 0x00000004ff007c0c */ /* 0x000fda000bf01270 */
[----:B------:R-:W-:Y:S05]  /*10810*/  @P0 BRA `(.L_x_550) ;  /* 0x0000000000400947 */ /* 0x000fea0003800000 */
[----:B------:R-:W-:-:S04]  /*10820*/  ULEA.HI UR4, UR37, UR37, URZ, 0x1 ;  /* 0x0000002525047291 */ /* 0x000fc8000f8f083f */
[----:B------:R-:W-:-:S04]  /*10830*/  ULOP3.LUT UR4, UR4, 0xfffffffe, URZ, 0xc0, !UPT ;  /* 0xfffffffe04047892 */ /* 0x000fc8000f8ec03f */
[----:B------:R-:W-:-:S06]  /*10840*/  UIADD3 UR4, UR37, -UR4, URZ ;  /* 0x8000000425047290 */ /* 0x000fcc000fffe03f */
[----:B------:R-:W-:-:S05]  /*10850*/  IMAD.U32 R3, RZ, RZ, UR4 ;  /* 0x00000004ff037e24 */ /* 0x000fca000f8e00ff */
[----:B------:R-:W-:-:S04]  /*10860*/  SHF.L.U32 R3, R3, 0x1f, RZ ;  /* 0x0000001f03037819 */ /* 0x000fc800000006ff */
[----:B------:R0:W1:Y:S03]  /*10870*/  SYNCS.PHASECHK.TRANS64.TRYWAIT P0, [R18+URZ+0x29800], R3 ;  /* 0x02980003120075a7 */ /* 0x000066000800017f */
[----:B-1----:R-:W-:Y:S05]  /*10880*/  @!P0 NANOSLEEP.SYNCS 0x989680 ;  /* 0x009896800000895d */ /* 0x002fea0003900000 */
[----:B------:R-:W1:Y:S01]  /*10890*/  @!P0 SYNCS.PHASECHK.TRANS64 P0, [R18+URZ+0x29800], R3 ;  /* 0x02980003120085a7 */ /* 0x000e62000800007f */
[----:B------:R-:W-:Y:S04]  /*108a0*/  BSSY B0, `(.L_x_551) ;  /* 0x0000006000007945 */ /* 0x000fe80003800000 */
[----:B-1----:R-:W-:Y:S05]  /*108b0*/  @P0 BRA `(.L_x_552) ;  /* 0x0000000000100947 */ /* 0x002fea0003800000 */
.L_x_553:
[----:B-1----:R1:W2:Y:S02]  /*108c0*/  SYNCS.PHASECHK.TRANS64.TRYWAIT P0, [R18+URZ+0x29800], R3 ;  /* 0x02980003120075a7 */ /* 0x0022a4000800017f */
[----:B--2---:R-:W-:Y:S05]  /*108d0*/  @!P0 NANOSLEEP.SYNCS 0x989680 ;  /* 0x009896800000895d */ /* 0x004fea0003900000 */
[----:B------:R-:W2:Y:S02]  /*108e0*/  @!P0 SYNCS.PHASECHK.TRANS64 P0, [R18+URZ+0x29800], R3 ;  /* 0x02980003120085a7 */ /* 0x000ea4000800007f */
[----:B--2---:R-:W-:Y:S05]  /*108f0*/  @!P0 BRA `(.L_x_553) ;  /* 0xfffffffc00f08947 */ /* 0x004fea000383ffff */
.L_x_552:
[----:B------:R-:W-:Y:S05]  /*10900*/  BSYNC B0 ;  /* 0x0000000000007941 */ /* 0x000fea0003800000 */
.L_x_551:
[----:B------:R-:W-:Y:S05]  /*10910*/  BRA `(.L_x_554) ;  /* 0x0000006c00007947 */ /* 0x000fea0003800000 */
.L_x_550:
[----:B------:R-:W0:Y:S01]  /*10920*/  LDC.64 R24, c[0x0][0x3e8] ;  /* 0x0000fa00ff187b82 */ /* 0x000e220000000a00 */
[----:B------:R-:W-:Y:S01]  /*10930*/  ULOP3.LUT UP0, URZ, UR39, 0x1bf, URZ, 0xc0, !UPT ;  /* 0x000001bf273f7892 */ /* 0x000fe2000f80c03f */
[----:B-----5:R-:W-:Y:S01]  /*10940*/  SHF.R.S32.HI R0, RZ, 0x1f, R136 ;  /* 0x0000001fff007819 */ /* 0x020fe20000011488 */
[----:B------:R-:W-:Y:S01]  /*10950*/  ULDC.64 UR4, c[0x0][0x3f8] ;  /* 0x0000fe0000047ab9 */ /* 0x000fe20000000a00 */
[----:B------:R-:W-:-:S03]  /*10960*/  ULDC.64 UR6, c[0x0][0x408] ;  /* 0x0001020000067ab9 */ /* 0x000fc60000000a00 */
[----:B------:R-:W-:Y:S01]  /*10970*/  PLOP3.LUT P0, PT, PT, PT, UP0, 0x80, 0x0 ;  /* 0x000000000000781c */ /* 0x000fe20003f0f008 */
[----:B------:R-:W1:Y:S01]  /*10980*/  LDC.64 R4, c[0x0][0x400] ;  /* 0x00010000ff047b82 */ /* 0x000e620000000a00 */
[C---:B------:R-:W-:Y:S02]  /*10990*/  IMAD R3, R0.reuse, UR4, RZ ;  /* 0x0000000400037c24 */ /* 0x040fe4000f8e02ff */
[----:B------:R-:W-:Y:S02]  /*109a0*/  IMAD R7, R0, UR6, RZ ;  /* 0x0000000600077c24 */ /* 0x000fe4000f8e02ff */
[C---:B------:R-:W-:Y:S02]  /*109b0*/  IMAD R3, R136.reuse, UR5, R3 ;  /* 0x0000000588037c24 */ /* 0x040fe4000f8e0203 */
[C---:B------:R-:W-:Y:S02]  /*109c0*/  IMAD R7, R136.reuse, UR7, R7 ;  /* 0x0000000788077c24 */ /* 0x040fe4000f8e0207 */
[----:B0-----:R-:W-:-:S04]  /*109d0*/  IMAD.WIDE.U32 R24, R136, UR4, R24 ;  /* 0x0000000488187c25 */ /* 0x001fc8000f8e0018 */
[----:B------:R-:W-:Y:S02]  /*109e0*/  IMAD.IADD R26, R3, 0x1, R25 ;  /* 0x00000001031a7824 */ /* 0x000fe400078e0219 */
[----:B-1----:R-:W-:-:S05]  /*109f0*/  IMAD.WIDE.U32 R136, R136, UR6, R4 ;  /* 0x0000000688887c25 */ /* 0x002fca000f8e0004 */
[----:B------:R-:W-:Y:S01]  /*10a00*/  IADD3 R37, R7, R137, RZ ;  /* 0x0000008907257210 */ /* 0x000fe20007ffe0ff */
        /* <DEDUP_REMOVED lines=16> */
[----:B-1----:R-:W-:Y:S05]  /*10b10*/  CALL.ABS.NOINC R14 ;  /* 0x000000000e007343 */ /* 0x002fea0003c00000 */
.L_x_555:
[----:B------:R-:W-:Y:S01]  /*10b20*/  ULDC.U8 UR4, c[0x0][0x410] ;  /* 0x0001040000047ab9 */ /* 0x000fe20000000000 */
[----:B------:R-:W-:Y:S01]  /*10b30*/  BSSY B0, `(.L_x_556) ;  /* 0x0000696000007945 */ /* 0x000fe20003800000 */
[----:B------:R-:W-:Y:S01]  /*10b40*/  ISETP.NE.AND P0, PT, RZ, UR4, PT ;  /* 0x00000004ff007c0c */ /* 0x000fe2000bf05270 */
[----:B------:R-:W-:-:S12]  /*10b50*/  IMAD R10, R169, 0x80, R198 ;  /* 0x00000080a90a7824 */ /* 0x000fd800078e02c6 */
[----:B------:R-:W-:Y:S05]  /*10b60*/  @!P0 BRA `(.L_x_557) ;  /* 0x00000034002c8947 */ /* 0x000fea0003800000 */
[----:B------:R-:W-:-:S03]  /*10b70*/  UMOV UR4, 0xffffffff ;  /* 0xffffffff00047882 */ /* 0x000fc60000000000 */
[----:B------:R-:W-:Y:S05]  /*10b80*/  BRA.DIV UR4, `(.L_x_558) ;  /* 0x0000018a047c7947 */ /* 0x000fea000b800000 */
[----:B------:R0:W1:Y:S04]  /*10b90*/  SHFL.IDX PT, R3, R24, RZ, 0x1e1f ;  /* 0x001e1fff18037589 */ /* 0x00006800000e0000 */
[----:B------:R0:W2:Y:S04]  /*10ba0*/  SHFL.IDX PT, R14, R136, RZ, 0x1e1f ;  /* 0x001e1fff880e7589 */ /* 0x0000a800000e0000 */
[----:B------:R0:W3:Y:S04]  /*10bb0*/  SHFL.IDX PT, R0, R26, RZ, 0x1e1f ;  /* 0x001e1fff1a007589 */ /* 0x0000e800000e0000 */
[----:B------:R0:W4:Y:S02]  /*10bc0*/  SHFL.IDX PT, R4, R37, RZ, 0x1e1f ;  /* 0x001e1fff25047589 */ /* 0x00012400000e0000 */
.L_x_807:
[----:B------:R-:W-:Y:S01]  /*10bd0*/  ULDC UR4, c[0x0][0x448] ;  /* 0x0001120000047ab9 */ /* 0x000fe20000000800 */
[----:B------:R-:W-:Y:S01]  /*10be0*/  BSSY B1, `(.L_x_559) ;  /* 0x000004d000017945 */ /* 0x000fe20003800000 */
[----:B------:R-:W-:Y:S01]  /*10bf0*/  IMAD R151, R151, UR4, RZ ;  /* 0x0000000497977c24 */ /* 0x000fe2000f8e02ff */
[----:B------:R-:W-:Y:S02]  /*10c00*/  CS2R R8, SRZ ;  /* 0x0000000000087805 */ /* 0x000fe4000001ff00 */
[----:B------:R-:W-:Y:S02]  /*10c10*/  CS2R R12, SRZ ;  /* 0x00000000000c7805 */ /* 0x000fe4000001ff00 */
[----:B0-----:R-:W-:Y:S02]  /*10c20*/  CS2R R24, SRZ ;  /* 0x0000000000187805 */ /* 0x001fe4000001ff00 */
[----:B------:R-:W-:Y:S02]  /*10c30*/  CS2R R28, SRZ ;  /* 0x00000000001c7805 */ /* 0x000fe4000001ff00 */
[----:B------:R-:W-:-:S02]  /*10c40*/  ISETP.GE.AND P0, PT, R10, R151, PT ;  /* 0x000000970a00720c */ /* 0x000fc40003f06270 */
        /* <DEDUP_REMOVED lines=9> */
[----:B------:R-:W4:Y:S01]  /*10ce0*/  LDL R43, [R1+0x18] ;  /* 0x00001800012b7983 */ /* 0x000f220000100800 */
[----:B------:R-:W-:-:S03]  /*10cf0*/  ULDC UR4, c[0x0][0x3f4] ;  /* 0x0000fd0000047ab9 */ /* 0x000fc60000000800 */
[----:B------:R-:W4:Y:S04]  /*10d00*/  LDL R42, [R1+0x14] ;  /* 0x00001400012a7983 */ /* 0x000f280000100800 */
[----:B------:R-:W4:Y:S04]  /*10d10*/  LDL R15, [R1+0x10] ;  /* 0x00001000010f7983 */ /* 0x000f280000100800 */
[----:B------:R-:W4:Y:S04]  /*10d20*/  LDL R50, [R1+0xc] ;  /* 0x00000c0001327983 */ /* 0x000f280000100800 */
[----:B------:R-:W4:Y:S01]  /*10d30*/  LDL R45, [R1+0x8] ;  /* 0x00000800012d7983 */ /* 0x000f220000100800 */
[----:B------:R-:W-:-:S02]  /*10d40*/  ISETP.GE.AND P5, PT, R22, UR4, PT ;  /* 0x0000000416007c0c */ /* 0x000fc4000bfa6270 */
[----:B------:R-:W-:Y:S02]  /*10d50*/  CS2R R36, SRZ ;  /* 0x0000000000247805 */ /* 0x000fe4000001ff00 */
[----:B------:R-:W-:Y:S02]  /*10d60*/  ISETP.GE.AND P2, PT, R201, UR4, PT ;  /* 0x00000004c9007c0c */ /* 0x000fe4000bf46270 */
[----:B------:R-:W-:Y:S02]  /*10d70*/  CS2R R38, SRZ ;  /* 0x0000000000267805 */ /* 0x000fe4000001ff00 */
[----:B------:R-:W-:Y:S02]  /*10d80*/  ISETP.GE.AND P3, PT, R200, UR4, PT ;  /* 0x00000004c8007c0c */ /* 0x000fe4000bf66270 */
[----:B------:R-:W-:-:S03]  /*10d90*/  CS2R R32, SRZ ;  /* 0x0000000000207805 */ /* 0x000fc6000001ff00 */
[----:B------:R-:W-:Y:S02]  /*10da0*/  @!P5 SHF.R.S32.HI R5, RZ, 0x1f, R22 ;  /* 0x0000001fff05d819 */ /* 0x000fe40000011416 */
[CC--:B-1----:R-:W-:Y:S02]  /*10db0*/  @!P5 IADD3 R6, P0, R22.reuse, R3.reuse, RZ ;  /* 0x000000031606d210 */ /* 0x0c2fe40007f1e0ff */
[----:B--2---:R-:W-:Y:S02]  /*10dc0*/  @!P5 IADD3 R8, P1, R22, R14, RZ ;  /* 0x0000000e1608d210 */ /* 0x004fe40007f3e0ff */
[----:B------:R-:W-:Y:S01]  /*10dd0*/  @!P2 IADD3 R10, P4, R201, R3, RZ ;  /* 0x00000003c90aa210 */ /* 0x000fe20007f9e0ff */
[----:B---3--:R-:W-:Y:S01]  /*10de0*/  @!P5 IMAD.X R7, R0, 0x1, R5, P0 ;  /* 0x000000010007d824 */ /* 0x008fe200000e0605 */
[----:B----4-:R-:W-:Y:S02]  /*10df0*/  @!P5 IADD3.X R9, R4, R5, RZ, P1, !PT ;  /* 0x000000050409d210 */ /* 0x010fe40000ffe4ff */
[----:B------:R-:W-:-:S02]  /*10e00*/  ISETP.GE.AND P1, PT, R203, UR4, PT ;  /* 0x00000004cb007c0c */ /* 0x000fc4000bf26270 */
[----:B------:R-:W-:Y:S01]  /*10e10*/  @!P2 IADD3 R12, P0, R201, R14, RZ ;  /* 0x0000000ec90ca210 */ /* 0x000fe20007f1e0ff */
[----:B------:R-:W5:Y:S01]  /*10e20*/  @!P5 LD.E.64 R36, desc[UR50][R6.64] ;  /* 0x000000320624d980 */ /* 0x000f62000c101b00 */
[----:B------:R-:W-:-:S03]  /*10e30*/  CS2R R34, SRZ ;  /* 0x0000000000227805 */ /* 0x000fc6000001ff00 */
[----:B------:R0:W5:Y:S01]  /*10e40*/  @!P5 LD.E.64 R38, desc[UR50][R8.64] ;  /* 0x000000320826d980 */ /* 0x000162000c101b00 */
[----:B------:R-:W-:Y:S02]  /*10e50*/  @!P3 IADD3 R40, P5, R200, R14, RZ ;  /* 0x0000000ec828b210 */ /* 0x000fe40007fbe0ff */
[----:B------:R-:W-:Y:S02]  /*10e60*/  CS2R R28, SRZ ;  /* 0x00000000001c7805 */ /* 0x000fe4000001ff00 */
[----:B------:R-:W-:Y:S02]  /*10e70*/  CS2R R30, SRZ ;  /* 0x00000000001e7805 */ /* 0x000fe4000001ff00 */
[----:B------:R-:W-:Y:S02]  /*10e80*/  CS2R R24, SRZ ;  /* 0x0000000000187805 */ /* 0x000fe4000001ff00 */
[----:B------:R-:W-:Y:S02]  /*10e90*/  CS2R R26, SRZ ;  /* 0x00000000001a7805 */ /* 0x000fe4000001ff00 */
[----:B0-----:R-:W-:Y:S01]  /*10ea0*/  CS2R R8, SRZ ;  /* 0x0000000000087805 */ /* 0x001fe2000001ff00 */
[--C-:B------:R-:W-:Y:S01]  /*10eb0*/  @!P2 IMAD.X R11, R0, 0x1, R43.reuse, P4 ;  /* 0x00000001000ba824 */ /* 0x100fe200020e062b */
[----:B------:R-:W-:Y:S01]  /*10ec0*/  @!P3 IADD3 R20, P4, R200, R3, RZ ;  /* 0x00000003c814b210 */ /* 0x000fe20007f9e0ff */
[C---:B------:R-:W-:Y:S01]  /*10ed0*/  @!P2 IMAD.X R13, R4.reuse, 0x1, R43, P0 ;  /* 0x00000001040da824 */ /* 0x040fe200000e062b */
[----:B------:R-:W-:-:S02]  /*10ee0*/  @!P3 IADD3.X R41, R4, R42, RZ, P5, !PT ;  /* 0x0000002a0429b210 */ /* 0x000fc40002ffe4ff */
[----:B------:R-:W5:Y:S01]  /*10ef0*/  @!P2 LD.E.64 R32, desc[UR50][R10.64] ;  /* 0x000000320a20a980 */ /* 0x000f62000c101b00 */
[----:B------:R-:W-:Y:S01]  /*10f00*/  @!P3 IMAD.X R21, R0, 0x1, R42, P4 ;  /* 0x000000010015b824 */ /* 0x000fe200020e062a */
[----:B------:R-:W-:Y:S02]  /*10f10*/  ISETP.GE.AND P0, PT, R202, UR4, PT ;  /* 0x00000004ca007c0c */ /* 0x000fe4000bf06270 */
[----:B------:R-:W5:Y:S01]  /*10f20*/  @!P2 LD.E.64 R34, desc[UR50][R12.64] ;  /* 0x000000320c22a980 */ /* 0x000f62000c101b00 */
[----:B------:R-:W-:Y:S02]  /*10f30*/  ISETP.GE.AND P2, PT, R204, UR4, PT ;  /* 0x00000004cc007c0c */ /* 0x000fe4000bf46270 */
[C---:B------:R-:W-:Y:S01]  /*10f40*/  @!P1 IADD3 R42, P4, R203.reuse, R14, RZ ;  /* 0x0000000ecb2a9210 */ /* 0x040fe20007f9e0ff */
[----:B------:R-:W5:Y:S04]  /*10f50*/  @!P3 LD.E.64 R28, desc[UR50][R20.64] ;  /* 0x00000032141cb980 */ /* 0x000f68000c101b00 */
[----:B------:R0:W5:Y:S01]  /*10f60*/  @!P3 LD.E.64 R30, desc[UR50][R40.64] ;  /* 0x00000032281eb980 */ /* 0x000162000c101b00 */
[----:B------:R-:W-:Y:S01]  /*10f70*/  @!P1 IADD3 R6, P3, R203, R3, RZ ;  /* 0x00000003cb069210 */ /* 0x000fe20007f7e0ff */
[----:B------:R-:W-:-:S04]  /*10f80*/  @!P1 IMAD.X R43, R4, 0x1, R15, P4 ;  /* 0x00000001042b9824 */ /* 0x000fc800020e060f */
[----:B------:R-:W-:Y:S01]  /*10f90*/  @!P1 IMAD.X R7, R0, 0x1, R15, P3 ;  /* 0x0000000100079824 */ /* 0x000fe200018e060f */
[----:B------:R1:W5:Y:S01]  /*10fa0*/  @!P1 LD.E.64 R26, desc[UR50][R42.64] ;  /* 0x000000322a1a9980 */ /* 0x000362000c101b00 */
[----:B------:R-:W-:-:S03]  /*10fb0*/  @!P0 IADD3 R46, P5, R202, R3, RZ ;  /* 0x00000003ca2e8210 */ /* 0x000fc60007fbe0ff */
[----:B------:R1:W5:Y:S01]  /*10fc0*/  @!P1 LD.E.64 R24, desc[UR50][R6.64] ;  /* 0x0000003206189980 */ /* 0x000362000c101b00 */
[-C--:B0-----:R-:W-:Y:S02]  /*10fd0*/  @!P0 IADD3 R40, P1, R202, R14.reuse, RZ ;  /* 0x0000000eca288210 */ /* 0x081fe40007f3e0ff */
[C---:B------:R-:W-:Y:S02]  /*10fe0*/  @!P2 IADD3 R48, P3, R204.reuse, R3, RZ ;  /* 0x00000003cc30a210 */ /* 0x040fe40007f7e0ff */
[----:B------:R-:W-:Y:S02]  /*10ff0*/  @!P2 IADD3 R14, P4, R204, R14, RZ ;  /* 0x0000000ecc0ea210 */ /* 0x000fe40007f9e0ff */
[----:B------:R-:W-:Y:S02]  /*11000*/  CS2R R12, SRZ ;  /* 0x00000000000c7805 */ /* 0x000fe4000001ff00 */
[----:B------:R-:W-:Y:S02]  /*11010*/  CS2R R20, SRZ ;  /* 0x0000000000147805 */ /* 0x000fe4000001ff00 */
[----:B------:R-:W-:Y:S01]  /*11020*/  CS2R R10, SRZ ;  /* 0x00000000000a7805 */ /* 0x000fe2000001ff00 */
[----:B------:R-:W-:Y:S01]  /*11030*/  @!P0 IMAD.X R47, R0, 0x1, R50, P5 ;  /* 0x00000001002f8824 */ /* 0x000fe200028e0632 */
[----:B------:R-:W-:Y:S01]  /*11040*/  @!P0 IADD3.X R41, R4, R50, RZ, P1, !PT ;  /* 0x0000003204298210 */ /* 0x000fe20000ffe4ff */
[----:B------:R-:W-:-:S02]  /*11050*/  @!P2 IMAD.X R49, R0, 0x1, R45, P3 ;  /* 0x000000010031a824 */ /* 0x000fc400018e062d */
[----:B------:R-:W-:Y:S01]  /*11060*/  @!P2 IMAD.X R15, R4, 0x1, R45, P4 ;  /* 0x00000001040fa824 */ /* 0x000fe200020e062d */
[----:B------:R1:W5:Y:S04]  /*11070*/  @!P0 LD.E.64 R12, desc[UR50][R46.64] ;  /* 0x000000322e0c8980 */ /* 0x000368000c101b00 */
[----:B------:R1:W5:Y:S04]  /*11080*/  @!P0 LD.E.64 R20, desc[UR50][R40.64] ;  /* 0x0000003228148980 */ /* 0x000368000c101b00 */
[----:B------:R1:W5:Y:S04]  /*11090*/  @!P2 LD.E.64 R8, desc[UR50][R48.64] ;  /* 0x000000323008a980 */ /* 0x000368000c101b00 */
[----:B------:R1:W5:Y:S02]  /*110a0*/  @!P2 LD.E.64 R10, desc[UR50][R14.64] ;  /* 0x000000320e0aa980 */ /* 0x000364000c101b00 */
.L_x_560:
[----:B------:R-:W-:Y:S05]  /*110b0*/  BSYNC B1 ;  /* 0x0000000000017941 */ /* 0x000fea0003800000 */
.L_x_559:
[----:B------:R-:W-:Y:S01]  /*110c0*/  ULEA.HI UR4, UR37, UR37, URZ, 0x1 ;  /* 0x0000002525047291 */ /* 0x000fe2000f8f083f */
[----:B---3--:R-:W-:Y:S01]  /*110d0*/  IMAD R0, R169, -0x80, R151 ;  /* 0xffffff80a9007824 */ /* 0x008fe200078e0297 */
[----:B------:R-:W-:Y:S02]  /*110e0*/  BSSY B1, `(.L_x_561) ;  /* 0x0000009000017945 */ /* 0x000fe40003800000 */
[----:B------:R-:W-:Y:S02]  /*110f0*/  ULOP3.LUT UR4, UR4, 0xfffffffe, URZ, 0xc0, !UPT ;  /* 0xfffffffe04047892 */ /* 0x000fe4000f8ec03f */
[----:B-1----:R-:W-:Y:S02]  /*11100*/  VIMNMX R3, R0, 0x80, PT ;  /* 0x0000008000037848 */ /* 0x002fe40003fe0100 */
[----:B------:R-:W-:Y:S02]  /*11110*/  UIADD3 UR4, UR37, -UR4, URZ ;  /* 0x8000000425047290 */ /* 0x000fe4000fffe03f */
[----:B------:R-:W-:-:S04]  /*11120*/  ISETP.GE.AND P1, PT, R198, R3, PT ;  /* 0x00000003c600720c */ /* 0x000fc80003f26270 */
[----:B------:R-:W-:-:S05]  /*11130*/  IMAD.U32 R5, RZ, RZ, UR4 ;  /* 0x00000004ff057e24 */ /* 0x000fca000f8e00ff */
[----:B------:R-:W-:-:S04]  /*11140*/  SHF.L.U32 R5, R5, 0x1f, RZ ;  /* 0x0000001f05057819 */ /* 0x000fc800000006ff */
[----:B------:R-:W0:Y:S02]  /*11150*/  SYNCS.PHASECHK.TRANS64.TRYWAIT P0, [R18+URZ+0x29800], R5 ;  /* 0x02980005120075a7 */ /* 0x000e24000800017f */
[----:B0-----:R-:W-:Y:S05]  /*11160*/  @!P0 BRA `(.L_x_562) ;  /* 0x0000018400748947 */ /* 0x001fea0003800000 */
.L_x_808:
[----:B------:R-:W-:Y:S05]  /*11170*/  BSYNC B1 ;  /* 0x0000000000017941 */ /* 0x000fea0003800000 */
.L_x_561:
[----:B------:R-:W-:Y:S05]  /*11180*/  @P1 BRA `(.L_x_563) ;  /* 0x0000006000c01947 */ /* 0x000fea0003800000 */
[----:B------:R-:W1:Y:S01]  /*11190*/  LDC R3, c[0x0][0x3f4] ;  /* 0x0000fd00ff037b82 */ /* 0x000e620000000800 */
[----:B------:R-:W-:Y:S01]  /*111a0*/  BSSY B1, `(.L_x_564) ;  /* 0x000007f000017945 */ /* 0x000fe20003800000 */
[----:B------:R-:W-:Y:S02]  /*111b0*/  IADD3 R0, R18, R215, RZ ;  /* 0x000000d712007210 */ /* 0x000fe40007ffe0ff */
[-C--:B-1----:R-:W-:Y:S02]  /*111c0*/  ISETP.GE.AND P0, PT, R22, R3.reuse, PT ;  /* 0x000000031600720c */ /* 0x082fe40003f06270 */
[-C--:B------:R-:W-:Y:S02]  /*111d0*/  ISETP.GE.AND P1, PT, R201, R3.reuse, PT ;  /* 0x00000003c900720c */ /* 0x080fe40003f26270 */
[-C--:B------:R-:W-:Y:S02]  /*111e0*/  ISETP.GE.AND P2, PT, R200, R3.reuse, PT ;  /* 0x00000003c800720c */ /* 0x080fe40003f46270 */
[----:B------:R-:W-:-:S02]  /*111f0*/  ISETP.GE.AND P3, PT, R203, R3, PT ;  /* 0x00000003cb00720c */ /* 0x000fc40003f66270 */
[-C--:B------:R-:W-:Y:S02]  /*11200*/  ISETP.GE.AND P4, PT, R202, R3.reuse, PT ;  /* 0x00000003ca00720c */ /* 0x080fe40003f86270 */
[----:B------:R-:W-:-:S03]  /*11210*/  ISETP.GE.AND P5, PT, R204, R3, PT ;  /* 0x00000003cc00720c */ /* 0x000fc60003fa6270 */
[----:B------:R-:W-:Y:S10]  /*11220*/  @P0 BRA `(.L_x_565) ;  /* 0x0000000400d80947 */ /* 0x000ff40003800000 */
[----:B0---4-:R-:W0:Y:S01]  /*11230*/  LDS.128 R4, [R0+0x14400] ;  /* 0x0144000000047984 */ /* 0x011e220000000c00 */
[----:B--2--5:R-:W-:Y:S02]  /*11240*/  SHF.R.U32.HI R14, RZ, 0x8, R36 ;  /* 0x00000008ff0e7819 */ /* 0x024fe40000011624 */
[----:B------:R-:W-:Y:S02]  /*11250*/  LOP3.LUT R3, R36, 0xff, RZ, 0xc0, !PT ;  /* 0x000000ff24037812 */ /* 0x000fe400078ec0ff */
[----:B------:R-:W-:Y:S02]  /*11260*/  LOP3.LUT R14, R14, 0xff, RZ, 0xc0, !PT ;  /* 0x000000ff0e0e7812 */ /* 0x000fe400078ec0ff */
[----:B------:R-:W-:Y:S02]  /*11270*/  SHF.R.U32.HI R40, RZ, 0x8, R37 ;  /* 0x00000008ff287819 */ /* 0x000fe40000011625 */
[----:B------:R-:W-:Y:S02]  /*11280*/  SHF.R.U32.HI R43, RZ, 0x8, R39 ;  /* 0x00000008ff2b7819 */ /* 0x000fe40000011627 */
[----:B------:R-:W-:-:S02]  /*11290*/  PRMT R3, R14, 0x7604, R3 ;  /* 0x000076040e037816 */ /* 0x000fc40000000003 */
[----:B------:R-:W-:Y:S02]  /*112a0*/  LOP3.LUT R15, R37, 0xff, RZ, 0xc0, !PT ;  /* 0x000000ff250f7812 */ /* 0x000fe400078ec0ff */
[----:B------:R-:W-:Y:S02]  /*112b0*/  LOP3.LUT R40, R40, 0xff, RZ, 0xc0, !PT ;  /* 0x000000ff28287812 */ /* 0x000fe400078ec0ff */
[----:B------:R-:W-:Y:S02]  /*112c0*/  SHF.R.U32.HI R46, RZ, 0x10, R37 ;  /* 0x00000010ff2e7819 */ /* 0x000fe40000011625 */
[----:B------:R-:W-:Y:S02]  /*112d0*/  SHF.R.U32.HI R14, RZ, 0x8, R38 ;  /* 0x00000008ff0e7819 */ /* 0x000fe40000011626 */
[----:B------:R-:W-:Y:S02]  /*112e0*/  SHF.R.U32.HI R45, RZ, 0x10, R39 ;  /* 0x00000010ff2d7819 */ /* 0x000fe40000011627 */
[----:B------:R-:W-:-:S02]  /*112f0*/  LOP3.LUT R42, R39, 0xff, RZ, 0xc0, !PT ;  /* 0x000000ff272a7812 */ /* 0x000fc400078ec0ff */
[----:B------:R-:W-:Y:S01]  /*11300*/  LOP3.LUT R43, R43, 0xff, RZ, 0xc0, !PT ;  /* 0x000000ff2b2b7812 */ /* 0x000fe200078ec0ff */
[----:B------:R-:W-:Y:S01]  /*11310*/  IMAD.U32 R45, R45, 0x10000, RZ ;  /* 0x000100002d2d7824 */ /* 0x000fe200078e00ff */
[----:B------:R-:W-:Y:S02]  /*11320*/  PRMT R15, R40, 0x7604, R15 ;  /* 0x00007604280f7816 */ /* 0x000fe4000000000f */
[----:B------:R-:W-:Y:S01]  /*11330*/  LOP3.LUT R41, R14, 0xff, RZ, 0xc0, !PT ;  /* 0x000000ff0e297812 */ /* 0x000fe200078ec0ff */
[----:B------:R-:W-:Y:S01]  /*11340*/  IMAD.U32 R14, R46, 0x10000, RZ ;  /* 0x000100002e0e7824 */ /* 0x000fe200078e00ff */
[----:B------:R-:W-:Y:S02]  /*11350*/  LOP3.LUT R40, R38, 0xff, RZ, 0xc0, !PT ;  /* 0x000000ff26287812 */ /* 0x000fe400078ec0ff */
[----:B------:R-:W-:Y:S02]  /*11360*/  PRMT R42, R43, 0x7604, R42 ;  /* 0x000076042b2a7816 */ /* 0x000fe4000000002a */
[----:B------:R-:W-:-:S02]  /*11370*/  PRMT R43, R41, 0x7604, R40 ;  /* 0x00007604292b7816 */ /* 0x000fc40000000028 */
[----:B------:R-:W-:Y:S02]  /*11380*/  LOP3.LUT R41, R15, 0xff0000, R14, 0xf8, !PT ;  /* 0x00ff00000f297812 */ /* 0x000fe400078ef80e */
[----:B------:R-:W-:Y:S02]  /*11390*/  LOP3.LUT R45, R42, 0xff0000, R45, 0xf8, !PT ;  /* 0x00ff00002a2d7812 */ /* 0x000fe400078ef82d */
[----:B------:R-:W-:Y:S02]  /*113a0*/  LOP3.LUT R43, R43, 0xff0000, R38, 0xf8, !PT ;  /* 0x00ff00002b2b7812 */ /* 0x000fe400078ef826 */
[----:B------:R-:W-:Y:S02]  /*113b0*/  LOP3.LUT R45, R45, 0xff000000, R39, 0xf8, !PT ;  /* 0xff0000002d2d7812 */ /* 0x000fe400078ef827 */
[----:B------:R-:W-:Y:S02]  /*113c0*/  LOP3.LUT R41, R41, 0xff000000, R37, 0xf8, !PT ;  /* 0xff00000029297812 */ /* 0x000fe400078ef825 */
[----:B------:R-:W-:-:S02]  /*113d0*/  LOP3.LUT R15, R3, 0xff0000, R36, 0xf8, !PT ;  /* 0x00ff0000030f7812 */ /* 0x000fc400078ef824 */
[----:B------:R-:W-:Y:S02]  /*113e0*/  LOP3.LUT R43, R43, 0xff000000, R38, 0xf8, !PT ;  /* 0xff0000002b2b7812 */ /* 0x000fe400078ef826 */
[-C--:B0-----:R-:W-:Y:S02]  /*113f0*/  F2FP.F16.E4M3.UNPACK_B R3, R6.reuse.H1 ;  /* 0x00000006ff03723e */ /* 0x081fe400030006ff */
[----:B------:R-:W-:Y:S02]  /*11400*/  F2FP.F16.E4M3.UNPACK_B R42, R45 ;  /* 0x0000002dff2a723e */ /* 0x000fe400020006ff */
[----:B------:R-:W-:Y:S01]  /*11410*/  F2FP.F16.E4M3.UNPACK_B R38, R41 ;  /* 0x00000029ff26723e */ /* 0x000fe200020006ff */
[--C-:B------:R-:W-:Y:S01]  /*11420*/  HADD2.F32 R14, -RZ, R3.reuse.H1_H1 ;  /* 0x30000003ff0e7230 */ /* 0x100fe20000004100 */
[----:B------:R-:W-:Y:S01]  /*11430*/  F2FP.F16.E4M3.UNPACK_B R6, R6 ;  /* 0x00000006ff06723e */ /* 0x000fe200020006ff */
[----:B------:R-:W-:Y:S01]  /*11440*/  HADD2.F32 R46, -RZ, R42.H1_H1 ;  /* 0x3000002aff2e7230 */ /* 0x000fe20000004100 */
[----:B------:R-:W-:Y:S01]  /*11450*/  LOP3.LUT R40, R15, 0xff000000, R36, 0xf8, !PT ;  /* 0xff0000000f287812 */ /* 0x000fe200078ef824 */
[----:B------:R-:W-:Y:S01]  /*11460*/  HADD2.F32 R39, -RZ, R38.H1_H1 ;  /* 0x30000026ff277230 */ /* 0x000fe20000004100 */
[-C--:B------:R-:W-:Y:S01]  /*11470*/  F2FP.F16.E4M3.UNPACK_B R36, R7.reuse ;  /* 0x00000007ff24723e */ /* 0x080fe200020006ff */
[----:B------:R-:W-:Y:S01]  /*11480*/  HADD2.F32 R15, -RZ, R3.H0_H0 ;  /* 0x20000003ff0f7230 */ /* 0x000fe20000004100 */
[----:B------:R-:W-:Y:S01]  /*11490*/  F2FP.F16.E4M3.UNPACK_B R37, R7.H1 ;  /* 0x00000007ff25723e */ /* 0x000fe200030006ff */
[C---:B------:R-:W-:Y:S01]  /*114a0*/  FMUL.FTZ R48, R14.reuse, R46 ;  /* 0x0000002e0e307220 */ /* 0x040fe20000410000 */
[----:B------:R-:W-:Y:S01]  /*114b0*/  FMUL.FTZ R47, R14, R39 ;  /* 0x000000270e2f7220 */ /* 0x000fe20000410000 */
[-C--:B------:R-:W-:Y:S01]  /*114c0*/  F2FP.F16.E4M3.UNPACK_B R7, R5.reuse ;  /* 0x00000005ff07723e */ /* 0x080fe200020006ff */
[----:B------:R-:W-:Y:S01]  /*114d0*/  HADD2.F32 R42, -RZ, R42.H0_H0 ;  /* 0x2000002aff2a7230 */ /* 0x000fe20000004100 */
[----:B------:R-:W-:Y:S01]  /*114e0*/  F2FP.F16.E4M3.UNPACK_B R14, R5.H1 ;  /* 0x00000005ff0e723e */ /* 0x000fe200030006ff */
[----:B------:R-:W-:-:S02]  /*114f0*/  HADD2.F32 R5, -RZ, R6.H1_H1 ;  /* 0x30000006ff057230 */ /* 0x000fc40000004100 */
[C---:B------:R-:W-:Y:S01]  /*11500*/  FFMA.FTZ R50, R15.reuse, R39, -R48 ;  /* 0x000000270f327223 */ /* 0x040fe20000010830 */
[----:B------:R-:W-:Y:S02]  /*11510*/  HADD2.F32 R38, -RZ, R38.H0_H0 ;  /* 0x20000026ff267230 */ /* 0x000fe40000004100 */
[----:B------:R-:W-:Y:S01]  /*11520*/  FFMA.FTZ R51, R15, R46, R47 ;  /* 0x0000002e0f337223 */ /* 0x000fe2000001002f */
[----:B------:R-:W-:Y:S01]  /*11530*/  HADD2.F32 R6, -RZ, R6.H0_H0 ;  /* 0x20000006ff067230 */ /* 0x000fe20000004100 */
[----:B------:R-:W-:Y:S01]  /*11540*/  F2FP.F16.E4M3.UNPACK_B R45, R45.H1 ;  /* 0x0000002dff2d723e */ /* 0x000fe200030006ff */
[C---:B------:R-:W-:Y:S01]  /*11550*/  FMUL.FTZ R15, R5.reuse, R42 ;  /* 0x0000002a050f7220 */ /* 0x040fe20000410000 */
[----:B------:R-:W-:Y:S01]  /*11560*/  F2FP.F16.E4M3.UNPACK_B R41, R41.H1 ;  /* 0x00000029ff29723e */ /* 0x000fe200030006ff */
[-C--:B------:R-:W-:Y:S01]  /*11570*/  FMUL.FTZ R49, R5, R38.reuse ;  /* 0x0000002605317220 */ /* 0x080fe20000410000 */
[----:B------:R-:W-:Y:S02]  /*11580*/  HADD2.F32 R5, -RZ, R36.H1_H1 ;  /* 0x30000024ff057230 */ /* 0x000fe40000004100 */
[----:B------:R-:W-:Y:S01]  /*11590*/  FFMA.FTZ R47, R6, R38, -R15 ;  /* 0x00000026062f7223 */ /* 0x000fe2000001080f */
[----:B------:R-:W-:-:S02]  /*115a0*/  HADD2.F32 R39, -RZ, R45.H0_H0 ;  /* 0x2000002dff277230 */ /* 0x000fc40000004100 */
[----:B------:R-:W-:Y:S01]  /*115b0*/  FFMA.FTZ R48, R6, R42, R49 ;  /* 0x0000002a06307223 */ /* 0x000fe20000010031 */
[----:B------:R-:W-:Y:S01]  /*115c0*/  HADD2.F32 R15, -RZ, R41.H0_H0 ;  /* 0x20000029ff0f7230 */ /* 0x000fe20000004100 */
[----:B------:R-:W-:Y:S01]  /*115d0*/  F2FP.F16.E4M3.UNPACK_B R3, R4 ;  /* 0x00000004ff03723e */ /* 0x000fe200020006ff */
[----:B------:R-:W-:Y:S02]  /*115e0*/  HADD2.F32 R36, -RZ, R36.H0_H0 ;  /* 0x20000024ff247230 */ /* 0x000fe40000004100 */
[C---:B------:R-:W-:Y:S01]  /*115f0*/  FMUL.FTZ R49, R5.reuse, R39 ;  /* 0x0000002705317220 */ /* 0x040fe20000410000 */
[----:B------:R-:W-:Y:S02]  /*11600*/  HADD2.F32 R45, -RZ, R45.H1_H1 ;  /* 0x3000002dff2d7230 */ /* 0x000fe40000004100 */
[-C--:B------:R-:W-:Y:S01]  /*11610*/  FMUL.FTZ R5, R5, R15.reuse ;  /* 0x0000000f05057220 */ /* 0x080fe20000410000 */
[----:B------:R-:W-:Y:S02]  /*11620*/  HADD2.F32 R6, -RZ, R37.H1_H1 ;  /* 0x30000025ff067230 */ /* 0x000fe40000004100 */
[----:B------:R-:W-:Y:S01]  /*11630*/  FFMA.FTZ R49, R36, R15, -R49 ;  /* 0x0000000f24317223 */ /* 0x000fe20000010831 */
[----:B------:R-:W-:-:S02]  /*11640*/  HADD2.F32 R41, -RZ, R41.H1_H1 ;  /* 0x30000029ff297230 */ /* 0x000fc40000004100 */
[----:B------:R-:W-:Y:S01]  /*11650*/  FFMA.FTZ R52, R36, R39, R5 ;  /* 0x0000002724347223 */ /* 0x000fe20000010005 */
[----:B------:R-:W-:Y:S02]  /*11660*/  HADD2.F32 R37, -RZ, R37.H0_H0 ;  /* 0x20000025ff257230 */ /* 0x000fe40000004100 */
[C---:B------:R-:W-:Y:S01]  /*11670*/  FMUL.FTZ R38, R6.reuse, R45 ;  /* 0x0000002d06267220 */ /* 0x040fe20000410000 */
[----:B------:R-:W-:Y:S01]  /*11680*/  F2FP.F16.E4M3.UNPACK_B R5, R43 ;  /* 0x0000002bff05723e */ /* 0x000fe200020006ff */
[-C--:B------:R-:W-:Y:S01]  /*11690*/  FMUL.FTZ R36, R6, R41.reuse ;  /* 0x0000002906247220 */ /* 0x080fe20000410000 */
[----:B------:R-:W-:Y:S01]  /*116a0*/  F2FP.F16.E4M3.UNPACK_B R4, R4.H1 ;  /* 0x00000004ff04723e */ /* 0x000fe200030006ff */
[C---:B------:R-:W-:Y:S01]  /*116b0*/  FFMA.FTZ R53, R37.reuse, R41, -R38 ;  /* 0x0000002925357223 */ /* 0x040fe20000010826 */
[-C--:B------:R-:W-:Y:S01]  /*116c0*/  F2FP.F16.E4M3.UNPACK_B R15, R40.reuse ;  /* 0x00000028ff0f723e */ /* 0x080fe200020006ff */
[----:B------:R-:W-:Y:S01]  /*116d0*/  FFMA.FTZ R54, R37, R45, R36 ;  /* 0x0000002d25367223 */ /* 0x000fe20000010024 */
[--C-:B------:R-:W-:Y:S01]  /*116e0*/  HADD2.F32 R38, -RZ, R5.reuse.H1_H1 ;  /* 0x30000005ff267230 */ /* 0x100fe20000004100 */
[----:B------:R-:W-:Y:S01]  /*116f0*/  F2FP.F16.E4M3.UNPACK_B R40, R40.H1 ;  /* 0x00000028ff28723e */ /* 0x000fe200030006ff */
[----:B------:R-:W-:Y:S01]  /*11700*/  HADD2.F32 R37, -RZ, R5.H0_H0 ;  /* 0x20000005ff257230 */ /* 0x000fe20000004100 */
[----:B------:R-:W-:Y:S01]  /*11710*/  F2FP.F16.E4M3.UNPACK_B R43, R43.H1 ;  /* 0x0000002bff2b723e */ /* 0x000fe200030006ff */
[----:B------:R-:W-:-:S02]  /*11720*/  HADD2.F32 R6, -RZ, R4.H1_H1 ;  /* 0x30000004ff067230 */ /* 0x000fc40000004100 */
[----:B------:R-:W-:Y:S02]  /*11730*/  HADD2.F32 R36, -RZ, R15.H1_H1 ;  /* 0x3000000fff247230 */ /* 0x000fe40000004100 */
[----:B------:R-:W-:Y:S02]  /*11740*/  HADD2.F32 R5, -RZ, R4.H0_H0 ;  /* 0x20000004ff057230 */ /* 0x000fe40000004100 */
[C---:B------:R-:W-:Y:S01]  /*11750*/  FMUL.FTZ R42, R6.reuse, R38 ;  /* 0x00000026062a7220 */ /* 0x040fe20000410000 */
[----:B------:R-:W-:Y:S02]  /*11760*/  HADD2.F32 R4, -RZ, R3.H1_H1 ;  /* 0x30000003ff047230 */ /* 0x000fe40000004100 */
[-C--:B------:R-:W-:Y:S01]  /*11770*/  FMUL.FTZ R46, R6, R36.reuse ;  /* 0x00000024062e7220 */ /* 0x080fe20000410000 */
[----:B------:R-:W-:Y:S02]  /*11780*/  HADD2.F32 R15, -RZ, R15.H0_H0 ;  /* 0x2000000fff0f7230 */ /* 0x000fe40000004100 */
[----:B------:R-:W-:Y:S01]  /*11790*/  FFMA.FTZ R42, R5, R36, -R42 ;  /* 0x00000024052a7223 */ /* 0x000fe2000001082a */
[----:B------:R-:W-:-:S02]  /*117a0*/  HADD2.F32 R3, -RZ, R3.H0_H0 ;  /* 0x20000003ff037230 */ /* 0x000fc40000004100 */
[C---:B------:R-:W-:Y:S01]  /*117b0*/  FMUL.FTZ R6, R4.reuse, R37 ;  /* 0x0000002504067220 */ /* 0x040fe20000410000 */
[----:B------:R-:W-:Y:S01]  /*117c0*/  FFMA.FTZ R39, R5, R38, R46 ;  /* 0x0000002605277223 */ /* 0x000fe2000001002e */
[-C--:B------:R-:W-:Y:S01]  /*117d0*/  FMUL.FTZ R4, R4, R15.reuse ;  /* 0x0000000f04047220 */ /* 0x080fe20000410000 */
[----:B------:R-:W-:Y:S02]  /*117e0*/  HADD2.F32 R5, -RZ, R40.H1_H1 ;  /* 0x30000028ff057230 */ /* 0x000fe40000004100 */
[C---:B------:R-:W-:Y:S01]  /*117f0*/  FFMA.FTZ R36, R3.reuse, R15, -R6 ;  /* 0x0000000f03247223 */ /* 0x040fe20000010806 */
[--C-:B------:R-:W-:Y:S02]  /*11800*/  HADD2.F32 R15, -RZ, R43.reuse.H1_H1 ;  /* 0x3000002bff0f7230 */ /* 0x100fe40000004100 */
[----:B------:R-:W-:Y:S01]  /*11810*/  FFMA.FTZ R37, R3, R37, R4 ;  /* 0x0000002503257223 */ /* 0x000fe20000010004 */
[----:B------:R-:W-:Y:S02]  /*11820*/  HADD2.F32 R4, -RZ, R14.H1_H1 ;  /* 0x3000000eff047230 */ /* 0x000fe40000004100 */
[----:B------:R-:W-:-:S02]  /*11830*/  HADD2.F32 R6, -RZ, R43.H0_H0 ;  /* 0x2000002bff067230 */ /* 0x000fc40000004100 */
[--C-:B------:R-:W-:Y:S02]  /*11840*/  HADD2.F32 R3, -RZ, R7.reuse.H1_H1 ;  /* 0x30000007ff037230 */ /* 0x100fe40000004100 */
[C---:B------:R-:W-:Y:S01]  /*11850*/  FMUL.FTZ R41, R4.reuse, R15 ;  /* 0x0000000f04297220 */ /* 0x040fe20000410000 */
[----:B------:R-:W-:Y:S02]  /*11860*/  HADD2.F32 R40, -RZ, R40.H0_H0 ;  /* 0x20000028ff287230 */ /* 0x000fe40000004100 */
[-C--:B------:R-:W-:Y:S01]  /*11870*/  FMUL.FTZ R38, R4, R5.reuse ;  /* 0x0000000504267220 */ /* 0x080fe20000410000 */
[----:B------:R-:W-:Y:S02]  /*11880*/  HADD2.F32 R14, -RZ, R14.H0_H0 ;  /* 0x2000000eff0e7230 */ /* 0x000fe40000004100 */
[C---:B------:R-:W-:Y:S01]  /*11890*/  FMUL.FTZ R4, R3.reuse, R6 ;  /* 0x0000000603047220 */ /* 0x040fe20000410000 */
[----:B------:R-:W-:Y:S02]  /*118a0*/  HADD2.F32 R7, -RZ, R7.H0_H0 ;  /* 0x20000007ff077230 */ /* 0x000fe40000004100 */
[-C--:B------:R-:W-:Y:S01]  /*118b0*/  FMUL.FTZ R3, R3, R40.reuse ;  /* 0x0000002803037220 */ /* 0x080fe20000410000 */
[C---:B------:R-:W-:Y:S01]  /*118c0*/  FFMA.FTZ R41, R14.reuse, R5, -R41 ;  /* 0x000000050e297223 */ /* 0x040fe20000010829 */
[----:B------:R-:W-:Y:S01]  /*118d0*/  FFMA.FTZ R38, R14, R15, R38 ;  /* 0x0000000f0e267223 */ /* 0x000fe20000010026 */
[C---:B------:R-:W-:Y:S01]  /*118e0*/  FFMA.FTZ R5, R7.reuse, R40, -R4 ;  /* 0x0000002807057223 */ /* 0x040fe20000010804 */
[----:B------:R-:W-:Y:S01]  /*118f0*/  FFMA.FTZ R14, R7, R6, R3 ;  /* 0x00000006070e7223 */ /* 0x000fe20000010003 */
[----:B------:R-:W-:-:S02]  /*11900*/  F2FP.SATFINITE.E4M3.F32.PACK_AB_MERGE_C R6, R51, R50, RZ ;  /* 0x000000323306723e */ /* 0x000fc400048070ff */
[----:B------:R-:W-:Y:S02]  /*11910*/  F2FP.SATFINITE.E4M3.F32.PACK_AB_MERGE_C R7, R54, R53, RZ ;  /* 0x000000353607723e */ /* 0x000fe400048070ff */
[----:B------:R-:W-:Y:S02]  /*11920*/  F2FP.SATFINITE.E4M3.F32.PACK_AB_MERGE_C R4, R39, R42, RZ ;  /* 0x0000002a2704723e */ /* 0x000fe400048070ff */
[----:B------:R-:W-:Y:S02]  /*11930*/  F2FP.SATFINITE.E4M3.F32.PACK_AB_MERGE_C R38, R38, R41, RZ ;  /* 0x000000292626723e */ /* 0x000fe400048070ff */
[----:B------:R-:W-:Y:S02]  /*11940*/  F2FP.SATFINITE.E4M3.F32.PACK_AB_MERGE_C R6, R48, R47, R6 ;  /* 0x0000002f3006723e */ /* 0x000fe40004807006 */
[----:B------:R-:W-:Y:S02]  /*11950*/  F2FP.SATFINITE.E4M3.F32.PACK_AB_MERGE_C R7, R52, R49, R7 ;  /* 0x000000313407723e */ /* 0x000fe40004807007 */
[----:B------:R-:W-:-:S02]  /*11960*/  F2FP.SATFINITE.E4M3.F32.PACK_AB_MERGE_C R4, R37, R36, R4 ;  /* 0x000000242504723e */ /* 0x000fc40004807004 */
[----:B------:R-:W-:-:S05]  /*11970*/  F2FP.SATFINITE.E4M3.F32.PACK_AB_MERGE_C R5, R14, R5, R38 ;  /* 0x000000050e05723e */ /* 0x000fca0004807026 */
[----:B------:R1:W-:Y:S02]  /*11980*/  STS.128 [R0+0x14400], R4 ;  /* 0x0144000400007388 */ /* 0x0003e40000000c00 */
.L_x_565:
[----:B------:R-:W-:Y:S05]  /*11990*/  BSYNC B1 ;  /* 0x0000000000017941 */ /* 0x000fea0003800000 */
.L_x_564:
[----:B------:R-:W-:Y:S04]  /*119a0*/  BSSY B1, `(.L_x_566) ;  /* 0x000007c000017945 */ /* 0x000fe80003800000 */
[----:B------:R-:W-:Y:S05]  /*119b0*/  @P1 BRA `(.L_x_567) ;  /* 0x0000000400e81947 */ /* 0x000fea0003800000 */
[----:B01--4-:R-:W0:Y:S01]  /*119c0*/  LDS.128 R4, [R226] ;  /* 0x00000000e2047984 */ /* 0x013e220000000c00 */
[----:B-----5:R-:W-:Y:S02]  /*119d0*/  SHF.R.U32.HI R15, RZ, 0x8, R33 ;  /* 0x00000008ff0f7819 */ /* 0x020fe40000011621 */
[----:B------:R-:W-:Y:S02]  /*119e0*/  SHF.R.U32.HI R40, RZ, 0x8, R35 ;  /* 0x00000008ff287819 */ /* 0x000fe40000011623 */
[----:B------:R-:W-:Y:S02]  /*119f0*/  SHF.R.U32.HI R37, RZ, 0x8, R34 ;  /* 0x00000008ff257819 */ /* 0x000fe40000011622 */
[----:B------:R-:W-:Y:S02]  /*11a00*/  LOP3.LUT R36, R33, 0xff, RZ, 0xc0, !PT ;  /* 0x000000ff21247812 */ /* 0x000fe400078ec0ff */
[----:B------:R-:W-:Y:S02]  /*11a10*/  LOP3.LUT R41, R35, 0xff, RZ, 0xc0, !PT ;  /* 0x000000ff23297812 */ /* 0x000fe400078ec0ff */
[----:B------:R-:W-:-:S02]  /*11a20*/  LOP3.LUT R15, R15, 0xff, RZ, 0xc0, !PT ;  /* 0x000000ff0f0f7812 */ /* 0x000fc400078ec0ff */
[----:B------:R-:W-:Y:S02]  /*11a30*/  LOP3.LUT R40, R40, 0xff, RZ, 0xc0, !PT ;  /* 0x000000ff28287812 */ /* 0x000fe400078ec0ff */
[----:B------:R-:W-:Y:S02]  /*11a40*/  SHF.R.U32.HI R3, RZ, 0x8, R32 ;  /* 0x00000008ff037819 */ /* 0x000fe40000011620 */
[----:B------:R-:W-:Y:S02]  /*11a50*/  LOP3.LUT R38, R37, 0xff, RZ, 0xc0, !PT ;  /* 0x000000ff25267812 */ /* 0x000fe400078ec0ff */
[----:B------:R-:W-:Y:S02]  /*11a60*/  PRMT R37, R15, 0x7604, R36 ;  /* 0x000076040f257816 */ /* 0x000fe40000000024 */
[----:B------:R-:W-:Y:S02]  /*11a70*/  PRMT R41, R40, 0x7604, R41 ;  /* 0x0000760428297816 */ /* 0x000fe40000000029 */
[----:B------:R-:W-:-:S02]  /*11a80*/  SHF.R.U32.HI R36, RZ, 0x10, R33 ;  /* 0x00000010ff247819 */ /* 0x000fc40000011621 */
[----:B------:R-:W-:Y:S02]  /*11a90*/  SHF.R.U32.HI R40, RZ, 0x10, R35 ;  /* 0x00000010ff287819 */ /* 0x000fe40000011623 */
[----:B--2---:R-:W-:Y:S02]  /*11aa0*/  LOP3.LUT R14, R32, 0xff, RZ, 0xc0, !PT ;  /* 0x000000ff200e7812 */ /* 0x004fe400078ec0ff */
[----:B------:R-:W-:Y:S02]  /*11ab0*/  LOP3.LUT R39, R34, 0xff, RZ, 0xc0, !PT ;  /* 0x000000ff22277812 */ /* 0x000fe400078ec0ff */
[----:B------:R-:W-:Y:S02]  /*11ac0*/  LOP3.LUT R3, R3, 0xff, RZ, 0xc0, !PT ;  /* 0x000000ff03037812 */ /* 0x000fe400078ec0ff */
[----:B------:R-:W-:Y:S02]  /*11ad0*/  SHF.R.U32.HI R15, RZ, 0x10, R34 ;  /* 0x00000010ff0f7819 */ /* 0x000fe40000011622 */
[----:B------:R-:W-:-:S02]  /*11ae0*/  LOP3.LUT R36, R36, 0xff, RZ, 0xc0, !PT ;  /* 0x000000ff24247812 */ /* 0x000fc400078ec0ff */
[----:B------:R-:W-:Y:S02]  /*11af0*/  LOP3.LUT R40, R40, 0xff, RZ, 0xc0, !PT ;  /* 0x000000ff28287812 */ /* 0x000fe400078ec0ff */
[----:B------:R-:W-:Y:S02]  /*11b00*/  PRMT R14, R3, 0x7604, R14 ;  /* 0x00007604030e7816 */ /* 0x000fe4000000000e */
[----:B------:R-:W-:Y:S02]  /*11b10*/  PRMT R39, R38, 0x7604, R39 ;  /* 0x0000760426277816 */ /* 0x000fe40000000027 */
[----:B------:R-:W-:Y:S02]  /*11b20*/  SHF.R.U32.HI R3, RZ, 0x10, R32 ;  /* 0x00000010ff037819 */ /* 0x000fe40000011620 */
[----:B------:R-:W-:Y:S02]  /*11b30*/  LOP3.LUT R38, R15, 0xff, RZ, 0xc0, !PT ;  /* 0x000000ff0f267812 */ /* 0x000fe400078ec0ff */
[----:B------:R-:W-:-:S02]  /*11b40*/  PRMT R37, R36, 0x7054, R37 ;  /* 0x0000705424257816 */ /* 0x000fc40000000025 */
[----:B------:R-:W-:Y:S02]  /*11b50*/  PRMT R41, R40, 0x7054, R41 ;  /* 0x0000705428297816 */ /* 0x000fe40000000029 */
[----:B------:R-:W-:Y:S02]  /*11b60*/  LOP3.LUT R3, R3, 0xff, RZ, 0xc0, !PT ;  /* 0x000000ff03037812 */ /* 0x000fe400078ec0ff */
[----:B------:R-:W-:Y:S02]  /*11b70*/  PRMT R39, R38, 0x7054, R39 ;  /* 0x0000705426277816 */ /* 0x000fe40000000027 */
[----:B------:R-:W-:Y:S02]  /*11b80*/  LOP3.LUT R41, R41, 0xff000000, R35, 0xf8, !PT ;  /* 0xff00000029297812 */ /* 0x000fe400078ef823 */
[----:B------:R-:W-:Y:S02]  /*11b90*/  LOP3.LUT R37, R37, 0xff000000, R33, 0xf8, !PT ;  /* 0xff00000025257812 */ /* 0x000fe400078ef821 */
[----:B------:R-:W-:-:S02]  /*11ba0*/  PRMT R15, R3, 0x7054, R14 ;  /* 0x00007054030f7816 */ /* 0x000fc4000000000e */
        /* <DEDUP_REMOVED lines=90> */
[----:B------:R3:W-:Y:S02]  /*12150*/  STS.128 [R226], R4 ;  /* 0x00000004e2007388 */ /* 0x0007e40000000c00 */
.L_x_567:
[----:B------:R-:W-:Y:S05]  /*12160*/  BSYNC B1 ;  /* 0x0000000000017941 */ /* 0x000fea0003800000 */
.L_x_566:
[----:B------:R-:W-:Y:S04]  /*12170*/  BSSY B1, `(.L_x_568) ;  /* 0x0000078000017945 */ /* 0x000fe80003800000 */
[----:B------:R-:W-:Y:S05]  /*12180*/  @P2 BRA `(.L_x_569) ;  /* 0x0000000400d82947 */ /* 0x000fea0003800000 */
[----:B01-34-:R-:W0:Y:S01]  /*12190*/  LDS.128 R4, [R0+0x16400] ;  /* 0x0164000000047984 */ /* 0x01be220000000c00 */
        /* <DEDUP_REMOVED lines=10> */
[----:B------:R-:W-:Y:S02]  /*12240*/  LOP3.LUT R34, R31, 0xff, RZ, 0xc0, !PT ;  /* 0x000000ff1f227812 */ /* 0x000fe400078ec0ff */
[----:B------:R-:W-:-:S02]  /*12250*/  LOP3.LUT R35, R35, 0xff, RZ, 0xc0, !PT ;  /* 0x000000ff23237812 */ /* 0x000fc400078ec0ff */
[----:B------:R-:W-:Y:S02]  /*12260*/  SHF.R.U32.HI R37, RZ, 0x10, R31 ;  /* 0x00000010ff257819 */ /* 0x000fe4000001161f */
[----:B------:R-:W-:Y:S02]  /*12270*/  PRMT R15, R32, 0x7604, R15 ;  /* 0x00007604200f7816 */ /* 0x000fe4000000000f */
[----:B------:R-:W-:Y:S01]  /*12280*/  LOP3.LUT R33, R14, 0xff, RZ, 0xc0, !PT ;  /* 0x000000ff0e217812 */ /* 0x000fe200078ec0ff */
[----:B------:R-:W-:Y:S01]  /*12290*/  IMAD.U32 R14, R36, 0x10000, RZ ;  /* 0x00010000240e7824 */ /* 0x000fe200078e00ff */
[----:B------:R-:W-:Y:S02]  /*122a0*/  LOP3.LUT R32, R30, 0xff, RZ, 0xc0, !PT ;  /* 0x000000ff1e207812 */ /* 0x000fe400078ec0ff */
[----:B------:R-:W-:Y:S02]  /*122b0*/  PRMT R34, R35, 0x7604, R34 ;  /* 0x0000760423227816 */ /* 0x000fe40000000022 */
[----:B------:R-:W-:-:S02]  /*122c0*/  SHF.L.U32 R37, R37, 0x10, RZ ;  /* 0x0000001025257819 */ /* 0x000fc400000006ff */
[----:B------:R-:W-:Y:S02]  /*122d0*/  PRMT R35, R33, 0x7604, R32 ;  /* 0x0000760421237816 */ /* 0x000fe40000000020 */
[----:B------:R-:W-:Y:S02]  /*122e0*/  LOP3.LUT R33, R15, 0xff0000, R14, 0xf8, !PT ;  /* 0x00ff00000f217812 */ /* 0x000fe400078ef80e */
[----:B------:R-:W-:Y:S02]  /*122f0*/  LOP3.LUT R37, R34, 0xff0000, R37, 0xf8, !PT ;  /* 0x00ff000022257812 */ /* 0x000fe400078ef825 */
[----:B------:R-:W-:Y:S02]  /*12300*/  LOP3.LUT R35, R35, 0xff0000, R30, 0xf8, !PT ;  /* 0x00ff000023237812 */ /* 0x000fe400078ef81e */
[----:B------:R-:W-:Y:S02]  /*12310*/  LOP3.LUT R37, R37, 0xff000000, R31, 0xf8, !PT ;  /* 0xff00000025257812 */ /* 0x000fe400078ef81f */
[----:B------:R-:W-:-:S02]  /*12320*/  LOP3.LUT R33, R33, 0xff000000, R29, 0xf8, !PT ;  /* 0xff00000021217812 */ /* 0x000fc400078ef81d */
[----:B------:R-:W-:Y:S02]  /*12330*/  LOP3.LUT R15, R3, 0xff0000, R28, 0xf8, !PT ;  /* 0x00ff0000030f7812 */ /* 0x000fe400078ef81c */
        /* <DEDUP_REMOVED lines=91> */
.L_x_569:
[----:B------:R-:W-:Y:S05]  /*128f0*/  BSYNC B1 ;  /* 0x0000000000017941 */ /* 0x000fea0003800000 */
.L_x_568:
[----:B------:R-:W-:Y:S04]  /*12900*/  BSSY B1, `(.L_x_570) ;  /* 0x000007c000017945 */ /* 0x000fe80003800000 */
[----:B------:R-:W-:Y:S05]  /*12910*/  @P3 BRA `(.L_x_571) ;  /* 0x0000000400e83947 */ /* 0x000fea0003800000 */
[----:B01-34-:R-:W0:Y:S01]  /*12920*/  LDS.128 R4, [R226+0x2000] ;  /* 0x00200000e2047984 */ /* 0x01be220000000c00 */
        /* <DEDUP_REMOVED lines=121> */
.L_x_571:
[----:B------:R-:W-:Y:S05]  /*130c0*/  BSYNC B1 ;  /* 0x0000000000017941 */ /* 0x000fea0003800000 */
.L_x_570:
        /* <DEDUP_REMOVED lines=33> */
[--C-:B------:R-:W-:Y:S01]  /*132e0*/  HADD2.F32 R13, -RZ, R3.reuse.H0_H0 ;  /* 0x20000003ff0d7230 */ /* 0x100fe20000004100 */
[----:B------:R-:W-:Y:S01]  /*132f0*/  LOP3.LUT R24, R15, 0xff000000, R12, 0xf8, !PT ;  /* 0xff0000000f187812 */ /* 0x000fe200078ef80c */
[----:B------:R-:W-:Y:S01]  /*13300*/  HADD2.F32 R12, -RZ, R3.H1_H1 ;  /* 0x30000003ff0c7230 */ /* 0x000fe20000004100 */
[----:B------:R-:W-:Y:S01]  /*13310*/  F2FP.F16.E4M3.UNPACK_B R6, R6 ;  /* 0x00000006ff06723e */ /* 0x000fe200020006ff */
[----:B------:R-:W-:Y:S01]  /*13320*/  HADD2.F32 R28, -RZ, R26.H1_H1 ;  /* 0x3000001aff1c7230 */ /* 0x000fe20000004100 */
[-C--:B------:R-:W-:Y:S01]  /*13330*/  F2FP.F16.E4M3.UNPACK_B R14, R7.reuse ;  /* 0x00000007ff0e723e */ /* 0x080fe200020006ff */
[----:B------:R-:W-:Y:S01]  /*13340*/  HADD2.F32 R21, -RZ, R20.H1_H1 ;  /* 0x30000014ff157230 */ /* 0x000fe20000004100 */
[----:B------:R-:W-:Y:S01]  /*13350*/  F2FP.F16.E4M3.UNPACK_B R15, R7.H1 ;  /* 0x00000007ff0f723e */ /* 0x000fe200030006ff */
[----:B------:R-:W-:-:S02]  /*13360*/  HADD2.F32 R26, -RZ, R26.H0_H0 ;  /* 0x2000001aff1a7230 */ /* 0x000fc40000004100 */
[CC--:B------:R-:W-:Y:S01]  /*13370*/  FMUL.FTZ R30, R12.reuse, R28.reuse ;  /* 0x0000001c0c1e7220 */ /* 0x0c0fe20000410000 */
[----:B------:R-:W-:Y:S01]  /*13380*/  F2FP.F16.E4M3.UNPACK_B R7, R5 ;  /* 0x00000005ff07723e */ /* 0x000fe200020006ff */
[----:B------:R-:W-:Y:S01]  /*13390*/  FMUL.FTZ R31, R12, R21 ;  /* 0x000000150c1f7220 */ /* 0x000fe20000410000 */
[----:B------:R-:W-:Y:S01]  /*133a0*/  F2FP.F16.E4M3.UNPACK_B R12, R5.H1 ;  /* 0x00000005ff0c723e */ /* 0x000fe200030006ff */
[----:B------:R-:W-:Y:S02]  /*133b0*/  HADD2.F32 R5, -RZ, R6.H1_H1 ;  /* 0x30000006ff057230 */ /* 0x000fe40000004100 */
[C---:B------:R-:W-:Y:S01]  /*133c0*/  FFMA.FTZ R32, R13.reuse, R21, -R30 ;  /* 0x000000150d207223 */ /* 0x040fe2000001081e */
[----:B------:R-:W-:Y:S02]  /*133d0*/  HADD2.F32 R20, -RZ, R20.H0_H0 ;  /* 0x20000014ff147230 */ /* 0x000fe40000004100 */
[----:B------:R-:W-:Y:S01]  /*133e0*/  FFMA.FTZ R33, R13, R28, R31 ;  /* 0x0000001c0d217223 */ /* 0x000fe2000001001f */
[----:B------:R-:W-:Y:S01]  /*133f0*/  HADD2.F32 R6, -RZ, R6.H0_H0 ;  /* 0x20000006ff067230 */ /* 0x000fe20000004100 */
[----:B------:R-:W-:Y:S01]  /*13400*/  F2FP.F16.E4M3.UNPACK_B R29, R29.H1 ;  /* 0x0000001dff1d723e */ /* 0x000fe200030006ff */
[C---:B------:R-:W-:Y:S01]  /*13410*/  FMUL.FTZ R13, R5.reuse, R26 ;  /* 0x0000001a050d7220 */ /* 0x040fe20000410000 */
[----:B------:R-:W-:Y:S01]  /*13420*/  F2FP.F16.E4M3.UNPACK_B R25, R25.H1 ;  /* 0x00000019ff19723e */ /* 0x000fe200030006ff */
[----:B------:R-:W-:Y:S01]  /*13430*/  FMUL.FTZ R31, R5, R20 ;  /* 0x00000014051f7220 */ /* 0x000fe20000410000 */
[----:B------:R-:W-:-:S02]  /*13440*/  HADD2.F32 R5, -RZ, R14.H1_H1 ;  /* 0x3000000eff057230 */ /* 0x000fc40000004100 */
[C---:B------:R-:W-:Y:S01]  /*13450*/  FFMA.FTZ R30, R6.reuse, R20, -R13 ;  /* 0x00000014061e7223 */ /* 0x040fe2000001080d */
[----:B------:R-:W-:Y:S02]  /*13460*/  HADD2.F32 R21, -RZ, R29.H0_H0 ;  /* 0x2000001dff157230 */ /* 0x000fe40000004100 */
[----:B------:R-:W-:Y:S01]  /*13470*/  FFMA.FTZ R31, R6, R26, R31 ;  /* 0x0000001a061f7223 */ /* 0x000fe2000001001f */
[----:B------:R-:W-:Y:S01]  /*13480*/  HADD2.F32 R13, -RZ, R25.H0_H0 ;  /* 0x20000019ff0d7230 */ /* 0x000fe20000004100 */
[----:B------:R-:W-:Y:S01]  /*13490*/  F2FP.F16.E4M3.UNPACK_B R3, R4 ;  /* 0x00000004ff03723e */ /* 0x000fe200020006ff */
[----:B------:R-:W-:Y:S02]  /*134a0*/  HADD2.F32 R14, -RZ, R14.H0_H0 ;  /* 0x2000000eff0e7230 */ /* 0x000fe40000004100 */
[C---:B------:R-:W-:Y:S01]  /*134b0*/  FMUL.FTZ R35, R5.reuse, R21 ;  /* 0x0000001505237220 */ /* 0x040fe20000410000 */
[----:B------:R-:W-:Y:S02]  /*134c0*/  HADD2.F32 R29, -RZ, R29.H1_H1 ;  /* 0x3000001dff1d7230 */ /* 0x000fe40000004100 */
[----:B------:R-:W-:Y:S01]  /*134d0*/  FMUL.FTZ R5, R5, R13 ;  /* 0x0000000d05057220 */ /* 0x000fe20000410000 */
[----:B------:R-:W-:-:S02]  /*134e0*/  HADD2.F32 R6, -RZ, R15.H1_H1 ;  /* 0x3000000fff067230 */ /* 0x000fc40000004100 */
[C---:B------:R-:W-:Y:S01]  /*134f0*/  FFMA.FTZ R35, R14.reuse, R13, -R35 ;  /* 0x0000000d0e237223 */ /* 0x040fe20000010823 */
[----:B------:R-:W-:Y:S02]  /*13500*/  HADD2.F32 R25, -RZ, R25.H1_H1 ;  /* 0x30000019ff197230 */ /* 0x000fe40000004100 */
        /* <DEDUP_REMOVED lines=52> */
.L_x_573:
[----:B------:R-:W-:Y:S05]  /*13850*/  BSYNC B1 ;  /* 0x0000000000017941 */ /* 0x000fea0003800000 */
.L_x_572:
[----:B------:R-:W-:Y:S05]  /*13860*/  @P5 BRA `(.L_x_563) ;  /* 0x0000003c00085947 */ /* 0x000fea0003800000 */
[----:B01-34-:R-:W0:Y:S01]  /*13870*/  LDS.128 R4, [R226+0x4000] ;  /* 0x00400000e2047984 */ /* 0x01be220000000c00 */
[----:B-----5:R-:W-:Y:S02]  /*13880*/  SHF.R.U32.HI R12, RZ, 0x8, R9 ;  /* 0x00000008ff0c7819 */ /* 0x020fe40000011609 */
[----:B------:R-:W-:Y:S02]  /*13890*/  SHF.R.U32.HI R20, RZ, 0x8, R11 ;  /* 0x00000008ff147819 */ /* 0x000fe4000001160b */
[----:B------:R-:W-:Y:S02]  /*138a0*/  LOP3.LUT R13, R9, 0xff, RZ, 0xc0, !PT ;  /* 0x000000ff090d7812 */ /* 0x000fe400078ec0ff */
[----:B------:R-:W-:Y:S02]  /*138b0*/  LOP3.LUT R21, R11, 0xff, RZ, 0xc0, !PT ;  /* 0x000000ff0b157812 */ /* 0x000fe400078ec0ff */
[----:B------:R-:W-:Y:S02]  /*138c0*/  LOP3.LUT R12, R12, 0xff, RZ, 0xc0, !PT ;  /* 0x000000ff0c0c7812 */ /* 0x000fe400078ec0ff */
[----:B------:R-:W-:-:S02]  /*138d0*/  LOP3.LUT R20, R20, 0xff, RZ, 0xc0, !PT ;  /* 0x000000ff14147812 */ /* 0x000fc400078ec0ff */
[----:B------:R-:W-:Y:S02]  /*138e0*/  SHF.R.U32.HI R0, RZ, 0x8, R8 ;  /* 0x00000008ff007819 */ /* 0x000fe40000011608 */
[----:B--2---:R-:W-:Y:S02]  /*138f0*/  SHF.R.U32.HI R14, RZ, 0x8, R10 ;  /* 0x00000008ff0e7819 */ /* 0x004fe4000001160a */
[----:B------:R-:W-:Y:S02]  /*13900*/  PRMT R13, R12, 0x7604, R13 ;  /* 0x000076040c0d7816 */ /* 0x000fe4000000000d */
[----:B------:R-:W-:Y:S02]  /*13910*/  PRMT R21, R20, 0x7604, R21 ;  /* 0x0000760414157816 */ /* 0x000fe40000000015 */
[----:B------:R-:W-:Y:S02]  /*13920*/  SHF.R.U32.HI R12, RZ, 0x10, R9 ;  /* 0x00000010ff0c7819 */ /* 0x000fe40000011609 */
[----:B------:R-:W-:-:S02]  /*13930*/  SHF.R.U32.HI R20, RZ, 0x10, R11 ;  /* 0x00000010ff147819 */ /* 0x000fc4000001160b */
[----:B------:R-:W-:Y:S02]  /*13940*/  LOP3.LUT R3, R8, 0xff, RZ, 0xc0, !PT ;  /* 0x000000ff08037812 */ /* 0x000fe400078ec0ff */
[----:B------:R-:W-:Y:S02]  /*13950*/  LOP3.LUT R15, R10, 0xff, RZ, 0xc0, !PT ;  /* 0x000000ff0a0f7812 */ /* 0x000fe400078ec0ff */
[----:B------:R-:W-:Y:S02]  /*13960*/  LOP3.LUT R0, R0, 0xff, RZ, 0xc0, !PT ;  /* 0x000000ff00007812 */ /* 0x000fe400078ec0ff */
[----:B------:R-:W-:Y:S02]  /*13970*/  LOP3.LUT R14, R14, 0xff, RZ, 0xc0, !PT ;  /* 0x000000ff0e0e7812 */ /* 0x000fe400078ec0ff */
[----:B------:R-:W-:Y:S02]  /*13980*/  LOP3.LUT R12, R12, 0xff, RZ, 0xc0, !PT ;  /* 0x000000ff0c0c7812 */ /* 0x000fe400078ec0ff */
[----:B------:R-:W-:-:S02]  /*13990*/  LOP3.LUT R20, R20, 0xff, RZ, 0xc0, !PT ;  /* 0x000000ff14147812 */ /* 0x000fc400078ec0ff */
[----:B------:R-:W-:Y:S02]  /*139a0*/  PRMT R3, R0, 0x7604, R3 ;  /* 0x0000760400037816 */ /* 0x000fe40000000003 */
[----:B------:R-:W-:Y:S02]  /*139b0*/  PRMT R15, R14, 0x7604, R15 ;  /* 0x000076040e0f7816 */ /* 0x000fe4000000000f */
[----:B------:R-:W-:Y:S02]  /*139c0*/  SHF.R.U32.HI R0, RZ, 0x10, R8 ;  /* 0x00000010ff007819 */ /* 0x000fe40000011608 */
[----:B------:R-:W-:Y:S02]  /*139d0*/  SHF.R.U32.HI R14, RZ, 0x10, R10 ;  /* 0x00000010ff0e7819 */ /* 0x000fe4000001160a */
[----:B------:R-:W-:Y:S02]  /*139e0*/  PRMT R13, R12, 0x7054, R13 ;  /* 0x000070540c0d7816 */ /* 0x000fe4000000000d */
[----:B------:R-:W-:-:S02]  /*139f0*/  PRMT R21, R20, 0x7054, R21 ;  /* 0x0000705414157816 */ /* 0x000fc40000000015 */
[----:B------:R-:W-:Y:S02]  /*13a00*/  LOP3.LUT R0, R0, 0xff, RZ, 0xc0, !PT ;  /* 0x000000ff00007812 */ /* 0x000fe400078ec0ff */
[----:B------:R-:W-:Y:S02]  /*13a10*/  LOP3.LUT R14, R14, 0xff, RZ, 0xc0, !PT ;  /* 0x000000ff0e0e7812 */ /* 0x000fe400078ec0ff */
[----:B------:R-:W-:Y:S02]  /*13a20*/  LOP3.LUT R21, R21, 0xff000000, R11, 0xf8, !PT ;  /* 0xff00000015157812 */ /* 0x000fe400078ef80b */
[----:B------:R-:W-:Y:S02]  /*13a30*/  LOP3.LUT R13, R13, 0xff000000, R9, 0xf8, !PT ;  /* 0xff0000000d0d7812 */ /* 0x000fe400078ef809 */
[----:B------:R-:W-:Y:S02]  /*13a40*/  PRMT R3, R0, 0x7054, R3 ;  /* 0x0000705400037816 */ /* 0x000fe40000000003 */
[----:B------:R-:W-:-:S02]  /*13a50*/  PRMT R15, R14, 0x7054, R15 ;  /* 0x000070540e0f7816 */ /* 0x000fc4000000000f */
[-C--:B0-----:R-:W-:Y:S02]  /*13a60*/  F2FP.F16.E4M3.UNPACK_B R0, R6.reuse.H1 ;  /* 0x00000006ff00723e */ /* 0x081fe400030006ff */
[----:B------:R-:W-:Y:S02]  /*13a70*/  F2FP.F16.E4M3.UNPACK_B R24, R21 ;  /* 0x00000015ff18723e */ /* 0x000fe400020006ff */
[----:B------:R-:W-:Y:S01]  /*13a80*/  F2FP.F16.E4M3.UNPACK_B R14, R13 ;  /* 0x0000000dff0e723e */ /* 0x000fe200020006ff */
[----:B------:R-:W-:Y:S01]  /*13a90*/  HADD2.F32 R9, -RZ, R0.H1_H1 ;  /* 0x30000000ff097230 */ /* 0x000fe20000004100 */
[----:B------:R-:W-:Y:S01]  /*13aa0*/  LOP3.LUT R12, R3, 0xff000000, R8, 0xf8, !PT ;  /* 0xff000000030c7812 */ /* 0x000fe200078ef808 */
[----:B------:R-:W-:Y:S01]  /*13ab0*/  HADD2.F32 R25, -RZ, R24.H1_H1 ;  /* 0x30000018ff197230 */ /* 0x000fe20000004100 */
[----:B------:R-:W-:Y:S01]  /*13ac0*/  LOP3.LUT R20, R15, 0xff000000, R10, 0xf8, !PT ;  /* 0xff0000000f147812 */ /* 0x000fe200078ef80a */
[----:B------:R-:W-:Y:S01]  /*13ad0*/  HADD2.F32 R15, -RZ, R14.H1_H1 ;  /* 0x3000000eff0f7230 */ /* 0x000fe20000004100 */
[----:B------:R-:W-:Y:S01]  /*13ae0*/  F2FP.F16.E4M3.UNPACK_B R3, R6 ;  /* 0x00000006ff03723e */ /* 0x000fe200020006ff */
[----:B------:R-:W-:Y:S01]  /*13af0*/  HADD2.F32 R8, -RZ, R0.H0_H0 ;  /* 0x20000000ff087230 */ /* 0x000fe20000004100 */
[----:B------:R-:W-:Y:S01]  /*13b00*/  F2FP.F16.E4M3.UNPACK_B R10, R7 ;  /* 0x00000007ff0a723e */ /* 0x000fe200020006ff */
[C---:B------:R-:W-:Y:S01]  /*13b10*/  FMUL.FTZ R27, R9.reuse, R25 ;  /* 0x00000019091b7220 */ /* 0x040fe20000410000 */
[----:B------:R-:W-:Y:S01]  /*13b20*/  F2FP.F16.E4M3.UNPACK_B R11, R7.H1 ;  /* 0x00000007ff0b723e */ /* 0x000fe200030006ff */
[----:B------:R-:W-:Y:S01]  /*13b30*/  FMUL.FTZ R26, R9, R15 ;  /* 0x0000000f091a7220 */ /* 0x000fe20000410000 */
[-C--:B------:R-:W-:Y:S01]  /*13b40*/  F2FP.F16.E4M3.UNPACK_B R6, R5.reuse ;  /* 0x00000005ff06723e */ /* 0x080fe200020006ff */
[----:B------:R-:W-:Y:S01]  /*13b50*/  HADD2.F32 R24, -RZ, R24.H0_H0 ;  /* 0x20000018ff187230 */ /* 0x000fe20000004100 */
[----:B------:R-:W-:Y:S01]  /*13b60*/  F2FP.F16.E4M3.UNPACK_B R7, R5.H1 ;  /* 0x00000005ff07723e */ /* 0x000fe200030006ff */
[----:B------:R-:W-:Y:S01]  /*13b70*/  HADD2.F32 R5, -RZ, R3.H1_H1 ;  /* 0x30000003ff057230 */ /* 0x000fe20000004100 */
[----:B------:R-:W-:Y:S01]  /*13b80*/  F2FP.F16.E4M3.UNPACK_B R21, R21.H1 ;  /* 0x00000015ff15723e */ /* 0x000fe200030006ff */
[----:B------:R-:W-:-:S02]  /*13b90*/  HADD2.F32 R14, -RZ, R14.H0_H0 ;  /* 0x2000000eff0e7230 */ /* 0x000fc40000004100 */
[C---:B------:R-:W-:Y:S01]  /*13ba0*/  FFMA.FTZ R27, R8.reuse, R15, -R27 ;  /* 0x0000000f081b7223 */ /* 0x040fe2000001081b */
[----:B------:R-:W-:Y:S01]  /*13bb0*/  FFMA.FTZ R26, R8, R25, R26 ;  /* 0x00000019081a7223 */ /* 0x000fe2000001001a */
[----:B------:R-:W-:Y:S01]  /*13bc0*/  HADD2.F32 R3, -RZ, R3.H0_H0 ;  /* 0x20000003ff037230 */ /* 0x000fe20000004100 */
[----:B------:R-:W-:Y:S01]  /*13bd0*/  F2FP.F16.E4M3.UNPACK_B R13, R13.H1 ;  /* 0x0000000dff0d723e */ /* 0x000fe200030006ff */
[C---:B------:R-:W-:Y:S01]  /*13be0*/  FMUL.FTZ R8, R5.reuse, R24 ;  /* 0x0000001805087220 */ /* 0x040fe20000410000 */
[----:B------:R-:W-:Y:S01]  /*13bf0*/  FMUL.FTZ R15, R5, R14 ;  /* 0x0000000e050f7220 */ /* 0x000fe20000410000 */
[--C-:B------:R-:W-:Y:S01]  /*13c00*/  HADD2.F32 R5, -RZ, R10.reuse.H1_H1 ;  /* 0x3000000aff057230 */ /* 0x100fe20000004100 */
[----:B------:R-:W-:Y:S01]  /*13c10*/  F2FP.F16.E4M3.UNPACK_B R0, R4 ;  /* 0x00000004ff00723e */ /* 0x000fe200020006ff */
[----:B------:R-:W-:Y:S02]  /*13c20*/  HADD2.F32 R9, -RZ, R21.H0_H0 ;  /* 0x20000015ff097230 */ /* 0x000fe40000004100 */
[C---:B------:R-:W-:Y:S01]  /*13c30*/  FFMA.FTZ R25, R3.reuse, R14, -R8 ;  /* 0x0000000e03197223 */ /* 0x040fe20000010808 */
[----:B------:R-:W-:Y:S01]  /*13c40*/  FFMA.FTZ R24, R3, R24, R15 ;  /* 0x0000001803187223 */ /* 0x000fe2000001000f */
[----:B------:R-:W-:Y:S01]  /*13c50*/  HADD2.F32 R8, -RZ, R13.H0_H0 ;  /* 0x2000000dff087230 */ /* 0x000fe20000004100 */
[----:B------:R-:W-:Y:S01]  /*13c60*/  F2FP.F16.E4M3.UNPACK_B R4, R4.H1 ;  /* 0x00000004ff04723e */ /* 0x000fe200030006ff */
[----:B------:R-:W-:-:S02]  /*13c70*/  HADD2.F32 R10, -RZ, R10.H0_H0 ;  /* 0x2000000aff0a7230 */ /* 0x000fc40000004100 */
[CC--:B------:R-:W-:Y:S01]  /*13c80*/  FMUL.FTZ R15, R5.reuse, R9.reuse ;  /* 0x00000009050f7220 */ /* 0x0c0fe20000410000 */
[----:B------:R-:W-:Y:S02]  /*13c90*/  HADD2.F32 R14, -RZ, R21.H1_H1 ;  /* 0x30000015ff0e7230 */ /* 0x000fe40000004100 */
[-C--:B------:R-:W-:Y:S01]  /*13ca0*/  FMUL.FTZ R5, R5, R8.reuse ;  /* 0x0000000805057220 */ /* 0x080fe20000410000 */
[----:B------:R-:W-:Y:S02]  /*13cb0*/  HADD2.F32 R3, -RZ, R11.H1_H1 ;  /* 0x3000000bff037230 */ /* 0x000fe40000004100 */
[C---:B------:R-:W-:Y:S01]  /*13cc0*/  FFMA.FTZ R21, R10.reuse, R8, -R15 ;  /* 0x000000080a157223 */ /* 0x040fe2000001080f */
[----:B------:R-:W-:Y:S02]  /*13cd0*/  HADD2.F32 R8, -RZ, R13.H1_H1 ;  /* 0x3000000dff087230 */ /* 0x000fe40000004100 */
[----:B------:R-:W-:Y:S01]  /*13ce0*/  FFMA.FTZ R28, R10, R9, R5 ;  /* 0x000000090a1c7223 */ /* 0x000fe20000010005 */
[----:B------:R-:W-:-:S02]  /*13cf0*/  HADD2.F32 R11, -RZ, R11.H0_H0 ;  /* 0x2000000bff0b7230 */ /* 0x000fc40000004100 */
[C---:B------:R-:W-:Y:S01]  /*13d00*/  FMUL.FTZ R30, R3.reuse, R14 ;  /* 0x0000000e031e7220 */ /* 0x040fe20000410000 */
[----:B------:R-:W-:Y:S01]  /*13d10*/  F2FP.F16.E4M3.UNPACK_B R9, R20 ;  /* 0x00000014ff09723e */ /* 0x000fe200020006ff */
[-C--:B------:R-:W-:Y:S01]  /*13d20*/  FMUL.FTZ R10, R3, R8.reuse ;  /* 0x00000008030a7220 */ /* 0x080fe20000410000 */
[----:B------:R-:W-:Y:S02]  /*13d30*/  HADD2.F32 R5, -RZ, R4.H1_H1 ;  /* 0x30000004ff057230 */ /* 0x000fe40000004100 */
[C---:B------:R-:W-:Y:S01]  /*13d40*/  FFMA.FTZ R30, R11.reuse, R8, -R30 ;  /* 0x000000080b1e7223 */ /* 0x040fe2000001081e */
[----:B------:R-:W-:Y:S01]  /*13d50*/  F2FP.F16.E4M3.UNPACK_B R8, R12 ;  /* 0x0000000cff08723e */ /* 0x000fe200020006ff */
[----:B------:R-:W-:Y:S01]  /*13d60*/  FFMA.FTZ R29, R11, R14, R10 ;  /* 0x0000000e0b1d7223 */ /* 0x000fe2000001000a */
[--C-:B------:R-:W-:Y:S01]  /*13d70*/  HADD2.F32 R13, -RZ, R9.reuse.H1_H1 ;  /* 0x30000009ff0d7230 */ /* 0x100fe20000004100 */
[----:B------:R-:W-:Y:S01]  /*13d80*/  F2FP.F16.E4M3.UNPACK_B R12, R12.H1 ;  /* 0x0000000cff0c723e */ /* 0x000fe200030006ff */
[----:B------:R-:W-:Y:S01]  /*13d90*/  HADD2.F32 R10, -RZ, R9.H0_H0 ;  /* 0x20000009ff0a7230 */ /* 0x000fe20000004100 */
[----:B------:R-:W-:Y:S01]  /*13da0*/  F2FP.F16.E4M3.UNPACK_B R20, R20.H1 ;  /* 0x00000014ff14723e */ /* 0x000fe200030006ff */
[----:B------:R-:W-:-:S02]  /*13db0*/  HADD2.F32 R9, -RZ, R8.H1_H1 ;  /* 0x30000008ff097230 */ /* 0x000fc40000004100 */
[C---:B------:R-:W-:Y:S01]  /*13dc0*/  FMUL.FTZ R11, R5.reuse, R13 ;  /* 0x0000000d050b7220 */ /* 0x040fe20000410000 */
[----:B------:R-:W-:Y:S02]  /*13dd0*/  HADD2.F32 R3, -RZ, R0.H1_H1 ;  /* 0x30000000ff037230 */ /* 0x000fe40000004100 */
        /* <DEDUP_REMOVED lines=10> */
[----:B------:R-:W-:-:S02]  /*13e80*/  HADD2.F32 R4, -RZ, R12.H1_H1 ;  /* 0x3000000cff047230 */ /* 0x000fc40000004100 */
[--C-:B------:R-:W-:Y:S02]  /*13e90*/  HADD2.F32 R3, -RZ, R7.reuse.H1_H1 ;  /* 0x30000007ff037230 */ /* 0x100fe40000004100 */
[--C-:B------:R-:W-:Y:S02]  /*13ea0*/  HADD2.F32 R8, -RZ, R20.reuse.H1_H1 ;  /* 0x30000014ff087230 */ /* 0x100fe40000004100 */
[----:B------:R-:W-:Y:S02]  /*13eb0*/  HADD2.F32 R9, -RZ, R20.H0_H0 ;  /* 0x20000014ff097230 */ /* 0x000fe40000004100 */
[C---:B------:R-:W-:Y:S01]  /*13ec0*/  FMUL.FTZ R13, R3.reuse, R4 ;  /* 0x00000004030d7220 */ /* 0x040fe20000410000 */
[----:B------:R-:W-:Y:S02]  /*13ed0*/  HADD2.F32 R0, -RZ, R6.H1_H1 ;  /* 0x30000006ff007230 */ /* 0x000fe40000004100 */
[----:B------:R-:W-:Y:S02]  /*13ee0*/  HADD2.F32 R5, -RZ, R12.H0_H0 ;  /* 0x2000000cff057230 */ /* 0x000fe40000004100 */
[----:B------:R-:W-:Y:S01]  /*13ef0*/  FMUL.FTZ R12, R3, R8 ;  /* 0x00000008030c7220 */ /* 0x000fe20000410000 */
[----:B------:R-:W-:-:S02]  /*13f00*/  HADD2.F32 R7, -RZ, R7.H0_H0 ;  /* 0x20000007ff077230 */ /* 0x000fc40000004100 */
[C---:B------:R-:W-:Y:S01]  /*13f10*/  FMUL.FTZ R3, R0.reuse, R9 ;  /* 0x0000000900037220 */ /* 0x040fe20000410000 */
[----:B------:R-:W-:Y:S02]  /*13f20*/  HADD2.F32 R6, -RZ, R6.H0_H0 ;  /* 0x20000006ff067230 */ /* 0x000fe40000004100 */
[-C--:B------:R-:W-:Y:S01]  /*13f30*/  FMUL.FTZ R0, R0, R5.reuse ;  /* 0x0000000500007220 */ /* 0x080fe20000410000 */
[C---:B------:R-:W-:Y:S01]  /*13f40*/  FFMA.FTZ R12, R7.reuse, R4, -R12 ;  /* 0x00000004070c7223 */ /* 0x040fe2000001080c */
[----:B------:R-:W-:Y:S01]  /*13f50*/  FFMA.FTZ R13, R7, R8, R13 ;  /* 0x00000008070d7223 */ /* 0x000fe2000001000d */
[C---:B------:R-:W-:Y:S01]  /*13f60*/  FFMA.FTZ R5, R6.reuse, R5, -R3 ;  /* 0x0000000506057223 */ /* 0x040fe20000010803 */
[----:B------:R-:W-:Y:S01]  /*13f70*/  FFMA.FTZ R0, R6, R9, R0 ;  /* 0x0000000906007223 */ /* 0x000fe20000010000 */
[----:B------:R-:W-:Y:S02]  /*13f80*/  F2FP.SATFINITE.E4M3.F32.PACK_AB_MERGE_C R6, R26, R27, RZ ;  /* 0x0000001b1a06723e */ /* 0x000fe400048070ff */
[----:B------:R-:W-:-:S02]  /*13f90*/  F2FP.SATFINITE.E4M3.F32.PACK_AB_MERGE_C R7, R29, R30, RZ ;  /* 0x0000001e1d07723e */ /* 0x000fc400048070ff */
[----:B------:R-:W-:Y:S02]  /*13fa0*/  F2FP.SATFINITE.E4M3.F32.PACK_AB_MERGE_C R4, R15, R14, RZ ;  /* 0x0000000e0f04723e */ /* 0x000fe400048070ff */
[----:B------:R-:W-:Y:S02]  /*13fb0*/  F2FP.SATFINITE.E4M3.F32.PACK_AB_MERGE_C R12, R13, R12, RZ ;  /* 0x0000000c0d0c723e */ /* 0x000fe400048070ff */
[----:B------:R-:W-:Y:S02]  /*13fc0*/  F2FP.SATFINITE.E4M3.F32.PACK_AB_MERGE_C R6, R24, R25, R6 ;  /* 0x000000191806723e */ /* 0x000fe40004807006 */
[----:B------:R-:W-:Y:S02]  /*13fd0*/  F2FP.SATFINITE.E4M3.F32.PACK_AB_MERGE_C R7, R28, R21, R7 ;  /* 0x000000151c07723e */ /* 0x000fe40004807007 */
[----:B------:R-:W-:Y:S02]  /*13fe0*/  F2FP.SATFINITE.E4M3.F32.PACK_AB_MERGE_C R4, R10, R11, R4 ;  /* 0x0000000b0a04723e */ /* 0x000fe40004807004 */
[----:B------:R-:W-:-:S05]  /*13ff0*/  F2FP.SATFINITE.E4M3.F32.PACK_AB_MERGE_C R5, R0, R5, R12 ;  /* 0x000000050005723e */ /* 0x000fca000480700c */
[----:B------:R0:W-:Y:S01]  /*14000*/  STS.128 [R226+0x4000], R4 ;  /* 0x00400004e2007388 */ /* 0x0001e20000000c00 */
[----:B------:R-:W-:Y:S05]  /*14010*/  BRA `(.L_x_563) ;  /* 0x00000034001c7947 */ /* 0x000fea0003800000 */
.L_x_557:
[----:B------:R-:W-:-:S03]  /*14020*/  UMOV UR4, 0xffffffff ;  /* 0xffffffff00047882 */ /* 0x000fc60000000000 */
[----:B------:R-:W-:Y:S05]  /*14030*/  BRA.DIV UR4, `(.L_x_574) ;  /* 0x0000015604d47947 */ /* 0x000fea000b800000 */
[----:B------:R0:W1:Y:S04]  /*14040*/  SHFL.IDX PT, R21, R24, RZ, 0x1e1f ;  /* 0x001e1fff18157589 */ /* 0x00006800000e0000 */
[----:B------:R0:W2:Y:S04]  /*14050*/  SHFL.IDX PT, R39, R136, RZ, 0x1e1f ;  /* 0x001e1fff88277589 */ /* 0x0000a800000e0000 */
[----:B------:R0:W3:Y:S04]  /*14060*/  SHFL.IDX PT, R3, R26, RZ, 0x1e1f ;  /* 0x001e1fff1a037589 */ /* 0x0000e800000e0000 */
[----:B------:R-:W4:Y:S02]  /*14070*/  SHFL.IDX PT, R37, R37, RZ, 0x1e1f ;  /* 0x001e1fff25257589 */ /* 0x000f2400000e0000 */
.L_x_814:
[----:B------:R-:W-:Y:S01]  /*14080*/  ULDC UR4, c[0x0][0x448] ;  /* 0x0001120000047ab9 */ /* 0x000fe20000000800 */
[----:B------:R-:W-:Y:S01]  /*14090*/  BSSY B1, `(.L_x_575) ;  /* 0x0000038000017945 */ /* 0x000fe20003800000 */
[----:B------:R-:W-:Y:S01]  /*140a0*/  IMAD R0, R151, UR4, RZ ;  /* 0x0000000497007c24 */ /* 0x000fe2000f8e02ff */
[----:B------:R-:W-:Y:S02]  /*140b0*/  CS2R R4, SRZ ;  /* 0x0000000000047805 */ /* 0x000fe4000001ff00 */
[----:B------:R-:W-:Y:S02]  /*140c0*/  CS2R R6, SRZ ;  /* 0x0000000000067805 */ /* 0x000fe4000001ff00 */
[----:B------:R-:W-:Y:S02]  /*140d0*/  CS2R R8, SRZ ;  /* 0x0000000000087805 */ /* 0x000fe4000001ff00 */
[----:B------:R-:W-:Y:S02]  /*140e0*/  CS2R R12, SRZ ;  /* 0x00000000000c7805 */ /* 0x000fe4000001ff00 */
[----:B------:R-:W-:-:S02]  /*140f0*/  ISETP.GE.AND P0, PT, R10, R0, PT ;  /* 0x000000000a00720c */ /* 0x000fc40003f06270 */
[----:B------:R-:W-:Y:S02]  /*14100*/  CS2R R10, SRZ ;  /* 0x00000000000a7805 */ /* 0x000fe4000001ff00 */
[----:B------:R-:W-:Y:S02]  /*14110*/  CS2R R14, SRZ ;  /* 0x00000000000e7805 */ /* 0x000fe4000001ff00 */
[----:B0-----:R-:W-:Y:S02]  /*14120*/  CS2R R24, SRZ ;  /* 0x0000000000187805 */ /* 0x001fe4000001ff00 */
[----:B------:R-:W-:Y:S02]  /*14130*/  CS2R R26, SRZ ;  /* 0x00000000001a7805 */ /* 0x000fe4000001ff00 */
[----:B------:R-:W-:Y:S02]  /*14140*/  CS2R R28, SRZ ;  /* 0x00000000001c7805 */ /* 0x000fe4000001ff00 */
[----:B------:R-:W-:-:S02]  /*14150*/  CS2R R30, SRZ ;  /* 0x00000000001e7805 */ /* 0x000fc4000001ff00 */
[----:B------:R-:W-:Y:S02]  /*14160*/  CS2R R32, SRZ ;  /* 0x0000000000207805 */ /* 0x000fe4000001ff00 */
[----:B------:R-:W-:Y:S01]  /*14170*/  CS2R R34, SRZ ;  /* 0x0000000000227805 */ /* 0x000fe2000001ff00 */
[----:B------:R-:W-:Y:S06]  /*14180*/  @P0 BRA `(.L_x_576) ;  /* 0x0000000000a00947 */ /* 0x000fec0003800000 */
[C---:B------:R-:W-:Y:S01]  /*14190*/  VIADD R4, R16.reuse, 0x20 ;  /* 0x0000002010047836 */ /* 0x040fe20000000000 */
[----:B------:R-:W-:Y:S01]  /*141a0*/  ULDC UR4, c[0x0][0x3f4] ;  /* 0x0000fd0000047ab9 */ /* 0x000fe20000000800 */
[C---:B------:R-:W-:Y:S02]  /*141b0*/  IADD3 R5, R16.reuse, 0x40, RZ ;  /* 0x0000004010057810 */ /* 0x040fe40007ffe0ff */
[----:B------:R-:W-:Y:S02]  /*141c0*/  CS2R R24, SRZ ;  /* 0x0000000000187805 */ /* 0x000fe4000001ff00 */
[----:B------:R-:W-:Y:S02]  /*141d0*/  ISETP.GE.AND P2, PT, R16, UR4, PT ;  /* 0x0000000410007c0c */ /* 0x000fe4000bf46270 */
[----:B------:R-:W-:Y:S02]  /*141e0*/  CS2R R26, SRZ ;  /* 0x00000000001a7805 */ /* 0x000fe4000001ff00 */
[----:B------:R-:W-:-:S02]  /*141f0*/  ISETP.GE.AND P1, PT, R4, UR4, PT ;  /* 0x0000000404007c0c */ /* 0x000fc4000bf26270 */
[----:B------:R-:W-:Y:S02]  /*14200*/  CS2R R28, SRZ ;  /* 0x00000000001c7805 */ /* 0x000fe4000001ff00 */
[----:B------:R-:W-:Y:S02]  /*14210*/  ISETP.GE.AND P0, PT, R5, UR4, PT ;  /* 0x0000000405007c0c */ /* 0x000fe4000bf06270 */
[----:B------:R-:W-:Y:S02]  /*14220*/  CS2R R4, SRZ ;  /* 0x0000000000047805 */ /* 0x000fe4000001ff00 */
[----:B------:R-:W-:Y:S02]  /*14230*/  CS2R R30, SRZ ;  /* 0x00000000001e7805 */ /* 0x000fe4000001ff00 */
[----:B-1----:R-:W-:-:S03]  /*14240*/  @!P2 IADD3 R40, P3, R16, R21, RZ ;  /* 0x000000151028a210 */ /* 0x002fc60007f7e0ff */
[----:B------:R-:W-:-:S04]  /*14250*/  @!P1 IMAD.SHL.U32 R46, R173, 0x10, RZ ;  /* 0x00000010ad2e9824 */ /* 0x000fc800078e00ff */
[----:B------:R-:W-:Y:S02]  /*14260*/  @!P0 IMAD.SHL.U32 R48, R174, 0x10, RZ ;  /* 0x00000010ae308824 */ /* 0x000fe400078e00ff */
[----:B---3--:R-:W-:Y:S01]  /*14270*/  @!P2 IMAD.X R41, R3, 0x1, R17, P3 ;  /* 0x000000010329a824 */ /* 0x008fe200018e0611 */
[----:B------:R-:W-:Y:S02]  /*14280*/  @!P1 SHF.R.S32.HI R6, RZ, 0x1f, R46 ;  /* 0x0000001fff069819 */ /* 0x000fe4000001142e */
[C---:B------:R-:W-:Y:S02]  /*14290*/  @!P1 IADD3 R42, P5, R46.reuse, R21, RZ ;  /* 0x000000152e2a9210 */ /* 0x040fe40007fbe0ff */
[----:B--2---:R-:W-:Y:S02]  /*142a0*/  @!P1 IADD3 R46, P4, R46, R39, RZ ;  /* 0x000000272e2e9210 */ /* 0x004fe40007f9e0ff */
[----:B------:R-:W-:Y:S02]  /*142b0*/  CS2R R10, SRZ ;  /* 0x00000000000a7805 */ /* 0x000fe4000001ff00 */
[----:B------:R-:W-:-:S02]  /*142c0*/  @!P0 IADD3 R38, P3, R48, R21, RZ ;  /* 0x0000001530268210 */ /* 0x000fc40007f7e0ff */
[----:B------:R-:W-:Y:S02]  /*142d0*/  CS2R R32, SRZ ;  /* 0x0000000000207805 */ /* 0x000fe4000001ff00 */
[----:B------:R-:W-:Y:S01]  /*142e0*/  @!P0 SHF.R.S32.HI R8, RZ, 0x1f, R48 ;  /* 0x0000001fff088819 */ /* 0x000fe20000011430 */
[----:B----4-:R-:W-:Y:S01]  /*142f0*/  @!P1 IMAD.X R47, R37, 0x1, R6, P4 ;  /* 0x00000001252f9824 */ /* 0x010fe200020e0606 */
[----:B------:R-:W-:Y:S02]  /*14300*/  @!P1 IADD3.X R43, R3, R6, RZ, P5, !PT ;  /* 0x00000006032b9210 */ /* 0x000fe40002ffe4ff */
[----:B------:R-:W-:Y:S02]  /*14310*/  CS2R R6, SRZ ;  /* 0x0000000000067805 */ /* 0x000fe4000001ff00 */
[----:B------:R-:W-:Y:S02]  /*14320*/  @!P0 IADD3 R48, P5, R48, R39, RZ ;  /* 0x0000002730308210 */ /* 0x000fe40007fbe0ff */
[----:B------:R-:W-:-:S02]  /*14330*/  CS2R R34, SRZ ;  /* 0x0000000000227805 */ /* 0x000fc4000001ff00 */
[----:B------:R-:W-:Y:S01]  /*14340*/  @!P2 IADD3 R20, P4, R16, R39, RZ ;  /* 0x000000271014a210 */ /* 0x000fe20007f9e0ff */
[--C-:B------:R-:W-:Y:S01]  /*14350*/  @!P0 IMAD.X R39, R3, 0x1, R8.reuse, P3 ;  /* 0x0000000103278824 */ /* 0x100fe200018e0608 */
[----:B------:R-:W-:Y:S01]  /*14360*/  CS2R R12, SRZ ;  /* 0x00000000000c7805 */ /* 0x000fe2000001ff00 */
[C---:B------:R-:W-:Y:S01]  /*14370*/  @!P0 IMAD.X R49, R37.reuse, 0x1, R8, P5 ;  /* 0x0000000125318824 */ /* 0x040fe200028e0608 */
[----:B------:R-:W-:Y:S02]  /*14380*/  CS2R R8, SRZ ;  /* 0x0000000000087805 */ /* 0x000fe4000001ff00 */
[----:B------:R-:W-:Y:S02]  /*14390*/  CS2R R14, SRZ ;  /* 0x00000000000e7805 */ /* 0x000fe4000001ff00 */
[----:B------:R-:W-:Y:S01]  /*143a0*/  @!P2 IADD3.X R21, R37, R17, RZ, P4, !PT ;  /* 0x000000112515a210 */ /* 0x000fe200027fe4ff */
[----:B------:R0:W5:Y:S04]  /*143b0*/  @!P2 LD.E.128 R24, desc[UR50][R40.64] ;  /* 0x000000322818a980 */ /* 0x000168000c101d00 */
[----:B------:R0:W5:Y:S04]  /*143c0*/  @!P2 LD.E.128 R4, desc[UR50][R20.64] ;  /* 0x000000321404a980 */ /* 0x000168000c101d00 */
[----:B------:R0:W5:Y:S04]  /*143d0*/  @!P1 LD.E.128 R28, desc[UR50][R42.64] ;  /* 0x000000322a1c9980 */ /* 0x000168000c101d00 */
[----:B------:R0:W5:Y:S04]  /*143e0*/  @!P1 LD.E.128 R8, desc[UR50][R46.64] ;  /* 0x000000322e089980 */ /* 0x000168000c101d00 */
[----:B------:R0:W5:Y:S04]  /*143f0*/  @!P0 LD.E.128 R32, desc[UR50][R38.64] ;  /* 0x0000003226208980 */ /* 0x000168000c101d00 */
[----:B------:R0:W5:Y:S02]  /*14400*/  @!P0 LD.E.128 R12, desc[UR50][R48.64] ;  /* 0x00000032300c8980 */ /* 0x000164000c101d00 */
.L_x_576:
[----:B------:R-:W-:Y:S05]  /*14410*/  BSYNC B1 ;  /* 0x0000000000017941 */ /* 0x000fea0003800000 */
.L_x_575:
[----:B------:R-:W-:Y:S01]  /*14420*/  ULEA.HI UR4, UR37, UR37, URZ, 0x1 ;  /* 0x0000002525047291 */ /* 0x000fe2000f8f083f */
[----:B------:R-:W-:Y:S01]  /*14430*/  IMAD R0, R169, -0x80, R0 ;  /* 0xffffff80a9007824 */ /* 0x000fe200078e0200 */
[----:B------:R-:W-:Y:S02]  /*14440*/  BSSY B1, `(.L_x_577) ;  /* 0x0000009000017945 */ /* 0x000fe40003800000 */
[----:B------:R-:W-:Y:S02]  /*14450*/  ULOP3.LUT UR4, UR4, 0xfffffffe, URZ, 0xc0, !UPT ;  /* 0xfffffffe04047892 */ /* 0x000fe4000f8ec03f */
[----:B---3--:R-:W-:Y:S02]  /*14460*/  VIMNMX R3, R0, 0x80, PT ;  /* 0x0000008000037848 */ /* 0x008fe40003fe0100 */
[----:B------:R-:W-:Y:S02]  /*14470*/  UIADD3 UR4, UR37, -UR4, URZ ;  /* 0x8000000425047290 */ /* 0x000fe4000fffe03f */
[----:B------:R-:W-:-:S04]  /*14480*/  ISETP.GE.AND P1, PT, R198, R3, PT ;  /* 0x00000003c600720c */ /* 0x000fc80003f26270 */
[----:B01----:R-:W-:-:S05]  /*14490*/  IMAD.U32 R21, RZ, RZ, UR4 ;  /* 0x00000004ff157e24 */ /* 0x003fca000f8e00ff */
[----:B------:R-:W-:-:S04]  /*144a0*/  SHF.L.U32 R21, R21, 0x1f, RZ ;  /* 0x0000001f15157819 */ /* 0x000fc800000006ff */
[----:B------:R-:W0:Y:S02]  /*144b0*/  SYNCS.PHASECHK.TRANS64.TRYWAIT P0, [R18+URZ+0x29800], R21 ;  /* 0x02980015120075a7 */ /* 0x000e24000800017f */
[----:B0-----:R-:W-:Y:S05]  /*144c0*/  @!P0 BRA `(.L_x_578) ;  /* 0x0000015400248947 */ /* 0x001fea0003800000 */
.L_x_815:
[----:B------:R-:W-:Y:S05]  /*144d0*/  BSYNC B1 ;  /* 0x0000000000017941 */ /* 0x000fea0003800000 */
.L_x_577:
[----:B------:R-:W-:Y:S05]  /*144e0*/  @P1 BRA `(.L_x_563) ;  /* 0x0000002c00e81947 */ /* 0x000fea0003800000 */
[----:B------:R-:W1:Y:S01]  /*144f0*/  LDC R3, c[0x0][0x3f4] ;  /* 0x0000fd00ff037b82 */ /* 0x000e620000000800 */
[C---:B------:R-:W-:Y:S01]  /*14500*/  VIADD R0, R16.reuse, 0x20 ;  /* 0x0000002010007836 */ /* 0x040fe20000000000 */
[----:B------:R-:W-:Y:S01]  /*14510*/  BSSY B1, `(.L_x_579) ;  /* 0x00000fd000017945 */ /* 0x000fe20003800000 */
[C---:B------:R-:W-:Y:S01]  /*14520*/  VIADD R20, R16.reuse, 0x40 ;  /* 0x0000004010147836 */ /* 0x040fe20000000000 */
[-C--:B-1----:R-:W-:Y:S02]  /*14530*/  ISETP.GE.AND P0, PT, R16, R3.reuse, PT ;  /* 0x000000031000720c */ /* 0x082fe40003f06270 */
[-C--:B------:R-:W-:Y:S02]  /*14540*/  ISETP.GE.AND P1, PT, R0, R3.reuse, PT ;  /* 0x000000030000720c */ /* 0x080fe40003f26270 */
[----:B------:R-:W-:-:S09]  /*14550*/  ISETP.GE.AND P2, PT, R20, R3, PT ;  /* 0x000000031400720c */ /* 0x000fd20003f46270 */
[----:B------:R-:W-:Y:S05]  /*14560*/  @P0 BRA `(.L_x_580) ;  /* 0x0000000c00dc0947 */ /* 0x000fea0003800000 */
[----:B------:R-:W3:Y:S01]  /*14570*/  LDL R67, [R1+0x24] ;  /* 0x0000240001437983 */ /* 0x000ee20000100800 */
[----:B-----5:R-:W-:Y:S02]  /*14580*/  SHF.R.U32.HI R0, RZ, 0x8, R24 ;  /* 0x00000008ff007819 */ /* 0x020fe40000011618 */
[----:B------:R-:W-:Y:S02]  /*14590*/  LOP3.LUT R20, R24, 0xff, RZ, 0xc0, !PT ;  /* 0x000000ff18147812 */ /* 0x000fe400078ec0ff */
[----:B0-----:R-:W-:Y:S02]  /*145a0*/  LOP3.LUT R21, R0, 0xff, RZ, 0xc0, !PT ;  /* 0x000000ff00157812 */ /* 0x001fe400078ec0ff */
[----:B------:R-:W-:Y:S02]  /*145b0*/  LEA.HI R0, R3, R228, RZ, 0x1c ;  /* 0x000000e403007211 */ /* 0x000fe400078fe0ff */
[----:B------:R-:W-:Y:S02]  /*145c0*/  PRMT R45, R21, 0x7604, R20 ;  /* 0x00007604152d7816 */ /* 0x000fe40000000014 */
[----:B------:R-:W-:-:S02]  /*145d0*/  SHF.R.S32.HI R21, RZ, 0x1f, R0 ;  /* 0x0000001fff157819 */ /* 0x000fc40000011400 */
[----:B----4-:R-:W-:Y:S02]  /*145e0*/  SHF.R.U32.HI R37, RZ, 0x8, R25 ;  /* 0x00000008ff257819 */ /* 0x010fe40000011619 */
[----:B------:R-:W-:Y:S02]  /*145f0*/  LEA.HI R20, R21, R0, RZ, 0x2 ;  /* 0x0000000015147211 */ /* 0x000fe400078f10ff */
[----:B------:R-:W-:Y:S02]  /*14600*/  SHF.L.U32 R21, R0, 0x4, RZ ;  /* 0x0000000400157819 */ /* 0x000fe400000006ff */
[----:B--2---:R-:W-:Y:S01]  /*14610*/  SHF.R.U32.HI R39, RZ, 0x8, R26 ;  /* 0x00000008ff277819 */ /* 0x004fe2000001161a */
[----:B------:R-:W-:Y:S01]  /*14620*/  IMAD.SHL.U32 R20, R20, 0x800, RZ ;  /* 0x0000080014147824 */ /* 0x000fe200078e00ff */
[----:B------:R-:W-:Y:S02]  /*14630*/  LOP3.LUT R0, R208, 0x30, R21, 0xf8, !PT ;  /* 0x00000030d0007812 */ /* 0x000fe400078ef815 */
[----:B------:R-:W-:-:S02]  /*14640*/  LOP3.LUT R36, R25, 0xff, RZ, 0xc0, !PT ;  /* 0x000000ff19247812 */ /* 0x000fc400078ec0ff */
[----:B------:R-:W-:Y:S02]  /*14650*/  LOP3.LUT R0, R0, R209, RZ, 0x3c, !PT ;  /* 0x000000d100007212 */ /* 0x000fe400078e3cff */
[----:B------:R-:W-:Y:S02]  /*14660*/  LOP3.LUT R21, R20, 0xffffe000, RZ, 0xc0, !PT ;  /* 0xffffe00014157812 */ /* 0x000fe400078ec0ff */
[----:B------:R-:W-:Y:S02]  /*14670*/  LOP3.LUT R38, R26, 0xff, RZ, 0xc0, !PT ;  /* 0x000000ff1a267812 */ /* 0x000fe400078ec0ff */
[----:B------:R-:W-:Y:S02]  /*14680*/  LOP3.LUT R37, R37, 0xff, RZ, 0xc0, !PT ;  /* 0x000000ff25257812 */ /* 0x000fe400078ec0ff */
[----:B------:R-:W-:Y:S02]  /*14690*/  LOP3.LUT R39, R39, 0xff, RZ, 0xc0, !PT ;  /* 0x000000ff27277812 */ /* 0x000fe400078ec0ff */
[----:B------:R-:W-:-:S02]  /*146a0*/  IADD3 R21, R0, R210, R21 ;  /* 0x000000d200157210 */ /* 0x000fc40007ffe015 */
[----:B------:R-:W-:Y:S02]  /*146b0*/  PRMT R46, R37, 0x7604, R36 ;  /* 0x00007604252e7816 */ /* 0x000fe40000000024 */
[----:B------:R-:W-:Y:S01]  /*146c0*/  PRMT R47, R39, 0x7604, R38 ;  /* 0x00007604272f7816 */ /* 0x000fe20000000026 */
[----:B------:R-:W-:Y:S01]  /*146d0*/  IMAD.IADD R0, R18, 0x1, R21 ;  /* 0x0000000112007824 */ /* 0x000fe200078e0215 */
[----:B------:R-:W-:Y:S02]  /*146e0*/  SHF.R.U32.HI R37, RZ, 0x8, R27 ;  /* 0x00000008ff257819 */ /* 0x000fe4000001161b */
[----:B------:R-:W-:Y:S02]  /*146f0*/  SHF.R.U32.HI R39, RZ, 0x8, R4 ;  /* 0x00000008ff277819 */ /* 0x000fe40000011604 */
[----:B------:R-:W-:Y:S02]  /*14700*/  SHF.R.U32.HI R40, RZ, 0x8, R5 ;  /* 0x00000008ff287819 */ /* 0x000fe40000011605 */
[----:B------:R-:W-:-:S02]  /*14710*/  LOP3.LUT R36, R27, 0xff, RZ, 0xc0, !PT ;  /* 0x000000ff1b247812 */ /* 0x000fc400078ec0ff */
[----:B------:R-:W-:Y:S02]  /*14720*/  LOP3.LUT R38, R4, 0xff, RZ, 0xc0, !PT ;  /* 0x000000ff04267812 */ /* 0x000fe400078ec0ff */
[----:B------:R-:W-:Y:S02]  /*14730*/  LOP3.LUT R37, R37, 0xff, RZ, 0xc0, !PT ;  /* 0x000000ff25257812 */ /* 0x000fe400078ec0ff */
[----:B------:R-:W-:Y:S02]  /*14740*/  LOP3.LUT R39, R39, 0xff, RZ, 0xc0, !PT ;  /* 0x000000ff27277812 */ /* 0x000fe400078ec0ff */
[----:B------:R-:W-:Y:S02]  /*14750*/  LOP3.LUT R21, R40, 0xff, RZ, 0xc0, !PT ;  /* 0x000000ff28157812 */ /* 0x000fe400078ec0ff */
[----:B------:R-:W0:Y:S01]  /*14760*/  LDS.128 R40, [R0+0x14400] ;  /* 0x0144000000287984 */ /* 0x000e220000000c00 */
[----:B------:R-:W-:Y:S02]  /*14770*/  PRMT R20, R37, 0x7604, R36 ;  /* 0x0000760425147816 */ /* 0x000fe40000000024 */
[----:B------:R-:W-:-:S02]  /*14780*/  PRMT R53, R39, 0x7604, R38 ;  /* 0x0000760427357816 */ /* 0x000fc40000000026 */
[----:B------:R-:W-:Y:S02]  /*14790*/  SHF.R.U32.HI R52, RZ, 0x8, R7 ;  /* 0x00000008ff347819 */ /* 0x000fe40000011607 */
[----:B------:R-:W-:Y:S02]  /*147a0*/  LOP3.LUT R51, R7, 0xff, RZ, 0xc0, !PT ;  /* 0x000000ff07337812 */ /* 0x000fe400078ec0ff */
[----:B------:R-:W-:Y:S02]  /*147b0*/  LOP3.LUT R52, R52, 0xff, RZ, 0xc0, !PT ;  /* 0x000000ff34347812 */ /* 0x000fe400078ec0ff */
[----:B------:R-:W-:Y:S02]  /*147c0*/  LOP3.LUT R48, R5, 0xff, RZ, 0xc0, !PT ;  /* 0x000000ff05307812 */ /* 0x000fe400078ec0ff */
[----:B------:R-:W-:Y:S02]  /*147d0*/  SHF.R.U32.HI R50, RZ, 0x8, R6 ;  /* 0x00000008ff327819 */ /* 0x000fe40000011606 */
[----:B------:R-:W-:-:S02]  /*147e0*/  PRMT R52, R52, 0x7604, R51 ;  /* 0x0000760434347816 */ /* 0x000fc40000000033 */
[----:B------:R-:W-:Y:S02]  /*147f0*/  LOP3.LUT R49, R6, 0xff, RZ, 0xc0, !PT ;  /* 0x000000ff06317812 */ /* 0x000fe400078ec0ff */
[----:B------:R-:W-:Y:S02]  /*14800*/  LOP3.LUT R50, R50, 0xff, RZ, 0xc0, !PT ;  /* 0x000000ff32327812 */ /* 0x000fe400078ec0ff */
[----:B------:R-:W-:Y:S02]  /*14810*/  PRMT R48, R21, 0x7604, R48 ;  /* 0x0000760415307816 */ /* 0x000fe40000000030 */
[----:B------:R-:W-:Y:S02]  /*14820*/  SHF.R.U32.HI R51, RZ, 0x10, R5 ;  /* 0x00000010ff337819 */ /* 0x000fe40000011605 */
[----:B------:R-:W-:Y:S02]  /*14830*/  SHF.R.U32.HI R21, RZ, 0x10, R25 ;  /* 0x00000010ff157819 */ /* 0x000fe40000011619 */
[----:B------:R-:W-:Y:S01]  /*14840*/  PRMT R57, R50, 0x7604, R49 ;  /* 0x0000760432397816 */ /* 0x000fe20000000031 */
[----:B------:R-:W-:Y:S01]  /*14850*/  IMAD.U32 R51, R51, 0x10000, RZ ;  /* 0x0001000033337824 */ /* 0x000fe200078e00ff */
[----:B------:R-:W-:Y:S01]  /*14860*/  SHF.R.U32.HI R59, RZ, 0x10, R7 ;  /* 0x00000010ff3b7819 */ /* 0x000fe20000011607 */
[----:B------:R-:W-:Y:S01]  /*14870*/  IMAD.U32 R21, R21, 0x10000, RZ ;  /* 0x0001000015157824 */ /* 0x000fe200078e00ff */
[----:B------:R-:W-:-:S02]  /*14880*/  SHF.R.U32.HI R49, RZ, 0x10, R27 ;  /* 0x00000010ff317819 */ /* 0x000fc4000001161b */
[----:B------:R-:W-:Y:S01]  /*14890*/  LOP3.LUT R55, R48, 0xff0000, R51, 0xf8, !PT ;  /* 0x00ff000030377812 */ /* 0x000fe200078ef833 */
[----:B------:R-:W-:Y:S01]  /*148a0*/  IMAD.U32 R59, R59, 0x10000, RZ ;  /* 0x000100003b3b7824 */ /* 0x000fe200078e00ff */
[----:B------:R-:W-:Y:S02]  /*148b0*/  SHF.L.U32 R49, R49, 0x10, RZ ;  /* 0x0000001031317819 */ /* 0x000fe400000006ff */
[----:B------:R-:W-:Y:S02]  /*148c0*/  LOP3.LUT R21, R46, 0xff0000, R21, 0xf8, !PT ;  /* 0x00ff00002e157812 */ /* 0x000fe400078ef815 */
[----:B------:R-:W-:Y:S02]  /*148d0*/  LOP3.LUT R49, R20, 0xff0000, R49, 0xf8, !PT ;  /* 0x00ff000014317812 */ /* 0x000fe400078ef831 */
[----:B------:R-:W-:Y:S02]  /*148e0*/  LOP3.LUT R45, R45, 0xff0000, R24, 0xf8, !PT ;  /* 0x00ff00002d2d7812 */ /* 0x000fe400078ef818 */
[----:B------:R-:W-:-:S02]  /*148f0*/  LOP3.LUT R59, R52, 0xff0000, R59, 0xf8, !PT ;  /* 0x00ff0000343b7812 */ /* 0x000fc400078ef83b */
[----:B------:R-:W-:Y:S02]  /*14900*/  LOP3.LUT R47, R47, 0xff0000, R26, 0xf8, !PT ;  /* 0x00ff00002f2f7812 */ /* 0x000fe400078ef81a */
[----:B------:R-:W-:Y:S02]  /*14910*/  LOP3.LUT R55, R55, 0xff000000, R5, 0xf8, !PT ;  /* 0xff00000037377812 */ /* 0x000fe400078ef805 */
[----:B------:R-:W-:Y:S02]  /*14920*/  LOP3.LUT R52, R21, 0xff000000, R25, 0xf8, !PT ;  /* 0xff00000015347812 */ /* 0x000fe400078ef819 */
[----:B------:R-:W-:Y:S02]  /*14930*/  LOP3.LUT R21, R53, 0xff0000, R4, 0xf8, !PT ;  /* 0x00ff000035157812 */ /* 0x000fe400078ef804 */
[----:B------:R-:W-:Y:S02]  /*14940*/  LOP3.LUT R51, R45, 0xff000000, R24, 0xf8, !PT ;  /* 0xff0000002d337812 */ /* 0x000fe400078ef818 */
[----:B------:R-:W-:-:S02]  /*14950*/  LOP3.LUT R53, R49, 0xff000000, R27, 0xf8, !PT ;  /* 0xff00000031357812 */ /* 0x000fc400078ef81b */
[----:B------:R-:W-:Y:S02]  /*14960*/  LOP3.LUT R20, R47, 0xff000000, R26, 0xf8, !PT ;  /* 0xff0000002f147812 */ /* 0x000fe400078ef81a */
[----:B------:R-:W-:Y:S02]  /*14970*/  F2FP.F16.E4M3.UNPACK_B R27, R55 ;  /* 0x00000037ff1b723e */ /* 0x000fe400020006ff */
[-C--:B0-----:R-:W-:Y:S02]  /*14980*/  F2FP.F16.E4M3.UNPACK_B R24, R41.reuse ;  /* 0x00000029ff18723e */ /* 0x081fe400020006ff */
[----:B------:R-:W-:Y:S01]  /*14990*/  F2FP.F16.E4M3.UNPACK_B R26, R52 ;  /* 0x00000034ff1a723e */ /* 0x000fe200020006ff */
[----:B------:R-:W-:Y:S01]  /*149a0*/  HADD2.F32 R58, -RZ, R27.H0_H0 ;  /* 0x2000001bff3a7230 */ /* 0x000fe20000004100 */
[----:B------:R-:W-:Y:S01]  /*149b0*/  LOP3.LUT R56, R21, 0xff000000, R4, 0xf8, !PT ;  /* 0xff00000015387812 */ /* 0x000fe200078ef804 */
[----:B------:R-:W-:Y:S01]  /*149c0*/  HADD2.F32 R5, -RZ, R24.H0_H0 ;  /* 0x20000018ff057230 */ /* 0x000fe20000004100 */
[----:B------:R-:W-:Y:S01]  /*149d0*/  LOP3.LUT R57, R57, 0xff0000, R6, 0xf8, !PT ;  /* 0x00ff000039397812 */ /* 0x000fe200078ef806 */
[----:B------:R-:W-:Y:S01]  /*149e0*/  HADD2.F32 R54, -RZ, R26.H0_H0 ;  /* 0x2000001aff367230 */ /* 0x000fe20000004100 */
[----:B------:R-:W-:Y:S01]  /*149f0*/  F2FP.F16.E4M3.UNPACK_B R47, R41.H1 ;  /* 0x00000029ff2f723e */ /* 0x000fe200030006ff */
[----:B------:R-:W-:Y:S01]  /*14a00*/  HADD2.F32 R24, -RZ, R24.H1_H1 ;  /* 0x30000018ff187230 */ /* 0x000fe20000004100 */
[----:B------:R-:W-:-:S02]  /*14a10*/  F2FP.F16.E4M3.UNPACK_B R49, R43 ;  /* 0x0000002bff31723e */ /* 0x000fc400020006ff */
[----:B------:R-:W-:Y:S02]  /*14a20*/  F2FP.F16.E4M3.UNPACK_B R50, R43.H1 ;  /* 0x0000002bff32723e */ /* 0x000fe400030006ff */
[-C--:B------:R-:W-:Y:S02]  /*14a30*/  F2FP.F16.E4M3.UNPACK_B R41, R40.reuse ;  /* 0x00000028ff29723e */ /* 0x080fe400020006ff */
[----:B------:R-:W-:Y:S01]  /*14a40*/  F2FP.F16.E4M3.UNPACK_B R43, R40.H1 ;  /* 0x00000028ff2b723e */ /* 0x000fe200030006ff */
[----:B------:R-:W-:Y:S01]  /*14a50*/  FMUL.FTZ R40, R5, R58 ;  /* 0x0000003a05287220 */ /* 0x000fe20000410000 */
[----:B------:R-:W-:Y:S01]  /*14a60*/  LOP3.LUT R6, R57, 0xff000000, R6, 0xf8, !PT ;  /* 0xff00000039067812 */ /* 0x000fe200078ef806 */
[----:B------:R-:W-:Y:S01]  /*14a70*/  FMUL.FTZ R57, R5, R54 ;  /* 0x0000003605397220 */ /* 0x000fe20000410000 */
[----:B------:R-:W-:Y:S02]  /*14a80*/  F2FP.F16.E4M3.UNPACK_B R55, R55.H1 ;  /* 0x00000037ff37723e */ /* 0x000fe400030006ff */
[----:B------:R-:W-:-:S02]  /*14a90*/  F2FP.F16.E4M3.UNPACK_B R52, R52.H1 ;  /* 0x00000034ff34723e */ /* 0x000fc400030006ff */
[----:B------:R-:W-:Y:S02]  /*14aa0*/  LOP3.LUT R59, R59, 0xff000000, R7, 0xf8, !PT ;  /* 0xff0000003b3b7812 */ /* 0x000fe400078ef807 */
[-C--:B------:R-:W-:Y:S02]  /*14ab0*/  F2FP.F16.E4M3.UNPACK_B R7, R42.reuse ;  /* 0x0000002aff07723e */ /* 0x080fe400020006ff */
[----:B------:R-:W-:Y:S01]  /*14ac0*/  F2FP.F16.E4M3.UNPACK_B R48, R42.H1 ;  /* 0x0000002aff30723e */ /* 0x000fe200030006ff */
[--C-:B------:R-:W-:Y:S02]  /*14ad0*/  HADD2.F32 R42, -RZ, R52.reuse.H0_H0 ;  /* 0x20000034ff2a7230 */ /* 0x100fe40000004100 */
[----:B------:R-:W-:Y:S01]  /*14ae0*/  HADD2.F32 R52, -RZ, R52.H1_H1 ;  /* 0x30000034ff347230 */ /* 0x000fe20000004100 */
[----:B---3--:R-:W0:Y:S02]  /*14af0*/  LDS.128 R36, [R67+0x14400] ;  /* 0x0144000043247984 */ /* 0x008e240000000c00 */
[----:B0-----:R-:W-:-:S02]  /*14b00*/  F2FP.F16.E4M3.UNPACK_B R21, R37 ;  /* 0x00000025ff15723e */ /* 0x001fc400020006ff */
[----:B------:R-:W-:Y:S02]  /*14b10*/  F2FP.F16.E4M3.UNPACK_B R45, R37.H1 ;  /* 0x00000025ff2d723e */ /* 0x000fe400030006ff */
[-C--:B------:R-:W-:Y:S01]  /*14b20*/  F2FP.F16.E4M3.UNPACK_B R46, R39.reuse ;  /* 0x00000027ff2e723e */ /* 0x080fe200020006ff */
[--C-:B------:R-:W-:Y:S01]  /*14b30*/  HADD2.F32 R25, -RZ, R21.reuse.H0_H0 ;  /* 0x20000015ff197230 */ /* 0x100fe20000004100 */
[----:B------:R-:W-:Y:S01]  /*14b40*/  F2FP.F16.E4M3.UNPACK_B R39, R39.H1 ;  /* 0x00000027ff27723e */ /* 0x000fe200030006ff */
[----:B------:R-:W-:Y:S01]  /*14b50*/  HADD2.F32 R21, -RZ, R21.H1_H1 ;  /* 0x30000015ff157230 */ /* 0x000fe20000004100 */
[----:B------:R-:W-:Y:S02]  /*14b60*/  F2FP.F16.E4M3.UNPACK_B R37, R36 ;  /* 0x00000024ff25723e */ /* 0x000fe400020006ff */
[C---:B------:R-:W-:Y:S01]  /*14b70*/  FFMA.FTZ R5, R25.reuse, R54, -R40 ;  /* 0x0000003619057223 */ /* 0x040fe20000010828 */
[----:B------:R-:W-:Y:S01]  /*14b80*/  FFMA.FTZ R25, R25, R58, R57 ;  /* 0x0000003a19197223 */ /* 0x000fe20000010039 */
[----:B------:R-:W-:Y:S01]  /*14b90*/  HADD2.F32 R40, -RZ, R26.H1_H1 ;  /* 0x3000001aff287230 */ /* 0x000fe20000004100 */
[----:B------:R-:W-:Y:S01]  /*14ba0*/  F2FP.F16.E4M3.UNPACK_B R36, R36.H1 ;  /* 0x00000024ff24723e */ /* 0x000fe200030006ff */
[----:B------:R-:W-:Y:S01]  /*14bb0*/  HADD2.F32 R54, -RZ, R27.H1_H1 ;  /* 0x3000001bff367230 */ /* 0x000fe20000004100 */
[----:B------:R-:W-:Y:S01]  /*14bc0*/  F2FP.F16.E4M3.UNPACK_B R4, R38 ;  /* 0x00000026ff04723e */ /* 0x000fe200020006ff */
[----:B------:R-:W-:-:S02]  /*14bd0*/  HADD2.F32 R57, -RZ, R55.H0_H0 ;  /* 0x20000037ff397230 */ /* 0x000fc40000004100 */
[C---:B------:R-:W-:Y:S01]  /*14be0*/  FMUL.FTZ R61, R24.reuse, R40 ;  /* 0x00000028183d7220 */ /* 0x040fe20000410000 */
[----:B------:R-:W-:Y:S02]  /*14bf0*/  HADD2.F32 R26, -RZ, R47.H0_H0 ;  /* 0x2000002fff1a7230 */ /* 0x000fe40000004100 */
[----:B------:R-:W-:Y:S01]  /*14c00*/  FMUL.FTZ R58, R24, R54 ;  /* 0x00000036183a7220 */ /* 0x000fe20000410000 */
[----:B------:R-:W-:Y:S01]  /*14c10*/  HADD2.F32 R27, -RZ, R45.H0_H0 ;  /* 0x2000002dff1b7230 */ /* 0x000fe20000004100 */
[----:B------:R-:W-:Y:S01]  /*14c20*/  F2FP.F16.E4M3.UNPACK_B R38, R38.H1 ;  /* 0x00000026ff26723e */ /* 0x000fe200030006ff */
[----:B------:R-:W-:Y:S02]  /*14c30*/  HADD2.F32 R47, -RZ, R47.H1_H1 ;  /* 0x3000002fff2f7230 */ /* 0x000fe40000004100 */
[CC--:B------:R-:W-:Y:S01]  /*14c40*/  FMUL.FTZ R60, R26.reuse, R57.reuse ;  /* 0x000000391a3c7220 */ /* 0x0c0fe20000410000 */
[----:B------:R-:W-:Y:S01]  /*14c50*/  FMUL.FTZ R62, R26, R42 ;  /* 0x0000002a1a3e7220 */ /* 0x000fe20000410000 */
[C---:B------:R-:W-:Y:S01]  /*14c60*/  FFMA.FTZ R24, R21.reuse, R40, -R58 ;  /* 0x0000002815187223 */ /* 0x040fe2000001083a */
[----:B------:R-:W-:Y:S01]  /*14c70*/  FFMA.FTZ R26, R21, R54, R61 ;  /* 0x00000036151a7223 */ /* 0x000fe2000001003d */
[C---:B------:R-:W-:Y:S01]  /*14c80*/  FFMA.FTZ R21, R27.reuse, R42, -R60 ;  /* 0x0000002a1b157223 */ /* 0x040fe2000001083c */
[----:B------:R-:W-:Y:S01]  /*14c90*/  FFMA.FTZ R27, R27, R57, R62 ;  /* 0x000000391b1b7223 */ /* 0x000fe2000001003e */
[----:B------:R-:W-:Y:S01]  /*14ca0*/  F2FP.F16.E4M3.UNPACK_B R57, R59 ;  /* 0x0000003bff39723e */ /* 0x000fe200020006ff */
[----:B------:R-:W-:Y:S01]  /*14cb0*/  HADD2.F32 R58, -RZ, R55.H1_H1 ;  /* 0x30000037ff3a7230 */ /* 0x000fe20000004100 */
[----:B------:R-:W-:Y:S01]  /*14cc0*/  F2FP.F16.E4M3.UNPACK_B R54, R53 ;  /* 0x00000035ff36723e */ /* 0x000fe200020006ff */
[----:B------:R-:W-:Y:S01]  /*14cd0*/  HADD2.F32 R42, -RZ, R49.H0_H0 ;  /* 0x20000031ff2a7230 */ /* 0x000fe20000004100 */
[----:B------:R-:W-:Y:S01]  /*14ce0*/  F2FP.F16.E4M3.UNPACK_B R59, R59.H1 ;  /* 0x0000003bff3b723e */ /* 0x000fe200030006ff */
[----:B------:R-:W-:-:S02]  /*14cf0*/  HADD2.F32 R61, -RZ, R57.H0_H0 ;  /* 0x20000039ff3d7230 */ /* 0x000fc40000004100 */
[C---:B------:R-:W-:Y:S01]  /*14d00*/  FMUL.FTZ R60, R47.reuse, R58 ;  /* 0x0000003a2f3c7220 */ /* 0x040fe20000410000 */
[----:B------:R-:W-:Y:S02]  /*14d10*/  HADD2.F32 R55, -RZ, R54.H0_H0 ;  /* 0x20000036ff377230 */ /* 0x000fe40000004100 */
[----:B------:R-:W-:Y:S01]  /*14d20*/  FMUL.FTZ R47, R47, R52 ;  /* 0x000000342f2f7220 */ /* 0x000fe20000410000 */
[----:B------:R-:W-:Y:S02]  /*14d30*/  HADD2.F32 R45, -RZ, R45.H1_H1 ;  /* 0x3000002dff2d7230 */ /* 0x000fe40000004100 */
[C---:B------:R-:W-:Y:S01]  /*14d40*/  FMUL.FTZ R63, R42.reuse, R61 ;  /* 0x0000003d2a3f7220 */ /* 0x040fe20000410000 */
[----:B------:R-:W-:Y:S02]  /*14d50*/  HADD2.F32 R40, -RZ, R46.H0_H0 ;  /* 0x2000002eff287230 */ /* 0x000fe40000004100 */
[----:B------:R-:W-:Y:S01]  /*14d60*/  FMUL.FTZ R42, R42, R55 ;  /* 0x000000372a2a7220 */ /* 0x000fe20000410000 */
[----:B------:R-:W-:Y:S01]  /*14d70*/  F2FP.F16.E4M3.UNPACK_B R53, R53.H1 ;  /* 0x00000035ff35723e */ /* 0x000fe200030006ff */
[----:B------:R-:W-:Y:S01]  /*14d80*/  FFMA.FTZ R58, R45, R58, R47 ;  /* 0x0000003a2d3a7223 */ /* 0x000fe2000001002f */
[----:B------:R-:W-:-:S02]  /*14d90*/  HADD2.F32 R54, -RZ, R54.H1_H1 ;  /* 0x30000036ff367230 */ /* 0x000fc40000004100 */
[C---:B------:R-:W-:Y:S01]  /*14da0*/  FFMA.FTZ R61, R40.reuse, R61, R42 ;  /* 0x0000003d283d7223 */ /* 0x040fe2000001002a */
[----:B------:R-:W-:Y:S02]  /*14db0*/  HADD2.F32 R57, -RZ, R57.H1_H1 ;  /* 0x30000039ff397230 */ /* 0x000fe40000004100 */
[----:B------:R-:W-:Y:S01]  /*14dc0*/  FFMA.FTZ R60, R45, R52, -R60 ;  /* 0x000000342d3c7223 */ /* 0x000fe2000001083c */
[----:B------:R-:W-:Y:S02]  /*14dd0*/  HADD2.F32 R49, -RZ, R49.H1_H1 ;  /* 0x30000031ff317230 */ /* 0x000fe40000004100 */
[----:B------:R-:W-:Y:S01]  /*14de0*/  FFMA.FTZ R63, R40, R55, -R63 ;  /* 0x00000037283f7223 */ /* 0x000fe2000001083f */
[----:B------:R-:W-:Y:S01]  /*14df0*/  HADD2.F32 R47, -RZ, R59.H0_H0 ;  /* 0x2000003bff2f7230 */ /* 0x000fe20000004100 */
[----:B------:R-:W-:Y:S01]  /*14e00*/  F2FP.SATFINITE.E4M3.F32.PACK_AB_MERGE_C R27, R58, R27, RZ ;  /* 0x0000001b3a1b723e */ /* 0x000fe200048070ff */
[----:B------:R-:W-:Y:S02]  /*14e10*/  HADD2.F32 R42, -RZ, R50.H0_H0 ;  /* 0x20000032ff2a7230 */ /* 0x000fe40000004100 */
[----:B------:R-:W-:Y:S01]  /*14e20*/  FMUL.FTZ R55, R49, R57 ;  /* 0x0000003931377220 */ /* 0x000fe20000410000 */
[----:B------:R-:W-:-:S02]  /*14e30*/  HADD2.F32 R45, -RZ, R53.H0_H0 ;  /* 0x20000035ff2d7230 */ /* 0x000fc40000004100 */
[----:B------:R-:W-:Y:S01]  /*14e40*/  FMUL.FTZ R52, R49, R54 ;  /* 0x0000003631347220 */ /* 0x000fe20000410000 */
[----:B------:R-:W-:Y:S02]  /*14e50*/  HADD2.F32 R46, -RZ, R46.H1_H1 ;  /* 0x3000002eff2e7230 */ /* 0x000fe40000004100 */
[C---:B------:R-:W-:Y:S01]  /*14e60*/  FMUL.FTZ R49, R42.reuse, R47 ;  /* 0x0000002f2a317220 */ /* 0x040fe20000410000 */
[----:B------:R-:W-:Y:S02]  /*14e70*/  HADD2.F32 R40, -RZ, R39.H0_H0 ;  /* 0x20000027ff287230 */ /* 0x000fe40000004100 */
[----:B------:R-:W-:Y:S01]  /*14e80*/  FMUL.FTZ R42, R42, R45 ;  /* 0x0000002d2a2a7220 */ /* 0x000fe20000410000 */
[----:B------:R-:W-:Y:S02]  /*14e90*/  HADD2.F32 R53, -RZ, R53.H1_H1 ;  /* 0x30000035ff357230 */ /* 0x000fe40000004100 */
[----:B------:R-:W-:Y:S01]  /*14ea0*/  FFMA.FTZ R64, R46, R57, R52 ;  /* 0x000000392e407223 */ /* 0x000fe20000010034 */
[----:B------:R-:W-:-:S02]  /*14eb0*/  HADD2.F32 R59, -RZ, R59.H1_H1 ;  /* 0x3000003bff3b7230 */ /* 0x000fc40000004100 */
[C---:B------:R-:W-:Y:S01]  /*14ec0*/  FFMA.FTZ R65, R40.reuse, R47, R42 ;  /* 0x0000002f28417223 */ /* 0x040fe2000001002a */
[----:B------:R-:W-:Y:S01]  /*14ed0*/  FFMA.FTZ R57, R40, R45, -R49 ;  /* 0x0000002d28397223 */ /* 0x000fe20000010831 */
[----:B------:R-:W-:Y:S01]  /*14ee0*/  F2FP.F16.E4M3.UNPACK_B R47, R56.H1 ;  /* 0x00000038ff2f723e */ /* 0x000fe200030006ff */
[----:B------:R-:W-:Y:S01]  /*14ef0*/  HADD2.F32 R50, -RZ, R50.H1_H1 ;  /* 0x30000032ff327230 */ /* 0x000fe20000004100 */
[----:B------:R-:W-:Y:S01]  /*14f00*/  F2FP.F16.E4M3.UNPACK_B R45, R51.H1 ;  /* 0x00000033ff2d723e */ /* 0x000fe200030006ff */
[----:B------:R-:W-:Y:S01]  /*14f10*/  FFMA.FTZ R62, R46, R54, -R55 ;  /* 0x000000362e3e7223 */ /* 0x000fe20000010837 */
[----:B------:R-:W-:Y:S01]  /*14f20*/  HADD2.F32 R42, -RZ, R43.H0_H0 ;  /* 0x2000002bff2a7230 */ /* 0x000fe20000004100 */
[----:B------:R-:W-:Y:S01]  /*14f30*/  F2FP.F16.E4M3.UNPACK_B R56, R56 ;  /* 0x00000038ff38723e */ /* 0x000fe200020006ff */
        /* <DEDUP_REMOVED lines=9> */
[----:B------:R-:W-:Y:S01]  /*14fd0*/  FFMA.FTZ R66, R40, R53, -R55 ;  /* 0x0000003528427223 */ /* 0x000fe20000010837 */
[----:B------:R-:W-:-:S02]  /*14fe0*/  HADD2.F32 R43, -RZ, R43.H1_H1 ;  /* 0x3000002bff2b7230 */ /* 0x000fc40000004100 */
[----:B------:R-:W-:Y:S01]  /*14ff0*/  FFMA.FTZ R68, R40, R59, R52 ;  /* 0x0000003b28447223 */ /* 0x000fe20000010034 */
[----:B------:R-:W-:Y:S02]  /*15000*/  HADD2.F32 R45, -RZ, R45.H1_H1 ;  /* 0x3000002dff2d7230 */ /* 0x000fe40000004100 */
[C---:B------:R-:W-:Y:S01]  /*15010*/  FFMA.FTZ R50, R39.reuse, R46, -R50 ;  /* 0x0000002e27327223 */ /* 0x040fe20000010832 */
[----:B------:R-:W-:Y:S02]  /*15020*/  HADD2.F32 R36, -RZ, R36.H1_H1 ;  /* 0x30000024ff247230 */ /* 0x000fe40000004100 */
[----:B------:R-:W-:Y:S01]  /*15030*/  FFMA.FTZ R49, R39, R49, R42 ;  /* 0x0000003127317223 */ /* 0x000fe2000001002a */
[----:B------:R-:W-:Y:S01]  /*15040*/  F2FP.F16.E4M3.UNPACK_B R51, R51 ;  /* 0x00000033ff33723e */ /* 0x000fe200020006ff */
[C---:B------:R-:W-:Y:S01]  /*15050*/  FMUL.FTZ R53, R43.reuse, R47 ;  /* 0x0000002f2b357220 */ /* 0x040fe20000410000 */
[----:B------:R-:W-:Y:S01]  /*15060*/  FMUL.FTZ R40, R43, R45 ;  /* 0x0000002d2b287220 */ /* 0x000fe20000410000 */
[----:B------:R-:W-:Y:S01]  /*15070*/  HADD2.F32 R42, -RZ, R56.H0_H0 ;  /* 0x20000038ff2a7230 */ /* 0x000fe20000004100 */
[----:B------:R-:W-:Y:S01]  /*15080*/  F2FP.SATFINITE.E4M3.F32.PACK_AB_MERGE_C R21, R60, R21, RZ ;  /* 0x000000153c15723e */ /* 0x000fe200048070ff */
[----:B------:R-:W-:-:S02]  /*15090*/  HADD2.F32 R39, -RZ, R41.H0_H0 ;  /* 0x20000029ff277230 */ /* 0x000fc40000004100 */
[C---:B------:R-:W-:Y:S01]  /*150a0*/  FFMA.FTZ R53, R36.reuse, R45, -R53 ;  /* 0x0000002d24357223 */ /* 0x040fe20000010835 */
[----:B------:R-:W-:Y:S01]  /*150b0*/  FFMA.FTZ R52, R36, R47, R40 ;  /* 0x0000002f24347223 */ /* 0x000fe20000010028 */
[----:B------:R-:W-:Y:S01]  /*150c0*/  HADD2.F32 R40, -RZ, R51.H0_H0 ;  /* 0x20000033ff287230 */ /* 0x000fe20000004100 */
[----:B------:R-:W-:Y:S01]  /*150d0*/  F2FP.SATFINITE.E4M3.F32.PACK_AB_MERGE_C R65, R68, R65, RZ ;  /* 0x000000414441723e */ /* 0x000fe200048070ff */
[----:B------:R-:W-:Y:S02]  /*150e0*/  HADD2.F32 R36, -RZ, R37.H0_H0 ;  /* 0x20000025ff247230 */ /* 0x000fe40000004100 */
[C---:B------:R-:W-:Y:S01]  /*150f0*/  FMUL.FTZ R43, R39.reuse, R42 ;  /* 0x0000002a272b7220 */ /* 0x040fe20000410000 */
[----:B------:R-:W-:Y:S02]  /*15100*/  HADD2.F32 R56, -RZ, R56.H1_H1 ;  /* 0x30000038ff387230 */ /* 0x000fe40000004100 */
[----:B------:R-:W-:Y:S01]  /*15110*/  FMUL.FTZ R39, R39, R40 ;  /* 0x0000002827277220 */ /* 0x000fe20000410000 */
[----:B------:R-:W-:-:S02]  /*15120*/  HADD2.F32 R41, -RZ, R41.H1_H1 ;  /* 0x30000029ff297230 */ /* 0x000fc40000004100 */
[C---:B------:R-:W-:Y:S01]  /*15130*/  FFMA.FTZ R45, R36.reuse, R40, -R43 ;  /* 0x00000028242d7223 */ /* 0x040fe2000001082b */
[----:B------:R-:W-:Y:S01]  /*15140*/  HADD2.F32 R40, -RZ, R51.H1_H1 ;  /* 0x30000033ff287230 */ /* 0x000fe20000004100 */
[----:B------:R-:W-:Y:S01]  /*15150*/  F2FP.F16.E4M3.UNPACK_B R43, R6.H1 ;  /* 0x00000006ff2b723e */ /* 0x000fe200030006ff */
[----:B------:R-:W-:Y:S02]  /*15160*/  HADD2.F32 R37, -RZ, R37.H1_H1 ;  /* 0x30000025ff257230 */ /* 0x000fe40000004100 */
[C---:B------:R-:W-:Y:S01]  /*15170*/  FMUL.FTZ R46, R41.reuse, R56 ;  /* 0x00000038292e7220 */ /* 0x040fe20000410000 */
[----:B------:R-:W-:Y:S01]  /*15180*/  FFMA.FTZ R42, R36, R42, R39 ;  /* 0x0000002a242a7223 */ /* 0x000fe20000010027 */
[----:B------:R-:W-:Y:S01]  /*15190*/  F2FP.F16.E4M3.UNPACK_B R36, R20.H1 ;  /* 0x00000014ff24723e */ /* 0x000fe200030006ff */
[-C--:B------:R-:W-:Y:S01]  /*151a0*/  FMUL.FTZ R41, R41, R40.reuse ;  /* 0x0000002829297220 */ /* 0x080fe20000410000 */
[----:B------:R-:W-:Y:S01]  /*151b0*/  FFMA.FTZ R46, R37, R40, -R46 ;  /* 0x00000028252e7223 */ /* 0x000fe2000001082e */
[----:B------:R-:W-:Y:S01]  /*151c0*/  HADD2.F32 R40, -RZ, R43.H0_H0 ;  /* 0x2000002bff287230 */ /* 0x000fe20000004100 */
[----:B------:R-:W-:Y:S01]  /*151d0*/  F2FP.F16.E4M3.UNPACK_B R20, R20 ;  /* 0x00000014ff14723e */ /* 0x000fe200020006ff */
[----:B------:R-:W-:-:S02]  /*151e0*/  HADD2.F32 R39, -RZ, R48.H0_H0 ;  /* 0x20000030ff277230 */ /* 0x000fc40000004100 */
[----:B------:R-:W-:Y:S01]  /*151f0*/  FFMA.FTZ R47, R37, R56, R41 ;  /* 0x00000038252f7223 */ /* 0x000fe20000010029 */
[--C-:B------:R-:W-:Y:S01]  /*15200*/  HADD2.F32 R37, -RZ, R36.reuse.H0_H0 ;  /* 0x20000024ff257230 */ /* 0x100fe20000004100 */
[----:B------:R-:W-:Y:S01]  /*15210*/  F2FP.F16.E4M3.UNPACK_B R6, R6 ;  /* 0x00000006ff06723e */ /* 0x000fe200020006ff */
[----:B------:R-:W-:Y:S02]  /*15220*/  HADD2.F32 R41, -RZ, R36.H1_H1 ;  /* 0x30000024ff297230 */ /* 0x000fe40000004100 */
[C---:B------:R-:W-:Y:S01]  /*15230*/  FMUL.FTZ R51, R39.reuse, R40 ;  /* 0x0000002827337220 */ /* 0x040fe20000410000 */
[----:B------:R-:W-:Y:S02]  /*15240*/  HADD2.F32 R36, -RZ, R38.H0_H0 ;  /* 0x20000026ff247230 */ /* 0x000fe40000004100 */
[----:B------:R-:W-:Y:S01]  /*15250*/  FMUL.FTZ R39, R39, R37 ;  /* 0x0000002527277220 */ /* 0x000fe20000410000 */
[----:B------:R-:W-:Y:S01]  /*15260*/  HADD2.F32 R43, -RZ, R43.H1_H1 ;  /* 0x3000002bff2b7230 */ /* 0x000fe20000004100 */
[----:B------:R-:W-:Y:S01]  /*15270*/  F2FP.SATFINITE.E4M3.F32.PACK_AB_MERGE_C R49, R52, R49, RZ ;  /* 0x000000313431723e */ /* 0x000fe200048070ff */
[----:B------:R-:W-:-:S02]  /*15280*/  HADD2.F32 R48, -RZ, R48.H1_H1 ;  /* 0x30000030ff307230 */ /* 0x000fc40000004100 */
[C---:B------:R-:W-:Y:S01]  /*15290*/  FFMA.FTZ R51, R36.reuse, R37, -R51 ;  /* 0x0000002524337223 */ /* 0x040fe20000010833 */
[----:B------:R-:W-:Y:S02]  /*152a0*/  HADD2.F32 R38, -RZ, R38.H1_H1 ;  /* 0x30000026ff267230 */ /* 0x000fe40000004100 */
[----:B------:R-:W-:Y:S01]  /*152b0*/  FFMA.FTZ R40, R36, R40, R39 ;  /* 0x0000002824287223 */ /* 0x000fe20000010027 */
[----:B------:R-:W-:Y:S02]  /*152c0*/  HADD2.F32 R36, -RZ, R20.H1_H1 ;  /* 0x30000014ff247230 */ /* 0x000fe40000004100 */
[C---:B------:R-:W-:Y:S01]  /*152d0*/  FMUL.FTZ R37, R48.reuse, R43 ;  /* 0x0000002b30257220 */ /* 0x040fe20000410000 */
[----:B------:R-:W-:Y:S01]  /*152e0*/  FMUL.FTZ R54, R48, R41 ;  /* 0x0000002930367220 */ /* 0x000fe20000410000 */
[----:B------:R-:W-:Y:S01]  /*152f0*/  HADD2.F32 R39, -RZ, R6.H0_H0 ;  /* 0x20000006ff277230 */ /* 0x000fe20000004100 */
[----:B------:R-:W-:Y:S01]  /*15300*/  F2FP.SATFINITE.E4M3.F32.PACK_AB_MERGE_C R5, R24, R5, R21 ;  /* 0x000000051805723e */ /* 0x000fe20004807015 */
[----:B------:R-:W-:Y:S01]  /*15310*/  FFMA.FTZ R48, R38, R41, -R37 ;  /* 0x0000002926307223 */ /* 0x000fe20000010825 */
[----:B------:R-:W-:-:S02]  /*15320*/  HADD2.F32 R37, -RZ, R20.H0_H0 ;  /* 0x20000014ff257230 */ /* 0x000fc40000004100 */
[----:B------:R-:W-:Y:S01]  /*15330*/  FFMA.FTZ R55, R38, R43, R54 ;  /* 0x0000002b26377223 */ /* 0x000fe20000010036 */
[--C-:B------:R-:W-:Y:S01]  /*15340*/  HADD2.F32 R20, -RZ, R7.reuse.H0_H0 ;  /* 0x20000007ff147230 */ /* 0x100fe20000004100 */
[----:B------:R-:W-:Y:S01]  /*15350*/  F2FP.SATFINITE.E4M3.F32.PACK_AB_MERGE_C R25, R26, R25, R27 ;  /* 0x000000191a19723e */ /* 0x000fe2000480701b */
[----:B------:R-:W-:Y:S01]  /*15360*/  HADD2.F32 R38, -RZ, R6.H1_H1 ;  /* 0x30000006ff267230 */ /* 0x000fe20000004100 */
[----:B------:R-:W-:Y:S01]  /*15370*/  F2FP.SATFINITE.E4M3.F32.PACK_AB_MERGE_C R48, R48, R51, RZ ;  /* 0x000000333030723e */ /* 0x000fe200048070ff */
[----:B------:R-:W-:Y:S02]  /*15380*/  HADD2.F32 R7, -RZ, R7.H1_H1 ;  /* 0x30000007ff077230 */ /* 0x000fe40000004100 */
[C---:B------:R-:W-:Y:S01]  /*15390*/  FMUL.FTZ R41, R20.reuse, R39 ;  /* 0x0000002714297220 */ /* 0x040fe20000410000 */
[--C-:B------:R-:W-:Y:S02]  /*153a0*/  HADD2.F32 R6, -RZ, R4.reuse.H0_H0 ;  /* 0x20000004ff067230 */ /* 0x100fe40000004100 */
[----:B------:R-:W-:Y:S01]  /*153b0*/  FMUL.FTZ R20, R20, R37 ;  /* 0x0000002514147220 */ /* 0x000fe20000410000 */
[----:B------:R-:W-:-:S02]  /*153c0*/  HADD2.F32 R4, -RZ, R4.H1_H1 ;  /* 0x30000004ff047230 */ /* 0x000fc40000004100 */
[C---:B------:R-:W-:Y:S01]  /*153d0*/  FMUL.FTZ R43, R7.reuse, R38 ;  /* 0x00000026072b7220 */ /* 0x040fe20000410000 */
[-C--:B------:R-:W-:Y:S01]  /*153e0*/  FMUL.FTZ R7, R7, R36.reuse ;  /* 0x0000002407077220 */ /* 0x080fe20000410000 */
[C---:B------:R-:W-:Y:S01]  /*153f0*/  FFMA.FTZ R41, R6.reuse, R37, -R41 ;  /* 0x0000002506297223 */ /* 0x040fe20000010829 */
[----:B------:R-:W-:Y:S01]  /*15400*/  FFMA.FTZ R20, R6, R39, R20 ;  /* 0x0000002706147223 */ /* 0x000fe20000010014 */
[C---:B------:R-:W-:Y:S01]  /*15410*/  FFMA.FTZ R6, R4.reuse, R36, -R43 ;  /* 0x0000002404067223 */ /* 0x040fe2000001082b */
[----:B------:R-:W-:Y:S01]  /*15420*/  FFMA.FTZ R37, R4, R38, R7 ;  /* 0x0000002604257223 */ /* 0x000fe20000010007 */
[----:B------:R-:W-:Y:S02]  /*15430*/  F2FP.SATFINITE.E4M3.F32.PACK_AB_MERGE_C R7, R66, R57, RZ ;  /* 0x000000394207723e */ /* 0x000fe400048070ff */
[----:B------:R-:W-:Y:S02]  /*15440*/  F2FP.SATFINITE.E4M3.F32.PACK_AB_MERGE_C R4, R53, R50, RZ ;  /* 0x000000323504723e */ /* 0x000fe400048070ff */
[----:B------:R-:W-:-:S02]  /*15450*/  F2FP.SATFINITE.E4M3.F32.PACK_AB_MERGE_C R40, R55, R40, RZ ;  /* 0x000000283728723e */ /* 0x000fc400048070ff */
[----:B------:R-:W-:Y:S02]  /*15460*/  F2FP.SATFINITE.E4M3.F32.PACK_AB_MERGE_C R7, R62, R63, R7 ;  /* 0x0000003f3e07723e */ /* 0x000fe40004807007 */
[----:B------:R-:W-:Y:S02]  /*15470*/  F2FP.SATFINITE.E4M3.F32.PACK_AB_MERGE_C R4, R46, R45, R4 ;  /* 0x0000002d2e04723e */ /* 0x000fe40004807004 */
[----:B------:R-:W-:Y:S02]  /*15480*/  F2FP.SATFINITE.E4M3.F32.PACK_AB_MERGE_C R6, R6, R41, R48 ;  /* 0x000000290606723e */ /* 0x000fe40004807030 */
[----:B------:R-:W-:Y:S02]  /*15490*/  F2FP.SATFINITE.E4M3.F32.PACK_AB_MERGE_C R27, R64, R61, R65 ;  /* 0x0000003d401b723e */ /* 0x000fe40004807041 */
[----:B------:R-:W-:Y:S01]  /*154a0*/  F2FP.SATFINITE.E4M3.F32.PACK_AB_MERGE_C R24, R47, R42, R49 ;  /* 0x0000002a2f18723e */ /* 0x000fe20004807031 */
[----:B------:R1:W-:Y:S01]  /*154b0*/  STS.128 [R67+0x14400], R4 ;  /* 0x0144000443007388 */ /* 0x0003e20000000c00 */
[----:B------:R-:W-:-:S05]  /*154c0*/  F2FP.SATFINITE.E4M3.F32.PACK_AB_MERGE_C R26, R37, R20, R40 ;  /* 0x00000014251a723e */ /* 0x000fca0004807028 */
[----:B------:R1:W-:Y:S02]  /*154d0*/  STS.128 [R0+0x14400], R24 ;  /* 0x0144001800007388 */ /* 0x0003e40000000c00 */
.L_x_580:
[----:B------:R-:W-:Y:S05]  /*154e0*/  BSYNC B1 ;  /* 0x0000000000017941 */ /* 0x000fea0003800000 */
.L_x_579:
[----:B------:R-:W-:Y:S04]  /*154f0*/  BSSY B1, `(.L_x_581) ;  /* 0x0000101000017945 */ /* 0x000fe80003800000 */
[----:B------:R-:W-:Y:S05]  /*15500*/  @P1 BRA `(.L_x_582) ;  /* 0x0000000c00fc1947 */ /* 0x000fea0003800000 */
[----:B------:R-:W3:Y:S01]  /*15510*/  LDL R61, [R1+0x20] ;  /* 0x00002000013d7983 */ /* 0x000ee20000100800 */
[----:B-1---5:R-:W-:Y:S02]  /*15520*/  SHF.R.U32.HI R0, RZ, 0x8, R28 ;  /* 0x00000008ff007819 */ /* 0x022fe4000001161c */
[----:B------:R-:W-:Y:S02]  /*15530*/  LOP3.LUT R5, R28, 0xff, RZ, 0xc0, !PT ;  /* 0x000000ff1c057812 */ /* 0x000fe400078ec0ff */
[----:B------:R-:W-:Y:S02]  /*15540*/  LOP3.LUT R4, R0, 0xff, RZ, 0xc0, !PT ;  /* 0x000000ff00047812 */ /* 0x000fe400078ec0ff */
[----:B------:R-:W-:Y:S02]  /*15550*/  LEA.HI R0, R3, R173, RZ, 0x1c ;  /* 0x000000ad03007211 */ /* 0x000fe400078fe0ff */
[----:B----4-:R-:W-:Y:S02]  /*15560*/  PRMT R37, R4, 0x7604, R5 ;  /* 0x0000760404257816 */ /* 0x010fe40000000005 */
[----:B------:R-:W-:-:S02]  /*15570*/  SHF.R.S32.HI R5, RZ, 0x1f, R0 ;  /* 0x0000001fff057819 */ /* 0x000fc40000011400 */
[----:B------:R-:W-:Y:S02]  /*15580*/  SHF.R.U32.HI R20, RZ, 0x8, R31 ;  /* 0x00000008ff147819 */ /* 0x000fe4000001161f */
[----:B------:R-:W-:Y:S01]  /*15590*/  LEA.HI R4, R5, R0, RZ, 0x2 ;  /* 0x0000000005047211 */ /* 0x000fe200078f10ff */
[----:B------:R-:W-:Y:S01]  /*155a0*/  IMAD.SHL.U32 R5, R0, 0x10, RZ ;  /* 0x0000001000057824 */ /* 0x000fe200078e00ff */
[----:B0-----:R-:W-:Y:S02]  /*155b0*/  LOP3.LUT R21, R31, 0xff, RZ, 0xc0, !PT ;  /* 0x000000ff1f157812 */ /* 0x001fe400078ec0ff */
[----:B------:R-:W-:Y:S02]  /*155c0*/  SHF.L.U32 R4, R4, 0xb, RZ ;  /* 0x0000000b04047819 */ /* 0x000fe400000006ff */
[----:B------:R-:W-:Y:S02]  /*155d0*/  LOP3.LUT R0, R208, 0x30, R5, 0xf8, !PT ;  /* 0x00000030d0007812 */ /* 0x000fe400078ef805 */
[----:B------:R-:W-:-:S02]  /*155e0*/  LOP3.LUT R20, R20, 0xff, RZ, 0xc0, !PT ;  /* 0x000000ff14147812 */ /* 0x000fc400078ec0ff */
[----:B------:R-:W-:Y:S02]  /*155f0*/  SHF.R.U32.HI R24, RZ, 0x8, R8 ;  /* 0x00000008ff187819 */ /* 0x000fe40000011608 */
[----:B------:R-:W-:Y:S02]  /*15600*/  LOP3.LUT R0, R0, R209, RZ, 0x3c, !PT ;  /* 0x000000d100007212 */ /* 0x000fe400078e3cff */
[----:B------:R-:W-:Y:S02]  /*15610*/  LOP3.LUT R5, R4, 0xffffe000, RZ, 0xc0, !PT ;  /* 0xffffe00004057812 */ /* 0x000fe400078ec0ff */
[----:B------:R-:W-:Y:S02]  /*15620*/  PRMT R41, R20, 0x7604, R21 ;  /* 0x0000760414297816 */ /* 0x000fe40000000015 */
[----:B------:R-:W-:Y:S02]  /*15630*/  SHF.R.U32.HI R6, RZ, 0x8, R29 ;  /* 0x00000008ff067819 */ /* 0x000fe4000001161d */
[----:B------:R-:W-:-:S02]  /*15640*/  LOP3.LUT R25, R8, 0xff, RZ, 0xc0, !PT ;  /* 0x000000ff08197812 */ /* 0x000fc400078ec0ff */
[----:B------:R-:W-:Y:S02]  /*15650*/  LOP3.LUT R24, R24, 0xff, RZ, 0xc0, !PT ;  /* 0x000000ff18187812 */ /* 0x000fe400078ec0ff */
[----:B------:R-:W-:Y:S02]  /*15660*/  IADD3 R21, R0, R210, R5 ;  /* 0x000000d200157210 */ /* 0x000fe40007ffe005 */
[----:B------:R-:W-:Y:S02]  /*15670*/  SHF.R.U32.HI R0, RZ, 0x8, R9 ;  /* 0x00000008ff007819 */ /* 0x000fe40000011609 */
[----:B------:R-:W-:Y:S02]  /*15680*/  LOP3.LUT R7, R29, 0xff, RZ, 0xc0, !PT ;  /* 0x000000ff1d077812 */ /* 0x000fe400078ec0ff */
[----:B------:R-:W-:Y:S02]  /*15690*/  LOP3.LUT R6, R6, 0xff, RZ, 0xc0, !PT ;  /* 0x000000ff06067812 */ /* 0x000fe400078ec0ff */
[----:B------:R-:W-:-:S02]  /*156a0*/  PRMT R45, R24, 0x7604, R25 ;  /* 0x00007604182d7816 */ /* 0x000fc40000000019 */
[----:B------:R-:W-:Y:S02]  /*156b0*/  LOP3.LUT R25, R9, 0xff, RZ, 0xc0, !PT ;  /* 0x000000ff09197812 */ /* 0x000fe400078ec0ff */
[----:B------:R-:W-:Y:S02]  /*156c0*/  SHF.R.U32.HI R24, RZ, 0x8, R11 ;  /* 0x00000008ff187819 */ /* 0x000fe4000001160b */
[----:B------:R-:W-:Y:S02]  /*156d0*/  LOP3.LUT R0, R0, 0xff, RZ, 0xc0, !PT ;  /* 0x000000ff00007812 */ /* 0x000fe400078ec0ff */
[----:B------:R-:W-:Y:S02]  /*156e0*/  SHF.R.U32.HI R20, RZ, 0x8, R10 ;  /* 0x00000008ff147819 */ /* 0x000fe4000001160a */
[----:B------:R-:W-:Y:S02]  /*156f0*/  PRMT R36, R6, 0x7604, R7 ;  /* 0x0000760406247816 */ /* 0x000fe40000000007 */
[----:B------:R-:W-:-:S02]  /*15700*/  SHF.R.U32.HI R6, RZ, 0x8, R30 ;  /* 0x00000008ff067819 */ /* 0x000fc4000001161e */
[----:B------:R-:W-:Y:S02]  /*15710*/  LOP3.LUT R27, R10, 0xff, RZ, 0xc0, !PT ;  /* 0x000000ff0a1b7812 */ /* 0x000fe400078ec0ff */
[----:B------:R-:W-:Y:S02]  /*15720*/  LOP3.LUT R24, R24, 0xff, RZ, 0xc0, !PT ;  /* 0x000000ff18187812 */ /* 0x000fe400078ec0ff */
[----:B------:R-:W-:Y:S01]  /*15730*/  PRMT R49, R0, 0x7604, R25 ;  /* 0x0000760400317816 */ /* 0x000fe20000000019 */
[----:B------:R-:W-:Y:S01]  /*15740*/  IMAD.IADD R0, R18, 0x1, R21 ;  /* 0x0000000112007824 */ /* 0x000fe200078e0215 */
[----:B------:R-:W-:Y:S02]  /*15750*/  LOP3.LUT R20, R20, 0xff, RZ, 0xc0, !PT ;  /* 0x000000ff14147812 */ /* 0x000fe400078ec0ff */
[----:B------:R-:W-:Y:S02]  /*15760*/  LOP3.LUT R43, R11, 0xff, RZ, 0xc0, !PT ;  /* 0x000000ff0b2b7812 */ /* 0x000fe400078ec0ff */
[----:B------:R-:W-:-:S02]  /*15770*/  LOP3.LUT R7, R30, 0xff, RZ, 0xc0, !PT ;  /* 0x000000ff1e077812 */ /* 0x000fc400078ec0ff */
[----:B------:R-:W-:Y:S02]  /*15780*/  LOP3.LUT R6, R6, 0xff, RZ, 0xc0, !PT ;  /* 0x000000ff06067812 */ /* 0x000fe400078ec0ff */
[----:B------:R-:W-:Y:S02]  /*15790*/  PRMT R51, R20, 0x7604, R27 ;  /* 0x0000760414337816 */ /* 0x000fe4000000001b */
[----:B------:R-:W-:Y:S02]  /*157a0*/  PRMT R53, R24, 0x7604, R43 ;  /* 0x0000760418357816 */ /* 0x000fe4000000002b */
[----:B------:R-:W0:Y:S01]  /*157b0*/  LDS.128 R24, [R0+0x14400] ;  /* 0x0144000000187984 */ /* 0x000e220000000c00 */
[----:B--2---:R-:W-:Y:S02]  /*157c0*/  PRMT R39, R6, 0x7604, R7 ;  /* 0x0000760406277816 */ /* 0x004fe40000000007 */
[----:B------:R-:W-:Y:S02]  /*157d0*/  SHF.R.U32.HI R21, RZ, 0x10, R29 ;  /* 0x00000010ff157819 */ /* 0x000fe4000001161d */
[----:B------:R-:W-:-:S02]  /*157e0*/  SHF.R.U32.HI R20, RZ, 0x10, R28 ;  /* 0x00000010ff147819 */ /* 0x000fc4000001161c */
[----:B------:R-:W-:Y:S02]  /*157f0*/  LOP3.LUT R21, R21, 0xff, RZ, 0xc0, !PT ;  /* 0x000000ff15157812 */ /* 0x000fe400078ec0ff */
[----:B------:R-:W-:Y:S02]  /*15800*/  SHF.R.U32.HI R38, RZ, 0x10, R30 ;  /* 0x00000010ff267819 */ /* 0x000fe4000001161e */
[----:B------:R-:W-:Y:S02]  /*15810*/  PRMT R21, R21, 0x7054, R36 ;  /* 0x0000705415157816 */ /* 0x000fe40000000024 */
[----:B------:R-:W-:Y:S02]  /*15820*/  SHF.R.U32.HI R36, RZ, 0x10, R9 ;  /* 0x00000010ff247819 */ /* 0x000fe40000011609 */
[----:B------:R-:W-:Y:S02]  /*15830*/  LOP3.LUT R20, R20, 0xff, RZ, 0xc0, !PT ;  /* 0x000000ff14147812 */ /* 0x000fe400078ec0ff */
[----:B------:R-:W-:-:S02]  /*15840*/  LOP3.LUT R38, R38, 0xff, RZ, 0xc0, !PT ;  /* 0x000000ff26267812 */ /* 0x000fc400078ec0ff */
[----:B------:R-:W-:Y:S02]  /*15850*/  LOP3.LUT R36, R36, 0xff, RZ, 0xc0, !PT ;  /* 0x000000ff24247812 */ /* 0x000fe400078ec0ff */
[----:B------:R-:W-:Y:S02]  /*15860*/  PRMT R37, R20, 0x7054, R37 ;  /* 0x0000705414257816 */ /* 0x000fe40000000025 */
[----:B------:R-:W-:Y:S02]  /*15870*/  SHF.R.U32.HI R40, RZ, 0x10, R31 ;  /* 0x00000010ff287819 */ /* 0x000fe4000001161f */
[----:B------:R-:W-:Y:S02]  /*15880*/  PRMT R39, R38, 0x7054, R39 ;  /* 0x0000705426277816 */ /* 0x000fe40000000027 */
[----:B------:R-:W-:Y:S02]  /*15890*/  SHF.R.U32.HI R20, RZ, 0x10, R8 ;  /* 0x00000010ff147819 */ /* 0x000fe40000011608 */
[----:B------:R-:W-:-:S02]  /*158a0*/  SHF.R.U32.HI R38, RZ, 0x10, R10 ;  /* 0x00000010ff267819 */ /* 0x000fc4000001160a */
[----:B------:R-:W-:Y:S02]  /*158b0*/  PRMT R49, R36, 0x7054, R49 ;  /* 0x0000705424317816 */ /* 0x000fe40000000031 */
[----:B------:R-:W-:Y:S02]  /*158c0*/  LOP3.LUT R40, R40, 0xff, RZ, 0xc0, !PT ;  /* 0x000000ff28287812 */ /* 0x000fe400078ec0ff */
[----:B------:R-:W-:Y:S02]  /*158d0*/  LOP3.LUT R20, R20, 0xff, RZ, 0xc0, !PT ;  /* 0x000000ff14147812 */ /* 0x000fe400078ec0ff */
[----:B------:R-:W-:Y:S02]  /*158e0*/  LOP3.LUT R38, R38, 0xff, RZ, 0xc0, !PT ;  /* 0x000000ff26267812 */ /* 0x000fe400078ec0ff */
[----:B------:R-:W-:Y:S02]  /*158f0*/  LOP3.LUT R49, R49, 0xff000000, R9, 0xf8, !PT ;  /* 0xff00000031317812 */ /* 0x000fe400078ef809 */
[----:B------:R-:W-:-:S02]  /*15900*/  PRMT R43, R40, 0x7054, R41 ;  /* 0x00007054282b7816 */ /* 0x000fc40000000029 */
[----:B------:R-:W-:Y:S02]  /*15910*/  PRMT R47, R20, 0x7054, R45 ;  /* 0x00007054142f7816 */ /* 0x000fe4000000002d */
[----:B------:R-:W-:Y:S02]  /*15920*/  PRMT R51, R38, 0x7054, R51 ;  /* 0x0000705426337816 */ /* 0x000fe40000000033 */
[----:B------:R-:W-:Y:S02]  /*15930*/  LOP3.LUT R41, R21, 0xff000000, R29, 0xf8, !PT ;  /* 0xff00000015297812 */ /* 0x000fe400078ef81d */
[----:B------:R-:W-:Y:S02]  /*15940*/  F2FP.F16.E4M3.UNPACK_B R48, R49 ;  /* 0x00000031ff30723e */ /* 0x000fe400020006ff */
[----:B0-----:R-:W-:Y:S02]  /*15950*/  F2FP.F16.E4M3.UNPACK_B R36, R25 ;  /* 0x00000019ff24723e */ /* 0x001fe400020006ff */
[----:B------:R-:W-:Y:S01]  /*15960*/  SHF.R.U32.HI R40, RZ, 0x10, R11 ;  /* 0x00000010ff287819 */ /* 0x000fe2000001160b */
[----:B------:R-:W-:Y:S01]  /*15970*/  HADD2.F32 R50, -RZ, R48.H0_H0 ;  /* 0x20000030ff327230 */ /* 0x000fe20000004100 */
[----:B------:R-:W-:-:S02]  /*15980*/  LOP3.LUT R47, R47, 0xff000000, R8, 0xf8, !PT ;  /* 0xff0000002f2f7812 */ /* 0x000fc400078ef808 */
[----:B------:R-:W-:Y:S01]  /*15990*/  LOP3.LUT R8, R51, 0xff000000, R10, 0xf8, !PT ;  /* 0xff00000033087812 */ /* 0x000fe200078ef80a */
[----:B------:R-:W-:Y:S01]  /*159a0*/  HADD2.F32 R51, -RZ, R48.H1_H1 ;  /* 0x30000030ff337230 */ /* 0x000fe20000004100 */
[----:B------:R-:W-:Y:S02]  /*159b0*/  F2FP.F16.E4M3.UNPACK_B R42, R41 ;  /* 0x00000029ff2a723e */ /* 0x000fe400020006ff */
[----:B------:R-:W-:Y:S02]  /*159c0*/  LOP3.LUT R40, R40, 0xff, RZ, 0xc0, !PT ;  /* 0x000000ff28287812 */ /* 0x000fe400078ec0ff */
[----:B------:R-:W-:Y:S01]  /*159d0*/  LOP3.LUT R20, R39, 0xff000000, R30, 0xf8, !PT ;  /* 0xff00000027147812 */ /* 0x000fe200078ef81e */
[--C-:B------:R-:W-:Y:S01]  /*159e0*/  HADD2.F32 R46, -RZ, R42.reuse.H0_H0 ;  /* 0x2000002aff2e7230 */ /* 0x100fe20000004100 */
[----:B------:R-:W-:Y:S01]  /*159f0*/  LOP3.LUT R45, R43, 0xff000000, R31, 0xf8, !PT ;  /* 0xff0000002b2d7812 */ /* 0x000fe200078ef81f */
[----:B------:R-:W-:Y:S01]  /*15a00*/  HADD2.F32 R43, -RZ, R42.H1_H1 ;  /* 0x3000002aff2b7230 */ /* 0x000fe20000004100 */
[----:B------:R-:W-:-:S02]  /*15a10*/  F2FP.F16.E4M3.UNPACK_B R38, R27 ;  /* 0x0000001bff26723e */ /* 0x000fc400020006ff */
[----:B------:R-:W-:Y:S02]  /*15a20*/  F2FP.F16.E4M3.UNPACK_B R39, R27.H1 ;  /* 0x0000001bff27723e */ /* 0x000fe400030006ff */
[----:B------:R-:W-:Y:S02]  /*15a30*/  PRMT R53, R40, 0x7054, R53 ;  /* 0x0000705428357816 */ /* 0x000fe40000000035 */
[-C--:B------:R-:W-:Y:S02]  /*15a40*/  F2FP.F16.E4M3.UNPACK_B R27, R24.reuse ;  /* 0x00000018ff1b723e */ /* 0x080fe400020006ff */
[----:B------:R-:W-:Y:S02]  /*15a50*/  F2FP.F16.E4M3.UNPACK_B R31, R24.H1 ;  /* 0x00000018ff1f723e */ /* 0x000fe400030006ff */
[----:B------:R-:W-:Y:S02]  /*15a60*/  LOP3.LUT R40, R37, 0xff000000, R28, 0xf8, !PT ;  /* 0xff00000025287812 */ /* 0x000fe400078ef81c */
[----:B------:R-:W-:-:S02]  /*15a70*/  F2FP.F16.E4M3.UNPACK_B R37, R25.H1 ;  /* 0x00000019ff25723e */ /* 0x000fc400030006ff */
[----:B------:R-:W-:Y:S02]  /*15a80*/  F2FP.F16.E4M3.UNPACK_B R49, R49.H1 ;  /* 0x00000031ff31723e */ /* 0x000fe400030006ff */
[----:B------:R-:W-:Y:S02]  /*15a90*/  F2FP.F16.E4M3.UNPACK_B R41, R41.H1 ;  /* 0x00000029ff29723e */ /* 0x000fe400030006ff */
[----:B------:R-:W-:-:S03]  /*15aa0*/  LOP3.LUT R53, R53, 0xff000000, R11, 0xf8, !PT ;  /* 0xff00000035357812 */ /* 0x000fc600078ef80b */
[----:B------:R-:W-:Y:S01]  /*15ab0*/  HADD2.F32 R42, -RZ, R41.H0_H0 ;  /* 0x20000029ff2a7230 */ /* 0x000fe20000004100 */
[----:B---3--:R-:W0:Y:S02]  /*15ac0*/  LDS.128 R4, [R61+0x14400] ;  /* 0x014400003d047984 */ /* 0x008e240000000c00 */
[-C--:B0-----:R-:W-:Y:S02]  /*15ad0*/  F2FP.F16.E4M3.UNPACK_B R10, R5.reuse ;  /* 0x00000005ff0a723e */ /* 0x081fe400020006ff */
[----:B------:R-:W-:Y:S01]  /*15ae0*/  F2FP.F16.E4M3.UNPACK_B R21, R5.H1 ;  /* 0x00000005ff15723e */ /* 0x000fe200030006ff */
[----:B------:R-:W-:Y:S01]  /*15af0*/  HADD2.F32 R5, -RZ, R36.H0_H0 ;  /* 0x20000024ff057230 */ /* 0x000fe20000004100 */
[-C--:B------:R-:W-:Y:S01]  /*15b00*/  F2FP.F16.E4M3.UNPACK_B R29, R7.reuse ;  /* 0x00000007ff1d723e */ /* 0x080fe200020006ff */
[----:B------:R-:W-:Y:S01]  /*15b10*/  HADD2.F32 R9, -RZ, R10.H0_H0 ;  /* 0x2000000aff097230 */ /* 0x000fe20000004100 */
[----:B------:R-:W-:Y:S01]  /*15b20*/  F2FP.F16.E4M3.UNPACK_B R30, R7.H1 ;  /* 0x00000007ff1e723e */ /* 0x000fe200030006ff */
[----:B------:R-:W-:-:S02]  /*15b30*/  HADD2.F32 R36, -RZ, R36.H1_H1 ;  /* 0x30000024ff247230 */ /* 0x000fc40000004100 */
[C---:B------:R-:W-:Y:S01]  /*15b40*/  FMUL.FTZ R24, R5.reuse, R50 ;  /* 0x0000003205187220 */ /* 0x040fe20000410000 */
[----:B------:R-:W-:Y:S01]  /*15b50*/  FMUL.FTZ R25, R5, R46 ;  /* 0x0000002e05197220 */ /* 0x000fe20000410000 */
[----:B------:R-:W-:Y:S02]  /*15b60*/  F2FP.F16.E4M3.UNPACK_B R11, R4.H1 ;  /* 0x00000004ff0b723e */ /* 0x000fe400030006ff */
[C---:B------:R-:W-:Y:S01]  /*15b70*/  FFMA.FTZ R5, R9.reuse, R46, -R24 ;  /* 0x0000002e09057223 */ /* 0x040fe20000010818 */
[----:B------:R-:W-:Y:S02]  /*15b80*/  HADD2.F32 R24, -RZ, R10.H1_H1 ;  /* 0x3000000aff187230 */ /* 0x000fe40000004100 */
[----:B------:R-:W-:Y:S01]  /*15b90*/  FFMA.FTZ R9, R9, R50, R25 ;  /* 0x0000003209097223 */ /* 0x000fe20000010019 */
[----:B------:R-:W-:Y:S02]  /*15ba0*/  HADD2.F32 R46, -RZ, R49.H0_H0 ;  /* 0x20000031ff2e7230 */ /* 0x000fe40000004100 */
[----:B------:R-:W-:Y:S01]  /*15bb0*/  FMUL.FTZ R55, R36, R51 ;  /* 0x0000003324377220 */ /* 0x000fe20000410000 */
[----:B------:R-:W-:-:S02]  /*15bc0*/  HADD2.F32 R10, -RZ, R37.H0_H0 ;  /* 0x20000025ff0a7230 */ /* 0x000fc40000004100 */
[-C--:B------:R-:W-:Y:S01]  /*15bd0*/  FMUL.FTZ R36, R36, R43.reuse ;  /* 0x0000002b24247220 */ /* 0x080fe20000410000 */
[----:B------:R-:W-:Y:S01]  /*15be0*/  HADD2.F32 R25, -RZ, R21.H0_H0 ;  /* 0x20000015ff197230 */ /* 0x000fe20000004100 */
[----:B------:R-:W-:Y:S01]  /*15bf0*/  F2FP.F16.E4M3.UNPACK_B R7, R4 ;  /* 0x00000004ff07723e */ /* 0x000fe200020006ff */
[----:B------:R-:W-:Y:S02]  /*15c00*/  HADD2.F32 R37, -RZ, R37.H1_H1 ;  /* 0x30000025ff257230 */ /* 0x000fe40000004100 */
[C---:B------:R-:W-:Y:S01]  /*15c10*/  FMUL.FTZ R48, R10.reuse, R46 ;  /* 0x0000002e0a307220 */ /* 0x040fe20000410000 */
[-C--:B------:R-:W-:Y:S01]  /*15c20*/  FMUL.FTZ R57, R10, R42.reuse ;  /* 0x0000002a0a397220 */ /* 0x080fe20000410000 */
[C---:B------:R-:W-:Y:S01]  /*15c30*/  FFMA.FTZ R10, R24.reuse, R43, -R55 ;  /* 0x0000002b180a7223 */ /* 0x040fe20000010837 */
[----:B------:R-:W-:Y:S01]  /*15c40*/  FFMA.FTZ R24, R24, R51, R36 ;  /* 0x0000003318187223 */ /* 0x000fe20000010024 */
[C---:B------:R-:W-:Y:S01]  /*15c50*/  FFMA.FTZ R51, R25.reuse, R42, -R48 ;  /* 0x0000002a19337223 */ /* 0x040fe20000010830 */
[----:B------:R-:W-:Y:S01]  /*15c60*/  HADD2.F32 R42, -RZ, R41.H1_H1 ;  /* 0x30000029ff2a7230 */ /* 0x000fe20000004100 */
[----:B------:R-:W-:Y:S01]  /*15c70*/  F2FP.F16.E4M3.UNPACK_B R48, R53 ;  /* 0x00000035ff30723e */ /* 0x000fe200020006ff */
[----:B------:R-:W-:Y:S01]  /*15c80*/  FFMA.FTZ R57, R25, R46, R57 ;  /* 0x0000002e19397223 */ /* 0x000fe20000010039 */
[----:B------:R-:W-:Y:S01]  /*15c90*/  F2FP.F16.E4M3.UNPACK_B R41, R45 ;  /* 0x0000002dff29723e */ /* 0x000fe200020006ff */
[----:B------:R-:W-:Y:S01]  /*15ca0*/  HADD2.F32 R46, -RZ, R49.H1_H1 ;  /* 0x30000031ff2e7230 */ /* 0x000fe20000004100 */
[----:B------:R-:W-:Y:S01]  /*15cb0*/  F2FP.F16.E4M3.UNPACK_B R53, R53.H1 ;  /* 0x00000035ff35723e */ /* 0x000fe200030006ff */
        /* <DEDUP_REMOVED lines=10> */
[----:B------:R-:W-:-:S02]  /*15d60*/  HADD2.F32 R41, -RZ, R41.H1_H1 ;  /* 0x30000029ff297230 */ /* 0x000fc40000004100 */
[----:B------:R-:W-:Y:S01]  /*15d70*/  FFMA.FTZ R52, R21, R42, -R50 ;  /* 0x0000002a15347223 */ /* 0x000fe20000010832 */
[----:B------:R-:W-:Y:S02]  /*15d80*/  HADD2.F32 R38, -RZ, R38.H1_H1 ;  /* 0x30000026ff267230 */ /* 0x000fe40000004100 */
[C---:B------:R-:W-:Y:S01]  /*15d90*/  FFMA.FTZ R56, R25.reuse, R43, -R56 ;  /* 0x0000002b19387223 */ /* 0x040fe20000010838 */
[----:B------:R-:W-:Y:S02]  /*15da0*/  HADD2.F32 R48, -RZ, R48.H1_H1 ;  /* 0x30000030ff307230 */ /* 0x000fe40000004100 */
[----:B------:R-:W-:Y:S01]  /*15db0*/  FFMA.FTZ R49, R25, R49, R36 ;  /* 0x0000003119317223 */ /* 0x000fe20000010024 */
[----:B------:R-:W-:Y:S01]  /*15dc0*/  FFMA.FTZ R54, R21, R46, R37 ;  /* 0x0000002e15367223 */ /* 0x000fe20000010025 */
[----:B------:R-:W-:Y:S02]  /*15dd0*/  HADD2.F32 R29, -RZ, R29.H1_H1 ;  /* 0x3000001dff1d7230 */ /* 0x000fe40000004100 */
[----:B------:R-:W-:Y:S01]  /*15de0*/  FMUL.FTZ R37, R38, R41 ;  /* 0x0000002926257220 */ /* 0x000fe20000410000 */
[----:B------:R-:W-:-:S02]  /*15df0*/  HADD2.F32 R42, -RZ, R53.H0_H0 ;  /* 0x20000035ff2a7230 */ /* 0x000fc40000004100 */
[-C--:B------:R-:W-:Y:S01]  /*15e00*/  FMUL.FTZ R46, R38, R48.reuse ;  /* 0x00000030262e7220 */ /* 0x080fe20000410000 */
[----:B------:R-:W-:Y:S02]  /*15e10*/  HADD2.F32 R25, -RZ, R39.H0_H0 ;  /* 0x20000027ff197230 */ /* 0x000fe40000004100 */
[C---:B------:R-:W-:Y:S01]  /*15e20*/  FFMA.FTZ R58, R29.reuse, R48, R37 ;  /* 0x000000301d3a7223 */ /* 0x040fe20000010025 */
[----:B------:R-:W-:Y:S02]  /*15e30*/  HADD2.F32 R36, -RZ, R45.H0_H0 ;  /* 0x2000002dff247230 */ /* 0x000fe40000004100 */
[----:B------:R-:W-:Y:S01]  /*15e40*/  FFMA.FTZ R55, R29, R41, -R46 ;  /* 0x000000291d377223 */ /* 0x000fe2000001082e */
[----:B------:R-:W-:Y:S02]  /*15e50*/  HADD2.F32 R21, -RZ, R30.H0_H0 ;  /* 0x2000001eff157230 */ /* 0x000fe40000004100 */
[C---:B------:R-:W-:Y:S01]  /*15e60*/  FMUL.FTZ R38, R25.reuse, R42 ;  /* 0x0000002a19267220 */ /* 0x040fe20000410000 */
[----:B------:R-:W-:Y:S01]  /*15e70*/  F2FP.F16.E4M3.UNPACK_B R37, R47.H1 ;  /* 0x0000002fff25723e */ /* 0x000fe200030006ff */
[----:B------:R-:W-:Y:S01]  /*15e80*/  FMUL.FTZ R25, R25, R36 ;  /* 0x0000002419197220 */ /* 0x000fe20000410000 */
[----:B------:R-:W-:Y:S01]  /*15e90*/  F2FP.F16.E4M3.UNPACK_B R29, R40.H1 ;  /* 0x00000028ff1d723e */ /* 0x000fe200030006ff */
[----:B------:R-:W-:Y:S01]  /*15ea0*/  FFMA.FTZ R59, R21, R36, -R38 ;  /* 0x00000024153b7223 */ /* 0x000fe20000010826 */
[----:B------:R-:W-:-:S02]  /*15eb0*/  HADD2.F32 R53, -RZ, R53.H1_H1 ;  /* 0x30000035ff357230 */ /* 0x000fc40000004100 */
[----:B------:R-:W-:Y:S01]  /*15ec0*/  FFMA.FTZ R60, R21, R42, R25 ;  /* 0x0000002a153c7223 */ /* 0x000fe20000010019 */
[----:B------:R-:W-:Y:S01]  /*15ed0*/  HADD2.F32 R39, -RZ, R39.H1_H1 ;  /* 0x30000027ff277230 */ /* 0x000fe20000004100 */
[----:B------:R-:W-:Y:S01]  /*15ee0*/  F2FP.F16.E4M3.UNPACK_B R47, R47 ;  /* 0x0000002fff2f723e */ /* 0x000fe200020006ff */
[----:B------:R-:W-:Y:S01]  /*15ef0*/  HADD2.F32 R38, -RZ, R37.H0_H0 ;  /* 0x20000025ff267230 */ /* 0x000fe20000004100 */
[----:B------:R-:W-:Y:S01]  /*15f00*/  F2FP.F16.E4M3.UNPACK_B R40, R40 ;  /* 0x00000028ff28723e */ /* 0x000fe200020006ff */
[----:B------:R-:W-:Y:S02]  /*15f10*/  HADD2.F32 R25, -RZ, R31.H0_H0 ;  /* 0x2000001fff197230 */ /* 0x000fe40000004100 */
[----:B------:R-:W-:Y:S01]  /*15f20*/  FMUL.FTZ R41, R39, R53 ;  /* 0x0000003527297220 */ /* 0x000fe20000410000 */
[----:B------:R-:W-:Y:S01]  /*15f30*/  HADD2.F32 R36, -RZ, R29.H0_H0 ;  /* 0x2000001dff247230 */ /* 0x000fe20000004100 */
[----:B------:R-:W-:Y:S01]  /*15f40*/  F2FP.F16.E4M3.UNPACK_B R4, R6 ;  /* 0x00000006ff04723e */ /* 0x000fe200020006ff */
[----:B------:R-:W-:-:S02]  /*15f50*/  HADD2.F32 R45, -RZ, R45.H1_H1 ;  /* 0x3000002dff2d7230 */ /* 0x000fc40000004100 */
[C---:B------:R-:W-:Y:S01]  /*15f60*/  FMUL.FTZ R42, R25.reuse, R38 ;  /* 0x00000026192a7220 */ /* 0x040fe20000410000 */
[----:B------:R-:W-:Y:S02]  /*15f70*/  HADD2.F32 R30, -RZ, R30.H1_H1 ;  /* 0x3000001eff1e7230 */ /* 0x000fe40000004100 */
[----:B------:R-:W-:Y:S01]  /*15f80*/  FMUL.FTZ R25, R25, R36 ;  /* 0x0000002419197220 */ /* 0x000fe20000410000 */
[----:B------:R-:W-:Y:S02]  /*15f90*/  HADD2.F32 R21, -RZ, R11.H0_H0 ;  /* 0x2000000bff157230 */ /* 0x000fe40000004100 */
[-C--:B------:R-:W-:Y:S01]  /*15fa0*/  FMUL.FTZ R46, R39, R45.reuse ;  /* 0x0000002d272e7220 */ /* 0x080fe20000410000 */
[----:B------:R-:W-:Y:S02]  /*15fb0*/  HADD2.F32 R31, -RZ, R31.H1_H1 ;  /* 0x3000001fff1f7230 */ /* 0x000fe40000004100 */
[----:B------:R-:W-:Y:S01]  /*15fc0*/  FFMA.FTZ R62, R30, R45, -R41 ;  /* 0x0000002d1e3e7223 */ /* 0x000fe20000010829 */
[----:B------:R-:W-:-:S02]  /*15fd0*/  HADD2.F32 R11, -RZ, R11.H1_H1 ;  /* 0x3000000bff0b7230 */ /* 0x000fc40000004100 */
[C---:B------:R-:W-:Y:S01]  /*15fe0*/  FFMA.FTZ R41, R21.reuse, R38, R25 ;  /* 0x0000002615297223 */ /* 0x040fe20000010019 */
[----:B------:R-:W-:Y:S01]  /*15ff0*/  FFMA.FTZ R53, R30, R53, R46 ;  /* 0x000000351e357223 */ /* 0x000fe2000001002e */
[----:B------:R-:W-:Y:S02]  /*16000*/  HADD2.F32 R38, -RZ, R37.H1_H1 ;  /* 0x30000025ff267230 */ /* 0x000fe40000004100 */
[----:B------:R-:W-:Y:S01]  /*16010*/  FFMA.FTZ R39, R21, R36, -R42 ;  /* 0x0000002415277223 */ /* 0x000fe2000001082a */
[----:B------:R-:W-:Y:S01]  /*16020*/  HADD2.F32 R30, -RZ, R29.H1_H1 ;  /* 0x3000001dff1e7230 */ /* 0x000fe20000004100 */
[----:B------:R-:W-:Y:S01]  /*16030*/  F2FP.F16.E4M3.UNPACK_B R28, R6.H1 ;  /* 0x00000006ff1c723e */ /* 0x000fe200030006ff */
[----:B------:R-:W-:Y:S02]  /*16040*/  HADD2.F32 R36, -RZ, R47.H0_H0 ;  /* 0x2000002fff247230 */ /* 0x000fe40000004100 */
[----:B------:R-:W-:Y:S01]  /*16050*/  FMUL.FTZ R42, R31, R38 ;  /* 0x000000261f2a7220 */ /* 0x000fe20000410000 */
[----:B------:R-:W-:-:S02]  /*16060*/  HADD2.F32 R21, -RZ, R27.H0_H0 ;  /* 0x2000001bff157230 */ /* 0x000fc40000004100 */
[-C--:B------:R-:W-:Y:S01]  /*16070*/  FMUL.FTZ R31, R31, R30.reuse ;  /* 0x0000001e1f1f7220 */ /* 0x080fe20000410000 */
[----:B------:R-:W-:Y:S02]  /*16080*/  HADD2.F32 R27, -RZ, R27.H1_H1 ;  /* 0x3000001bff1b7230 */ /* 0x000fe40000004100 */
[C---:B------:R-:W-:Y:S01]  /*16090*/  FFMA.FTZ R48, R11.reuse, R30, -R42 ;  /* 0x0000001e0b307223 */ /* 0x040fe2000001082a */
[--C-:B------:R-:W-:Y:S02]  /*160a0*/  HADD2.F32 R30, -RZ, R40.reuse.H0_H0 ;  /* 0x20000028ff1e7230 */ /* 0x100fe40000004100 */
[----:B------:R-:W-:Y:S01]  /*160b0*/  FFMA.FTZ R50, R11, R38, R31 ;  /* 0x000000260b327223 */ /* 0x000fe2000001001f */
[----:B------:R-:W-:Y:S02]  /*160c0*/  HADD2.F32 R11, -RZ, R7.H0_H0 ;  /* 0x20000007ff0b7230 */ /* 0x000fe40000004100 */
[----:B------:R-:W-:Y:S01]  /*160d0*/  FMUL.FTZ R42, R21, R36 ;  /* 0x00000024152a7220 */ /* 0x000fe20000410000 */
[----:B------:R-:W-:Y:S01]  /*160e0*/  HADD2.F32 R38, -RZ, R47.H1_H1 ;  /* 0x3000002fff267230 */ /* 0x000fe20000004100 */
[----:B------:R-:W-:Y:S01]  /*160f0*/  F2FP.F16.E4M3.UNPACK_B R6, R26 ;  /* 0x0000001aff06723e */ /* 0x000fe200020006ff */
[----:B------:R-:W-:-:S02]  /*16100*/  HADD2.F32 R40, -RZ, R40.H1_H1 ;  /* 0x30000028ff287230 */ /* 0x000fc40000004100 */
[-C--:B------:R-:W-:Y:S01]  /*16110*/  FMUL.FTZ R46, R21, R30.reuse ;  /* 0x0000001e152e7220 */ /* 0x080fe20000410000 */
[----:B------:R-:W-:Y:S01]  /*16120*/  FFMA.FTZ R42, R11, R30, -R42 ;  /* 0x0000001e0b2a7223 */ /* 0x000fe2000001082a */
[----:B------:R-:W-:Y:S01]  /*16130*/  HADD2.F32 R7, -RZ, R7.H1_H1 ;  /* 0x30000007ff077230 */ /* 0x000fe20000004100 */
[----:B------:R-:W-:Y:S01]  /*16140*/  F2FP.F16.E4M3.UNPACK_B R26, R26.H1 ;  /* 0x0000001aff1a723e */ /* 0x000fe200030006ff */
[C---:B------:R-:W-:Y:S01]  /*16150*/  FMUL.FTZ R30, R27.reuse, R38 ;  /* 0x000000261b1e7220 */ /* 0x040fe20000410000 */
[----:B------:R-:W-:Y:S01]  /*16160*/  F2FP.F16.E4M3.UNPACK_B R25, R8.H1 ;  /* 0x00000008ff19723e */ /* 0x000fe200030006ff */
[----:B------:R-:W-:Y:S01]  /*16170*/  FMUL.FTZ R29, R27, R40 ;  /* 0x000000281b1d7220 */ /* 0x000fe20000410000 */
[----:B------:R-:W-:Y:S01]  /*16180*/  F2FP.F16.E4M3.UNPACK_B R21, R20.H1 ;  /* 0x00000014ff15723e */ /* 0x000fe200030006ff */
[----:B------:R-:W-:Y:S01]  /*16190*/  FFMA.FTZ R46, R11, R36, R46 ;  /* 0x000000240b2e7223 */ /* 0x000fe2000001002e */
[----:B------:R-:W-:Y:S01]  /*161a0*/  FFMA.FTZ R27, R7, R40, -R30 ;  /* 0x00000028071b7223 */ /* 0x000fe2000001081e */
[----:B------:R-:W-:-:S02]  /*161b0*/  HADD2.F32 R36, -RZ, R25.H0_H0 ;  /* 0x20000019ff247230 */ /* 0x000fc40000004100 */
[----:B------:R-:W-:Y:S01]  /*161c0*/  FFMA.FTZ R29, R7, R38, R29 ;  /* 0x00000026071d7223 */ /* 0x000fe2000001001d */
[--C-:B------:R-:W-:Y:S01]  /*161d0*/  HADD2.F32 R11, -RZ, R26.reuse.H0_H0 ;  /* 0x2000001aff0b7230 */ /* 0x100fe20000004100 */
[----:B------:R-:W-:Y:S01]  /*161e0*/  F2FP.F16.E4M3.UNPACK_B R20, R20 ;  /* 0x00000014ff14723e */ /* 0x000fe200020006ff */
[----:B------:R-:W-:Y:S01]  /*161f0*/  HADD2.F32 R30, -RZ, R21.H0_H0 ;  /* 0x20000015ff1e7230 */ /* 0x000fe20000004100 */
[----:B------:R-:W-:Y:S01]  /*16200*/  F2FP.F16.E4M3.UNPACK_B R8, R8 ;  /* 0x00000008ff08723e */ /* 0x000fe200020006ff */
[----:B------:R-:W-:Y:S02]  /*16210*/  HADD2.F32 R25, -RZ, R25.H1_H1 ;  /* 0x30000019ff197230 */ /* 0x000fe40000004100 */
[C---:B------:R-:W-:Y:S01]  /*16220*/  FMUL.FTZ R38, R11.reuse, R36 ;  /* 0x000000240b267220 */ /* 0x040fe20000410000 */
[----:B------:R-:W-:Y:S02]  /*16230*/  HADD2.F32 R26, -RZ, R26.H1_H1 ;  /* 0x3000001aff1a7230 */ /* 0x000fe40000004100 */
[----:B------:R-:W-:Y:S01]  /*16240*/  FMUL.FTZ R40, R11, R30 ;  /* 0x0000001e0b287220 */ /* 0x000fe20000410000 */
[----:B------:R-:W-:Y:S01]  /*16250*/  HADD2.F32 R21, -RZ, R21.H1_H1 ;  /* 0x30000015ff157230 */ /* 0x000fe20000004100 */
[----:B------:R-:W-:Y:S01]  /*16260*/  F2FP.SATFINITE.E4M3.F32.PACK_AB_MERGE_C R51, R52, R51, RZ ;  /* 0x000000333433723e */ /* 0x000fe200048070ff */
[----:B------:R-:W-:-:S02]  /*16270*/  HADD2.F32 R7, -RZ, R28.H0_H0 ;  /* 0x2000001cff077230 */ /* 0x000fc40000004100 */
[C---:B------:R-:W-:Y:S01]  /*16280*/  FMUL.FTZ R11, R26.reuse, R25 ;  /* 0x000000191a0b7220 */ /* 0x040fe20000410000 */
[----:B------:R-:W-:Y:S02]  /*16290*/  HADD2.F32 R28, -RZ, R28.H1_H1 ;  /* 0x3000001cff1c7230 */ /* 0x000fe40000004100 */
[----:B------:R-:W-:Y:S01]  /*162a0*/  FMUL.FTZ R26, R26, R21 ;  /* 0x000000151a1a7220 */ /* 0x000fe20000410000 */
[----:B------:R-:W-:Y:S01]  /*162b0*/  F2FP.SATFINITE.E4M3.F32.PACK_AB_MERGE_C R54, R54, R57, RZ ;  /* 0x000000393636723e */ /* 0x000fe200048070ff */
[C---:B------:R-:W-:Y:S01]  /*162c0*/  FFMA.FTZ R38, R7.reuse, R30, -R38 ;  /* 0x0000001e07267223 */ /* 0x040fe20000010826 */
[----:B------:R-:W-:Y:S01]  /*162d0*/  FFMA.FTZ R40, R7, R36, R40 ;  /* 0x0000002407287223 */ /* 0x000fe20000010028 */
[C---:B------:R-:W-:Y:S01]  /*162e0*/  FFMA.FTZ R43, R28.reuse, R21, -R11 ;  /* 0x000000151c2b7223 */ /* 0x040fe2000001080b */
[----:B------:R-:W-:Y:S01]  /*162f0*/  FFMA.FTZ R45, R28, R25, R26 ;  /* 0x000000191c2d7223 */ /* 0x000fe2000001001a */
[--C-:B------:R-:W-:Y:S01]  /*16300*/  HADD2.F32 R11, -RZ, R20.reuse.H0_H0 ;  /* 0x20000014ff0b7230 */ /* 0x100fe20000004100 */
[----:B------:R-:W-:Y:S01]  /*16310*/  F2FP.SATFINITE.E4M3.F32.PACK_AB_MERGE_C R5, R10, R5, R51 ;  /* 0x000000050a05723e */ /* 0x000fe20004807033 */
[----:B------:R-:W-:Y:S01]  /*16320*/  HADD2.F32 R21, -RZ, R20.H1_H1 ;  /* 0x30000014ff157230 */ /* 0x000fe20000004100 */
[----:B------:R-:W-:Y:S01]  /*16330*/  F2FP.SATFINITE.E4M3.F32.PACK_AB_MERGE_C R38, R43, R38, RZ ;  /* 0x000000262b26723e */ /* 0x000fe200048070ff */
[----:B------:R-:W-:Y:S01]  /*16340*/  HADD2.F32 R20, -RZ, R8.H0_H0 ;  /* 0x20000008ff147230 */ /* 0x000fe20000004100 */
[----:B------:R-:W-:Y:S01]  /*16350*/  F2FP.SATFINITE.E4M3.F32.PACK_AB_MERGE_C R40, R45, R40, RZ ;  /* 0x000000282d28723e */ /* 0x000fe200048070ff */
[----:B------:R-:W-:Y:S01]  /*16360*/  HADD2.F32 R7, -RZ, R6.H0_H0 ;  /* 0x20000006ff077230 */ /* 0x000fe20000004100 */
[----:B------:R-:W-:Y:S01]  /*16370*/  F2FP.SATFINITE.E4M3.F32.PACK_AB_MERGE_C R9, R24, R9, R54 ;  /* 0x000000091809723e */ /* 0x000fe20004807036 */
[----:B------:R-:W-:-:S02]  /*16380*/  HADD2.F32 R25, -RZ, R8.H1_H1 ;  /* 0x30000008ff197230 */ /* 0x000fc40000004100 */
[----:B------:R-:W-:Y:S02]  /*16390*/  HADD2.F32 R8, -RZ, R6.H1_H1 ;  /* 0x30000006ff087230 */ /* 0x000fe40000004100 */
[CC--:B------:R-:W-:Y:S01]  /*163a0*/  FMUL.FTZ R31, R7.reuse, R20.reuse ;  /* 0x00000014071f7220 */ /* 0x0c0fe20000410000 */
[--C-:B------:R-:W-:Y:S02]  /*163b0*/  HADD2.F32 R6, -RZ, R4.reuse.H0_H0 ;  /* 0x20000004ff067230 */ /* 0x100fe40000004100 */
[----:B------:R-:W-:Y:S01]  /*163c0*/  FMUL.FTZ R7, R7, R11 ;  /* 0x0000000b07077220 */ /* 0x000fe20000410000 */
[----:B------:R-:W-:Y:S02]  /*163d0*/  HADD2.F32 R4, -RZ, R4.H1_H1 ;  /* 0x30000004ff047230 */ /* 0x000fe40000004100 */
[C---:B------:R-:W-:Y:S01]  /*163e0*/  FMUL.FTZ R37, R8.reuse, R25 ;  /* 0x0000001908257220 */ /* 0x040fe20000410000 */
[----:B------:R-:W-:Y:S01]  /*163f0*/  FMUL.FTZ R8, R8, R21 ;  /* 0x0000001508087220 */ /* 0x000fe20000410000 */
        /* <DEDUP_REMOVED lines=11> */
[----:B------:R-:W-:Y:S02]  /*164b0*/  F2FP.SATFINITE.E4M3.F32.PACK_AB_MERGE_C R11, R58, R49, R11 ;  /* 0x000000313a0b723e */ /* 0x000fe4000480700b */
[----:B------:R-:W-:Y:S01]  /*164c0*/  F2FP.SATFINITE.E4M3.F32.PACK_AB_MERGE_C R8, R29, R46, R8 ;  /* 0x0000002e1d08723e */ /* 0x000fe20004807008 */
[----:B------:R3:W-:Y:S01]  /*164d0*/  STS.128 [R61+0x14400], R4 ;  /* 0x014400043d007388 */ /* 0x0007e20000000c00 */
[----:B------:R-:W-:-:S05]  /*164e0*/  F2FP.SATFINITE.E4M3.F32.PACK_AB_MERGE_C R10, R25, R20, R40 ;  /* 0x00000014190a723e */ /* 0x000fca0004807028 */
[----:B------:R3:W-:Y:S02]  /*164f0*/  STS.128 [R0+0x14400], R8 ;  /* 0x0144000800007388 */ /* 0x0007e40000000c00 */
.L_x_582:
[----:B------:R-:W-:Y:S05]  /*16500*/  BSYNC B1 ;  /* 0x0000000000017941 */ /* 0x000fea0003800000 */
.L_x_581:
[----:B------:R-:W-:Y:S05]  /*16510*/  @P2 BRA `(.L_x_563) ;  /* 0x0000000c00dc2947 */ /* 0x000fea0003800000 */
[----:B------:R-:W4:Y:S01]  /*16520*/  LDL R49, [R1+0x1c] ;  /* 0x00001c0001317983 */ /* 0x000f220000100800 */
[----:B-1-3-5:R-:W-:Y:S02]  /*16530*/  SHF.R.U32.HI R4, RZ, 0x8, R32 ;  /* 0x00000008ff047819 */ /* 0x02afe40000011620 */
[----:B------:R-:W-:Y:S02]  /*16540*/  LOP3.LUT R0, R32, 0xff, RZ, 0xc0, !PT ;  /* 0x000000ff20007812 */ /* 0x000fe400078ec0ff */
[----:B------:R-:W-:Y:S02]  /*16550*/  SHF.R.U32.HI R8, RZ, 0x8, R34 ;  /* 0x00000008ff087819 */ /* 0x000fe40000011622 */
[----:B------:R-:W-:Y:S02]  /*16560*/  LOP3.LUT R5, R4, 0xff, RZ, 0xc0, !PT ;  /* 0x000000ff04057812 */ /* 0x000fe400078ec0ff */
[----:B------:R-:W-:Y:S02]  /*16570*/  LEA.HI R3, R3, R174, RZ, 0x1c ;  /* 0x000000ae03037211 */ /* 0x000fe400078fe0ff */
[----:B------:R-:W-:-:S02]  /*16580*/  LOP3.LUT R4, R34, 0xff, RZ, 0xc0, !PT ;  /* 0x000000ff22047812 */ /* 0x000fc400078ec0ff */
[----:B------:R-:W-:Y:S02]  /*16590*/  LOP3.LUT R9, R8, 0xff, RZ, 0xc0, !PT ;  /* 0x000000ff08097812 */ /* 0x000fe400078ec0ff */
[----:B0-----:R-:W-:Y:S02]  /*165a0*/  PRMT R21, R5, 0x7604, R0 ;  /* 0x0000760405157816 */ /* 0x001fe40000000000 */
[----:B------:R-:W-:Y:S02]  /*165b0*/  SHF.R.S32.HI R0, RZ, 0x1f, R3 ;  /* 0x0000001fff007819 */ /* 0x000fe40000011403 */
[----:B------:R-:W-:Y:S02]  /*165c0*/  PRMT R25, R9, 0x7604, R4 ;  /* 0x0000760409197816 */ /* 0x000fe40000000004 */
[----:B------:R-:W-:Y:S01]  /*165d0*/  LEA.HI R4, R0, R3, RZ, 0x2 ;  /* 0x0000000300047211 */ /* 0x000fe200078f10ff */
[----:B------:R-:W-:Y:S01]  /*165e0*/  IMAD.SHL.U32 R3, R3, 0x10, RZ ;  /* 0x0000001003037824 */ /* 0x000fe200078e00ff */
[----:B------:R-:W-:-:S02]  /*165f0*/  SHF.R.U32.HI R7, RZ, 0x8, R33 ;  /* 0x00000008ff077819 */ /* 0x000fc40000011621 */
[----:B------:R-:W-:Y:S01]  /*16600*/  LOP3.LUT R6, R33, 0xff, RZ, 0xc0, !PT ;  /* 0x000000ff21067812 */ /* 0x000fe200078ec0ff */
[----:B------:R-:W-:Y:S01]  /*16610*/  IMAD.SHL.U32 R4, R4, 0x800, RZ ;  /* 0x0000080004047824 */ /* 0x000fe200078e00ff */
[----:B------:R-:W-:Y:S02]  /*16620*/  LOP3.LUT R0, R208, 0x30, R3, 0xf8, !PT ;  /* 0x00000030d0007812 */ /* 0x000fe400078ef803 */
[----:B------:R-:W-:Y:S02]  /*16630*/  LOP3.LUT R7, R7, 0xff, RZ, 0xc0, !PT ;  /* 0x000000ff07077812 */ /* 0x000fe400078ec0ff */
[----:B------:R-:W-:Y:S02]  /*16640*/  SHF.R.U32.HI R8, RZ, 0x8, R12 ;  /* 0x00000008ff087819 */ /* 0x000fe4000001160c */
[----:B------:R-:W-:Y:S02]  /*16650*/  LOP3.LUT R0, R0, R209, RZ, 0x3c, !PT ;  /* 0x000000d100007212 */ /* 0x000fe400078e3cff */
[----:B------:R-:W-:-:S02]  /*16660*/  LOP3.LUT R3, R4, 0xffffe000, RZ, 0xc0, !PT ;  /* 0xffffe00004037812 */ /* 0x000fc400078ec0ff */
[----:B------:R-:W-:Y:S02]  /*16670*/  PRMT R20, R7, 0x7604, R6 ;  /* 0x0000760407147816 */ /* 0x000fe40000000006 */
[----:B------:R-:W-:Y:S02]  /*16680*/  SHF.R.U32.HI R6, RZ, 0x8, R35 ;  /* 0x00000008ff067819 */ /* 0x000fe40000011623 */
[----:B------:R-:W-:Y:S02]  /*16690*/  LOP3.LUT R7, R12, 0xff, RZ, 0xc0, !PT ;  /* 0x000000ff0c077812 */ /* 0x000fe400078ec0ff */
[----:B------:R-:W-:Y:S02]  /*166a0*/  LOP3.LUT R8, R8, 0xff, RZ, 0xc0, !PT ;  /* 0x000000ff08087812 */ /* 0x000fe400078ec0ff */
[----:B------:R-:W-:Y:S02]  /*166b0*/  IADD3 R3, R0, R210, R3 ;  /* 0x000000d200037210 */ /* 0x000fe40007ffe003 */
[----:B------:R-:W-:-:S02]  /*166c0*/  LOP3.LUT R5, R35, 0xff, RZ, 0xc0, !PT ;  /* 0x000000ff23057812 */ /* 0x000fc400078ec0ff */
[----:B------:R-:W-:Y:S02]  /*166d0*/  LOP3.LUT R6, R6, 0xff, RZ, 0xc0, !PT ;  /* 0x000000ff06067812 */ /* 0x000fe400078ec0ff */
[----:B------:R-:W-:Y:S02]  /*166e0*/  PRMT R29, R8, 0x7604, R7 ;  /* 0x00007604081d7816 */ /* 0x000fe40000000007 */
[----:B------:R-:W-:Y:S02]  /*166f0*/  SHF.R.U32.HI R8, RZ, 0x8, R13 ;  /* 0x00000008ff087819 */ /* 0x000fe4000001160d */
[----:B------:R-:W-:Y:S02]  /*16700*/  IADD3 R0, R18, R3, RZ ;  /* 0x0000000312007210 */ /* 0x000fe40007ffe0ff */
[----:B------:R-:W-:Y:S02]  /*16710*/  PRMT R24, R6, 0x7604, R5 ;  /* 0x0000760406187816 */ /* 0x000fe40000000005 */
[----:B------:R-:W-:-:S02]  /*16720*/  LOP3.LUT R3, R8, 0xff, RZ, 0xc0, !PT ;  /* 0x000000ff08037812 */ /* 0x000fc400078ec0ff */
[----:B------:R-:W0:Y:S01]  /*16730*/  LDS.128 R8, [R0+0x14400] ;  /* 0x0144000000087984 */ /* 0x000e220000000c00 */
[----:B------:R-:W-:Y:S02]  /*16740*/  SHF.R.U32.HI R31, RZ, 0x8, R15 ;  /* 0x00000008ff1f7819 */ /* 0x000fe4000001160f */
[----:B------:R-:W-:Y:S02]  /*16750*/  LOP3.LUT R26, R13, 0xff, RZ, 0xc0, !PT ;  /* 0x000000ff0d1a7812 */ /* 0x000fe400078ec0ff */
[----:B------:R-:W-:Y:S02]  /*16760*/  LOP3.LUT R30, R15, 0xff, RZ, 0xc0, !PT ;  /* 0x000000ff0f1e7812 */ /* 0x000fe400078ec0ff */
[----:B------:R-:W-:Y:S02]  /*16770*/  LOP3.LUT R31, R31, 0xff, RZ, 0xc0, !PT ;  /* 0x000000ff1f1f7812 */ /* 0x000fe400078ec0ff */
[----:B------:R-:W-:Y:S02]  /*16780*/  PRMT R26, R3, 0x7604, R26 ;  /* 0x00007604031a7816 */ /* 0x000fe4000000001a */
[----:B------:R-:W-:-:S02]  /*16790*/  SHF.R.U32.HI R3, RZ, 0x10, R33 ;  /* 0x00000010ff037819 */ /* 0x000fc40000011621 */
[----:B------:R-:W-:Y:S02]  /*167a0*/  PRMT R30, R31, 0x7604, R30 ;  /* 0x000076041f1e7816 */ /* 0x000fe4000000001e */
[----:B------:R-:W-:Y:S01]  /*167b0*/  SHF.R.U32.HI R28, RZ, 0x8, R14 ;  /* 0x00000008ff1c7819 */ /* 0x000fe2000001160e */
[----:B------:R-:W-:Y:S01]  /*167c0*/  IMAD.U32 R3, R3, 0x10000, RZ ;  /* 0x0001000003037824 */ /* 0x000fe200078e00ff */
[----:B------:R-:W-:Y:S02]  /*167d0*/  SHF.R.U32.HI R31, RZ, 0x10, R13 ;  /* 0x00000010ff1f7819 */ /* 0x000fe4000001160d */
[----:B------:R-:W-:Y:S02]  /*167e0*/  LOP3.LUT R27, R14, 0xff, RZ, 0xc0, !PT ;  /* 0x000000ff0e1b7812 */ /* 0x000fe400078ec0ff */
[----:B------:R-:W-:Y:S01]  /*167f0*/  LOP3.LUT R28, R28, 0xff, RZ, 0xc0, !PT ;  /* 0x000000ff1c1c7812 */ /* 0x000fe200078ec0ff */
[----:B------:R-:W-:Y:S01]  /*16800*/  IMAD.U32 R31, R31, 0x10000, RZ ;  /* 0x000100001f1f7824 */ /* 0x000fe200078e00ff */
[----:B--2---:R-:W-:-:S02]  /*16810*/  SHF.R.U32.HI R39, RZ, 0x10, R15 ;  /* 0x00000010ff277819 */ /* 0x004fc4000001160f */
[----:B------:R-:W-:Y:S02]  /*16820*/  LOP3.LUT R3, R20, 0xff0000, R3, 0xf8, !PT ;  /* 0x00ff000014037812 */ /* 0x000fe400078ef803 */
[----:B----4-:R-:W-:Y:S02]  /*16830*/  PRMT R37, R28, 0x7604, R27 ;  /* 0x000076041c257816 */ /* 0x010fe4000000001b */
[----:B------:R-:W-:Y:S02]  /*16840*/  SHF.R.U32.HI R27, RZ, 0x10, R35 ;  /* 0x00000010ff1b7819 */ /* 0x000fe40000011623 */
[----:B------:R-:W-:Y:S02]  /*16850*/  SHF.L.U32 R39, R39, 0x10, RZ ;  /* 0x0000001027277819 */ /* 0x000fe400000006ff */
[----:B------:R-:W-:Y:S01]  /*16860*/  LOP3.LUT R31, R26, 0xff0000, R31, 0xf8, !PT ;  /* 0x00ff00001a1f7812 */ /* 0x000fe200078ef81f */
[----:B------:R-:W-:Y:S01]  /*16870*/  IMAD.U32 R27, R27, 0x10000, RZ ;  /* 0x000100001b1b7824 */ /* 0x000fe200078e00ff */
        /* <DEDUP_REMOVED lines=12> */
[----:B------:R-:W-:-:S02]  /*16940*/  F2FP.F16.E4M3.UNPACK_B R39, R37 ;  /* 0x00000025ff27723e */ /* 0x000fc400020006ff */
[----:B------:R-:W-:Y:S02]  /*16950*/  LOP3.LUT R27, R24, 0xff0000, R27, 0xf8, !PT ;  /* 0x00ff0000181b7812 */ /* 0x000fe400078ef81b */
[----:B------:R-:W-:Y:S01]  /*16960*/  F2FP.F16.E4M3.UNPACK_B R34, R33 ;  /* 0x00000021ff22723e */ /* 0x000fe200020006ff */
[--C-:B------:R-:W-:Y:S01]  /*16970*/  HADD2.F32 R40, -RZ, R39.reuse.H0_H0 ;  /* 0x20000027ff287230 */ /* 0x100fe20000004100 */
[----:B------:R-:W-:Y:S01]  /*16980*/  LOP3.LUT R36, R27, 0xff000000, R35, 0xf8, !PT ;  /* 0xff0000001b247812 */ /* 0x000fe200078ef823 */
[----:B------:R-:W-:Y:S01]  /*16990*/  HADD2.F32 R39, -RZ, R39.H1_H1 ;  /* 0x30000027ff277230 */ /* 0x000fe20000004100 */
[----:B0-----:R-:W-:Y:S01]  /*169a0*/  F2FP.F16.E4M3.UNPACK_B R27, R9.H1 ;  /* 0x00000009ff1b723e */ /* 0x001fe200030006ff */
[----:B------:R-:W-:Y:S01]  /*169b0*/  HADD2.F32 R35, -RZ, R34.H0_H0 ;  /* 0x20000022ff237230 */ /* 0x000fe20000004100 */
[-C--:B------:R-:W-:Y:S02]  /*169c0*/  F2FP.F16.E4M3.UNPACK_B R28, R10.reuse ;  /* 0x0000000aff1c723e */ /* 0x080fe400020006ff */
[----:B------:R-:W-:-:S02]  /*169d0*/  F2FP.F16.E4M3.UNPACK_B R29, R10.H1 ;  /* 0x0000000aff1d723e */ /* 0x000fc400030006ff */
[----:B------:R-:W-:Y:S02]  /*169e0*/  F2FP.F16.E4M3.UNPACK_B R10, R37.H1 ;  /* 0x00000025ff0a723e */ /* 0x000fe400030006ff */
[----:B------:R-:W-:Y:S02]  /*169f0*/  F2FP.F16.E4M3.UNPACK_B R33, R33.H1 ;  /* 0x00000021ff21723e */ /* 0x000fe400030006ff */
[-C--:B------:R-:W-:Y:S02]  /*16a00*/  F2FP.F16.E4M3.UNPACK_B R30, R11.reuse ;  /* 0x0000000bff1e723e */ /* 0x080fe400020006ff */
[----:B------:R-:W-:Y:S01]  /*16a10*/  F2FP.F16.E4M3.UNPACK_B R31, R11.H1 ;  /* 0x0000000bff1f723e */ /* 0x000fe200030006ff */
[----:B------:R-:W-:Y:S01]  /*16a20*/  HADD2.F32 R37, -RZ, R33.H0_H0 ;  /* 0x20000021ff257230 */ /* 0x000fe20000004100 */
[-C--:B------:R-:W-:Y:S02]  /*16a30*/  F2FP.F16.E4M3.UNPACK_B R11, R8.reuse ;  /* 0x00000008ff0b723e */ /* 0x080fe400020006ff */
[----:B------:R-:W-:Y:S01]  /*16a40*/  F2FP.F16.E4M3.UNPACK_B R26, R8.H1 ;  /* 0x00000008ff1a723e */ /* 0x000fe200030006ff */
[----:B------:R-:W0:Y:S02]  /*16a50*/  LDS.128 R4, [R49+0x14400] ;  /* 0x0144000031047984 */ /* 0x000e240000000c00 */
[----:B0-----:R-:W-:-:S02]  /*16a60*/  F2FP.F16.E4M3.UNPACK_B R3, R6 ;  /* 0x00000006ff03723e */ /* 0x001fc400020006ff */
[----:B------:R-:W-:Y:S02]  /*16a70*/  F2FP.F16.E4M3.UNPACK_B R21, R6.H1 ;  /* 0x00000006ff15723e */ /* 0x000fe400030006ff */
[----:B------:R-:W-:Y:S02]  /*16a80*/  F2FP.F16.E4M3.UNPACK_B R6, R9 ;  /* 0x00000009ff06723e */ /* 0x000fe400020006ff */
[-C--:B------:R-:W-:Y:S02]  /*16a90*/  F2FP.F16.E4M3.UNPACK_B R14, R5.reuse ;  /* 0x00000005ff0e723e */ /* 0x080fe400020006ff */
[----:B------:R-:W-:Y:S01]  /*16aa0*/  F2FP.F16.E4M3.UNPACK_B R15, R5.H1 ;  /* 0x00000005ff0f723e */ /* 0x000fe200030006ff */
[--C-:B------:R-:W-:Y:S01]  /*16ab0*/  HADD2.F32 R5, -RZ, R6.reuse.H0_H0 ;  /* 0x20000006ff057230 */ /* 0x100fe20000004100 */
[-C--:B------:R-:W-:Y:S01]  /*16ac0*/  F2FP.F16.E4M3.UNPACK_B R24, R7.reuse ;  /* 0x00000007ff18723e */ /* 0x080fe200020006ff */
[----:B------:R-:W-:Y:S01]  /*16ad0*/  HADD2.F32 R6, -RZ, R6.H1_H1 ;  /* 0x30000006ff067230 */ /* 0x000fe20000004100 */
[----:B------:R-:W-:Y:S01]  /*16ae0*/  F2FP.F16.E4M3.UNPACK_B R25, R7.H1 ;  /* 0x00000007ff19723e */ /* 0x000fe200030006ff */
[----:B------:R-:W-:Y:S01]  /*16af0*/  HADD2.F32 R8, -RZ, R15.H0_H0 ;  /* 0x2000000fff087230 */ /* 0x000fe20000004100 */
[----:B------:R-:W-:Y:S01]  /*16b00*/  F2FP.F16.E4M3.UNPACK_B R7, R4 ;  /* 0x00000004ff07723e */ /* 0x000fe200020006ff */
[----:B------:R-:W-:Y:S01]  /*16b10*/  FMUL.FTZ R9, R5, R40 ;  /* 0x0000002805097220 */ /* 0x000fe20000410000 */
[----:B------:R-:W-:Y:S01]  /*16b20*/  F2FP.F16.E4M3.UNPACK_B R13, R4.H1 ;  /* 0x00000004ff0d723e */ /* 0x000fe200030006ff */
[----:B------:R-:W-:-:S02]  /*16b30*/  HADD2.F32 R4, -RZ, R14.H0_H0 ;  /* 0x2000000eff047230 */ /* 0x000fc40000004100 */
[----:B------:R-:W-:Y:S01]  /*16b40*/  FMUL.FTZ R41, R5, R35 ;  /* 0x0000002305297220 */ /* 0x000fe20000410000 */
[----:B------:R-:W-:Y:S02]  /*16b50*/  HADD2.F32 R14, -RZ, R14.H1_H1 ;  /* 0x3000000eff0e7230 */ /* 0x000fe40000004100 */
[----:B------:R-:W-:Y:S01]  /*16b60*/  FMUL.FTZ R43, R6, R39 ;  /* 0x00000027062b7220 */ /* 0x000fe20000410000 */
[----:B------:R-:W-:Y:S02]  /*16b70*/  HADD2.F32 R15, -RZ, R15.H1_H1 ;  /* 0x3000000fff0f7230 */ /* 0x000fe40000004100 */
[C---:B------:R-:W-:Y:S01]  /*16b80*/  FFMA.FTZ R5, R4.reuse, R35, -R9 ;  /* 0x0000002304057223 */ /* 0x040fe20000010809 */
[----:B------:R-:W-:Y:S01]  /*16b90*/  FFMA.FTZ R9, R4, R40, R41 ;  /* 0x0000002804097223 */ /* 0x000fe20000010029 */
[----:B------:R-:W-:Y:S02]  /*16ba0*/  HADD2.F32 R35, -RZ, R34.H1_H1 ;  /* 0x30000022ff237230 */ /* 0x000fe40000004100 */
[----:B------:R-:W-:-:S02]  /*16bb0*/  HADD2.F32 R41, -RZ, R10.H0_H0 ;  /* 0x2000000aff297230 */ /* 0x000fc40000004100 */
        /* <DEDUP_REMOVED lines=20> */
[----:B------:R-:W-:Y:S02]  /*16d00*/  HADD2.F32 R8, -RZ, R24.H0_H0 ;  /* 0x20000018ff087230 */ /* 0x000fe40000004100 */
[C---:B------:R-:W-:Y:S01]  /*16d10*/  FMUL.FTZ R43, R10.reuse, R39 ;  /* 0x000000270a2b7220 */ /* 0x040fe20000410000 */
[----:B------:R-:W-:Y:S02]  /*16d20*/  HADD2.F32 R37, -RZ, R37.H1_H1 ;  /* 0x30000025ff257230 */ /* 0x000fe40000004100 */
[----:B------:R-:W-:Y:S01]  /*16d30*/  FMUL.FTZ R10, R10, R35 ;  /* 0x000000230a0a7220 */ /* 0x000fe20000410000 */
[----:B------:R-:W-:-:S02]  /*16d40*/  HADD2.F32 R30, -RZ, R30.H1_H1 ;  /* 0x3000001eff1e7230 */ /* 0x000fc40000004100 */
[C---:B------:R-:W-:Y:S01]  /*16d50*/  FFMA.FTZ R34, R15.reuse, R34, R27 ;  /* 0x000000220f227223 */ /* 0x040fe2000001001b */
[----:B------:R-:W-:Y:S02]  /*16d60*/  HADD2.F32 R33, -RZ, R33.H1_H1 ;  /* 0x30000021ff217230 */ /* 0x000fe40000004100 */
[C---:B------:R-:W-:Y:S01]  /*16d70*/  FFMA.FTZ R43, R8.reuse, R35, -R43 ;  /* 0x00000023082b7223 */ /* 0x040fe2000001082b */
[----:B------:R-:W-:Y:S01]  /*16d80*/  FFMA.FTZ R39, R8, R39, R10 ;  /* 0x0000002708277223 */ /* 0x000fe2000001000a */
[----:B------:R-:W-:Y:S01]  /*16d90*/  FFMA.FTZ R40, R15, R14, -R40 ;  /* 0x0000000e0f287223 */ /* 0x000fe20000010828 */
[----:B------:R-:W-:Y:S02]  /*16da0*/  HADD2.F32 R24, -RZ, R24.H1_H1 ;  /* 0x30000018ff187230 */ /* 0x000fe40000004100 */
[C---:B------:R-:W-:Y:S01]  /*16db0*/  FMUL.FTZ R35, R30.reuse, R37 ;  /* 0x000000251e237220 */ /* 0x040fe20000410000 */
[----:B------:R-:W-:Y:S02]  /*16dc0*/  HADD2.F32 R27, -RZ, R42.H0_H0 ;  /* 0x2000002aff1b7230 */ /* 0x000fe40000004100 */
[----:B------:R-:W-:Y:S01]  /*16dd0*/  FMUL.FTZ R30, R30, R33 ;  /* 0x000000211e1e7220 */ /* 0x000fe20000410000 */
[----:B------:R-:W-:-:S02]  /*16de0*/  HADD2.F32 R10, -RZ, R31.H0_H0 ;  /* 0x2000001fff0a7230 */ /* 0x000fc40000004100 */
[C---:B------:R-:W-:Y:S01]  /*16df0*/  FFMA.FTZ R46, R24.reuse, R33, -R35 ;  /* 0x00000021182e7223 */ /* 0x040fe20000010823 */
[--C-:B------:R-:W-:Y:S02]  /*16e00*/  HADD2.F32 R15, -RZ, R36.reuse.H0_H0 ;  /* 0x20000024ff0f7230 */ /* 0x100fe40000004100 */
[----:B------:R-:W-:Y:S01]  /*16e10*/  FFMA.FTZ R48, R24, R37, R30 ;  /* 0x0000002518307223 */ /* 0x000fe2000001001e */
[----:B------:R-:W-:Y:S02]  /*16e20*/  HADD2.F32 R8, -RZ, R25.H0_H0 ;  /* 0x20000019ff087230 */ /* 0x000fe40000004100 */
[C---:B------:R-:W-:Y:S01]  /*16e30*/  FMUL.FTZ R47, R10.reuse, R27 ;  /* 0x0000001b0a2f7220 */ /* 0x040fe20000410000 */
[----:B------:R-:W-:Y:S01]  /*16e40*/  F2FP.F16.E4M3.UNPACK_B R24, R38.H1 ;  /* 0x00000026ff18723e */ /* 0x000fe200030006ff */
[----:B------:R-:W-:Y:S01]  /*16e50*/  FMUL.FTZ R10, R10, R15 ;  /* 0x0000000f0a0a7220 */ /* 0x000fe20000410000 */
[----:B------:R-:W-:Y:S01]  /*16e60*/  F2FP.F16.E4M3.UNPACK_B R14, R32.H1 ;  /* 0x00000020ff0e723e */ /* 0x000fe200030006ff */
[----:B------:R-:W-:-:S02]  /*16e70*/  HADD2.F32 R36, -RZ, R36.H1_H1 ;  /* 0x30000024ff247230 */ /* 0x000fc40000004100 */
[C---:B------:R-:W-:Y:S01]  /*16e80*/  FFMA.FTZ R47, R8.reuse, R15, -R47 ;  /* 0x0000000f082f7223 */ /* 0x040fe2000001082f */
[----:B------:R-:W-:Y:S01]  /*16e90*/  FFMA.FTZ R37, R8, R27, R10 ;  /* 0x0000001b08257223 */ /* 0x000fe2000001000a */
[----:B------:R-:W-:Y:S01]  /*16ea0*/  HADD2.F32 R42, -RZ, R42.H1_H1 ;  /* 0x3000002aff2a7230 */ /* 0x000fe20000004100 */
[----:B------:R-:W-:Y:S01]  /*16eb0*/  F2FP.F16.E4M3.UNPACK_B R38, R38 ;  /* 0x00000026ff26723e */ /* 0x000fe200020006ff */
[----:B------:R-:W-:Y:S01]  /*16ec0*/  HADD2.F32 R31, -RZ, R31.H1_H1 ;  /* 0x3000001fff1f7230 */ /* 0x000fe20000004100 */
[----:B------:R-:W-:Y:S01]  /*16ed0*/  F2FP.F16.E4M3.UNPACK_B R32, R32 ;  /* 0x00000020ff20723e */ /* 0x000fe200020006ff */
[----:B------:R-:W-:Y:S01]  /*16ee0*/  HADD2.F32 R27, -RZ, R24.H0_H0 ;  /* 0x20000018ff1b7230 */ /* 0x000fe20000004100 */
[----:B------:R-:W-:Y:S01]  /*16ef0*/  F2FP.SATFINITE.E4M3.F32.PACK_AB_MERGE_C R40, R40, R45, RZ ;  /* 0x0000002d2828723e */ /* 0x000fe200048070ff */
[----:B------:R-:W-:Y:S02]  /*16f00*/  HADD2.F32 R10, -RZ, R26.H0_H0 ;  /* 0x2000001aff0a7230 */ /* 0x000fe40000004100 */
[----:B------:R-:W-:Y:S01]  /*16f10*/  FMUL.FTZ R30, R31, R42 ;  /* 0x0000002a1f1e7220 */ /* 0x000fe20000410000 */
[----:B------:R-:W-:-:S02]  /*16f20*/  HADD2.F32 R15, -RZ, R14.H0_H0 ;  /* 0x2000000eff0f7230 */ /* 0x000fc40000004100 */
[-C--:B------:R-:W-:Y:S01]  /*16f30*/  FMUL.FTZ R33, R31, R36.reuse ;  /* 0x000000241f217220 */ /* 0x080fe20000410000 */
        /* <DEDUP_REMOVED lines=10> */
[----:B------:R-:W-:Y:S01]  /*16fe0*/  FFMA.FTZ R30, R8, R27, R10 ;  /* 0x0000001b081e7223 */ /* 0x000fe2000001000a */
[----:B------:R-:W-:Y:S02]  /*16ff0*/  HADD2.F32 R13, -RZ, R13.H1_H1 ;  /* 0x3000000dff0d7230 */ /* 0x000fe40000004100 */
        /* <DEDUP_REMOVED lines=8> */
[----:B------:R-:W-:Y:S01]  /*17080*/  F2FP.SATFINITE.E4M3.F32.PACK_AB_MERGE_C R5, R4, R5, R40 ;  /* 0x000000050405723e */ /* 0x000fe20004807028 */
        /* <DEDUP_REMOVED lines=11> */
[----:B------:R-:W-:Y:S01]  /*17140*/  FMUL.FTZ R11, R11, R32 ;  /* 0x000000200b0b7220 */ /* 0x000fe20000410000 */
[----:B------:R-:W-:Y:S01]  /*17150*/  F2FP.F16.E4M3.UNPACK_B R10, R20.H1 ;  /* 0x00000014ff0a723e */ /* 0x000fe200030006ff */
[----:B------:R-:W-:Y:S01]  /*17160*/  FFMA.FTZ R32, R7, R32, -R14 ;  /* 0x0000002007207223 */ /* 0x000fe2000001080e */
[----:B------:R-:W-:-:S02]  /*17170*/  HADD2.F32 R14, -RZ, R13.H0_H0 ;  /* 0x2000000dff0e7230 */ /* 0x000fc40000004100 */
[----:B------:R-:W-:Y:S01]  /*17180*/  FFMA.FTZ R38, R7, R38, R11 ;  /* 0x0000002607267223 */ /* 0x000fe2000001000b */
[----:B------:R-:W-:Y:S01]  /*17190*/  HADD2.F32 R8, -RZ, R29.H0_H0 ;  /* 0x2000001dff087230 */ /* 0x000fe20000004100 */
[----:B------:R-:W-:Y:S01]  /*171a0*/  F2FP.F16.E4M3.UNPACK_B R12, R12 ;  /* 0x0000000cff0c723e */ /* 0x000fe200020006ff */
[----:B------:R-:W-:Y:S01]  /*171b0*/  HADD2.F32 R11, -RZ, R10.H0_H0 ;  /* 0x2000000aff0b7230 */ /* 0x000fe20000004100 */
[----:B------:R-:W-:Y:S01]  /*171c0*/  F2FP.F16.E4M3.UNPACK_B R20, R20 ;  /* 0x00000014ff14723e */ /* 0x000fe200020006ff */
[----:B------:R-:W-:Y:S02]  /*171d0*/  HADD2.F32 R7, -RZ, R21.H0_H0 ;  /* 0x20000015ff077230 */ /* 0x000fe40000004100 */
[C---:B------:R-:W-:Y:S01]  /*171e0*/  FMUL.FTZ R36, R8.reuse, R14 ;  /* 0x0000000e08247220 */ /* 0x040fe20000410000 */
[----:B------:R-:W-:Y:S02]  /*171f0*/  HADD2.F32 R24, -RZ, R13.H1_H1 ;  /* 0x3000000dff187230 */ /* 0x000fe40000004100 */
[----:B------:R-:W-:Y:S01]  /*17200*/  FMUL.FTZ R8, R8, R11 ;  /* 0x0000000b08087220 */ /* 0x000fe20000410000 */
[----:B------:R-:W-:-:S02]  /*17210*/  HADD2.F32 R29, -RZ, R29.H1_H1 ;  /* 0x3000001dff1d7230 */ /* 0x000fc40000004100 */
[----:B------:R-:W-:Y:S01]  /*17220*/  FFMA.FTZ R36, R7, R11, -R36 ;  /* 0x0000000b07247223 */ /* 0x000fe20000010824 */
[----:B------:R-:W-:Y:S01]  /*17230*/  HADD2.F32 R10, -RZ, R10.H1_H1 ;  /* 0x3000000aff0a7230 */ /* 0x000fe20000004100 */
[----:B------:R-:W-:Y:S01]  /*17240*/  F2FP.SATFINITE.E4M3.F32.PACK_AB_MERGE_C R26, R26, R31, RZ ;  /* 0x0000001f1a1a723e */ /* 0x000fe200048070ff */
[----:B------:R-:W-:Y:S02]  /*17250*/  HADD2.F32 R21, -RZ, R21.H1_H1 ;  /* 0x30000015ff157230 */ /* 0x000fe40000004100 */
[C---:B------:R-:W-:Y:S01]  /*17260*/  FMUL.FTZ R42, R29.reuse, R24 ;  /* 0x000000181d2a7220 */ /* 0x040fe20000410000 */
[----:B------:R-:W-:Y:S01]  /*17270*/  F2FP.SATFINITE.E4M3.F32.PACK_AB_MERGE_C R9, R6, R9, R34 ;  /* 0x000000090609723e */ /* 0x000fe20004807022 */
[----:B------:R-:W-:Y:S01]  /*17280*/  FMUL.FTZ R11, R29, R10 ;  /* 0x0000000a1d0b7220 */ /* 0x000fe20000410000 */
[----:B------:R-:W-:Y:S01]  /*17290*/  FFMA.FTZ R29, R7, R14, R8 ;  /* 0x0000000e071d7223 */ /* 0x000fe20000010008 */
[----:B------:R-:W-:Y:S01]  /*172a0*/  FFMA.FTZ R35, R21, R10, -R42 ;  /* 0x0000000a15237223 */ /* 0x000fe2000001082a */
[----:B------:R-:W-:-:S02]  /*172b0*/  HADD2.F32 R8, -RZ, R28.H0_H0 ;  /* 0x2000001cff087230 */ /* 0x000fc40000004100 */
[----:B------:R-:W-:Y:S01]  /*172c0*/  FFMA.FTZ R42, R21, R24, R11 ;  /* 0x00000018152a7223 */ /* 0x000fe2000001000b */
[----:B------:R-:W-:Y:S01]  /*172d0*/  HADD2.F32 R11, -RZ, R12.H0_H0 ;  /* 0x2000000cff0b7230 */ /* 0x000fe20000004100 */
[----:B------:R-:W-:Y:S01]  /*172e0*/  F2FP.SATFINITE.E4M3.F32.PACK_AB_MERGE_C R4, R32, R25, R26 ;  /* 0x000000192004723e */ /* 0x000fe2000480701a */
[----:B------:R-:W-:Y:S01]  /*172f0*/  HADD2.F32 R10, -RZ, R20.H0_H0 ;  /* 0x20000014ff0a7230 */ /* 0x000fe20000004100 */
[----:B------:R-:W-:Y:S01]  /*17300*/  F2FP.SATFINITE.E4M3.F32.PACK_AB_MERGE_C R35, R35, R36, RZ ;  /* 0x000000242323723e */ /* 0x000fe200048070ff */
        /* <DEDUP_REMOVED lines=10> */
[C---:B------:R-:W-:Y:S01]  /*173b0*/  FFMA.FTZ R14, R7.reuse, R10, -R14 ;  /* 0x0000000a070e7223 */ /* 0x040fe2000001080e */
[----:B------:R-:W-:Y:S01]  /*173c0*/  FFMA.FTZ R10, R7, R11, R8 ;  /* 0x0000000b070a7223 */ /* 0x000fe20000010008 */
[C---:B------:R-:W-:Y:S01]  /*173d0*/  FFMA.FTZ R13, R3.reuse, R20, -R24 ;  /* 0x00000014030d7223 */ /* 0x040fe20000010818 */
[----:B------:R-:W-:Y:S01]  /*173e0*/  FFMA.FTZ R15, R3, R12, R15 ;  /* 0x0000000c030f7223 */ /* 0x000fe2000001000f */
[----:B------:R-:W-:Y:S02]  /*173f0*/  F2FP.SATFINITE.E4M3.F32.PACK_AB_MERGE_C R7, R50, R47, RZ ;  /* 0x0000002f3207723e */ /* 0x000fe400048070ff */
[----:B------:R-:W-:-:S02]  /*17400*/  F2FP.SATFINITE.E4M3.F32.PACK_AB_MERGE_C R11, R52, R37, RZ ;  /* 0x00000025340b723e */ /* 0x000fc400048070ff */
[----:B------:R-:W-:Y:S02]  /*17410*/  F2FP.SATFINITE.E4M3.F32.PACK_AB_MERGE_C R8, R33, R30, RZ ;  /* 0x0000001e2108723e */ /* 0x000fe400048070ff */
[----:B------:R-:W-:Y:S02]  /*17420*/  F2FP.SATFINITE.E4M3.F32.PACK_AB_MERGE_C R7, R46, R43, R7 ;  /* 0x0000002b2e07723e */ /* 0x000fe40004807007 */
[----:B------:R-:W-:Y:S02]  /*17430*/  F2FP.SATFINITE.E4M3.F32.PACK_AB_MERGE_C R6, R13, R14, R35 ;  /* 0x0000000e0d06723e */ /* 0x000fe40004807023 */
[----:B------:R-:W-:Y:S02]  /*17440*/  F2FP.SATFINITE.E4M3.F32.PACK_AB_MERGE_C R11, R48, R39, R11 ;  /* 0x00000027300b723e */ /* 0x000fe4000480700b */
[----:B------:R-:W-:Y:S01]  /*17450*/  F2FP.SATFINITE.E4M3.F32.PACK_AB_MERGE_C R8, R38, R27, R8 ;  /* 0x0000001b2608723e */ /* 0x000fe20004807008 */
[----:B------:R0:W-:Y:S01]  /*17460*/  STS.128 [R49+0x14400], R4 ;  /* 0x0144000431007388 */ /* 0x0001e20000000c00 */
[----:B------:R-:W-:-:S05]  /*17470*/  F2FP.SATFINITE.E4M3.F32.PACK_AB_MERGE_C R10, R15, R10, R29 ;  /* 0x0000000a0f0a723e */ /* 0x000fca000480701d */
[----:B------:R0:W-:Y:S02]  /*17480*/  STS.128 [R0+0x14400], R8 ;  /* 0x0144000800007388 */ /* 0x0001e40000000c00 */
.L_x_563:
[----:B------:R-:W-:Y:S05]  /*17490*/  BSYNC B0 ;  /* 0x0000000000007941 */ /* 0x000fea0003800000 */
.L_x_556:
[----:B------:R-:W-:Y:S01]  /*174a0*/  @!PT LDS RZ, [RZ] ;  /* 0x00000000fffff984 */ /* 0x000fe20000000800 */
[----:B------:R-:W-:Y:S01]  /*174b0*/  @!PT LDS RZ, [RZ] ;  /* 0x00000000fffff984 */ /* 0x000fe20000000800 */
[----:B------:R-:W-:Y:S01]  /*174c0*/  @!PT LDS RZ, [RZ] ;  /* 0x00000000fffff984 */ /* 0x000fe20000000800 */
[----:B------:R-:W-:Y:S01]  /*174d0*/  @!PT LDS RZ, [RZ] ;  /* 0x00000000fffff984 */ /* 0x000fe20000000800 */
[----:B------:R1:W-:Y:S06]  /*174e0*/  MEMBAR.ALL.CTA ;  /* 0x0000000000007992 */ /* 0x0003ec0000008000 */
[----:B-1----:R-:W1:Y:S01]  /*174f0*/  FENCE.VIEW.ASYNC.S ;  /* 0x00000000000073c6 */ /* 0x002e620000000000 */
[----:B------:R-:W-:Y:S05]  /*17500*/  WARPSYNC.ALL ;  /* 0x0000000000007948 */ /* 0x000fea0003800000 */
[----:B-1----:R-:W-:Y:S06]  /*17510*/  BAR.SYNC.DEFER_BLOCKING 0xd, 0x100 ;  /* 0x0344000000007b1d */ /* 0x002fec0000010000 */
.L_x_554:
[----:B0--3--:R-:W-:-:S05]  /*17520*/  IMAD.U32 R0, RZ, RZ, UR48 ;  /* 0x00000030ff007e24 */ /* 0x009fca000f8e00ff */
[----:B------:R-:W-:-:S13]  /*17530*/  ISETP.NE.AND P0, PT, R0, 0x3, PT ;  /* 0x000000030000780c */ /* 0x000fda0003f05270 */
[----:B------:R-:W-:Y:S05]  /*17540*/  @!P0 BRA `(.L_x_583) ;  /* 0x0000000000048947 */ /* 0x000fea0003800000 */
[----:B------:R-:W-:Y:S01]  /*17550*/  BPT.TRAP 0x1 ;  /* 0x000000040000795c */ /* 0x000fe20000300000 */
.L_x_583:
[----:B------:R-:W-:Y:S01]  /*17560*/  IMAD R0, R205, 0x8, R18 ;  /* 0x00000008cd007824 */ /* 0x000fe200078e0212 */
[----:B-1----:R-:W-:-:S04]  /*17570*/  SHF.L.U32 R3, R211, 0x1f, RZ ;  /* 0x0000001fd3037819 */ /* 0x002fc800000006ff */
[----:B------:R0:W1:Y:S01]  /*17580*/  SYNCS.PHASECHK.TRANS64.TRYWAIT P1, [R0+URZ+0x29830], R3 ;  /* 0x02983003000075a7 */ /* 0x000062000802017f */
[----:B------:R-:W-:Y:S05]  /*17590*/  @!P0 BRA `(.L_x_584) ;  /* 0x0000000000048947 */ /* 0x000fea0003800000 */
[----:B------:R-:W-:Y:S01]  /*175a0*/  BPT.TRAP 0x1 ;  /* 0x000000040000795c */ /* 0x000fe20000300000 */
.L_x_584:
[----:B------:R-:W-:Y:S01]  /*175b0*/  IMAD.MOV.U32 R87, RZ, RZ, RZ ;  /* 0x000000ffff577224 */ /* 0x000fe200078e00ff */
[----:B-1----:R-:W-:Y:S06]  /*175c0*/  @P1 BRA `(.L_x_585) ;  /* 0x0000000000081947 */ /* 0x002fec0003800000 */
[----:B------:R-:W1:Y:S02]  /*175d0*/  SYNCS.PHASECHK.TRANS64.TRYWAIT P1, [R0+URZ+0x29830], R3 ;  /* 0x02983003000075a7 */ /* 0x000e64000802017f */
[----:B-1----:R-:W-:Y:S05]  /*175e0*/  @!P1 BRA `(.L_x_586) ;  /* 0x0000012000f09947 */ /* 0x002fea0003800000 */
.L_x_585:
[----:B------:R-:W-:Y:S05]  /*175f0*/  WARPSYNC.ALL ;  /* 0x0000000000007948 */ /* 0x000fea0003800000 */
[----:B01----:R-:W-:Y:S01]  /*17600*/  IADD3 R3, R18, 0x1a400, RZ ;  /* 0x0001a40012037810 */ /* 0x003fe20007ffe0ff */
[----:B-----5:R-:W-:Y:S01]  /*17610*/  IMAD.MOV.U32 R5, RZ, RZ, -0x7fffffe0 ;  /* 0x80000020ff057424 */ /* 0x020fe200078e00ff */
[----:B------:R-:W-:Y:S01]  /*17620*/  R2UR UR28, R44 ;  /* 0x000000002c1c72ca */ /* 0x000fe200000e0000 */
[----:B------:R-:W-:Y:S01]  /*17630*/  WARPGROUP.ARRIVE ;  /* 0x00000000000079c5 */ /* 0x000fe20000000000 */
[----:B------:R-:W-:Y:S01]  /*17640*/  SHF.R.U32.HI R3, RZ, 0x4, R3 ;  /* 0x00000004ff037819 */ /* 0x000fe20000011603 */
[----:B------:R-:W-:Y:S01]  /*17650*/  UMOV UR29, 0x80000020 ;  /* 0x80000020001d7882 */ /* 0x000fe20000000000 */
[----:B------:R-:W-:Y:S01]  /*17660*/  R2UR UR31, R5 ;  /* 0x00000000051f72ca */ /* 0x000fe200000e0000 */
[----:B------:R-:W-:Y:S01]  /*17670*/  UMOV UR5, UR29 ;  /* 0x0000001d00057c82 */ /* 0x000fe20008000000 */
[----:B------:R-:W-:Y:S01]  /*17680*/  LOP3.LUT R3, R3, 0x3fff, RZ, 0xc0, !PT ;  /* 0x00003fff03037812 */ /* 0x000fe200078ec0ff */
[----:B------:R-:W-:Y:S01]  /*17690*/  IMAD.MOV.U32 R11, RZ, RZ, -0x7fffffe0 ;  /* 0x80000020ff0b7424 */ /* 0x000fe200078e00ff */
[----:B------:R-:W-:Y:S01]  /*176a0*/  MOV R7, 0x80000020 ;  /* 0x8000002000077802 */ /* 0x000fe20000000f00 */
[----:B------:R-:W-:Y:S01]  /*176b0*/  UMOV UR9, UR29 ;  /* 0x0000001d00097c82 */ /* 0x000fe20008000000 */
[----:B------:R-:W-:Y:S01]  /*176c0*/  LOP3.LUT R9, R3, 0x10000, RZ, 0xfc, !PT ;  /* 0x0001000003097812 */ /* 0x000fe200078efcff */
[----:B------:R-:W-:Y:S01]  /*176d0*/  UMOV UR13, UR29 ;  /* 0x0000001d000d7c82 */ /* 0x000fe20008000000 */
[----:B------:R-:W-:Y:S01]  /*176e0*/  R2UR UR7, R7 ;  /* 0x00000000070772ca */ /* 0x000fe200000e0000 */
[----:B------:R-:W-:Y:S01]  /*176f0*/  ULOP3.LUT UR28, UR28, 0x10000, URZ, 0xfc, !UPT ;  /* 0x000100001c1c7892 */ /* 0x000fe2000f8efc3f */
[----:B------:R-:W-:Y:S01]  /*17700*/  R2UR UR11, R11 ;  /* 0x000000000b0b72ca */ /* 0x000fe200000e0000 */
[----:B----4-:R-:W-:Y:S01]  /*17710*/  IMAD R4, R205, 0x780, R9 ;  /* 0x00000780cd047824 */ /* 0x010fe200078e0209 */
[----:B------:R-:W-:Y:S01]  /*17720*/  R2UR UR15, R7 ;  /* 0x00000000070f72ca */ /* 0x000fe200000e0000 */
[----:B------:R-:W-:Y:S01]  /*17730*/  UMOV UR17, UR29 ;  /* 0x0000001d00117c82 */ /* 0x000fe20008000000 */
[----:B------:R-:W-:Y:S01]  /*17740*/  R2UR UR19, R11 ;  /* 0x000000000b1372ca */ /* 0x000fe200000e0000 */
[C---:B------:R-:W-:Y:S01]  /*17750*/  VIADD R6, R4.reuse, 0x80 ;  /* 0x0000008004067836 */ /* 0x040fe20000000000 */
[C---:B------:R-:W-:Y:S01]  /*17760*/  R2UR UR30, R4.reuse ;  /* 0x00000000041e72ca */ /* 0x040fe200000e0000 */
[----:B------:R-:W-:Y:S01]  /*17770*/  UMOV UR4, UR28 ;  /* 0x0000001c00047c82 */ /* 0x000fe20008000000 */
[----:B------:R-:W-:Y:S01]  /*17780*/  VIADD R10, R4, 0x100 ;  /* 0x00000100040a7836 */ /* 0x000fe20000000000 */
[----:B------:R-:W-:Y:S01]  /*17790*/  UMOV UR8, UR28 ;  /* 0x0000001c00087c82 */ /* 0x000fe20008000000 */
[----:B------:R-:W-:Y:S01]  /*177a0*/  R2UR UR6, R6 ;  /* 0x00000000060672ca */ /* 0x000fe200000e0000 */
[----:B------:R-:W-:Y:S01]  /*177b0*/  VIADD R6, R4, 0x180 ;  /* 0x0000018004067836 */ /* 0x000fe20000000000 */
[----:B------:R-:W-:Y:S01]  /*177c0*/  UMOV UR12, UR28 ;  /* 0x0000001c000c7c82 */ /* 0x000fe20008000000 */
[----:B------:R-:W-:Y:S01]  /*177d0*/  R2UR UR10, R10 ;  /* 0x000000000a0a72ca */ /* 0x000fe200000e0000 */
[----:B------:R-:W-:Y:S01]  /*177e0*/  VIADD R10, R4, 0x200 ;  /* 0x00000200040a7836 */ /* 0x000fe20000000000 */
[----:B------:R-:W-:Y:S01]  /*177f0*/  UMOV UR16, UR28 ;  /* 0x0000001c00107c82 */ /* 0x000fe20008000000 */
[----:B------:R-:W-:Y:S01]  /*17800*/  R2UR UR14, R6 ;  /* 0x00000000060e72ca */ /* 0x000fe200000e0000 */
[----:B------:R-:W-:Y:S01]  /*17810*/  IMAD.MOV.U32 R7, RZ, RZ, -0x7fffffe0 ;  /* 0x80000020ff077424 */ /* 0x000fe200078e00ff */
[----:B------:R-:W-:Y:S01]  /*17820*/  IADD3 R6, R4, 0x2, RZ ;  /* 0x0000000204067810 */ /* 0x000fe20007ffe0ff */
[----:B------:R-:W-:Y:S01]  /*17830*/  QGMMA.64x32x32.F32.E4M3.E4M3 R104, gdesc[UR28], RZ, !UPT, gsb0 ;  /* 0x006000001c6879f3 */ /* 0x000fe2000c0008ff */
[----:B------:R-:W-:Y:S01]  /*17840*/  R2UR UR18, R10 ;  /* 0x000000000a1272ca */ /* 0x000fe200000e0000 */
[----:B------:R-:W-:Y:S01]  /*17850*/  UIADD3 UR44, UR28, 0x2, URZ ;  /* 0x000000021c2c7890 */ /* 0x000fe2000fffe03f */
[----:B------:R-:W-:Y:S01]  /*17860*/  R2UR UR46, R6 ;  /* 0x00000000062e72ca */ /* 0x000fe200000e0000 */
[----:B------:R-:W-:Y:S01]  /*17870*/  UMOV UR45, 0x80000020 ;  /* 0x80000020002d7882 */ /* 0x000fe20000000000 */
[----:B------:R-:W-:Y:S01]  /*17880*/  R2UR UR47, R7 ;  /* 0x00000000072f72ca */ /* 0x000fe200000e0000 */
[C---:B------:R-:W-:Y:S01]  /*17890*/  VIADD R10, R4.reuse, 0x82 ;  /* 0x00000082040a7836 */ /* 0x040fe20000000000 */
[----:B------:R-:W-:Y:S01]  /*178a0*/  MOV R11, 0x80000020 ;  /* 0x80000020000b7802 */ /* 0x000fe20000000f00 */
[----:B------:R-:W-:Y:S01]  /*178b0*/  VIADD R12, R4, 0x102 ;  /* 0x00000102040c7836 */ /* 0x000fe20000000000 */
[----:B------:R-:W-:Y:S01]  /*178c0*/  MOV R7, 0x80000020 ;  /* 0x8000002000077802 */ /* 0x000fe20000000f00 */
[----:B------:R-:W-:-:S02]  /*178d0*/  IMAD.MOV.U32 R13, RZ, RZ, -0x7fffffe0 ;  /* 0x80000020ff0d7424 */ /* 0x000fc400078e00ff */
[----:B------:R-:W-:Y:S02]  /*178e0*/  VIADD R6, R4, 0x182 ;  /* 0x0000018204067836 */ /* 0x000fe40000000000 */
[----:B------:R-:W-:-:S05]  /*178f0*/  IMAD.MOV.U32 R5, RZ, RZ, -0x7fffffe0 ;  /* 0x80000020ff057424 */ /* 0x000fca00078e00ff */
[----:B------:R-:W-:Y:S01]  /*17900*/  R2UR UR43, R5 ;  /* 0x00000000052b72ca */ /* 0x000fe200000e0000 */
[----:B------:R-:W-:Y:S02]  /*17910*/  WARPGROUP.DEPBAR.LE gsb0, 0x0 ;  /* 0x00008000000079c5 */ /* 0x000fe40000010000 */
[----:B------:R-:W-:-:S06]  /*17920*/  WARPGROUP.ARRIVE ;  /* 0x00000000000079c5 */ /* 0x000fcc0000000000 */
[----:B------:R-:W-:Y:S01]  /*17930*/  QGMMA.64x32x32.F32.E4M3.E4M3 R88, gdesc[UR4], RZ, !UPT, gsb0 ;  /* 0x00600000045879f3 */ /* 0x000fe2000c0008ff */
[----:B------:R-:W-:Y:S01]  /*17940*/  R2UR UR6, R10 ;  /* 0x000000000a0672ca */ /* 0x000fe200000e0000 */
[----:B------:R-:W-:Y:S01]  /*17950*/  UMOV UR4, UR44 ;  /* 0x0000002c00047c82 */ /* 0x000fe20008000000 */
[----:B------:R-:W-:Y:S01]  /*17960*/  R2UR UR7, R11 ;  /* 0x000000000b0772ca */ /* 0x000fe200000e0000 */
[----:B------:R-:W-:Y:S01]  /*17970*/  UMOV UR5, UR45 ;  /* 0x0000002d00057c82 */ /* 0x000fe20008000000 */
[----:B------:R-:W-:Y:S02]  /*17980*/  VIADD R10, R4, 0x202 ;  /* 0x00000202040a7836 */ /* 0x000fe40000000000 */
[----:B------:R-:W-:Y:S01]  /*17990*/  IMAD.MOV.U32 R11, RZ, RZ, -0x7fffffe0 ;  /* 0x80000020ff0b7424 */ /* 0x000fe200078e00ff */
[----:B------:R-:W-:Y:S02]  /*179a0*/  WARPGROUP.DEPBAR.LE gsb0, 0x0 ;  /* 0x00008000000079c5 */ /* 0x000fe40000010000 */
[----:B------:R-:W-:-:S06]  /*179b0*/  WARPGROUP.ARRIVE ;  /* 0x00000000000079c5 */ /* 0x000fcc0000000000 */
[----:B------:R-:W-:Y:S01]  /*179c0*/  QGMMA.64x32x32.F32.E4M3.E4M3 R56, gdesc[UR8], RZ, !UPT, gsb0 ;  /* 0x00600000083879f3 */ /* 0x000fe2000c0008ff */
[----:B------:R-:W-:Y:S01]  /*179d0*/  R2UR UR10, R12 ;  /* 0x000000000c0a72ca */ /* 0x000fe200000e0000 */
[----:B------:R-:W-:Y:S01]  /*179e0*/  UMOV UR8, UR44 ;  /* 0x0000002c00087c82 */ /* 0x000fe20008000000 */
[----:B------:R-:W-:Y:S01]  /*179f0*/  R2UR UR11, R13 ;  /* 0x000000000d0b72ca */ /* 0x000fe200000e0000 */
[----:B------:R-:W-:Y:S01]  /*17a00*/  UMOV UR9, UR45 ;  /* 0x0000002d00097c82 */ /* 0x000fe20008000000 */
[----:B------:R-:W-:Y:S02]  /*17a10*/  IADD3 R12, R4, 0x380, RZ ;  /* 0x00000380040c7810 */ /* 0x000fe40007ffe0ff */
[----:B------:R-:W-:Y:S01]  /*17a20*/  MOV R13, 0x80000020 ;  /* 0x80000020000d7802 */ /* 0x000fe20000000f00 */
        /* <DEDUP_REMOVED lines=10> */
[----:B--2---:R-:W-:-:S06]  /*17ad0*/  WARPGROUP.ARRIVE ;  /* 0x00000000000079c5 */ /* 0x004fcc0000000000 */
        /* <DEDUP_REMOVED lines=9> */
[----:B------:R-:W-:Y:S03]  /*17b70*/  QGMMA.64x32x32.F32.E4M3.E4M3 R104, gdesc[UR44], R104, gsb0 ;  /* 0x006000002c6879f3 */ /* 0x000fe60008000868 */
[----:B------:R-:W-:Y:S02]  /*17b80*/  WARPGROUP.DEPBAR.LE gsb0, 0x0 ;  /* 0x00008000000079c5 */ /* 0x000fe40000010000 */
[----:B------:R-:W-:-:S06]  /*17b90*/  WARPGROUP.ARRIVE ;  /* 0x00000000000079c5 */ /* 0x000fcc0000000000 */
[----:B------:R-:W-:Y:S01]  /*17ba0*/  QGMMA.64x32x32.F32.E4M3.E4M3 R88, gdesc[UR4], R88, gsb0 ;  /* 0x00600000045879f3 */ /* 0x000fe20008000858 */
[----:B------:R-:W-:Y:S01]  /*17bb0*/  R2UR UR6, R6 ;  /* 0x00000000060672ca */ /* 0x000fe200000e0000 */
[----:B------:R-:W-:Y:S01]  /*17bc0*/  UIADD3 UR4, UR28, 0x200, URZ ;  /* 0x000002001c047890 */ /* 0x000fe2000fffe03f */
[----:B------:R-:W-:Y:S01]  /*17bd0*/  R2UR UR7, R7 ;  /* 0x00000000070772ca */ /* 0x000fe200000e0000 */
[----:B------:R-:W-:Y:S01]  /*17be0*/  UMOV UR5, 0x80000020 ;  /* 0x8000002000057882 */ /* 0x000fe20000000000 */
[----:B------:R-:W-:Y:S01]  /*17bf0*/  VIADD R6, R4, 0x400 ;  /* 0x0000040004067836 */ /* 0x000fe20000000000 */
[----:B------:R-:W-:Y:S01]  /*17c00*/  UMOV UR21, UR5 ;  /* 0x0000000500157c82 */ /* 0x000fe20008000000 */
[----:B------:R-:W-:Y:S02]  /*17c10*/  IMAD.MOV.U32 R7, RZ, RZ, -0x7fffffe0 ;  /* 0x80000020ff077424 */ /* 0x000fe400078e00ff */
[----:B------:R-:W-:Y:S01]  /*17c20*/  UMOV UR20, UR4 ;  /* 0x0000000400147c82 */ /* 0x000fe20008000000 */
[----:B------:R-:W-:-:S02]  /*17c30*/  WARPGROUP.DEPBAR.LE gsb0, 0x0 ;  /* 0x00008000000079c5 */ /* 0x000fc40000010000 */
[----:B------:R-:W-:-:S06]  /*17c40*/  WARPGROUP.ARRIVE ;  /* 0x00000000000079c5 */ /* 0x000fcc0000000000 */
[----:B------:R-:W-:Y:S01]  /*17c50*/  QGMMA.64x32x32.F32.E4M3.E4M3 R56, gdesc[UR8], R56, gsb0 ;  /* 0x00600000083879f3 */ /* 0x000fe20008000838 */
[----:B------:R-:W-:Y:S01]  /*17c60*/  R2UR UR10, R10 ;  /* 0x000000000a0a72ca */ /* 0x000fe200000e0000 */
[----:B------:R-:W-:Y:S01]  /*17c70*/  UMOV UR8, UR4 ;  /* 0x0000000400087c82 */ /* 0x000fe20008000000 */
[----:B------:R-:W-:Y:S01]  /*17c80*/  R2UR UR11, R11 ;  /* 0x000000000b0b72ca */ /* 0x000fe200000e0000 */
[----:B------:R-:W-:Y:S01]  /*17c90*/  UMOV UR9, UR5 ;  /* 0x0000000500097c82 */ /* 0x000fe20008000000 */
[----:B------:R-:W-:Y:S02]  /*17ca0*/  VIADD R10, R4, 0x480 ;  /* 0x00000480040a7836 */ /* 0x000fe40000000000 */
[----:B------:R-:W-:-:S03]  /*17cb0*/  IMAD.MOV.U32 R11, RZ, RZ, -0x7fffffe0 ;  /* 0x80000020ff0b7424 */ /* 0x000fc600078e00ff */
[----:B------:R-:W-:Y:S01]  /*17cc0*/  R2UR UR22, R10 ;  /* 0x000000000a1672ca */ /* 0x000fe200000e0000 */
[----:B------:R-:W-:Y:S01]  /*17cd0*/  VIADD R10, R4, 0x302 ;  /* 0x00000302040a7836 */ /* 0x000fe20000000000 */
[----:B------:R-:W-:Y:S02]  /*17ce0*/  R2UR UR23, R11 ;  /* 0x000000000b1772ca */ /* 0x000fe400000e0000 */
[----:B------:R-:W-:Y:S01]  /*17cf0*/  MOV R11, 0x80000020 ;  /* 0x80000020000b7802 */ /* 0x000fe20000000f00 */
[----:B------:R-:W-:Y:S02]  /*17d00*/  WARPGROUP.DEPBAR.LE gsb0, 0x0 ;  /* 0x00008000000079c5 */ /* 0x000fe40000010000 */
[----:B------:R-:W-:-:S06]  /*17d10*/  WARPGROUP.ARRIVE ;  /* 0x00000000000079c5 */ /* 0x000fcc0000000000 */
[----:B------:R-:W-:Y:S01]  /*17d20*/  QGMMA.64x32x32.F32.E4M3.E4M3 R40, gdesc[UR12], R40, gsb0 ;  /* 0x006000000c2879f3 */ /* 0x000fe20008000828 */
        /* <DEDUP_REMOVED lines=8> */
[----:B------:R-:W-:Y:S01]  /*17db0*/  QGMMA.64x32x32.F32.E4M3.E4M3 R24, gdesc[UR16], R24, gsb0 ;  /* 0x00600000101879f3 */ /* 0x000fe20008000818 */
[----:B------:R-:W-:Y:S01]  /*17dc0*/  R2UR UR18, R6 ;  /* 0x00000000061272ca */ /* 0x000fe200000e0000 */
[----:B------:R-:W-:Y:S01]  /*17dd0*/  UMOV UR16, UR4 ;  /* 0x0000000400107c82 */ /* 0x000fe20008000000 */
[----:B------:R-:W-:Y:S01]  /*17de0*/  R2UR UR19, R7 ;  /* 0x00000000071372ca */ /* 0x000fe200000e0000 */
[----:B------:R-:W-:Y:S01]  /*17df0*/  UMOV UR17, UR5 ;  /* 0x0000000500117c82 */ /* 0x000fe20008000000 */
[----:B------:R-:W-:Y:S01]  /*17e00*/  IMAD.MOV.U32 R7, RZ, RZ, -0x7fffffe0 ;  /* 0x80000020ff077424 */ /* 0x000fe200078e00ff */
[----:B------:R-:W-:Y:S01]  /*17e10*/  IADD3 R6, R4, 0x282, RZ ;  /* 0x0000028204067810 */ /* 0x000fe20007ffe0ff */
        /* <DEDUP_REMOVED lines=11> */
[----:B------:R-:W-:Y:S01]  /*17ed0*/  MOV R7, 0x80000020 ;  /* 0x8000002000077802 */ /* 0x000fe20000000f00 */
[----:B------:R-:W-:Y:S02]  /*17ee0*/  UMOV UR25, UR9 ;  /* 0x0000000900197c82 */ /* 0x000fe40008000000 */
        /* <DEDUP_REMOVED lines=12> */
[----:B------:R-:W-:Y:S01]  /*17fb0*/  R2UR UR27, R11 ;  /* 0x000000000b1b72ca */ /* 0x000fe200000e0000 */
        /* <DEDUP_REMOVED lines=74> */
[C---:B------:R-:W-:Y:S01]  /*18460*/  VIADD R6, R4.reuse, 0x682 ;  /* 0x0000068204067836 */ /* 0x040fe20000000000 */
[----:B------:R-:W-:Y:S01]  /*18470*/  MOV R7, 0x80000020 ;  /* 0x8000002000077802 */ /* 0x000fe20000000f00 */
[----:B------:R-:W-:Y:S01]  /*18480*/  VIADD R4, R4, 0x702 ;  /* 0x0000070204047836 */ /* 0x000fe20000000000 */
[----:B------:R-:W-:Y:S01]  /*18490*/  UMOV UR41, UR17 ;  /* 0x0000001100297c82 */ /* 0x000fe20008000000 */
[----:B------:R-:W-:-:S03]  /*184a0*/  UMOV UR40, UR16 ;  /* 0x0000001000287c82 */ /* 0x000fc60008000000 */
[----:B------:R-:W-:Y:S01]  /*184b0*/  R2UR UR42, R4 ;  /* 0x00000000042a72ca */ /* 0x000fe200000e0000 */
[----:B------:R-:W-:Y:S02]  /*184c0*/  WARPGROUP.DEPBAR.LE gsb0, 0x0 ;  /* 0x00008000000079c5 */ /* 0x000fe40000010000 */
[----:B------:R-:W-:-:S06]  /*184d0*/  WARPGROUP.ARRIVE ;  /* 0x00000000000079c5 */ /* 0x000fcc0000000000 */
[----:B------:R-:W-:Y:S01]  /*184e0*/  QGMMA.64x32x32.F32.E4M3.E4M3 R56, gdesc[UR20], R56, gsb0 ;  /* 0x00600000143879f3 */ /* 0x000fe20008000838 */
[----:B------:R-:W-:Y:S01]  /*184f0*/  R2UR UR22, R10 ;  /* 0x000000000a1672ca */ /* 0x000fe200000e0000 */
[----:B------:R-:W-:Y:S01]  /*18500*/  UMOV UR20, UR16 ;  /* 0x0000001000147c82 */ /* 0x000fe20008000000 */
[----:B------:R-:W-:Y:S01]  /*18510*/  R2UR UR23, R11 ;  /* 0x000000000b1772ca */ /* 0x000fe200000e0000 */
[----:B------:R-:W-:Y:S01]  /*18520*/  UMOV UR21, UR17 ;  /* 0x0000001100157c82 */ /* 0x000fe20008000000 */
        /* <DEDUP_REMOVED lines=30> */
[----:B------:R-:W-:Y:S05]  /*18710*/  @!P0 BRA `(.L_x_587) ;  /* 0x0000000000048947 */ /* 0x000fea0003800000 */
[----:B------:R-:W-:Y:S01]  /*18720*/  BPT.TRAP 0x1 ;  /* 0x000000040000795c */ /* 0x000fe20000300000 */
.L_x_587:
[----:B------:R-:W2:Y:S01]  /*18730*/  LDL R3, [R1+0x38] ;  /* 0x0000380001037983 */ /* 0x000ea20000100800 */
[----:B------:R-:W-:Y:S01]  /*18740*/  P2R R6, PR, RZ, 0x1 ;  /* 0x00000001ff067803 */ /* 0x000fe20000000000 */
[----:B------:R-:W-:Y:S01]  /*18750*/  IMAD.MOV.U32 R86, RZ, RZ, R87 ;  /* 0x000000ffff567224 */ /* 0x000fe200078e0057 */
[----:B------:R-:W-:Y:S01]  /*18760*/  MOV R82, UR38 ;  /* 0x0000002600527c02 */ /* 0x000fe20008000f00 */
[----:B--2---:R-:W-:-:S04]  /*18770*/  IMAD.IADD R3, R3, 0x1, R152 ;  /* 0x0000000103037824 */ /* 0x004fc800078e0298 */
[----:B------:R-:W-:-:S05]  /*18780*/  IMAD R4, R154, -0xa0, R3 ;  /* 0xffffff609a047824 */ /* 0x000fca00078e0203 */
[C---:B------:R-:W-:Y:S02]  /*18790*/  ISETP.GT.AND P2, PT, R4.reuse, RZ, PT ;  /* 0x000000ff0400720c */ /* 0x040fe40003f44270 */
[C---:B------:R-:W-:Y:S02]  /*187a0*/  ISETP.GT.AND P5, PT, R4.reuse, 0x1, PT ;  /* 0x000000010400780c */ /* 0x040fe40003fa4270 */
[----:B------:R-:W-:Y:S02]  /*187b0*/  ISETP.GT.AND P4, PT, R4, 0x8, PT ;  /* 0x000000080400780c */ /* 0x000fe40003f84270 */
[----:B------:R-:W-:Y:S02]  /*187c0*/  FSEL R11, R104, -INF , P2 ;  /* 0xff800000680b7808 */ /* 0x000fe40001000000 */
[----:B------:R-:W-:Y:S02]  /*187d0*/  FSEL R105, R105, -INF , P5 ;  /* 0xff80000069697808 */ /* 0x000fe40002800000 */
[----:B------:R-:W-:-:S02]  /*187e0*/  ISETP.GT.AND P3, PT, R4, 0x9, PT ;  /* 0x000000090400780c */ /* 0x000fc40003f64270 */
[----:B------:R-:W-:Y:S02]  /*187f0*/  FSEL R13, R108, -INF , P4 ;  /* 0xff8000006c0d7808 */ /* 0x000fe40002000000 */
[----:B------:R-:W-:Y:S02]  /*18800*/  FMNMX.FTZ R8, R11, R105, !PT ;  /* 0x000000690b087209 */ /* 0x000fe40007810000 */
[----:B------:R-:W-:Y:S02]  /*18810*/  ISETP.GT.AND P1, PT, R4, 0x10, PT ;  /* 0x000000100400780c */ /* 0x000fe40003f24270 */
[----:B------:R-:W-:Y:S02]  /*18820*/  FSEL R109, R109, -INF , P3 ;  /* 0xff8000006d6d7808 */ /* 0x000fe40001800000 */
[----:B------:R-:W-:Y:S02]  /*18830*/  FMNMX.FTZ R8, R13, R8, !PT ;  /* 0x000000080d087209 */ /* 0x000fe40007810000 */
[----:B------:R-:W-:-:S02]  /*18840*/  FSEL R3, R106, -INF , P2 ;  /* 0xff8000006a037808 */ /* 0x000fc40001000000 */
[----:B------:R-:W-:Y:S02]  /*18850*/  ISETP.GT.AND P2, PT, R4, 0x11, PT ;  /* 0x000000110400780c */ /* 0x000fe40003f44270 */
[----:B------:R-:W-:Y:S02]  /*18860*/  FSEL R21, R112, -INF , P1 ;  /* 0xff80000070157808 */ /* 0x000fe40000800000 */
[----:B------:R-:W-:Y:S02]  /*18870*/  FMNMX.FTZ R8, R109, R8, !PT ;  /* 0x000000086d087209 */ /* 0x000fe40007810000 */
[----:B------:R-:W-:Y:S02]  /*18880*/  FSEL R107, R107, -INF , P5 ;  /* 0xff8000006b6b7808 */ /* 0x000fe40002800000 */
[----:B------:R-:W-:Y:S02]  /*18890*/  ISETP.GT.AND P5, PT, R4, 0x18, PT ;  /* 0x000000180400780c */ /* 0x000fe40003fa4270 */
[----:B------:R-:W-:-:S02]  /*188a0*/  FSEL R113, R113, -INF , P2 ;  /* 0xff80000071717808 */ /* 0x000fc40001000000 */
[----:B------:R-:W-:Y:S02]  /*188b0*/  FMNMX.FTZ R8, R21, R8, !PT ;  /* 0x0000000815087209 */ /* 0x000fe40007810000 */
[----:B------:R-:W-:Y:S02]  /*188c0*/  FSEL R5, R110, -INF , P4 ;  /* 0xff8000006e057808 */ /* 0x000fe40002000000 */
        /* <DEDUP_REMOVED lines=113> */
[----:B------:R-:W-:Y:S02]  /*18fe0*/  FSEL R40, R29, -INF , P2 ;  /* 0xff8000001d287808 */ /* 0x000fe40001000000 */
[----:B------:R-:W-:Y:S02]  /*18ff0*/  FMNMX.FTZ R159, R42, R159, !PT ;  /* 0x0000009f2a9f7209 */ /* 0x000fe40007810000 */
[----:B------:R-:W-:Y:S02]  /*19000*/  ISETP.GT.AND P3, PT, R4, 0x90, PT ;  /* 0x000000900400780c */ /* 0x000fe40003f64270 */
[----:B------:R-:W-:Y:S02]  /*19010*/  FSEL R47, R47, -INF , P4 ;  /* 0xff8000002f2f7808 */ /* 0x000fe40002000000 */
[----:B------:R-:W-:-:S02]  /*19020*/  FSEL R32, R32, -INF , P3 ;  /* 0xff80000020207808 */ /* 0x000fc40001800000 */
[----:B------:R-:W-:Y:S02]  /*19030*/  FMNMX.FTZ R159, R40, R159, !PT ;  /* 0x0000009f289f7209 */ /* 0x000fe40007810000 */
[----:B------:R-:W-:Y:S02]  /*19040*/  ISETP.GT.AND P4, PT, R4, 0x91, PT ;  /* 0x000000910400780c */ /* 0x000fe40003f84270 */
[----:B------:R-:W-:Y:S02]  /*19050*/  FSEL R49, R46, -INF , P5 ;  /* 0xff8000002e317808 */ /* 0x000fe40002800000 */
[----:B------:R-:W-:Y:S02]  /*19060*/  FSEL R28, R33, -INF , P4 ;  /* 0xff800000211c7808 */ /* 0x000fe40002000000 */
[----:B------:R-:W-:Y:S02]  /*19070*/  FMNMX.FTZ R159, R32, R159, !PT ;  /* 0x0000009f209f7209 */ /* 0x000fe40007810000 */
[----:B------:R-:W-:-:S02]  /*19080*/  ISETP.GT.AND P5, PT, R4, 0x98, PT ;  /* 0x000000980400780c */ /* 0x000fc40003fa4270 */
[----:B------:R-:W-:Y:S02]  /*19090*/  FMNMX.FTZ R8, R28, R159, !PT ;  /* 0x0000009f1c087209 */ /* 0x000fe40007810000 */
[----:B------:R-:W-:Y:S02]  /*190a0*/  FSEL R161, R36, -INF , P5 ;  /* 0xff80000024a17808 */ /* 0x000fe40002800000 */
[----:B------:R-:W-:Y:S02]  /*190b0*/  ISETP.GT.AND P6, PT, R4, 0x99, PT ;  /* 0x000000990400780c */ /* 0x000fe40003fc4270 */
[----:B------:R-:W-:Y:S02]  /*190c0*/  FMNMX.FTZ R8, R161, R8, !PT ;  /* 0x00000008a1087209 */ /* 0x000fe40007810000 */
[----:B------:R-:W-:Y:S02]  /*190d0*/  FSEL R159, R37, -INF , P6 ;  /* 0xff800000259f7808 */ /* 0x000fe40003000000 */
[----:B------:R-:W-:-:S02]  /*190e0*/  P2R R14, PR, RZ, 0x4 ;  /* 0x00000004ff0e7803 */ /* 0x000fc40000000000 */
[----:B------:R-:W-:Y:S02]  /*190f0*/  FMNMX.FTZ R8, R159, R8, !PT ;  /* 0x000000089f087209 */ /* 0x000fe40007810000 */
[----:B------:R-:W-:Y:S02]  /*19100*/  P2R R20, PR, RZ, 0x2 ;  /* 0x00000002ff147803 */ /* 0x000fe40000000000 */
[----:B------:R-:W-:Y:S01]  /*19110*/  ISETP.GT.AND P1, PT, R4, 0x79, PT ;  /* 0x000000790400780c */ /* 0x000fe20003f24270 */
[----:B------:R-:W0:Y:S01]  /*19120*/  SHFL.BFLY PT, R29, R8, 0x2, 0x1f ;  /* 0x0c401f00081d7f89 */ /* 0x000e2200000e0000 */
[----:B------:R-:W-:Y:S02]  /*19130*/  P2R R24, PR, RZ, 0x1 ;  /* 0x00000001ff187803 */ /* 0x000fe40000000000 */
[----:B------:R-:W-:Y:S02]  /*19140*/  FSEL R55, R55, -INF , P1 ;  /* 0xff80000037377808 */ /* 0x000fe40000800000 */
[----:B------:R-:W-:-:S02]  /*19150*/  ISETP.NE.AND P1, PT, R20, RZ, PT ;  /* 0x000000ff1400720c */ /* 0x000fc40003f25270 */
[----:B------:R-:W-:Y:S02]  /*19160*/  ISETP.GT.AND P0, PT, R4, 0x80, PT ;  /* 0x000000800400780c */ /* 0x000fe40003f04270 */
[----:B------:R-:W-:Y:S02]  /*19170*/  FSEL R37, R30, -INF , P1 ;  /* 0xff8000001e257808 */ /* 0x000fe40000800000 */
[----:B------:R-:W-:Y:S02]  /*19180*/  FSEL R39, R39, -INF , P6 ;  /* 0xff80000027277808 */ /* 0x000fe40003000000 */
[----:B0-----:R-:W-:-:S05]  /*19190*/  FMNMX.FTZ R12, R8, R29, !PT ;  /* 0x0000001d080c7209 */ /* 0x001fca0007810000 */
[----:B------:R-:W0:Y:S02]  /*191a0*/  SHFL.BFLY PT, R29, R12, 0x1, 0x1f ;  /* 0x0c201f000c1d7f89 */ /* 0x000e2400000e0000 */
[----:B0-----:R-:W-:Y:S02]  /*191b0*/  FMNMX.FTZ R10, R12, R29, !PT ;  /* 0x0000001d0c0a7209 */ /* 0x001fe40007810000 */
[----:B------:R-:W-:Y:S02]  /*191c0*/  FSEL R29, R26, -INF , P0 ;  /* 0xff8000001a1d7808 */ /* 0x000fe40000000000 */
[----:B------:R-:W-:Y:S01]  /*191d0*/  FSETP.NEU.FTZ.AND P2, PT, R10, -INF , PT ;  /* 0xff8000000a00780b */ /* 0x000fe20003f5d000 */
[----:B------:R-:W-:-:S01]  /*191e0*/  FFMA.FTZ R163, R2, R10, -8 ;  /* 0xc100000002a37423 */ /* 0x000fc2000001000a */
[----:B------:R-:W-:-:S04]  /*191f0*/  ISETP.NE.AND P0, PT, R24, RZ, PT ;  /* 0x000000ff1800720c */ /* 0x000fc80003f05270 */
[----:B------:R-:W-:Y:S02]  /*19200*/  FSEL R163, R163, RZ, P2 ;  /* 0x000000ffa3a37208 */ /* 0x000fe40001000000 */
[----:B------:R-:W-:Y:S02]  /*19210*/  ISETP.NE.AND P2, PT, R14, RZ, PT ;  /* 0x000000ff0e00720c */ /* 0x000fe40003f45270 */
[----:B------:R-:W-:Y:S01]  /*19220*/  FMNMX.FTZ R14, R3, R107, !PT ;  /* 0x0000006b030e7209 */ /* 0x000fe20007810000 */
[----:B------:R-:W-:-:S01]  /*19230*/  FFMA.FTZ R30, R2, R81, -R163 ;  /* 0x00000051021e7223 */ /* 0x000fc200000108a3 */
[----:B------:R-:W-:Y:S01]  /*19240*/  FSEL R27, R27, -INF , P0 ;  /* 0xff8000001b1b7808 */ /* 0x000fe20000000000 */
[----:B------:R-:W-:-:S01]  /*19250*/  FFMA.FTZ R33, R2, R105, -R163 ;  /* 0x0000006902217223 */ /* 0x000fc200000108a3 */
[----:B------:R-:W-:Y:S01]  /*19260*/  FMNMX.FTZ R14, R5, R14, !PT ;  /* 0x0000000e050e7209 */ /* 0x000fe20007810000 */
[----:B------:R-:W-:-:S01]  /*19270*/  FFMA.FTZ R8, R2, R21, -R163 ;  /* 0x0000001502087223 */ /* 0x000fc200000108a3 */
[----:B------:R-:W-:Y:S01]  /*19280*/  FSEL R105, R31, -INF , P2 ;  /* 0xff8000001f697808 */ /* 0x000fe20001000000 */
[----:B------:R-:W-:-:S01]  /*19290*/  FFMA.FTZ R21, R2, R113, -R163 ;  /* 0x0000007102157223 */ /* 0x000fc200000108a3 */
[----:B------:R-:W-:Y:S01]  /*192a0*/  FMNMX.FTZ R20, R111, R14, !PT ;  /* 0x0000000e6f147209 */ /* 0x000fe20007810000 */
[----:B------:R-:W-:-:S01]  /*192b0*/  FFMA.FTZ R4, R2, R11, -R163 ;  /* 0x0000000b02047223 */ /* 0x000fc200000108a3 */
[----:B------:R-:W-:Y:S01]  /*192c0*/  ISETP.NE.AND P0, PT, R6, RZ, PT ;  /* 0x000000ff0600720c */ /* 0x000fe20003f05270 */
[----:B------:R-:W-:-:S01]  /*192d0*/  FFMA.FTZ R6, R2, R13, -R163 ;  /* 0x0000000d02067223 */ /* 0x000fc200000108a3 */
        /* <DEDUP_REMOVED lines=9> */
[----:B------:R0:W-:Y:S01]  /*19370*/  MUFU.EX2 R14, R11 ;  /* 0x0000000b000e7308 */ /* 0x0001e20000000800 */
[----:B------:R-:W-:Y:S01]  /*19380*/  FSEL R117, R38, -INF , P5 ;  /* 0xff80000026757808 */ /* 0x000fe20002800000 */
[C-C-:B------:R-:W-:Y:S01]  /*19390*/  FFMA.FTZ R83, R2.reuse, R89, -R163.reuse ;  /* 0x0000005902537223 */ /* 0x140fe200000108a3 */
[----:B------:R-:W-:Y:S01]  /*193a0*/  FMNMX.FTZ R24, R119, R20, !PT ;  /* 0x0000001477187209 */ /* 0x000fe20007810000 */
[C-C-:B------:R-:W-:Y:S01]  /*193b0*/  FFMA.FTZ R81, R2.reuse, R93, -R163.reuse ;  /* 0x0000005d02517223 */ /* 0x140fe200000108a3 */
[----:B------:R-:W-:-:S01]  /*193c0*/  FFMA.FTZ R121, R2, R121, -R163 ;  /* 0x0000007902797223 */ /* 0x000fc200000108a3 */
[C-C-:B------:R-:W-:Y:S01]  /*193d0*/  FFMA.FTZ R89, R2.reuse, R101, -R163.reuse ;  /* 0x0000006502597223 */ /* 0x140fe200000108a3 */
[----:B------:R-:W-:Y:S01]  /*193e0*/  FMNMX.FTZ R24, R73, R24, !PT ;  /* 0x0000001849187209 */ /* 0x000fe20007810000 */
[----:B------:R1:W-:Y:S01]  /*193f0*/  MUFU.EX2 R20, R30 ;  /* 0x0000001e00147308 */ /* 0x0003e20000000800 */
[----:B0-----:R-:W-:-:S01]  /*19400*/  FFMA.FTZ R11, R2, R85, -R163 ;  /* 0x00000055020b7223 */ /* 0x001fc200000108a3 */
[C-C-:B------:R-:W-:Y:S01]  /*19410*/  FFMA.FTZ R85, R2.reuse, R97, -R163.reuse ;  /* 0x0000006102557223 */ /* 0x140fe200000108a3 */
[----:B------:R-:W-:Y:S01]  /*19420*/  FMNMX.FTZ R24, R91, R24, !PT ;  /* 0x000000185b187209 */ /* 0x000fe20007810000 */
[C-C-:B------:R-:W-:Y:S01]  /*19430*/  FFMA.FTZ R97, R2.reuse, R129, -R163.reuse ;  /* 0x0000008102617223 */ /* 0x140fe200000108a3 */
[----:B------:R-:W-:-:S01]  /*19440*/  FFMA.FTZ R129, R2, R40, -R163 ;  /* 0x0000002802817223 */ /* 0x000fc200000108a3 */
[C-C-:B------:R-:W-:Y:S01]  /*19450*/  FFMA.FTZ R123, R2.reuse, R123, -R163.reuse ;  /* 0x0000007b027b7223 */ /* 0x140fe200000108a3 */
[----:B------:R-:W-:Y:S01]  /*19460*/  FMNMX.FTZ R24, R75, R24, !PT ;  /* 0x000000184b187209 */ /* 0x000fe20007810000 */
[----:B------:R-:W-:Y:S01]  /*19470*/  MUFU.EX2 R4, R4 ;  /* 0x0000000400047308 */ /* 0x000fe20000000800 */
[----:B------:R-:W-:-:S01]  /*19480*/  FFMA.FTZ R93, R2, R125, -R163 ;  /* 0x0000007d025d7223 */ /* 0x000fc200000108a3 */
        /* <DEDUP_REMOVED lines=17> */
[----:B-1----:R-:W-:Y:S01]  /*195a0*/  FMNMX.FTZ R30, R103, R26, !PT ;  /* 0x0000001a671e7209 */ /* 0x002fe20007810000 */
[C-C-:B------:R-:W-:Y:S01]  /*195b0*/  FFMA.FTZ R133, R2.reuse, R159, -R163.reuse ;  /* 0x0000009f02857223 */ /* 0x140fe200000108a3 */
[----:B------:R-:W-:-:S02]  /*195c0*/  FFMA.FTZ R32, R2, R32, -R163 ;  /* 0x0000002002207223 */ /* 0x000fc400000108a3 */
[----:B------:R-:W-:Y:S01]  /*195d0*/  FMNMX.FTZ R30, R61, R30, !PT ;  /* 0x0000001e3d1e7209 */ /* 0x000fe20007810000 */
[----:B------:R-:W-:Y:S03]  /*195e0*/  MUFU.EX2 R6, R6 ;  /* 0x0000000600067308 */ /* 0x000fe60000000800 */
[----:B------:R-:W-:-:S04]  /*195f0*/  FMNMX.FTZ R30, R59, R30, !PT ;  /* 0x0000001e3b1e7209 */ /* 0x000fc80007810000 */
[----:B------:R-:W-:Y:S01]  /*19600*/  FMNMX.FTZ R30, R65, R30, !PT ;  /* 0x0000001e411e7209 */ /* 0x000fe20007810000 */
[----:B------:R-:W0:Y:S03]  /*19610*/  MUFU.EX2 R13, R13 ;  /* 0x0000000d000d7308 */ /* 0x000e260000000800 */
[----:B------:R-:W-:-:S04]  /*19620*/  FMNMX.FTZ R36, R63, R30, !PT ;  /* 0x0000001e3f247209 */ /* 0x000fc80007810000 */
[----:B------:R-:W-:Y:S01]  /*19630*/  FMNMX.FTZ R36, R69, R36, !PT ;  /* 0x0000002445247209 */ /* 0x000fe20007810000 */
[----:B------:R-:W-:Y:S03]  /*19640*/  MUFU.EX2 R8, R8 ;  /* 0x0000000800087308 */ /* 0x000fe60000000800 */
[----:B------:R-:W-:-:S04]  /*19650*/  FMNMX.FTZ R36, R67, R36, !PT ;  /* 0x0000002443247209 */ /* 0x000fc80007810000 */
[----:B------:R-:W-:Y:S01]  /*19660*/  FMNMX.FTZ R36, R41, R36, !PT ;  /* 0x0000002429247209 */ /* 0x000fe20007810000 */
[----:B------:R-:W-:Y:S01]  /*19670*/  MUFU.EX2 R21, R21 ;  /* 0x0000001500157308 */ /* 0x000fe20000000800 */
[----:B0-----:R-:W-:Y:S02]  /*19680*/  F2FP.SATFINITE.E4M3.F32.PACK_AB_MERGE_C R176, R13, R6, RZ ;  /* 0x000000060db0723e */ /* 0x001fe400048070ff */
[----:B------:R-:W-:Y:S02]  /*19690*/  FMNMX.FTZ R44, R71, R36, !PT ;  /* 0x00000024472c7209 */ /* 0x000fe40007810000 */
[----:B------:R-:W-:Y:S02]  /*196a0*/  F2FP.SATFINITE.E4M3.F32.PACK_AB_MERGE_C R176, R33, R4, R176 ;  /* 0x0000000421b0723e */ /* 0x000fe400048070b0 */
        /* <DEDUP_REMOVED lines=10> */
[----:B------:R-:W1:Y:S01]  /*19750*/  MUFU.EX2 R81, R81 ;  /* 0x0000005100517308 */ /* 0x000e620000000800 */
[----:B0-----:R-:W-:Y:S02]  /*19760*/  F2FP.SATFINITE.E4M3.F32.PACK_AB_MERGE_C R178, R79, R12, RZ ;  /* 0x0000000c4fb2723e */ /* 0x001fe400048070ff */
[----:B------:R-:W-:Y:S02]  /*19770*/  FMNMX.FTZ R48, R55, R46, !PT ;  /* 0x0000002e37307209 */ /* 0x000fe40007810000 */
[----:B------:R-:W-:Y:S02]  /*19780*/  F2FP.SATFINITE.E4M3.F32.PACK_AB_MERGE_C R178, R21, R8, R178 ;  /* 0x0000000815b2723e */ /* 0x000fe400048070b2 */
[----:B------:R-:W-:Y:S01]  /*19790*/  FMNMX.FTZ R48, R29, R48, !PT ;  /* 0x000000301d307209 */ /* 0x000fe20007810000 */
[----:B------:R-:W-:Y:S03]  /*197a0*/  MUFU.EX2 R85, R85 ;  /* 0x0000005500557308 */ /* 0x000fe60000000800 */
[----:B------:R-:W-:-:S04]  /*197b0*/  FMNMX.FTZ R48, R27, R48, !PT ;  /* 0x000000301b307209 */ /* 0x000fc80007810000 */
[----:B------:R-:W-:Y:S01]  /*197c0*/  FMNMX.FTZ R48, R37, R48, !PT ;  /* 0x0000003025307209 */ /* 0x000fe20007810000 */
[----:B------:R0:W-:Y:S01]  /*197d0*/  MUFU.EX2 R26, R121 ;  /* 0x00000079001a7308 */ /* 0x0001e20000000800 */
[----:B-1----:R-:W-:Y:S02]  /*197e0*/  F2FP.SATFINITE.E4M3.F32.PACK_AB_MERGE_C R180, R81, R20, RZ ;  /* 0x0000001451b4723e */ /* 0x002fe400048070ff */
[----:B------:R-:W-:Y:S02]  /*197f0*/  FMNMX.FTZ R48, R105, R48, !PT ;  /* 0x0000003069307209 */ /* 0x000fe40007810000 */
[----:B------:R-:W-:Y:S02]  /*19800*/  F2FP.SATFINITE.E4M3.F32.PACK_AB_MERGE_C R180, R83, R14, R180 ;  /* 0x0000000e53b4723e */ /* 0x000fe400048070b4 */
[----:B------:R-:W-:Y:S01]  /*19810*/  FMNMX.FTZ R48, R109, R48, !PT ;  /* 0x000000306d307209 */ /* 0x000fe20007810000 */
[----:B------:R-:W1:Y:S01]  /*19820*/  MUFU.EX2 R89, R89 ;  /* 0x0000005900597308 */ /* 0x000e620000000800 */
[----:B0-----:R-:W-:-:S02]  /*19830*/  FFMA.FTZ R121, R2, R139, -R163 ;  /* 0x0000008b02797223 */ /* 0x001fc400000108a3 */
[----:B------:R-:W-:-:S04]  /*19840*/  FMNMX.FTZ R48, R113, R48, !PT ;  /* 0x0000003071307209 */ /* 0x000fc80007810000 */
[----:B------:R-:W-:Y:S01]  /*19850*/  FMNMX.FTZ R48, R117, R48, !PT ;  /* 0x0000003075307209 */ /* 0x000fe20007810000 */
[----:B------:R0:W-:Y:S03]  /*19860*/  MUFU.EX2 R30, R123 ;  /* 0x0000007b001e7308 */ /* 0x0001e60000000800 */
[----:B------:R-:W-:Y:S01]  /*19870*/  FMNMX.FTZ R11, R39, R48, !PT ;  /* 0x00000030270b7209 */ /* 0x000fe20007810000 */
[----:B------:R-:W-:-:S04]  /*19880*/  FFMA.FTZ R48, R2, R147, -R163 ;  /* 0x0000009302307223 */ /* 0x000fc800000108a3 */
[----:B------:R-:W2:Y:S01]  /*19890*/  SHFL.BFLY PT, R52, R11, 0x2, 0x1f ;  /* 0x0c401f000b347f89 */ /* 0x000ea200000e0000 */
[----:B------:R-:W-:Y:S01]  /*198a0*/  MUFU.EX2 R93, R93 ;  /* 0x0000005d005d7308 */ /* 0x000fe20000000800 */
[----:B-1----:R-:W-:Y:S01]  /*198b0*/  F2FP.SATFINITE.E4M3.F32.PACK_AB_MERGE_C R182, R89, R26, RZ ;  /* 0x0000001a59b6723e */ /* 0x002fe200048070ff */
[----:B0-----:R-:W-:-:S03]  /*198c0*/  FFMA.FTZ R123, R2, R149, -R163 ;  /* 0x00000095027b7223 */ /* 0x001fc600000108a3 */
[----:B------:R-:W-:-:S03]  /*198d0*/  F2FP.SATFINITE.E4M3.F32.PACK_AB_MERGE_C R182, R85, R24, R182 ;  /* 0x0000001855b6723e */ /* 0x000fc600048070b6 */
[----:B------:R0:W-:Y:S08]  /*198e0*/  MUFU.EX2 R36, R127 ;  /* 0x0000007f00247308 */ /* 0x0001f00000000800 */
[----:B------:R-:W1:Y:S01]  /*198f0*/  MUFU.EX2 R97, R97 ;  /* 0x0000006100617308 */ /* 0x000e620000000800 */
[----:B0-----:R-:W-:-:S01]  /*19900*/  FFMA.FTZ R127, R2, R157, -R163 ;  /* 0x0000009d027f7223 */ /* 0x001fc200000108a3 */
[----:B--2---:R-:W-:-:S06]  /*19910*/  FMNMX.FTZ R54, R11, R52, !PT ;  /* 0x000000340b367209 */ /* 0x004fcc0007810000 */
[----:B------:R0:W-:Y:S01]  /*19920*/  MUFU.EX2 R44, R131 ;  /* 0x00000083002c7308 */ /* 0x0001e20000000800 */
[----:B------:R-:W-:-:S01]  /*19930*/  FFMA.FTZ R52, R2, R155, -R163 ;  /* 0x0000009b02347223 */ /* 0x000fc200000108a3 */
[----:B------:R-:W2:Y:S06]  /*19940*/  SHFL.BFLY PT, R11, R54, 0x1, 0x1f ;  /* 0x0c201f00360b7f89 */ /* 0x000eac00000e0000 */
[----:B------:R-:W-:Y:S01]  /*19950*/  MUFU.EX2 R101, R101 ;  /* 0x0000006500657308 */ /* 0x000fe20000000800 */
[----:B-1----:R-:W-:Y:S01]  /*19960*/  F2FP.SATFINITE.E4M3.F32.PACK_AB_MERGE_C R184, R97, R36, RZ ;  /* 0x0000002461b8723e */ /* 0x002fe200048070ff */
[C-C-:B0-----:R-:W-:Y:S01]  /*19970*/  FFMA.FTZ R131, R2.reuse, R28, -R163.reuse ;  /* 0x0000001c02837223 */ /* 0x141fe200000108a3 */
[----:B------:R-:W-:-:S02]  /*19980*/  FFMA.FTZ R28, R2, R161, -R163 ;  /* 0x000000a1021c7223 */ /* 0x000fc400000108a3 */
[----:B------:R-:W-:-:S03]  /*19990*/  F2FP.SATFINITE.E4M3.F32.PACK_AB_MERGE_C R184, R93, R30, R184 ;  /* 0x0000001e5db8723e */ /* 0x000fc600048070b8 */
[----:B------:R-:W-:Y:S08]  /*199a0*/  MUFU.EX2 R46, R143 ;  /* 0x0000008f002e7308 */ /* 0x000ff00000000800 */
[----:B------:R-:W-:Y:S01]  /*199b0*/  MUFU.EX2 R31, R145 ;  /* 0x00000091001f7308 */ /* 0x000fe20000000800 */
[----:B--2---:R-:W-:-:S04]  /*199c0*/  FMNMX.FTZ R11, R54, R11, !PT ;  /* 0x0000000b360b7209 */ /* 0x004fc80007810000 */
[----:B------:R-:W-:Y:S01]  /*199d0*/  FSETP.NEU.FTZ.AND P1, PT, R11, -INF , PT ;  /* 0xff8000000b00780b */ /* 0x000fe20003f3d000 */
[----:B------:R-:W-:-:S02]  /*199e0*/  FFMA.FTZ R56, R2, R11, -8 ;  /* 0xc100000002387423 */ /* 0x000fc4000001000b */
[----:B------:R-:W-:Y:S03]  /*199f0*/  MUFU.EX2 R34, R34 ;  /* 0x0000002200227308 */ /* 0x000fe60000000800 */
[----:B------:R-:W-:Y:S02]  /*19a00*/  FSEL R56, R56, RZ, P1 ;  /* 0x000000ff38387208 */ /* 0x000fe40000800000 */
[----:B------:R-:W-:-:S03]  /*19a10*/  ISETP.GE.AND P1, PT, R152, 0xa1, PT ;  /* 0x000000a19800780c */ /* 0x000fc60003f26270 */
[----:B------:R-:W-:Y:S01]  /*19a20*/  MUFU.EX2 R35, R35 ;  /* 0x0000002300237308 */ /* 0x000fe20000000800 */
[----:B------:R-:W-:-:S01]  /*19a30*/  FFMA.FTZ R3, R2, R3, -R56 ;  /* 0x0000000302037223 */ /* 0x000fc20000010838 */
[C-C-:B------:R-:W-:Y:S01]  /*19a40*/  FFMA.FTZ R40, R2.reuse, R107, -R56.reuse ;  /* 0x0000006b02287223 */ /* 0x140fe20000010838 */
[----:B------:R-:W-:-:S01]  /*19a50*/  FFMA.FTZ R60, R2, R5, -R56 ;  /* 0x00000005023c7223 */ /* 0x000fc20000010838 */
[C-C-:B------:R-:W-:Y:S01]  /*19a60*/  FFMA.FTZ R107, R2.reuse, R111, -R56.reuse ;  /* 0x0000006f026b7223 */ /* 0x140fe20000010838 */
[----:B------:R-:W-:-:S01]  /*19a70*/  FFMA.FTZ R5, R2, R7, -R56 ;  /* 0x0000000702057223 */ /* 0x000fc20000010838 */
[C-C-:B------:R-:W-:Y:S01]  /*19a80*/  FFMA.FTZ R54, R2.reuse, R115, -R56.reuse ;  /* 0x0000007302367223 */ /* 0x140fe20000010838 */
[----:B------:R-:W-:-:S01]  /*19a90*/  FFMA.FTZ R64, R2, R15, -R56 ;  /* 0x0000000f02407223 */ /* 0x000fc20000010838 */
[----:B------:R-:W-:Y:S01]  /*19aa0*/  MUFU.EX2 R3, R3 ;  /* 0x0000000300037308 */ /* 0x000fe20000000800 */
[----:B------:R-:W-:-:S01]  /*19ab0*/  FFMA.FTZ R72, R2, R57, -R56 ;  /* 0x0000003902487223 */ /* 0x000fc20000010838 */
[C-C-:B------:R-:W-:Y:S01]  /*19ac0*/  FFMA.FTZ R57, R2.reuse, R61, -R56.reuse ;  /* 0x0000003d02397223 */ /* 0x140fe20000010838 */
[----:B------:R-:W-:-:S01]  /*19ad0*/  FFMA.FTZ R74, R2, R63, -R56 ;  /* 0x0000003f024a7223 */ /* 0x000fc20000010838 */
[----:B------:R-:W-:Y:S01]  /*19ae0*/  FFMA.FTZ R61, R2, R65, -R56 ;  /* 0x00000041023d7223 */ /* 0x000fe20000010838 */
[----:B------:R-:W-:-:S01]  /*19af0*/  FADD.FTZ R63, R4, R33 ;  /* 0x00000021043f7221 */ /* 0x000fc20000010000 */
[C-C-:B------:R-:W-:Y:S01]  /*19b00*/  FFMA.FTZ R111, R2.reuse, R119, -R56.reuse ;  /* 0x00000077026f7223 */ /* 0x140fe20000010838 */
[----:B------:R-:W-:-:S01]  /*19b10*/  FFMA.FTZ R7, R2, R73, -R56 ;  /* 0x0000004902077223 */ /* 0x000fc20000010838 */
[----:B------:R-:W0:Y:S01]  /*19b20*/  MUFU.EX2 R40, R40 ;  /* 0x0000002800287308 */ /* 0x000e220000000800 */
[----:B------:R-:W-:-:S01]  /*19b30*/  FADD.FTZ R78, R6, R63 ;  /* 0x0000003f064e7221 */ /* 0x000fc20000010000 */
[----:B------:R-:W-:-:S02]  /*19b40*/  VIADD R63, R0, 0x29840 ;  /* 0x00029840003f7836 */ /* 0x000fc40000000000 */
[----:B------:R-:W-:-:S01]  /*19b50*/  FFMA.FTZ R0, R2, R45, -R56 ;  /* 0x0000002d02007223 */ /* 0x000fc20000010838 */
[----:B------:R-:W-:Y:S01]  /*19b60*/  FFMA.FTZ R58, R2, R91, -R56 ;  /* 0x0000005b023a7223 */ /* 0x000fe20000010838 */
[----:B------:R-:W-:-:S01]  /*19b70*/  FADD.FTZ R45, R13, R78 ;  /* 0x0000004e0d2d7221 */ /* 0x000fc20000010000 */
[----:B------:R-:W-:Y:S01]  /*19b80*/  FFMA.FTZ R68, R2, R75, -R56 ;  /* 0x0000004b02447223 */ /* 0x000fe20000010838 */
[----:B------:R-:W-:Y:S01]  /*19b90*/  PRMT R63, R82, 0x654, R63 ;  /* 0x00000654523f7816 */ /* 0x000fe2000000003f */
[----:B------:R-:W1:Y:S01]  /*19ba0*/  MUFU.EX2 R60, R60 ;  /* 0x0000003c003c7308 */ /* 0x000e620000000800 */
[----:B------:R-:W-:-:S01]  /*19bb0*/  FADD.FTZ R78, R8, R45 ;  /* 0x0000002d084e7221 */ /* 0x000fc20000010000 */
[C-C-:B------:R-:W-:Y:S01]  /*19bc0*/  FFMA.FTZ R73, R2.reuse, R95, -R56.reuse ;  /* 0x0000005f02497223 */ /* 0x140fe20000010838 */
[----:B------:R2:W-:Y:S01]  /*19bd0*/  SYNCS.ARRIVE.TRANS64.RED.A1T0 RZ, [R63+URZ], RZ ;  /* 0x000000ff3fff79a7 */ /* 0x0005e2000810043f */
[----:B------:R-:W-:-:S01]  /*19be0*/  FFMA.FTZ R15, R2, R77, -R56 ;  /* 0x0000004d020f7223 */ /* 0x000fc20000010838 */
[C-C-:B------:R-:W-:Y:S01]  /*19bf0*/  FFMA.FTZ R62, R2.reuse, R99, -R56.reuse ;  /* 0x00000063023e7223 */ /* 0x140fe20000010838 */
[----:B------:R-:W-:-:S01]  /*19c00*/  FFMA.FTZ R75, R2, R103, -R56 ;  /* 0x00000067024b7223 */ /* 0x000fc20000010838 */
[----:B------:R-:W-:Y:S01]  /*19c10*/  FFMA.FTZ R47, R2, R47, -R56 ;  /* 0x0000002f022f7223 */ /* 0x000fe20000010838 */
[----:B------:R-:W3:Y:S01]  /*19c20*/  MUFU.EX2 R107, R107 ;  /* 0x0000006b006b7308 */ /* 0x000ee20000000800 */
[----:B0-----:R-:W-:-:S01]  /*19c30*/  FADD.FTZ R65, R3, R40 ;  /* 0x0000002803417221 */ /* 0x001fc20000010000 */
[C-C-:B------:R-:W-:Y:S01]  /*19c40*/  FFMA.FTZ R66, R2.reuse, R59, -R56.reuse ;  /* 0x0000003b02427223 */ /* 0x140fe20000010838 */
[----:B------:R-:W-:-:S01]  /*19c50*/  FFMA.FTZ R59, R2, R69, -R56 ;  /* 0x00000045023b7223 */ /* 0x000fc20000010838 */
[C-C-:B------:R-:W-:Y:S01]  /*19c60*/  FFMA.FTZ R70, R2.reuse, R67, -R56.reuse ;  /* 0x0000004302467223 */ /* 0x140fe20000010838 */
[----:B------:R-:W-:-:S01]  /*19c70*/  FFMA.FTZ R41, R2, R41, -R56 ;  /* 0x0000002902297223 */ /* 0x000fc20000010838 */
[C-C-:B------:R-:W-:Y:S01]  /*19c80*/  FFMA.FTZ R76, R2.reuse, R71, -R56.reuse ;  /* 0x00000047024c7223 */ /* 0x140fe20000010838 */
[----:B------:R-:W-:-:S01]  /*19c90*/  FFMA.FTZ R43, R2, R43, -R56 ;  /* 0x0000002b022b7223 */ /* 0x000fc20000010838 */
[----:B------:R-:W0:Y:S01]  /*19ca0*/  MUFU.EX2 R5, R5 ;  /* 0x0000000500057308 */ /* 0x000e220000000800 */
[----:B-1----:R-:W-:-:S01]  /*19cb0*/  FADD.FTZ R80, R60, R65 ;  /* 0x000000413c507221 */ /* 0x002fc20000010000 */
[----:B------:R-:W-:Y:S01]  /*19cc0*/  FADD.FTZ R65, R21, R78 ;  /* 0x0000004e15417221 */ /* 0x000fe20000010000 */
[----:B------:R-:W-:Y:S01]  /*19cd0*/  F2FP.SATFINITE.E4M3.F32.PACK_AB_MERGE_C R186, R31, R46, RZ ;  /* 0x0000002e1fba723e */ /* 0x000fe200048070ff */
[C-C-:B------:R-:W-:Y:S01]  /*19ce0*/  FFMA.FTZ R53, R2.reuse, R53, -R56.reuse ;  /* 0x0000003502357223 */ /* 0x140fe20000010838 */
[----:B------:R-:W-:-:S01]  /*19cf0*/  FFMA.FTZ R55, R2, R55, -R56 ;  /* 0x0000003702377223 */ /* 0x000fc20000010838 */
[----:B------:R-:W-:Y:S01]  /*19d00*/  FADD.FTZ R78, R12, R65 ;  /* 0x000000410c4e7221 */ /* 0x000fe20000010000 */
[----:B------:R-:W-:-:S01]  /*19d10*/  FFMA.FTZ R29, R2, R29, -R56 ;  /* 0x0000001d021d7223 */ /* 0x000fc20000010838 */
[----:B------:R-:W2:Y:S01]  /*19d20*/  MUFU.EX2 R54, R54 ;  /* 0x0000003600367308 */ /* 0x000ea20000000800 */
[----:B---3--:R-:W-:-:S01]  /*19d30*/  FADD.FTZ R80, R107, R80 ;  /* 0x000000506b507221 */ /* 0x008fc20000010000 */
[C-C-:B------:R-:W-:Y:S01]  /*19d40*/  FFMA.FTZ R27, R2.reuse, R27, -R56.reuse ;  /* 0x0000001b021b7223 */ /* 0x140fe20000010838 */
[----:B------:R-:W-:-:S01]  /*19d50*/  FFMA.FTZ R37, R2, R37, -R56 ;  /* 0x0000002502257223 */ /* 0x000fc20000010838 */
[C-C-:B------:R-:W-:Y:S01]  /*19d60*/  FFMA.FTZ R105, R2.reuse, R105, -R56.reuse ;  /* 0x0000006902697223 */ /* 0x140fe20000010838 */
[----:B------:R-:W-:-:S01]  /*19d70*/  FFMA.FTZ R109, R2, R109, -R56 ;  /* 0x0000006d026d7223 */ /* 0x000fc20000010838 */
[----:B------:R-:W-:Y:S01]  /*19d80*/  F2FP.SATFINITE.E4M3.F32.PACK_AB_MERGE_C R177, R107, R60, RZ ;  /* 0x0000003c6bb1723e */ /* 0x000fe200048070ff */
[----:B------:R-:W-:-:S01]  /*19d90*/  FFMA.FTZ R113, R2, R113, -R56 ;  /* 0x0000007102717223 */ /* 0x000fc20000010838 */
[----:B------:R-:W1:Y:S01]  /*19da0*/  MUFU.EX2 R64, R64 ;  /* 0x0000004000407308 */ /* 0x000e620000000800 */
[----:B0-----:R-:W-:-:S01]  /*19db0*/  FADD.FTZ R45, R5, R80 ;  /* 0x00000050052d7221 */ /* 0x001fc20000010000 */
[----:B------:R-:W-:Y:S01]  /*19dc0*/  F2FP.SATFINITE.E4M3.F32.PACK_AB_MERGE_C R177, R40, R3, R177 ;  /* 0x0000000328b1723e */ /* 0x000fe200048070b1 */
[----:B------:R-:W-:-:S01]  /*19dd0*/  FFMA.FTZ R117, R2, R117, -R56 ;  /* 0x0000007502757223 */ /* 0x000fc20000010838 */
[----:B------:R-:W-:Y:S01]  /*19de0*/  FFMA.FTZ R39, R2, R39, -R56 ;  /* 0x0000002702277223 */ /* 0x000fe20000010838 */
[----:B------:R-:W-:Y:S01]  /*19df0*/  F2FP.SATFINITE.E4M3.F32.PACK_AB_MERGE_C R186, R101, R44, R186 ;  /* 0x0000002c65ba723e */ /* 0x000fe200048070ba */
[----:B------:R-:W-:Y:S01]  /*19e00*/  IMAD.MOV.U32 R77, RZ, RZ, R87 ;  /* 0x000000ffff4d7224 */ /* 0x000fe200078e0057 */
[----:B------:R-:W-:Y:S01]  /*19e10*/  MOV R71, R87 ;  /* 0x0000005700477202 */ /* 0x000fe20000000f00 */
[----:B------:R-:W0:Y:S01]  /*19e20*/  MUFU.EX2 R111, R111 ;  /* 0x0000006f006f7308 */ /* 0x000e220000000800 */
[----:B--2---:R-:W-:-:S01]  /*19e30*/  FADD.FTZ R63, R54, R45 ;  /* 0x0000002d363f7221 */ /* 0x004fc20000010000 */
[----:B------:R-:W-:Y:S01]  /*19e40*/  FFMA.FTZ R45, R2, R49, -R56 ;  /* 0x00000031022d7223 */ /* 0x000fe20000010838 */
[----:B------:R-:W-:-:S01]  /*19e50*/  FADD.FTZ R49, R79, R78 ;  /* 0x0000004e4f317221 */ /* 0x000fc20000010000 */
[----:B------:R-:W-:Y:S01]  /*19e60*/  FFMA.FTZ R78, R2, R51, -R56 ;  /* 0x00000033024e7223 */ /* 0x000fe20000010838 */
[----:B------:R-:W-:Y:S01]  /*19e70*/  MOV R79, R87 ;  /* 0x00000057004f7202 */ /* 0x000fe20000000f00 */
[----:B------:R-:W-:-:S02]  /*19e80*/  IMAD.MOV.U32 R69, RZ, RZ, R87 ;  /* 0x000000ffff457224 */ /* 0x000fc400078e0057 */
[----:B------:R-:W-:-:S01]  /*19e90*/  FADD.FTZ R82, R14, R49 ;  /* 0x000000310e527221 */ /* 0x000fc20000010000 */
[----:B------:R-:W2:Y:S01]  /*19ea0*/  MUFU.EX2 R7, R7 ;  /* 0x0000000700077308 */ /* 0x000ea20000000800 */
[----:B-1----:R-:W-:-:S01]  /*19eb0*/  FADD.FTZ R80, R64, R63 ;  /* 0x0000003f40507221 */ /* 0x002fc20000010000 */
[----:B------:R-:W-:Y:S01]  /*19ec0*/  FFMA.FTZ R49, R2, R25, -R56 ;  /* 0x0000001902317223 */ /* 0x000fe20000010838 */
[----:B------:R-:W-:-:S01]  /*19ed0*/  FADD.FTZ R25, R83, R82 ;  /* 0x0000005253197221 */ /* 0x000fc20000010000 */
[-C--:B------:R-:W-:Y:S01]  /*19ee0*/  MOV R83, R87.reuse ;  /* 0x0000005700537202 */ /* 0x080fe20000000f00 */
[----:B------:R-:W-:Y:S01]  /*19ef0*/  IMAD.MOV.U32 R65, RZ, RZ, R87 ;  /* 0x000000ffff417224 */ /* 0x000fe200078e0057 */
[----:B------:R-:W-:Y:S01]  /*19f00*/  MOV R67, R87 ;  /* 0x0000005700437202 */ /* 0x000fe20000000f00 */
[----:B------:R-:W-:-:S01]  /*19f10*/  FADD.FTZ R82, R20, R25 ;  /* 0x0000001914527221 */ /* 0x000fc20000010000 */
[----:B------:R-:W1:Y:S01]  /*19f20*/  MUFU.EX2 R58, R58 ;  /* 0x0000003a003a7308 */ /* 0x000e620000000800 */
[----:B0-----:R-:W-:-:S01]  /*19f30*/  FADD.FTZ R80, R111, R80 ;  /* 0x000000506f507221 */ /* 0x001fc20000010000 */
[----:B------:R-:W-:Y:S01]  /*19f40*/  F2FP.SATFINITE.E4M3.F32.PACK_AB_MERGE_C R64, R111, R64, RZ ;  /* 0x000000406f40723e */ /* 0x000fe200048070ff */
[--C-:B------:R-:W-:Y:S01]  /*19f50*/  IMAD.MOV.U32 R60, RZ, RZ, R87.reuse ;  /* 0x000000ffff3c7224 */ /* 0x100fe200078e0057 */
[----:B------:R-:W-:Y:S01]  /*19f60*/  MOV R63, R87 ;  /* 0x00000057003f7202 */ /* 0x000fe20000000f00 */
[--C-:B------:R-:W-:Y:S01]  /*19f70*/  IMAD.MOV.U32 R56, RZ, RZ, R87.reuse ;  /* 0x000000ffff387224 */ /* 0x100fe200078e0057 */
[----:B------:R-:W-:Y:S01]  /*19f80*/  F2FP.SATFINITE.E4M3.F32.PACK_AB_MERGE_C R179, R54, R5, R64 ;  /* 0x0000000536b3723e */ /* 0x000fe20004807040 */
[----:B------:R-:W-:Y:S01]  /*19f90*/  IMAD.MOV.U32 R64, RZ, RZ, R87 ;  /* 0x000000ffff407224 */ /* 0x000fe200078e0057 */
[----:B------:R-:W0:Y:S01]  /*19fa0*/  MUFU.EX2 R68, R68 ;  /* 0x0000004400447308 */ /* 0x000e220000000800 */
[----:B--2---:R-:W-:-:S01]  /*19fb0*/  FADD.FTZ R51, R7, R80 ;  /* 0x0000005007337221 */ /* 0x004fc20000010000 */
[----:B------:R-:W-:-:S02]  /*19fc0*/  IMAD.MOV.U32 R54, RZ, RZ, R87 ;  /* 0x000000ffff367224 */ /* 0x000fc400078e0057 */
[--C-:B------:R-:W-:Y:S02]  /*19fd0*/  IMAD.MOV.U32 R40, RZ, RZ, R87.reuse ;  /* 0x000000ffff287224 */ /* 0x100fe400078e0057 */
[----:B------:R-:W-:Y:S02]  /*19fe0*/  IMAD.MOV.U32 R33, RZ, RZ, R87 ;  /* 0x000000ffff217224 */ /* 0x000fe400078e0057 */
[----:B------:R-:W2:Y:S01]  /*19ff0*/  MUFU.EX2 R73, R73 ;  /* 0x0000004900497308 */ /* 0x000ea20000000800 */
[----:B-1----:R-:W-:-:S07]  /*1a000*/  FADD.FTZ R51, R58, R51 ;  /* 0x000000333a337221 */ /* 0x002fce0000010000 */
[----:B------:R-:W1:Y:S01]  /*1a010*/  MUFU.EX2 R15, R15 ;  /* 0x0000000f000f7308 */ /* 0x000e620000000800 */
[----:B0-----:R-:W-:-:S01]  /*1a020*/  FADD.FTZ R84, R68, R51 ;  /* 0x0000003344547221 */ /* 0x001fc20000010000 */
[----:B------:R-:W-:Y:S01]  /*1a030*/  FADD.FTZ R51, R81, R82 ;  /* 0x0000005251337221 */ /* 0x000fe20000010000 */
[----:B------:R-:W-:-:S03]  /*1a040*/  IMAD.MOV.U32 R81, RZ, RZ, R87 ;  /* 0x000000ffff517224 */ /* 0x000fc600078e0057 */
[----:B------:R-:W-:Y:S01]  /*1a050*/  FADD.FTZ R82, R24, R51 ;  /* 0x0000003318527221 */ /* 0x000fe20000010000 */
[----:B------:R-:W-:Y:S01]  /*1a060*/  IMAD.MOV.U32 R24, RZ, RZ, R87 ;  /* 0x000000ffff187224 */ /* 0x000fe200078e0057 */
[----:B------:R-:W0:Y:S01]  /*1a070*/  MUFU.EX2 R62, R62 ;  /* 0x0000003e003e7308 */ /* 0x000e220000000800 */
[----:B--2---:R-:W-:-:S01]  /*1a080*/  FADD.FTZ R84, R73, R84 ;  /* 0x0000005449547221 */ /* 0x004fc20000010000 */
[----:B------:R-:W-:Y:S01]  /*1a090*/  FADD.FTZ R51, R85, R82 ;  /* 0x0000005255337221 */ /* 0x000fe20000010000 */
[----:B------:R-:W-:Y:S01]  /*1a0a0*/  F2FP.SATFINITE.E4M3.F32.PACK_AB_MERGE_C R68, R73, R68, RZ ;  /* 0x000000444944723e */ /* 0x000fe200048070ff */
[----:B------:R-:W-:Y:S02]  /*1a0b0*/  IMAD.MOV.U32 R85, RZ, RZ, R87 ;  /* 0x000000ffff557224 */ /* 0x000fe400078e0057 */
[----:B------:R-:W-:-:S01]  /*1a0c0*/  FADD.FTZ R82, R26, R51 ;  /* 0x000000331a527221 */ /* 0x000fc20000010000 */
[----:B------:R-:W-:Y:S01]  /*1a0d0*/  F2FP.SATFINITE.E4M3.F32.PACK_AB_MERGE_C R181, R58, R7, R68 ;  /* 0x000000073ab5723e */ /* 0x000fe20004807044 */
[----:B------:R-:W2:Y:S01]  /*1a0e0*/  MUFU.EX2 R72, R72 ;  /* 0x0000004800487308 */ /* 0x000ea20000000800 */
[--C-:B------:R-:W-:Y:S01]  /*1a0f0*/  IMAD.MOV.U32 R73, RZ, RZ, R87.reuse ;  /* 0x000000ffff497224 */ /* 0x100fe200078e0057 */
[----:B------:R-:W-:Y:S01]  /*1a100*/  MOV R51, R87 ;  /* 0x0000005700337202 */ /* 0x000fe20000000f00 */
[----:B------:R-:W-:-:S02]  /*1a110*/  IMAD.MOV.U32 R68, RZ, RZ, R87 ;  /* 0x000000ffff447224 */ /* 0x000fc400078e0057 */
[----:B------:R-:W-:-:S03]  /*1a120*/  IMAD.MOV.U32 R58, RZ, RZ, R87 ;  /* 0x000000ffff3a7224 */ /* 0x000fc600078e0057 */
[----:B------:R-:W3:Y:S08]  /*1a130*/  MUFU.EX2 R75, R75 ;  /* 0x0000004b004b7308 */ /* 0x000ef00000000800 */
[----:B------:R-:W4:Y:S08]  /*1a140*/  MUFU.EX2 R57, R57 ;  /* 0x0000003900397308 */ /* 0x000f300000000800 */
[----:B------:R1:W-:Y:S08]  /*1a150*/  MUFU.EX2 R80, R47 ;  /* 0x0000002f00507308 */ /* 0x0003f00000000800 */
[----:B------:R-:W5:Y:S01]  /*1a160*/  MUFU.EX2 R66, R66 ;  /* 0x0000004200427308 */ /* 0x000f620000000800 */
[----:B-1----:R-:W-:-:S04]  /*1a170*/  FADD.FTZ R47, R15, R84 ;  /* 0x000000540f2f7221 */ /* 0x002fc80000010000 */
[----:B0-----:R-:W-:-:S03]  /*1a180*/  FADD.FTZ R47, R62, R47 ;  /* 0x0000002f3e2f7221 */ /* 0x001fc60000010000 */
[----:B------:R-:W0:Y:S01]  /*1a190*/  MUFU.EX2 R61, R61 ;  /* 0x0000003d003d7308 */ /* 0x000e220000000800 */
[----:B--2---:R-:W-:-:S01]  /*1a1a0*/  FADD.FTZ R84, R72, R47 ;  /* 0x0000002f48547221 */ /* 0x004fc20000010000 */
[----:B------:R-:W-:Y:S01]  /*1a1b0*/  FADD.FTZ R47, R89, R82 ;  /* 0x00000052592f7221 */ /* 0x000fe20000010000 */
[C---:B---3--:R-:W-:Y:S01]  /*1a1c0*/  F2FP.SATFINITE.E4M3.F32.PACK_AB_MERGE_C R72, R75.reuse, R72, RZ ;  /* 0x000000484b48723e */ /* 0x048fe200048070ff */
[----:B------:R-:W-:Y:S02]  /*1a1d0*/  IMAD.MOV.U32 R82, RZ, RZ, R87 ;  /* 0x000000ffff527224 */ /* 0x000fe400078e0057 */
[----:B------:R-:W-:-:S01]  /*1a1e0*/  FADD.FTZ R84, R75, R84 ;  /* 0x000000544b547221 */ /* 0x000fc20000010000 */
[----:B------:R-:W-:Y:S01]  /*1a1f0*/  FADD.FTZ R6, R30, R47 ;  /* 0x0000002f1e067221 */ /* 0x000fe20000010000 */
[----:B------:R-:W-:Y:S01]  /*1a200*/  F2FP.SATFINITE.E4M3.F32.PACK_AB_MERGE_C R183, R62, R15, R72 ;  /* 0x0000000f3eb7723e */ /* 0x000fe20004807048 */
[----:B------:R-:W1:Y:S01]  /*1a210*/  MUFU.EX2 R74, R74 ;  /* 0x0000004a004a7308 */ /* 0x000e620000000800 */
[----:B----4-:R-:W-:-:S01]  /*1a220*/  FADD.FTZ R13, R57, R84 ;  /* 0x00000054390d7221 */ /* 0x010fc20000010000 */
[----:B------:R-:W-:Y:S01]  /*1a230*/  FADD.FTZ R47, R93, R6 ;  /* 0x000000065d2f7221 */ /* 0x000fe20000010000 */
[----:B------:R-:W-:Y:S01]  /*1a240*/  IMAD.MOV.U32 R84, RZ, RZ, R87 ;  /* 0x000000ffff547224 */ /* 0x000fe200078e0057 */
[----:B------:R-:W-:Y:S01]  /*1a250*/  MOV R75, R87 ;  /* 0x00000057004b7202 */ /* 0x000fe20000000f00 */
[----:B-----5:R-:W-:-:S01]  /*1a260*/  FADD.FTZ R12, R66, R13 ;  /* 0x0000000d420c7221 */ /* 0x020fc20000010000 */
[----:B------:R-:W-:Y:S01]  /*1a270*/  FADD.FTZ R20, R36, R47 ;  /* 0x0000002f24147221 */ /* 0x000fe20000010000 */
[----:B------:R-:W-:Y:S01]  /*1a280*/  IMAD.MOV.U32 R72, RZ, RZ, R87 ;  /* 0x000000ffff487224 */ /* 0x000fe200078e0057 */
[----:B------:R-:W2:Y:S01]  /*1a290*/  MUFU.EX2 R59, R59 ;  /* 0x0000003b003b7308 */ /* 0x000ea20000000800 */
[----:B0-----:R-:W-:-:S01]  /*1a2a0*/  FADD.FTZ R13, R61, R12 ;  /* 0x0000000c3d0d7221 */ /* 0x001fc20000010000 */
[----:B------:R-:W-:Y:S01]  /*1a2b0*/  FADD.FTZ R97, R97, R20 ;  /* 0x0000001461617221 */ /* 0x000fe20000010000 */
[----:B------:R-:W-:-:S02]  /*1a2c0*/  IMAD.MOV.U32 R62, RZ, RZ, R87 ;  /* 0x000000ffff3e7224 */ /* 0x000fc400078e0057 */
[----:B------:R-:W-:Y:S02]  /*1a2d0*/  IMAD.MOV.U32 R36, RZ, RZ, R87 ;  /* 0x000000ffff247224 */ /* 0x000fe400078e0057 */
[----:B------:R-:W-:-:S01]  /*1a2e0*/  FADD.FTZ R20, R44, R97 ;  /* 0x000000612c147221 */ /* 0x000fc20000010000 */
[----:B------:R-:W-:Y:S01]  /*1a2f0*/  IMAD.MOV.U32 R44, RZ, RZ, R87 ;  /* 0x000000ffff2c7224 */ /* 0x000fe200078e0057 */
[----:B------:R-:W0:Y:S01]  /*1a300*/  MUFU.EX2 R70, R70 ;  /* 0x0000004600467308 */ /* 0x000e220000000800 */
[----:B-1----:R-:W-:-:S01]  /*1a310*/  FADD.FTZ R12, R74, R13 ;  /* 0x0000000d4a0c7221 */ /* 0x002fc20000010000 */
[----:B------:R-:W-:Y:S01]  /*1a320*/  FADD.FTZ R47, R101, R20 ;  /* 0x00000014652f7221 */ /* 0x000fe20000010000 */
[----:B------:R-:W-:Y:S01]  /*1a330*/  F2FP.SATFINITE.E4M3.F32.PACK_AB_MERGE_C R61, R74, R61, RZ ;  /* 0x0000003d4a3d723e */ /* 0x000fe200048070ff */
[----:B------:R-:W-:Y:S02]  /*1a340*/  IMAD.MOV.U32 R74, RZ, RZ, R87 ;  /* 0x000000ffff4a7224 */ /* 0x000fe400078e0057 */
[----:B------:R-:W-:-:S01]  /*1a350*/  FADD.FTZ R26, R46, R47 ;  /* 0x0000002f2e1a7221 */ /* 0x000fc20000010000 */
[----:B------:R-:W-:Y:S01]  /*1a360*/  F2FP.SATFINITE.E4M3.F32.PACK_AB_MERGE_C R185, R66, R57, R61 ;  /* 0x0000003942b9723e */ /* 0x000fe2000480703d */
[----:B------:R-:W1:Y:S01]  /*1a370*/  MUFU.EX2 R41, R41 ;  /* 0x0000002900297308 */ /* 0x000e620000000800 */
[----:B--2---:R-:W-:-:S01]  /*1a380*/  FADD.FTZ R13, R59, R12 ;  /* 0x0000000c3b0d7221 */ /* 0x004fc20000010000 */
[----:B------:R-:W-:Y:S01]  /*1a390*/  FADD.FTZ R31, R31, R26 ;  /* 0x0000001a1f1f7221 */ /* 0x000fe20000010000 */
[--C-:B------:R-:W-:Y:S01]  /*1a3a0*/  IMAD.MOV.U32 R66, RZ, RZ, R87.reuse ;  /* 0x000000ffff427224 */ /* 0x100fe200078e0057 */
[----:B------:R-:W-:Y:S01]  /*1a3b0*/  MOV R47, R87 ;  /* 0x00000057002f7202 */ /* 0x000fe20000000f00 */
[----:B------:R-:W-:-:S02]  /*1a3c0*/  IMAD.MOV.U32 R61, RZ, RZ, R87 ;  /* 0x000000ffff3d7224 */ /* 0x000fc400078e0057 */
[----:B------:R-:W-:Y:S01]  /*1a3d0*/  FADD.FTZ R4, R34, R31 ;  /* 0x0000001f22047221 */ /* 0x000fe20000010000 */
[----:B------:R-:W-:Y:S01]  /*1a3e0*/  IMAD.MOV.U32 R57, RZ, RZ, R87 ;  /* 0x000000ffff397224 */ /* 0x000fe200078e0057 */
[----:B------:R-:W2:Y:S01]  /*1a3f0*/  MUFU.EX2 R76, R76 ;  /* 0x0000004c004c7308 */ /* 0x000ea20000000800 */
[----:B0-----:R-:W-:-:S01]  /*1a400*/  FADD.FTZ R20, R70, R13 ;  /* 0x0000000d46147221 */ /* 0x001fc20000010000 */
[--C-:B------:R-:W-:Y:S01]  /*1a410*/  IMAD.MOV.U32 R46, RZ, RZ, R87.reuse ;  /* 0x000000ffff2e7224 */ /* 0x100fe200078e0057 */
[----:B------:R-:W-:Y:S01]  /*1a420*/  MOV R31, R87 ;  /* 0x00000057001f7202 */ /* 0x000fe20000000f00 */
[--C-:B------:R-:W-:Y:S02]  /*1a430*/  IMAD.MOV.U32 R30, RZ, RZ, R87.reuse ;  /* 0x000000ffff1e7224 */ /* 0x100fe400078e0057 */
[----:B------:R-:W-:Y:S02]  /*1a440*/  IMAD.MOV.U32 R26, RZ, RZ, R87 ;  /* 0x000000ffff1a7224 */ /* 0x000fe400078e0057 */
[----:B------:R-:W0:Y:S01]  /*1a450*/  MUFU.EX2 R0, R0 ;  /* 0x0000000000007308 */ /* 0x000e220000000800 */
[----:B-1----:R-:W-:-:S07]  /*1a460*/  FADD.FTZ R13, R41, R20 ;  /* 0x00000014290d7221 */ /* 0x002fce0000010000 */
[----:B------:R-:W1:Y:S01]  /*1a470*/  MUFU.EX2 R43, R43 ;  /* 0x0000002b002b7308 */ /* 0x000e620000000800 */
[----:B--2---:R-:W-:-:S01]  /*1a480*/  FADD.FTZ R13, R76, R13 ;  /* 0x0000000d4c0d7221 */ /* 0x004fc20000010000 */
[----:B------:R-:W-:Y:S01]  /*1a490*/  F2FP.SATFINITE.E4M3.F32.PACK_AB_MERGE_C R41, R76, R41, RZ ;  /* 0x000000294c29723e */ /* 0x000fe200048070ff */
[----:B------:R-:W-:-:S03]  /*1a4a0*/  IMAD.MOV.U32 R76, RZ, RZ, R87 ;  /* 0x000000ffff4c7224 */ /* 0x000fc600078e0057 */
[----:B------:R-:W-:Y:S01]  /*1a4b0*/  F2FP.SATFINITE.E4M3.F32.PACK_AB_MERGE_C R187, R70, R59, R41 ;  /* 0x0000003b46bb723e */ /* 0x000fe20004807029 */
[----:B------:R-:W-:Y:S01]  /*1a4c0*/  IMAD.MOV.U32 R70, RZ, RZ, R87 ;  /* 0x000000ffff467224 */ /* 0x000fe200078e0057 */
[----:B------:R-:W2:Y:S01]  /*1a4d0*/  MUFU.EX2 R38, R38 ;  /* 0x0000002600267308 */ /* 0x000ea20000000800 */
[----:B0-----:R-:W-:-:S01]  /*1a4e0*/  FADD.FTZ R8, R0, R13 ;  /* 0x0000000d00087221 */ /* 0x001fc20000010000 */
[----:B------:R-:W-:Y:S01]  /*1a4f0*/  FADD.FTZ R13, R35, R4 ;  /* 0x00000004230d7221 */ /* 0x000fe20000010000 */
[----:B------:R-:W-:Y:S01]  /*1a500*/  MOV R59, R87 ;  /* 0x00000057003b7202 */ /* 0x000fe20000000f00 */
[----:B------:R-:W-:-:S04]  /*1a510*/  IMAD.MOV.U32 R41, RZ, RZ, R87 ;  /* 0x000000ffff297224 */ /* 0x000fc800078e0057 */
[----:B------:R-:W0:Y:S01]  /*1a520*/  MUFU.EX2 R45, R45 ;  /* 0x0000002d002d7308 */ /* 0x000e220000000800 */
[----:B-1----:R-:W-:-:S07]  /*1a530*/  FADD.FTZ R8, R43, R8 ;  /* 0x000000082b087221 */ /* 0x002fce0000010000 */
[----:B------:R-:W1:Y:S01]  /*1a540*/  MUFU.EX2 R121, R121 ;  /* 0x0000007900797308 */ /* 0x000e620000000800 */
[----:B--2---:R-:W-:-:S07]  /*1a550*/  FADD.FTZ R14, R38, R13 ;  /* 0x0000000d260e7221 */ /* 0x004fce0000010000 */
[----:B------:R-:W2:Y:S01]  /*1a560*/  MUFU.EX2 R48, R48 ;  /* 0x0000003000307308 */ /* 0x000ea20000000800 */
[----:B0-----:R-:W-:-:S01]  /*1a570*/  FADD.FTZ R13, R45, R8 ;  /* 0x000000082d0d7221 */ /* 0x001fc20000010000 */
[----:B------:R-:W-:-:S03]  /*1a580*/  F2FP.SATFINITE.E4M3.F32.PACK_AB_MERGE_C R45, R80, R45, RZ ;  /* 0x0000002d502d723e */ /* 0x000fc600048070ff */
[----:B------:R-:W-:Y:S01]  /*1a590*/  FADD.FTZ R80, R80, R13 ;  /* 0x0000000d50507221 */ /* 0x000fe20000010000 */
[----:B------:R-:W-:Y:S01]  /*1a5a0*/  F2FP.SATFINITE.E4M3.F32.PACK_AB_MERGE_C R189, R43, R0, R45 ;  /* 0x000000002bbd723e */ /* 0x000fe2000480702d */
[--C-:B------:R-:W-:Y:S01]  /*1a5b0*/  IMAD.MOV.U32 R45, RZ, RZ, R87.reuse ;  /* 0x000000ffff2d7224 */ /* 0x100fe200078e0057 */
[----:B------:R0:W3:Y:S01]  /*1a5c0*/  MUFU.EX2 R25, R53 ;  /* 0x0000003500197308 */ /* 0x0000e20000000800 */
[C---:B-1----:R-:W-:Y:S01]  /*1a5d0*/  F2FP.SATFINITE.E4M3.F32.PACK_AB_MERGE_C R188, R121.reuse, R38, RZ ;  /* 0x0000002679bc723e */ /* 0x042fe200048070ff */
[----:B------:R-:W-:Y:S01]  /*1a5e0*/  FADD.FTZ R121, R121, R14 ;  /* 0x0000000e79797221 */ /* 0x000fe20000010000 */
[-C--:B------:R-:W-:Y:S01]  /*1a5f0*/  MOV R43, R87.reuse ;  /* 0x00000057002b7202 */ /* 0x080fe20000000f00 */
[--C-:B------:R-:W-:Y:S01]  /*1a600*/  IMAD.MOV.U32 R38, RZ, RZ, R87.reuse ;  /* 0x000000ffff267224 */ /* 0x100fe200078e0057 */
[----:B------:R-:W-:Y:S01]  /*1a610*/  F2FP.SATFINITE.E4M3.F32.PACK_AB_MERGE_C R188, R35, R34, R188 ;  /* 0x0000002223bc723e */ /* 0x000fe200048070bc */
[----:B------:R-:W-:Y:S01]  /*1a620*/  IMAD.MOV.U32 R34, RZ, RZ, R87 ;  /* 0x000000ffff227224 */ /* 0x000fe200078e0057 */
[----:B------:R-:W-:Y:S01]  /*1a630*/  MOV R35, R87 ;  /* 0x0000005700237202 */ /* 0x000fe20000000f00 */
[----:B------:R-:W1:Y:S01]  /*1a640*/  MUFU.EX2 R123, R123 ;  /* 0x0000007b007b7308 */ /* 0x000e620000000800 */
[----:B--2---:R-:W-:-:S01]  /*1a650*/  FADD.FTZ R8, R48, R121 ;  /* 0x0000007930087221 */ /* 0x004fc20000010000 */
[----:B0-----:R-:W-:-:S06]  /*1a660*/  IMAD.MOV.U32 R53, RZ, RZ, R87 ;  /* 0x000000ffff357224 */ /* 0x001fcc00078e0057 */
[----:B------:R-:W0:Y:S01]  /*1a670*/  MUFU.EX2 R78, R78 ;  /* 0x0000004e004e7308 */ /* 0x000e220000000800 */
[----:B---3--:R-:W-:-:S01]  /*1a680*/  FADD.FTZ R13, R25, R80 ;  /* 0x00000050190d7221 */ /* 0x008fc20000010000 */
[----:B------:R-:W-:-:S06]  /*1a690*/  IMAD.MOV.U32 R80, RZ, RZ, R87 ;  /* 0x000000ffff507224 */ /* 0x000fcc00078e0057 */
[----:B------:R-:W-:Y:S01]  /*1a6a0*/  MUFU.EX2 R50, R50 ;  /* 0x0000003200327308 */ /* 0x000fe20000000800 */
[----:B-1----:R-:W-:-:S07]  /*1a6b0*/  FADD.FTZ R21, R123, R8 ;  /* 0x000000087b157221 */ /* 0x002fce0000010000 */
[----:B------:R-:W1:Y:S01]  /*1a6c0*/  MUFU.EX2 R125, R125 ;  /* 0x0000007d007d7308 */ /* 0x000e620000000800 */
[----:B0-----:R-:W-:-:S07]  /*1a6d0*/  FADD.FTZ R14, R78, R13 ;  /* 0x0000000d4e0e7221 */ /* 0x001fce0000010000 */
[----:B------:R-:W0:Y:S08]  /*1a6e0*/  MUFU.EX2 R49, R49 ;  /* 0x0000003100317308 */ /* 0x000e300000000800 */
[----:B------:R2:W3:Y:S01]  /*1a6f0*/  MUFU.EX2 R6, R55 ;  /* 0x0000003700067308 */ /* 0x0004e20000000800 */
[----:B-1----:R-:W-:Y:S01]  /*1a700*/  F2FP.SATFINITE.E4M3.F32.PACK_AB_MERGE_C R190, R125, R50, RZ ;  /* 0x000000327dbe723e */ /* 0x002fe200048070ff */
[----:B------:R-:W-:-:S03]  /*1a710*/  FADD.FTZ R50, R50, R21 ;  /* 0x0000001532327221 */ /* 0x000fc60000010000 */
[----:B------:R-:W-:Y:S01]  /*1a720*/  F2FP.SATFINITE.E4M3.F32.PACK_AB_MERGE_C R190, R123, R48, R190 ;  /* 0x000000307bbe723e */ /* 0x000fe200048070be */
[----:B------:R-:W-:-:S01]  /*1a730*/  FADD.FTZ R125, R125, R50 ;  /* 0x000000327d7d7221 */ /* 0x000fc20000010000 */
[----:B------:R-:W-:Y:S01]  /*1a740*/  IMAD.MOV.U32 R50, RZ, RZ, R87 ;  /* 0x000000ffff327224 */ /* 0x000fe200078e0057 */
[----:B------:R-:W-:Y:S01]  /*1a750*/  MUFU.EX2 R42, R42 ;  /* 0x0000002a002a7308 */ /* 0x000fe20000000800 */
[----:B0-----:R-:W-:-:S01]  /*1a760*/  FADD.FTZ R13, R49, R14 ;  /* 0x0000000e310d7221 */ /* 0x001fc20000010000 */
[----:B--2---:R-:W-:Y:S01]  /*1a770*/  MOV R55, R87 ;  /* 0x0000005700377202 */ /* 0x004fe20000000f00 */
[----:B------:R-:W-:-:S05]  /*1a780*/  IMAD.MOV.U32 R48, RZ, RZ, R87 ;  /* 0x000000ffff307224 */ /* 0x000fca00078e0057 */
[----:B------:R-:W0:Y:S01]  /*1a790*/  MUFU.EX2 R129, R129 ;  /* 0x0000008100817308 */ /* 0x000e220000000800 */
[C---:B---3--:R-:W-:Y:S01]  /*1a7a0*/  F2FP.SATFINITE.E4M3.F32.PACK_AB_MERGE_C R49, R6.reuse, R49, RZ ;  /* 0x000000310631723e */ /* 0x048fe200048070ff */
[----:B------:R-:W-:-:S03]  /*1a7b0*/  FADD.FTZ R6, R6, R13 ;  /* 0x0000000d06067221 */ /* 0x000fc60000010000 */
[----:B------:R-:W-:Y:S01]  /*1a7c0*/  F2FP.SATFINITE.E4M3.F32.PACK_AB_MERGE_C R191, R78, R25, R49 ;  /* 0x000000194ebf723e */ /* 0x000fe20004807031 */
[--C-:B------:R-:W-:Y:S02]  /*1a7d0*/  IMAD.MOV.U32 R78, RZ, RZ, R87.reuse ;  /* 0x000000ffff4e7224 */ /* 0x100fe400078e0057 */
[----:B------:R-:W1:Y:S01]  /*1a7e0*/  MUFU.EX2 R52, R52 ;  /* 0x0000003400347308 */ /* 0x000e620000000800 */
[--C-:B------:R-:W-:Y:S02]  /*1a7f0*/  IMAD.MOV.U32 R49, RZ, RZ, R87.reuse ;  /* 0x000000ffff317224 */ /* 0x100fe400078e0057 */
[----:B------:R-:W-:-:S05]  /*1a800*/  IMAD.MOV.U32 R25, RZ, RZ, R87 ;  /* 0x000000ffff197224 */ /* 0x000fca00078e0057 */
[----:B------:R-:W2:Y:S01]  /*1a810*/  MUFU.EX2 R29, R29 ;  /* 0x0000001d001d7308 */ /* 0x000ea20000000800 */
[----:B0-----:R-:W-:-:S07]  /*1a820*/  F2FP.SATFINITE.E4M3.F32.PACK_AB_MERGE_C R13, R129, R42, RZ ;  /* 0x0000002a810d723e */ /* 0x001fce00048070ff */
[----:B------:R-:W0:Y:S01]  /*1a830*/  MUFU.EX2 R127, R127 ;  /* 0x0000007f007f7308 */ /* 0x000e220000000800 */
[----:B-1----:R-:W-:-:S07]  /*1a840*/  FADD.FTZ R14, R52, R125 ;  /* 0x0000007d340e7221 */ /* 0x002fce0000010000 */
[----:B------:R1:W3:Y:S01]  /*1a850*/  MUFU.EX2 R12, R27 ;  /* 0x0000001b000c7308 */ /* 0x0002e20000000800 */
[----:B--2---:R-:W-:-:S07]  /*1a860*/  FADD.FTZ R3, R29, R6 ;  /* 0x000000061d037221 */ /* 0x004fce0000010000 */
[----:B------:R-:W2:Y:S01]  /*1a870*/  MUFU.EX2 R37, R37 ;  /* 0x0000002500257308 */ /* 0x000ea20000000800 */
[C---:B0-----:R-:W-:Y:S01]  /*1a880*/  F2FP.SATFINITE.E4M3.F32.PACK_AB_MERGE_C R192, R127.reuse, R52, R13 ;  /* 0x000000347fc0723e */ /* 0x041fe2000480700d */
[----:B------:R-:W-:Y:S01]  /*1a890*/  FADD.FTZ R127, R127, R14 ;  /* 0x0000000e7f7f7221 */ /* 0x000fe20000010000 */
[----:B------:R-:W-:Y:S01]  /*1a8a0*/  IMAD.MOV.U32 R52, RZ, RZ, R87 ;  /* 0x000000ffff347224 */ /* 0x000fe200078e0057 */
[----:B-1----:R-:W-:Y:S02]  /*1a8b0*/  MOV R27, R87 ;  /* 0x00000057001b7202 */ /* 0x002fe40000000f00 */
[----:B------:R-:W-:-:S02]  /*1a8c0*/  FADD.FTZ R42, R42, R127 ;  /* 0x0000007f2a2a7221 */ /* 0x000fc40000010000 */
[----:B------:R-:W0:Y:S01]  /*1a8d0*/  MUFU.EX2 R4, R105 ;  /* 0x0000006900047308 */ /* 0x000e220000000800 */
[----:B---3--:R-:W-:-:S01]  /*1a8e0*/  FADD.FTZ R14, R12, R3 ;  /* 0x000000030c0e7221 */ /* 0x008fc20000010000 */
[----:B------:R-:W-:Y:S01]  /*1a8f0*/  FADD.FTZ R129, R129, R42 ;  /* 0x0000002a81817221 */ /* 0x000fe20000010000 */
[----:B------:R-:W-:-:S05]  /*1a900*/  IMAD.MOV.U32 R42, RZ, RZ, R87 ;  /* 0x000000ffff2a7224 */ /* 0x000fca00078e0057 */
[----:B------:R-:W-:Y:S01]  /*1a910*/  MUFU.EX2 R28, R28 ;  /* 0x0000001c001c7308 */ /* 0x000fe20000000800 */
[----:B--2---:R-:W-:-:S07]  /*1a920*/  FADD.FTZ R3, R37, R14 ;  /* 0x0000000e25037221 */ /* 0x004fce0000010000 */
[----:B------:R-:W1:Y:S01]  /*1a930*/  MUFU.EX2 R133, R133 ;  /* 0x0000008500857308 */ /* 0x000e620000000800 */
[C---:B0-----:R-:W-:Y:S01]  /*1a940*/  F2FP.SATFINITE.E4M3.F32.PACK_AB_MERGE_C R37, R4.reuse, R37, RZ ;  /* 0x000000250425723e */ /* 0x041fe200048070ff */
[----:B------:R-:W-:-:S03]  /*1a950*/  FADD.FTZ R4, R4, R3 ;  /* 0x0000000304047221 */ /* 0x000fc60000010000 */
[----:B------:R-:W-:Y:S01]  /*1a960*/  F2FP.SATFINITE.E4M3.F32.PACK_AB_MERGE_C R193, R12, R29, R37 ;  /* 0x0000001d0cc1723e */ /* 0x000fe20004807025 */
[--C-:B------:R-:W-:Y:S02]  /*1a970*/  IMAD.MOV.U32 R37, RZ, RZ, R87.reuse ;  /* 0x000000ffff257224 */ /* 0x100fe400078e0057 */
[----:B------:R-:W0:Y:S01]  /*1a980*/  MUFU.EX2 R32, R32 ;  /* 0x0000002000207308 */ /* 0x000e220000000800 */
[----:B------:R-:W-:-:S07]  /*1a990*/  IMAD.MOV.U32 R29, RZ, RZ, R87 ;  /* 0x000000ffff1d7224 */ /* 0x000fce00078e0057 */
[----:B------:R-:W2:Y:S01]  /*1a9a0*/  MUFU.EX2 R109, R109 ;  /* 0x0000006d006d7308 */ /* 0x000ea20000000800 */
[----:B-1----:R-:W-:-:S07]  /*1a9b0*/  F2FP.SATFINITE.E4M3.F32.PACK_AB_MERGE_C R5, R133, R28, RZ ;  /* 0x0000001c8505723e */ /* 0x002fce00048070ff */
[----:B------:R-:W1:Y:S01]  /*1a9c0*/  MUFU.EX2 R131, R131 ;  /* 0x0000008300837308 */ /* 0x000e620000000800 */
[----:B0-----:R-:W-:-:S07]  /*1a9d0*/  FADD.FTZ R14, R32, R129 ;  /* 0x00000081200e7221 */ /* 0x001fce0000010000 */
[----:B------:R-:W0:Y:S01]  /*1a9e0*/  MUFU.EX2 R8, R113 ;  /* 0x0000007100087308 */ /* 0x000e220000000800 */
[----:B--2---:R-:W-:-:S07]  /*1a9f0*/  FADD.FTZ R3, R109, R4 ;  /* 0x000000046d037221 */ /* 0x004fce0000010000 */
[----:B------:R-:W2:Y:S01]  /*1aa00*/  MUFU.EX2 R117, R117 ;  /* 0x0000007500757308 */ /* 0x000ea20000000800 */
[C---:B-1----:R-:W-:Y:S01]  /*1aa10*/  F2FP.SATFINITE.E4M3.F32.PACK_AB_MERGE_C R194, R131.reuse, R32, R5 ;  /* 0x0000002083c2723e */ /* 0x042fe20004807005 */
[----:B------:R-:W-:Y:S01]  /*1aa20*/  FADD.FTZ R131, R131, R14 ;  /* 0x0000000e83837221 */ /* 0x000fe20000010000 */
[----:B------:R-:W-:-:S03]  /*1aa30*/  IMAD.MOV.U32 R32, RZ, RZ, R87 ;  /* 0x000000ffff207224 */ /* 0x000fc600078e0057 */
[----:B------:R-:W-:Y:S02]  /*1aa40*/  FADD.FTZ R28, R28, R131 ;  /* 0x000000831c1c7221 */ /* 0x000fe40000010000 */
[----:B------:R1:W3:Y:S01]  /*1aa50*/  MUFU.EX2 R6, R39 ;  /* 0x0000002700067308 */ /* 0x0002e20000000800 */
[----:B0-----:R-:W-:-:S04]  /*1aa60*/  FADD.FTZ R0, R8, R3 ;  /* 0x0000000308007221 */ /* 0x001fc80000010000 */
[----:B--2---:R-:W-:Y:S01]  /*1aa70*/  FADD.FTZ R3, R117, R0 ;  /* 0x0000000075037221 */ /* 0x004fe20000010000 */
[----:B------:R-:W-:-:S01]  /*1aa80*/  FADD.FTZ R0, R133, R28 ;  /* 0x0000001c85007221 */ /* 0x000fc20000010000 */
[----:B-1----:R-:W-:Y:S01]  /*1aa90*/  MOV R39, R87 ;  /* 0x0000005700277202 */ /* 0x002fe20000000f00 */
[----:B------:R-:W-:Y:S01]  /*1aaa0*/  IMAD.MOV.U32 R28, RZ, RZ, R87 ;  /* 0x000000ffff1c7224 */ /* 0x000fe200078e0057 */
[C---:B---3--:R-:W-:Y:S01]  /*1aab0*/  F2FP.SATFINITE.E4M3.F32.PACK_AB_MERGE_C R4, R6.reuse, R117, RZ ;  /* 0x000000750604723e */ /* 0x048fe200048070ff */
[----:B------:R-:W-:-:S03]  /*1aac0*/  FADD.FTZ R3, R6, R3 ;  /* 0x0000000306037221 */ /* 0x000fc60000010000 */
[----:B------:R-:W-:Y:S01]  /*1aad0*/  F2FP.SATFINITE.E4M3.F32.PACK_AB_MERGE_C R195, R8, R109, R4 ;  /* 0x0000006d08c3723e */ /* 0x000fe20004807004 */
[----:B------:R-:W-:Y:S06]  /*1aae0*/  @!P1 BRA `(.L_x_588) ;  /* 0x0000003400189947 */ /* 0x000fec0003800000 */
[----:B------:R-:W-:Y:S01]  /*1aaf0*/  IADD3 R4, R154, -0x2, RZ ;  /* 0xfffffffe9a047810 */ /* 0x000fe20007ffe0ff */
[----:B------:R-:W-:Y:S01]  /*1ab00*/  IMAD.MOV.U32 R5, RZ, RZ, R11 ;  /* 0x000000ffff057224 */ /* 0x000fe200078e000b */
[----:B------:R-:W-:Y:S01]  /*1ab10*/  MOV R8, R205 ;  /* 0x000000cd00087202 */ /* 0x000fe20000000f00 */
[----:B------:R-:W-:Y:S01]  /*1ab20*/  IMAD.MOV.U32 R6, RZ, RZ, R10 ;  /* 0x000000ffff067224 */ /* 0x000fe200078e000a */
[----:B------:R-:W-:Y:S01]  /*1ab30*/  CS2R R86, SRZ ;  /* 0x0000000000567805 */ /* 0x000fe2000001ff00 */
[----:B------:R-:W-:Y:S01]  /*1ab40*/  IMAD.MOV.U32 R7, RZ, RZ, R211 ;  /* 0x000000ffff077224 */ /* 0x000fe200078e00d3 */
        /* <DEDUP_REMOVED lines=30> */
[----:B------:R-:W-:-:S07]  /*1ad30*/  CS2R R24, SRZ ;  /* 0x0000000000187805 */ /* 0x000fce000001ff00 */
.L_x_600:
[----:B------:R-:W-:Y:S01]  /*1ad40*/  ISETP.NE.AND P1, PT, R8, 0x1, PT ;  /* 0x000000010800780c */ /* 0x000fe20003f25270 */
[----:B------:R-:W-:Y:S05]  /*1ad50*/  YIELD ;  /* 0x0000000000007946 */ /* 0x000fea0003800000 */
[----:B------:R-:W-:Y:S02]  /*1ad60*/  SEL R10, RZ, 0x1, P1 ;  /* 0x00000001ff0a7807 */ /* 0x000fe40000800000 */
[----:B------:R-:W-:Y:S02]  /*1ad70*/  ISETP.NE.AND P1, PT, R168, RZ, PT ;  /* 0x000000ffa800720c */ /* 0x000fe40003f25270 */
[----:B------:R-:W-:-:S11]  /*1ad80*/  LOP3.LUT R211, R7, R10, RZ, 0x3c, !PT ;  /* 0x0000000a07d37212 */ /* 0x000fd600078e3cff */
[----:B------:R-:W-:Y:S05]  /*1ad90*/  @P1 BRA `(.L_x_589) ;  /* 0x00000000003c1947 */ /* 0x000fea0003800000 */
[----:B------:R-:W-:Y:S05]  /*1ada0*/  @!P0 BRA `(.L_x_590) ;  /* 0x0000000000048947 */ /* 0x000fea0003800000 */
[----:B------:R-:W-:Y:S01]  /*1adb0*/  BPT.TRAP 0x1 ;  /* 0x000000040000795c */ /* 0x000fe20000300000 */
.L_x_590:
[----:B------:R-:W-:-:S05]  /*1adc0*/  VIADD R10, R8, 0x1 ;  /* 0x00000001080a7836 */ /* 0x000fca0000000000 */
[----:B------:R-:W-:-:S04]  /*1add0*/  ISETP.NE.AND P2, PT, R10, 0x2, PT ;  /* 0x000000020a00780c */ /* 0x000fc80003f45270 */
[----:B------:R-:W-:Y:S02]  /*1ade0*/  SEL R11, R10, RZ, P2 ;  /* 0x000000ff0a0b7207 */ /* 0x000fe40001000000 */
[----:B------:R-:W-:-:S03]  /*1adf0*/  SHF.L.U32 R10, R211, 0x1f, RZ ;  /* 0x0000001fd30a7819 */ /* 0x000fc600000006ff */
[----:B------:R-:W-:-:S04]  /*1ae00*/  IMAD R11, R11, 0x8, R18 ;  /* 0x000000080b0b7824 */ /* 0x000fc800078e0212 */
[----:B------:R0:W1:Y:S01]  /*1ae10*/  SYNCS.PHASECHK.TRANS64.TRYWAIT P2, [R11+URZ+0x29830], R10 ;  /* 0x0298300a0b0075a7 */ /* 0x000062000804017f */
[----:B------:R-:W-:Y:S05]  /*1ae20*/  @!P0 BRA `(.L_x_591) ;  /* 0x0000000000048947 */ /* 0x000fea0003800000 */
[----:B------:R-:W-:Y:S01]  /*1ae30*/  BPT.TRAP 0x1 ;  /* 0x000000040000795c */ /* 0x000fe20000300000 */
.L_x_591:
[----:B------:R-:W-:Y:S04]  /*1ae40*/  BSSY B0, `(.L_x_589) ;  /* 0x0000004000007945 */ /* 0x000fe80003800000 */
[----:B-1----:R-:W-:Y:S05]  /*1ae50*/  @P2 BRA `(.L_x_592) ;  /* 0x0000000000082947 */ /* 0x002fea0003800000 */
[----:B------:R-:W1:Y:S02]  /*1ae60*/  SYNCS.PHASECHK.TRANS64.TRYWAIT P2, [R11+URZ+0x29830], R10 ;  /* 0x0298300a0b0075a7 */ /* 0x000e64000804017f */
[----:B-1----:R-:W-:Y:S05]  /*1ae70*/  @!P2 BRA `(.L_x_593) ;  /* 0x000000e800e0a947 */ /* 0x002fea0003800000 */
.L_x_592:
[----:B------:R-:W-:Y:S05]  /*1ae80*/  BSYNC B0 ;  /* 0x0000000000007941 */ /* 0x000fea0003800000 */
.L_x_589:
[----:B01----:R-:W0:Y:S01]  /*1ae90*/  S2R R10, SR_TID.X ;  /* 0x00000000000a7919 */ /* 0x003e220000002100 */
[----:B------:R-:W-:Y:S01]  /*1aea0*/  VIADD R205, R8, 0x1 ;  /* 0x0000000108cd7836 */ /* 0x000fe20000000000 */
[----:B------:R-:W-:Y:S05]  /*1aeb0*/  WARPSYNC.ALL ;  /* 0x0000000000007948 */ /* 0x000fea0003800000 */
[C---:B------:R-:W-:Y:S01]  /*1aec0*/  ISETP.NE.AND P2, PT, R205.reuse, 0x2, PT ;  /* 0x00000002cd00780c */ /* 0x040fe20003f45270 */
[----:B------:R-:W-:Y:S01]  /*1aed0*/  IMAD.MOV.U32 R11, RZ, RZ, -0x7fffffe0 ;  /* 0x80000020ff0b7424 */ /* 0x000fe200078e00ff */
[----:B------:R-:W-:Y:S01]  /*1aee0*/  UMOV UR20, UR28 ;  /* 0x0000001c00147c82 */ /* 0x000fe20008000000 */
[----:B------:R-:W-:Y:S01]  /*1aef0*/  UMOV UR21, UR29 ;  /* 0x0000001d00157c82 */ /* 0x000fe20008000000 */
[----:B------:R-:W-:Y:S01]  /*1af00*/  SEL R205, R205, RZ, P2 ;  /* 0x000000ffcdcd7207 */ /* 0x000fe20001000000 */
[----:B------:R-:W-:Y:S01]  /*1af10*/  UMOV UR24, UR28 ;  /* 0x0000001c00187c82 */ /* 0x000fe20008000000 */
[----:B------:R-:W-:Y:S01]  /*1af20*/  R2UR UR23, R11 ;  /* 0x000000000b1772ca */ /* 0x000fe200000e0000 */
[----:B------:R-:W-:Y:S01]  /*1af30*/  UMOV UR25, UR29 ;  /* 0x0000001d00197c82 */ /* 0x000fe20008000000 */
[----:B------:R-:W-:Y:S01]  /*1af40*/  MOV R13, 0x80000020 ;  /* 0x80000020000d7802 */ /* 0x000fe20000000f00 */
[----:B------:R-:W-:Y:S01]  /*1af50*/  IMAD.MOV.U32 R21, RZ, RZ, -0x7fffffe0 ;  /* 0x80000020ff157424 */ /* 0x000fe200078e00ff */
[----:B------:R-:W-:Y:S01]  /*1af60*/  UMOV UR32, UR28 ;  /* 0x0000001c00207c82 */ /* 0x000fe20008000000 */
[----:B------:R-:W-:Y:S01]  /*1af70*/  IMAD.MOV.U32 R15, RZ, RZ, -0x7fffffe0 ;  /* 0x80000020ff0f7424 */ /* 0x000fe200078e00ff */
[----:B------:R-:W-:Y:S01]  /*1af80*/  R2UR UR27, R13 ;  /* 0x000000000d1b72ca */ /* 0x000fe200000e0000 */
[----:B------:R-:W-:Y:S01]  /*1af90*/  UMOV UR33, UR29 ;  /* 0x0000001d00217c82 */ /* 0x000fe20008000000 */
[----:B------:R-:W-:Y:S01]  /*1afa0*/  R2UR UR31, R21 ;  /* 0x00000000151f72ca */ /* 0x000fe200000e0000 */
[----:B------:R-:W-:Y:S01]  /*1afb0*/  UMOV UR40, UR28 ;  /* 0x0000001c00287c82 */ /* 0x000fe20008000000 */
[----:B------:R-:W-:Y:S01]  /*1afc0*/  R2UR UR35, R15 ;  /* 0x000000000f2372ca */ /* 0x000fe200000e0000 */
[----:B------:R-:W-:Y:S01]  /*1afd0*/  UMOV UR41, UR29 ;  /* 0x0000001d00297c82 */ /* 0x000fe20008000000 */
[----:B------:R-:W-:Y:S01]  /*1afe0*/  R2UR UR43, R13 ;  /* 0x000000000d2b72ca */ /* 0x000fe200000e0000 */
[----:B------:R-:W-:Y:S01]  /*1aff0*/  IMAD.MOV.U32 R13, RZ, RZ, -0x7fffffe0 ;  /* 0x80000020ff0d7424 */ /* 0x000fe200078e00ff */
[----:B------:R-:W-:Y:S01]  /*1b000*/  R2UR UR47, R21 ;  /* 0x00000000152f72ca */ /* 0x000fe200000e0000 */
[----:B------:R-:W-:Y:S01]  /*1b010*/  IMAD.MOV.U32 R11, RZ, RZ, -0x7fffffe0 ;  /* 0x80000020ff0b7424 */ /* 0x000fe200078e00ff */
[----:B------:R-:W-:-:S02]  /*1b020*/  MOV R15, 0x80000020 ;  /* 0x80000020000f7802 */ /* 0x000fc40000000f00 */
[----:B0-----:R-:W-:-:S04]  /*1b030*/  SHF.R.U32.HI R10, RZ, 0x7, R10 ;  /* 0x00000007ff0a7819 */ /* 0x001fc8000001160a */
[----:B------:R-:W-:Y:S01]  /*1b040*/  IADD3 R88, R10, 0x8, RZ ;  /* 0x000000080a587810 */ /* 0x000fe20007ffe0ff */
[----:B------:R-:W-:-:S04]  /*1b050*/  IMAD R10, R205, 0x780, R9 ;  /* 0x00000780cd0a7824 */ /* 0x000fc800078e0209 */
[----:B------:R0:W-:Y:S01]  /*1b060*/  BAR.SYNC.DEFER_BLOCKING R88, 0x100 ;  /* 0x000400580000751d */ /* 0x0001e20000010000 */
[C---:B------:R-:W-:Y:S01]  /*1b070*/  R2UR UR22, R10.reuse ;  /* 0x000000000a1672ca */ /* 0x040fe200000e0000 */
[C---:B------:R-:W-:Y:S02]  /*1b080*/  VIADD R12, R10.reuse, 0x80 ;  /* 0x000000800a0c7836 */ /* 0x040fe40000000000 */
[C---:B------:R-:W-:Y:S02]  /*1b090*/  VIADD R20, R10.reuse, 0x100 ;  /* 0x000001000a147836 */ /* 0x040fe40000000000 */
[----:B------:R-:W-:Y:S01]  /*1b0a0*/  VIADD R14, R10, 0x180 ;  /* 0x000001800a0e7836 */ /* 0x000fe20000000000 */
[----:B------:R-:W-:Y:S01]  /*1b0b0*/  R2UR UR26, R12 ;  /* 0x000000000c1a72ca */ /* 0x000fe200000e0000 */
[----:B------:R-:W-:Y:S01]  /*1b0c0*/  VIADD R12, R10, 0x200 ;  /* 0x000002000a0c7836 */ /* 0x000fe20000000000 */
[----:B------:R-:W-:Y:S02]  /*1b0d0*/  R2UR UR30, R20 ;  /* 0x00000000141e72ca */ /* 0x000fe400000e0000 */
[----:B------:R-:W-:Y:S01]  /*1b0e0*/  R2UR UR34, R14 ;  /* 0x000000000e2272ca */ /* 0x000fe200000e0000 */
[----:B------:R-:W-:Y:S01]  /*1b0f0*/  VIADD R14, R10, 0x82 ;  /* 0x000000820a0e7836 */ /* 0x000fe20000000000 */
[----:B------:R-:W-:Y:S01]  /*1b100*/  R2UR UR42, R12 ;  /* 0x000000000c2a72ca */ /* 0x000fe200000e0000 */
[C---:B------:R-:W-:Y:S01]  /*1b110*/  VIADD R12, R10.reuse, 0x102 ;  /* 0x000001020a0c7836 */ /* 0x040fe20000000000 */
[----:B------:R-:W-:-:S04]  /*1b120*/  IADD3 R20, R10, 0x2, RZ ;  /* 0x000000020a147810 */ /* 0x000fc80007ffe0ff */
[----:B------:R-:W-:Y:S01]  /*1b130*/  R2UR UR46, R20 ;  /* 0x00000000142e72ca */ /* 0x000fe200000e0000 */
[----:B------:R-:W-:-:S06]  /*1b140*/  WARPGROUP.ARRIVE ;  /* 0x00000000000079c5 */ /* 0x000fcc0000000000 */
[----:B------:R-:W-:Y:S01]  /*1b150*/  QGMMA.64x32x32.F32.E4M3.E4M3 R152, gdesc[UR20], RZ, !UPT, gsb0 ;  /* 0x00600000149879f3 */ /* 0x000fe2000c0008ff */
[----:B------:R-:W-:Y:S01]  /*1b160*/  R2UR UR22, R14 ;  /* 0x000000000e1672ca */ /* 0x000fe200000e0000 */
[----:B------:R-:W-:Y:S01]  /*1b170*/  UMOV UR20, UR44 ;  /* 0x0000002c00147c82 */ /* 0x000fe20008000000 */
[----:B------:R-:W-:Y:S01]  /*1b180*/  R2UR UR23, R15 ;  /* 0x000000000f1772ca */ /* 0x000fe200000e0000 */
[----:B------:R-:W-:Y:S01]  /*1b190*/  UMOV UR21, UR45 ;  /* 0x0000002d00157c82 */ /* 0x000fe20008000000 */
        /* <DEDUP_REMOVED lines=11> */
[----:B------:R-:W-:Y:S03]  /*1b250*/  QGMMA.64x32x32.F32.E4M3.E4M3 R120, gdesc[UR28], RZ, !UPT, gsb0 ;  /* 0x006000001c7879f3 */ /* 0x000fe6000c0008ff */
[----:B------:R-:W-:Y:S02]  /*1b260*/  WARPGROUP.DEPBAR.LE gsb0, 0x0 ;  /* 0x00008000000079c5 */ /* 0x000fe40000010000 */
[----:B------:R-:W-:-:S06]  /*1b270*/  WARPGROUP.ARRIVE ;  /* 0x00000000000079c5 */ /* 0x000fcc0000000000 */
[----:B------:R-:W-:Y:S01]  /*1b280*/  QGMMA.64x32x32.F32.E4M3.E4M3 R104, gdesc[UR32], RZ, !UPT, gsb0 ;  /* 0x00600000206879f3 */ /* 0x000fe2000c0008ff */
[----:B------:R-:W-:Y:S01]  /*1b290*/  R2UR UR34, R12 ;  /* 0x000000000c2272ca */ /* 0x000fe200000e0000 */
[----:B------:R-:W-:Y:S01]  /*1b2a0*/  UMOV UR32, UR44 ;  /* 0x0000002c00207c82 */ /* 0x000fe20008000000 */
[----:B------:R-:W-:Y:S01]  /*1b2b0*/  R2UR UR35, R13 ;  /* 0x000000000d2372ca */ /* 0x000fe200000e0000 */
[----:B------:R-:W-:Y:S01]  /*1b2c0*/  UMOV UR33, UR45 ;  /* 0x0000002d00217c82 */ /* 0x000fe20008000000 */
[----:B------:R-:W-:Y:S01]  /*1b2d0*/  IMAD.MOV.U32 R13, RZ, RZ, -0x7fffffe0 ;  /* 0x80000020ff0d7424 */ /* 0x000fe200078e00ff */
[----:B------:R-:W-:Y:S01]  /*1b2e0*/  IADD3 R12, R10, 0x202, RZ ;  /* 0x000002020a0c7810 */ /* 0x000fe20007ffe0ff */
[----:B------:R-:W-:Y:S02]  /*1b2f0*/  WARPGROUP.DEPBAR.LE gsb0, 0x0 ;  /* 0x00008000000079c5 */ /* 0x000fe40000010000 */
[----:B0-----:R-:W-:-:S06]  /*1b300*/  WARPGROUP.ARRIVE ;  /* 0x00000000000079c5 */ /* 0x001fcc0000000000 */
[----:B------:R-:W-:Y:S01]  /*1b310*/  QGMMA.64x32x32.F32.E4M3.E4M3 R88, gdesc[UR40], RZ, !UPT, gsb0 ;  /* 0x00600000285879f3 */ /* 0x000fe2000c0008ff */
[----:B------:R-:W-:Y:S01]  /*1b320*/  R2UR UR42, R12 ;  /* 0x000000000c2a72ca */ /* 0x000fe200000e0000 */
[----:B------:R-:W-:Y:S01]  /*1b330*/  UMOV UR40, UR44 ;  /* 0x0000002c00287c82 */ /* 0x000fe20008000000 */
[----:B------:R-:W-:Y:S01]  /*1b340*/  R2UR UR43, R13 ;  /* 0x000000000d2b72ca */ /* 0x000fe200000e0000 */
[----:B------:R-:W-:Y:S01]  /*1b350*/  UMOV UR41, UR45 ;  /* 0x0000002d00297c82 */ /* 0x000fe20008000000 */
[----:B------:R-:W-:Y:S02]  /*1b360*/  VIADD R12, R10, 0x280 ;  /* 0x000002800a0c7836 */ /* 0x000fe40000000000 */
[----:B------:R-:W-:-:S03]  /*1b370*/  IMAD.MOV.U32 R13, RZ, RZ, -0x7fffffe0 ;  /* 0x80000020ff0d7424 */ /* 0x000fc600078e00ff */
[----:B------:R-:W-:Y:S02]  /*1b380*/  R2UR UR6, R12 ;  /* 0x000000000c0672ca */ /* 0x000fe400000e0000 */
[----:B------:R-:W-:Y:S01]  /*1b390*/  R2UR UR7, R13 ;  /* 0x000000000d0772ca */ /* 0x000fe200000e0000 */
        /* <DEDUP_REMOVED lines=40> */
[----:B------:R-:W-:-:S04]  /*1b620*/  IADD3 R12, R10, 0x282, RZ ;  /* 0x000002820a0c7810 */ /* 0x000fc80007ffe0ff */
[----:B------:R-:W-:Y:S01]  /*1b630*/  R2UR UR10, R12 ;  /* 0x000000000c0a72ca */ /* 0x000fe200000e0000 */
[----:B------:R-:W-:Y:S01]  /*1b640*/  VIADD R12, R10, 0x302 ;  /* 0x000003020a0c7836 */ /* 0x000fe20000000000 */
[----:B------:R-:W-:Y:S01]  /*1b650*/  R2UR UR11, R13 ;  /* 0x000000000d0b72ca */ /* 0x000fe200000e0000 */
        /* <DEDUP_REMOVED lines=106> */
[C---:B------:R-:W-:Y:S01]  /*1bd00*/  VIADD R12, R10.reuse, 0x682 ;  /* 0x000006820a0c7836 */ /* 0x040fe20000000000 */
[----:B------:R-:W-:Y:S01]  /*1bd10*/  IADD3 R10, R10, 0x702, RZ ;  /* 0x000007020a0a7810 */ /* 0x000fe20007ffe0ff */
        /* <DEDUP_REMOVED lines=31> */
[----:B------:R-:W-:Y:S05]  /*1bf10*/  @P1 BRA `(.L_x_594) ;  /* 0x0000000000281947 */ /* 0x000fea0003800000 */
[----:B------:R-:W-:Y:S05]  /*1bf20*/  @!P0 BRA `(.L_x_595) ;  /* 0x0000000000048947 */ /* 0x000fea0003800000 */
[----:B------:R-:W-:Y:S01]  /*1bf30*/  BPT.TRAP 0x1 ;  /* 0x000000040000795c */ /* 0x000fe20000300000 */
.L_x_595:
[----:B------:R-:W-:Y:S01]  /*1bf40*/  SHF.L.U32 R7, R7, 0x1f, RZ ;  /* 0x0000001f07077819 */ /* 0x000fe200000006ff */
[----:B------:R-:W-:-:S04]  /*1bf50*/  IMAD R10, R8, 0x8, R18 ;  /* 0x00000008080a7824 */ /* 0x000fc800078e0212 */
[----:B------:R0:W1:Y:S01]  /*1bf60*/  SYNCS.PHASECHK.TRANS64.TRYWAIT P1, [R10+URZ+0x29850], R7 ;  /* 0x029850070a0075a7 */ /* 0x000062000802017f */
[----:B------:R-:W-:Y:S05]  /*1bf70*/  @!P0 BRA `(.L_x_596) ;  /* 0x0000000000048947 */ /* 0x000fea0003800000 */
[----:B------:R-:W-:Y:S01]  /*1bf80*/  BPT.TRAP 0x1 ;  /* 0x000000040000795c */ /* 0x000fe20000300000 */
.L_x_596:
[----:B-1----:R-:W-:Y:S05]  /*1bf90*/  @P1 BRA `(.L_x_594) ;  /* 0x0000000000081947 */ /* 0x002fea0003800000 */
[----:B------:R-:W1:Y:S02]  /*1bfa0*/  SYNCS.PHASECHK.TRANS64.TRYWAIT P1, [R10+URZ+0x29850], R7 ;  /* 0x029850070a0075a7 */ /* 0x000e64000802017f */
[----:B-1----:R-:W-:Y:S05]  /*1bfb0*/  @!P1 BRA `(.L_x_597) ;  /* 0x000000d800a49947 */ /* 0x002fea0003800000 */
.L_x_594:
[----:B01----:R-:W-:Y:S01]  /*1bfc0*/  VIADD R7, R18, 0x400 ;  /* 0x0000040012077836 */ /* 0x003fe20000000000 */
[----:B------:R-:W-:Y:S01]  /*1bfd0*/  MOV R11, 0xc0000010 ;  /* 0xc0000010000b7802 */ /* 0x000fe20000000f00 */
[----:B------:R-:W-:Y:S05]  /*1bfe0*/  WARPSYNC.ALL ;  /* 0x0000000000007948 */ /* 0x000fea0003800000 */
[----:B------:R-:W-:Y:S01]  /*1bff0*/  SHF.R.U32.HI R7, RZ, 0x4, R7 ;  /* 0x00000004ff077819 */ /* 0x000fe20000011607 */
[----:B------:R-:W-:Y:S01]  /*1c000*/  WARPGROUP.ARRIVE ;  /* 0x00000000000079c5 */ /* 0x000fe20000000000 */
[----:B------:R-:W-:Y:S01]  /*1c010*/  R2UR UR7, R11 ;  /* 0x000000000b0772ca */ /* 0x000fe200000e0000 */
[----:B------:R-:W-:Y:S01]  /*1c020*/  IMAD.MOV.U32 R13, RZ, RZ, -0x3ffffff0 ;  /* 0xc0000010ff0d7424 */ /* 0x000fe200078e00ff */
[----:B------:R-:W-:-:S03]  /*1c030*/  LOP3.LUT R7, R7, 0x3fff, RZ, 0xc0, !PT ;  /* 0x00003fff07077812 */ /* 0x000fc600078ec0ff */
[----:B------:R-:W0:Y:S01]  /*1c040*/  S2R R14, SR_TID.X ;  /* 0x00000000000e7919 */ /* 0x000e220000002100 */
[----:B------:R-:W-:Y:S02]  /*1c050*/  MOV R11, 0xc0000010 ;  /* 0xc0000010000b7802 */ /* 0x000fe40000000f00 */
[----:B------:R-:W-:-:S05]  /*1c060*/  LOP3.LUT R7, R7, 0x10000, RZ, 0xfc, !PT ;  /* 0x0001000007077812 */ /* 0x000fca00078efcff */
[----:B------:R-:W-:-:S04]  /*1c070*/  IMAD R10, R8, 0x500, R7 ;  /* 0x00000500080a7824 */ /* 0x000fc800078e0207 */
[C---:B------:R-:W-:Y:S01]  /*1c080*/  VIADD R12, R10.reuse, 0x100 ;  /* 0x000001000a0c7836 */ /* 0x040fe20000000000 */
[----:B------:R-:W-:-:S13]  /*1c090*/  R2UR UR6, R10 ;  /* 0x000000000a0672ca */ /* 0x000fda00000e0000 */
[----:B------:R-:W-:Y:S01]  /*1c0a0*/  QGMMA.64x128x32.F32.E4M3.E4M3 R24, R176, gdesc[UR4], R24, gsb0 ;  /* 0x01e00004b0187df3 */ /* 0x000fe20008000818 */
[----:B------:R-:W-:Y:S01]  /*1c0b0*/  R2UR UR6, R12 ;  /* 0x000000000c0672ca */ /* 0x000fe200000e0000 */
[----:B------:R-:W-:Y:S01]  /*1c0c0*/  VIADD R12, R10, 0x200 ;  /* 0x000002000a0c7836 */ /* 0x000fe20000000000 */
[----:B------:R-:W-:Y:S02]  /*1c0d0*/  R2UR UR7, R13 ;  /* 0x000000000d0772ca */ /* 0x000fe400000e0000 */
[----:B------:R-:W-:Y:S02]  /*1c0e0*/  MOV R13, 0xc0000010 ;  /* 0xc0000010000d7802 */ /* 0x000fe40000000f00 */
[----:B0-----:R-:W-:-:S04]  /*1c0f0*/  SHF.R.U32.HI R14, RZ, 0x7, R14 ;  /* 0x00000007ff0e7819 */ /* 0x001fc8000001160e */
[----:B------:R-:W-:Y:S01]  /*1c100*/  IADD3 R7, -R14, 0xb, RZ ;  /* 0x0000000b0e077810 */ /* 0x000fe20007ffe1ff */
[----:B------:R-:W-:Y:S02]  /*1c110*/  WARPGROUP.DEPBAR.LE gsb0, 0x0 ;  /* 0x00008000000079c5 */ /* 0x000fe40000010000 */
[----:B------:R-:W-:-:S06]  /*1c120*/  WARPGROUP.ARRIVE ;  /* 0x00000000000079c5 */ /* 0x000fcc0000000000 */
[----:B------:R-:W-:Y:S01]  /*1c130*/  QGMMA.64x128x32.F32.E4M3.E4M3 R24, R180, gdesc[UR4], R24, gsb0 ;  /* 0x01e00004b4187df3 */ /* 0x000fe20008000818 */
[----:B------:R-:W-:Y:S01]  /*1c140*/  R2UR UR6, R12 ;  /* 0x000000000c0672ca */ /* 0x000fe200000e0000 */
[C---:B------:R-:W-:Y:S01]  /*1c150*/  VIADD R12, R10.reuse, 0x300 ;  /* 0x000003000a0c7836 */ /* 0x040fe20000000000 */
[----:B------:R-:W-:Y:S01]  /*1c160*/  R2UR UR7, R13 ;  /* 0x000000000d0772ca */ /* 0x000fe200000e0000 */
[----:B------:R-:W-:Y:S02]  /*1c170*/  IMAD.MOV.U32 R13, RZ, RZ, -0x3ffffff0 ;  /* 0xc0000010ff0d7424 */ /* 0x000fe400078e00ff */
[----:B------:R-:W-:Y:S01]  /*1c180*/  VIADD R10, R10, 0x400 ;  /* 0x000004000a0a7836 */ /* 0x000fe20000000000 */
[----:B------:R-:W-:Y:S02]  /*1c190*/  WARPGROUP.DEPBAR.LE gsb0, 0x0 ;  /* 0x00008000000079c5 */ /* 0x000fe40000010000 */
[----:B------:R-:W-:-:S07]  /*1c1a0*/  WARPGROUP.ARRIVE ;  /* 0x00000000000079c5 */ /* 0x000fce0000000000 */
[----:B------:R-:W-:Y:S01]  /*1c1b0*/  QGMMA.64x128x32.F32.E4M3.E4M3 R24, R184, gdesc[UR4], R24, gsb0 ;  /* 0x01e00004b8187df3 */ /* 0x000fe20008000818 */
[----:B------:R-:W-:Y:S02]  /*1c1c0*/  R2UR UR6, R12 ;  /* 0x000000000c0672ca */ /* 0x000fe400000e0000 */
[----:B------:R-:W-:Y:S01]  /*1c1d0*/  R2UR UR7, R13 ;  /* 0x000000000d0772ca */ /* 0x000fe200000e0000 */
[----:B------:R-:W-:Y:S02]  /*1c1e0*/  WARPGROUP.DEPBAR.LE gsb0, 0x0 ;  /* 0x00008000000079c5 */ /* 0x000fe40000010000 */
[----:B------:R-:W-:-:S10]  /*1c1f0*/  WARPGROUP.ARRIVE ;  /* 0x00000000000079c5 */ /* 0x000fd40000000000 */
[----:B------:R-:W-:Y:S01]  /*1c200*/  QGMMA.64x128x32.F32.E4M3.E4M3 R24, R188, gdesc[UR4], R24, gsb0 ;  /* 0x01e00004bc187df3 */ /* 0x000fe20008000818 */
[----:B------:R-:W-:Y:S02]  /*1c210*/  R2UR UR6, R10 ;  /* 0x000000000a0672ca */ /* 0x000fe400000e0000 */
[----:B------:R-:W-:Y:S01]  /*1c220*/  R2UR UR7, R11 ;  /* 0x000000000b0772ca */ /* 0x000fe200000e0000 */
[----:B------:R-:W-:Y:S02]  /*1c230*/  WARPGROUP.DEPBAR.LE gsb0, 0x0 ;  /* 0x00008000000079c5 */ /* 0x000fe40000010000 */
[----:B------:R-:W-:-:S10]  /*1c240*/  WARPGROUP.ARRIVE ;  /* 0x00000000000079c5 */ /* 0x000fd40000000000 */
[----:B------:R-:W-:Y:S03]  /*1c250*/  QGMMA.64x128x32.F32.E4M3.E4M3 R24, R192, gdesc[UR4], R24, gsb0 ;  /* 0x01e00004c0187df3 */ /* 0x000fe60008000818 */
[----:B------:R-:W-:Y:S02]  /*1c260*/  WARPGROUP.DEPBAR.LE gsb0, 0x0 ;  /* 0x00008000000079c5 */ /* 0x000fe40000010000 */
[----:B------:R0:W-:Y:S06]  /*1c270*/  BAR.ARV R7, 0x100 ;  /* 0x000400070000751d */ /* 0x0001ec0000002000 */
[----:B------:R-:W-:Y:S05]  /*1c280*/  @!P0 BRA `(.L_x_598) ;  /* 0x0000000000048947 */ /* 0x000fea0003800000 */
[----:B------:R-:W-:Y:S01]  /*1c290*/  BPT.TRAP 0x1 ;  /* 0x000000040000795c */ /* 0x000fe20000300000 */
.L_x_598:
[----:B------:R-:W-:-:S04]  /*1c2a0*/  FMNMX.FTZ R10, R152, R6, !PT ;  /* 0x00000006980a7209 */ /* 0x000fc80007810000 */
[----:B0-----:R-:W-:Y:S02]  /*1c2b0*/  FMNMX.FTZ R7, R153, R10, !PT ;  /* 0x0000000a99077209 */ /* 0x001fe40007810000 */
[----:B------:R-:W-:-:S04]  /*1c2c0*/  FMNMX.FTZ R10, R154, R5, !PT ;  /* 0x000000059a0a7209 */ /* 0x000fc80007810000 */
        /* <DEDUP_REMOVED lines=85> */
[----:B------:R-:W-:Y:S01]  /*1c820*/  FADD.FTZ R15, -R10, R6 ;  /* 0x000000060a0f7221 */ /* 0x000fe20000010100 */
[----:B------:R-:W-:-:S01]  /*1c830*/  FFMA.FTZ R7, R2, R10, -8 ;  /* 0xc100000002077423 */ /* 0x000fc2000001000a */
[----:B------:R-:W-:Y:S02]  /*1c840*/  FADD.FTZ R21, -R11, R5 ;  /* 0x000000050b157221 */ /* 0x000fe40000010100 */
[C---:B------:R-:W-:Y:S01]  /*1c850*/  FMUL.FTZ R15, R2.reuse, R15 ;  /* 0x0000000f020f7220 */ /* 0x040fe20000410000 */
[C-C-:B------:R-:W-:Y:S01]  /*1c860*/  FFMA.FTZ R12, R2.reuse, R152, -R7.reuse ;  /* 0x00000098020c7223 */ /* 0x140fe20000010807 */
[----:B------:R-:W-:-:S01]  /*1c870*/  FFMA.FTZ R13, R2, R153, -R7 ;  /* 0x00000099020d7223 */ /* 0x000fc20000010807 */
[C---:B------:R-:W-:Y:S01]  /*1c880*/  FMUL.FTZ R6, R2.reuse, R21 ;  /* 0x0000001502067220 */ /* 0x040fe20000410000 */
[----:B------:R-:W-:-:S01]  /*1c890*/  FFMA.FTZ R14, R2, R156, -R7 ;  /* 0x0000009c020e7223 */ /* 0x000fc20000010807 */
[C-C-:B------:R-:W-:Y:S01]  /*1c8a0*/  FFMA.FTZ R157, R2.reuse, R157, -R7.reuse ;  /* 0x0000009d029d7223 */ /* 0x140fe20000010807 */
        /* <DEDUP_REMOVED lines=35> */
[C---:B------:R-:W-:Y:S01]  /*1cae0*/  FFMA.FTZ R7, R2.reuse, R101, -R7 ;  /* 0x0000006502077223 */ /* 0x040fe20000010807 */
[----:B------:R-:W-:-:S01]  /*1caf0*/  FFMA.FTZ R101, R2, R11, -8 ;  /* 0xc100000002657423 */ /* 0x000fc2000001000b */
[----:B------:R-:W-:Y:S03]  /*1cb00*/  MUFU.EX2 R5, R15 ;  /* 0x0000000f00057308 */ /* 0x000fe60000000800 */
[----:B------:R-:W-:-:S01]  /*1cb10*/  FFMA.FTZ R156, R2, R159, -R101 ;  /* 0x0000009f029c7223 */ /* 0x000fc20000010865 */
[----:B------:R-:W-:Y:S01]  /*1cb20*/  FFMA.FTZ R159, R2, R163, -R101 ;  /* 0x000000a3029f7223 */ /* 0x000fe20000010865 */
[----:B------:R-:W-:-:S02]  /*1cb30*/  IMAD.U32 R163, RZ, RZ, UR38 ;  /* 0x00000026ffa37e24 */ /* 0x000fc4000f8e00ff */
[C-C-:B------:R-:W-:Y:S01]  /*1cb40*/  FFMA.FTZ R160, R2.reuse, R166, -R101.reuse ;  /* 0x000000a602a07223 */ /* 0x140fe20000010865 */
[----:B------:R-:W-:-:S01]  /*1cb50*/  FFMA.FTZ R161, R2, R167, -R101 ;  /* 0x000000a702a17223 */ /* 0x000fc20000010865 */
[----:B------:R0:W-:Y:S01]  /*1cb60*/  MUFU.EX2 R15, R157 ;  /* 0x0000009d000f7308 */ /* 0x0001e20000000800 */
[----:B------:R-:W-:-:S01]  /*1cb70*/  FFMA.FTZ R138, R2, R138, -R101 ;  /* 0x0000008a028a7223 */ /* 0x000fc20000010865 */
[C-C-:B------:R-:W-:Y:S01]  /*1cb80*/  FFMA.FTZ R139, R2.reuse, R139, -R101.reuse ;  /* 0x0000008b028b7223 */ /* 0x140fe20000010865 */
[----:B------:R-:W-:-:S01]  /*1cb90*/  FFMA.FTZ R142, R2, R142, -R101 ;  /* 0x0000008e028e7223 */ /* 0x000fc20000010865 */
[C-C-:B------:R-:W-:Y:S01]  /*1cba0*/  FFMA.FTZ R143, R2.reuse, R143, -R101.reuse ;  /* 0x0000008f028f7223 */ /* 0x140fe20000010865 */
[----:B------:R-:W-:-:S01]  /*1cbb0*/  FFMA.FTZ R146, R2, R146, -R101 ;  /* 0x0000009202927223 */ /* 0x000fc20000010865 */
[C-C-:B------:R-:W-:Y:S01]  /*1cbc0*/  FFMA.FTZ R147, R2.reuse, R147, -R101.reuse ;  /* 0x0000009302937223 */ /* 0x140fe20000010865 */
[----:B------:R-:W-:-:S01]  /*1cbd0*/  FFMA.FTZ R150, R2, R150, -R101 ;  /* 0x0000009602967223 */ /* 0x000fc20000010865 */
[----:B------:R-:W1:Y:S01]  /*1cbe0*/  MUFU.EX2 R12, R12 ;  /* 0x0000000c000c7308 */ /* 0x000e620000000800 */
[----:B0-----:R-:W-:-:S01]  /*1cbf0*/  FFMA.FTZ R157, R2, R154, -R101 ;  /* 0x0000009a029d7223 */ /* 0x001fc20000010865 */
[C-C-:B------:R-:W-:Y:S01]  /*1cc00*/  FFMA.FTZ R154, R2.reuse, R155, -R101.reuse ;  /* 0x0000009b029a7223 */ /* 0x140fe20000010865 */
[----:B------:R-:W-:-:S01]  /*1cc10*/  FFMA.FTZ R155, R2, R158, -R101 ;  /* 0x0000009e029b7223 */ /* 0x000fc20000010865 */
[----:B------:R-:W-:Y:S01]  /*1cc20*/  FFMA.FTZ R158, R2, R162, -R101 ;  /* 0x000000a2029e7223 */ /* 0x000fe20000010865 */
[----:B------:R-:W-:-:S02]  /*1cc30*/  IMAD R162, R205, 0x8, R18 ;  /* 0x00000008cda27824 */ /* 0x000fc400078e0212 */
[C-C-:B------:R-:W-:Y:S01]  /*1cc40*/  FFMA.FTZ R151, R2.reuse, R151, -R101.reuse ;  /* 0x0000009702977223 */ /* 0x140fe20000010865 */
[----:B------:R-:W-:-:S01]  /*1cc50*/  FFMA.FTZ R122, R2, R122, -R101 ;  /* 0x0000007a027a7223 */ /* 0x000fc20000010865 */
[----:B------:R-:W-:Y:S01]  /*1cc60*/  MUFU.EX2 R6, R6 ;  /* 0x0000000600067308 */ /* 0x000fe20000000800 */
[----:B------:R-:W-:Y:S02]  /*1cc70*/  VIADD R162, R162, 0x29840 ;  /* 0x00029840a2a27836 */ /* 0x000fe40000000000 */
[C-C-:B------:R-:W-:Y:S01]  /*1cc80*/  FFMA.FTZ R123, R2.reuse, R123, -R101.reuse ;  /* 0x0000007b027b7223 */ /* 0x140fe20000010865 */
[----:B------:R-:W-:-:S01]  /*1cc90*/  FFMA.FTZ R126, R2, R126, -R101 ;  /* 0x0000007e027e7223 */ /* 0x000fc20000010865 */
[C-C-:B------:R-:W-:Y:S01]  /*1cca0*/  FFMA.FTZ R127, R2.reuse, R127, -R101.reuse ;  /* 0x0000007f027f7223 */ /* 0x140fe20000010865 */
[----:B------:R-:W-:-:S01]  /*1ccb0*/  FFMA.FTZ R130, R2, R130, -R101 ;  /* 0x0000008202827223 */ /* 0x000fc20000010865 */
[C-C-:B------:R-:W-:Y:S01]  /*1ccc0*/  FFMA.FTZ R131, R2.reuse, R131, -R101.reuse ;  /* 0x0000008302837223 */ /* 0x140fe20000010865 */
[----:B------:R-:W-:-:S01]  /*1ccd0*/  FFMA.FTZ R134, R2, R134, -R101 ;  /* 0x0000008602867223 */ /* 0x000fc20000010865 */
[----:B------:R-:W0:Y:S01]  /*1cce0*/  MUFU.EX2 R157, R157 ;  /* 0x0000009d009d7308 */ /* 0x000e220000000800 */
[----:B-1----:R-:W-:-:S01]  /*1ccf0*/  FFMA.FTZ R0, R5, R0, R12 ;  /* 0x0000000005007223 */ /* 0x002fc2000001000c */
[C-C-:B------:R-:W-:Y:S01]  /*1cd00*/  FFMA.FTZ R135, R2.reuse, R135, -R101.reuse ;  /* 0x0000008702877223 */ /* 0x140fe20000010865 */
[----:B------:R-:W-:-:S01]  /*1cd10*/  FFMA.FTZ R106, R2, R106, -R101 ;  /* 0x0000006a026a7223 */ /* 0x000fc20000010865 */
[C-C-:B------:R-:W-:Y:S01]  /*1cd20*/  FFMA.FTZ R107, R2.reuse, R107, -R101.reuse ;  /* 0x0000006b026b7223 */ /* 0x140fe20000010865 */
[----:B------:R-:W-:-:S01]  /*1cd30*/  FFMA.FTZ R110, R2, R110, -R101 ;  /* 0x0000006e026e7223 */ /* 0x000fc20000010865 */
[C-C-:B------:R-:W-:Y:S01]  /*1cd40*/  FFMA.FTZ R111, R2.reuse, R111, -R101.reuse ;  /* 0x0000006f026f7223 */ /* 0x140fe20000010865 */
[----:B------:R-:W-:-:S01]  /*1cd50*/  FFMA.FTZ R114, R2, R114, -R101 ;  /* 0x0000007202727223 */ /* 0x000fc20000010865 */
[----:B------:R-:W1:Y:S01]  /*1cd60*/  MUFU.EX2 R13, R13 ;  /* 0x0000000d000d7308 */ /* 0x000e620000000800 */
[----:B------:R-:W-:-:S01]  /*1cd70*/  FFMA.FTZ R115, R2, R115, -R101 ;  /* 0x0000007302737223 */ /* 0x000fc20000010865 */
[C-C-:B------:R-:W-:Y:S01]  /*1cd80*/  FFMA.FTZ R118, R2.reuse, R118, -R101.reuse ;  /* 0x0000007602767223 */ /* 0x140fe20000010865 */
[----:B------:R-:W-:-:S01]  /*1cd90*/  FFMA.FTZ R119, R2, R119, -R101 ;  /* 0x0000007702777223 */ /* 0x000fc20000010865 */
[C-C-:B------:R-:W-:Y:S01]  /*1cda0*/  FFMA.FTZ R90, R2.reuse, R90, -R101.reuse ;  /* 0x0000005a025a7223 */ /* 0x140fe20000010865 */
[----:B------:R-:W-:-:S01]  /*1cdb0*/  FFMA.FTZ R91, R2, R91, -R101 ;  /* 0x0000005b025b7223 */ /* 0x000fc20000010865 */
[C-C-:B------:R-:W-:Y:S01]  /*1cdc0*/  FFMA.FTZ R94, R2.reuse, R94, -R101.reuse ;  /* 0x0000005e025e7223 */ /* 0x140fe20000010865 */
[----:B------:R-:W-:-:S01]  /*1cdd0*/  FFMA.FTZ R95, R2, R95, -R101 ;  /* 0x0000005f025f7223 */ /* 0x000fc20000010865 */
[----:B------:R-:W2:Y:S01]  /*1cde0*/  MUFU.EX2 R154, R154 ;  /* 0x0000009a009a7308 */ /* 0x000ea20000000800 */
[----:B0-----:R-:W-:-:S01]  /*1cdf0*/  FFMA.FTZ R3, R6, R3, R157 ;  /* 0x0000000306037223 */ /* 0x001fc2000001009d */
[C-C-:B------:R-:W-:Y:S01]  /*1ce00*/  FFMA.FTZ R98, R2.reuse, R98, -R101.reuse ;  /* 0x0000006202627223 */ /* 0x140fe20000010865 */
[----:B------:R-:W-:-:S01]  /*1ce10*/  FFMA.FTZ R99, R2, R99, -R101 ;  /* 0x0000006302637223 */ /* 0x000fc20000010865 */
[C-C-:B------:R-:W-:Y:S01]  /*1ce20*/  FFMA.FTZ R102, R2.reuse, R102, -R101.reuse ;  /* 0x0000006602667223 */ /* 0x140fe20000010865 */
[----:B------:R-:W-:-:S01]  /*1ce30*/  FFMA.FTZ R101, R2, R103, -R101 ;  /* 0x0000006702657223 */ /* 0x000fc20000010865 */
[----:B------:R-:W-:-:S02]  /*1ce40*/  PRMT R162, R163, 0x654, R162 ;  /* 0x00000654a3a27816 */ /* 0x000fc400000000a2 */
[----:B------:R-:W0:Y:S01]  /*1ce50*/  MUFU.EX2 R14, R14 ;  /* 0x0000000e000e7308 */ /* 0x000e220000000800 */
[----:B-1----:R-:W-:-:S01]  /*1ce60*/  FADD.FTZ R103, R13, R0 ;  /* 0x000000000d677221 */ /* 0x002fc20000010000 */
[----:B------:R0:W-:Y:S06]  /*1ce70*/  SYNCS.ARRIVE.TRANS64.RED.A1T0 RZ, [R162+URZ], RZ ;  /* 0x000000ffa2ff79a7 */ /* 0x0001ec000810043f */
[----:B------:R-:W1:Y:S01]  /*1ce80*/  MUFU.EX2 R155, R155 ;  /* 0x0000009b009b7308 */ /* 0x000e620000000800 */
[----:B--2---:R-:W-:-:S07]  /*1ce90*/  FADD.FTZ R0, R154, R3 ;  /* 0x000000039a007221 */ /* 0x004fce0000010000 */
[----:B------:R-:W2:Y:S01]  /*1cea0*/  MUFU.EX2 R156, R156 ;  /* 0x0000009c009c7308 */ /* 0x000ea20000000800 */
[----:B0-----:R-:W-:-:S04]  /*1ceb0*/  FADD.FTZ R162, R14, R103 ;  /* 0x000000670ea27221 */ /* 0x001fc80000010000 */
[----:B------:R-:W-:-:S03]  /*1cec0*/  FADD.FTZ R103, R15, R162 ;  /* 0x000000a20f677221 */ /* 0x000fc60000010000 */
        /* <DEDUP_REMOVED lines=143> */
[----:B0-----:R-:W-:-:S01]  /*1d7c0*/  FADD.FTZ R162, R102, R103 ;  /* 0x0000006766a27221 */ /* 0x001fc20000010000 */
[----:B-1----:R-:W-:-:S03]  /*1d7d0*/  FADD.FTZ R0, R7, R0 ;  /* 0x0000000007007221 */ /* 0x002fc60000010000 */
[----:B--2---:R-:W-:Y:S01]  /*1d7e0*/  FADD.FTZ R3, R101, R162 ;  /* 0x000000a265037221 */ /* 0x004fe20000010000 */
[----:B------:R-:W-:Y:S06]  /*1d7f0*/  @!P0 BRA `(.L_x_599) ;  /* 0x0000000000048947 */ /* 0x000fec0003800000 */
[----:B------:R-:W-:Y:S01]  /*1d800*/  BPT.TRAP 0x1 ;  /* 0x000000040000795c */ /* 0x000fe20000300000 */
.L_x_599:
[----:B------:R-:W-:Y:S01]  /*1d810*/  F2FP.SATFINITE.E4M3.F32.PACK_AB_MERGE_C R100, R7, R100, RZ ;  /* 0x000000640764723e */ /* 0x000fe200048070ff */
[-C--:B------:R-:W-:Y:S01]  /*1d820*/  FMUL.FTZ R24, R24, R5.reuse ;  /* 0x0000000518187220 */ /* 0x080fe20000410000 */
[----:B------:R-:W-:Y:S01]  /*1d830*/  LEA R7, R8, R18, 0x3 ;  /* 0x0000001208077211 */ /* 0x000fe200078e18ff */
[----:B------:R-:W-:Y:S01]  /*1d840*/  IMAD.U32 R8, RZ, RZ, UR38 ;  /* 0x00000026ff087e24 */ /* 0x000fe2000f8e00ff */
[----:B------:R-:W-:Y:S01]  /*1d850*/  ISETP.GT.AND P1, PT, R4, RZ, PT ;  /* 0x000000ff0400720c */ /* 0x000fe20003f24270 */
[----:B------:R-:W-:Y:S01]  /*1d860*/  FMUL.FTZ R25, R25, R5 ;  /* 0x0000000519197220 */ /* 0x000fe20000410000 */
[----:B------:R-:W-:Y:S01]  /*1d870*/  F2FP.SATFINITE.E4M3.F32.PACK_AB_MERGE_C R14, R15, R14, RZ ;  /* 0x0000000e0f0e723e */ /* 0x000fe200048070ff */
[----:B------:R-:W-:Y:S01]  /*1d880*/  VIADD R7, R7, 0x29860 ;  /* 0x0002986007077836 */ /* 0x000fe20000000000 */
[----:B------:R-:W-:Y:S01]  /*1d890*/  F2FP.SATFINITE.E4M3.F32.PACK_AB_MERGE_C R155, R156, R155, RZ ;  /* 0x0000009b9c9b723e */ /* 0x000fe200048070ff */
[-C--:B------:R-:W-:Y:S01]  /*1d8a0*/  FMUL.FTZ R28, R28, R5.reuse ;  /* 0x000000051c1c7220 */ /* 0x080fe20000410000 */
[----:B------:R-:W-:Y:S01]  /*1d8b0*/  F2FP.SATFINITE.E4M3.F32.PACK_AB_MERGE_C R152, R153, R152, RZ ;  /* 0x000000989998723e */ /* 0x000fe200048070ff */
[-C--:B------:R-:W-:Y:S01]  /*1d8c0*/  FMUL.FTZ R29, R29, R5.reuse ;  /* 0x000000051d1d7220 */ /* 0x080fe20000410000 */
[----:B------:R-:W-:Y:S01]  /*1d8d0*/  PRMT R7, R8, 0x654, R7 ;  /* 0x0000065408077816 */ /* 0x000fe20000000007 */
[-C--:B------:R-:W-:Y:S01]  /*1d8e0*/  FMUL.FTZ R32, R32, R5.reuse ;  /* 0x0000000520207220 */ /* 0x080fe20000410000 */
[----:B------:R-:W-:Y:S01]  /*1d8f0*/  F2FP.SATFINITE.E4M3.F32.PACK_AB_MERGE_C R160, R161, R160, RZ ;  /* 0x000000a0a1a0723e */ /* 0x000fe200048070ff */
[-C--:B------:R-:W-:Y:S01]  /*1d900*/  FMUL.FTZ R33, R33, R5.reuse ;  /* 0x0000000521217220 */ /* 0x080fe20000410000 */
[----:B------:R-:W-:Y:S01]  /*1d910*/  F2FP.SATFINITE.E4M3.F32.PACK_AB_MERGE_C R140, R141, R140, RZ ;  /* 0x0000008c8d8c723e */ /* 0x000fe200048070ff */
[----:B------:R0:W-:Y:S01]  /*1d920*/  SYNCS.ARRIVE.TRANS64.RED.A1T0 RZ, [R7+URZ], RZ ;  /* 0x000000ff07ff79a7 */ /* 0x0001e2000810043f */
        /* <DEDUP_REMOVED lines=73> */
[----:B------:R-:W-:Y:S01]  /*1ddc0*/  VIADD R4, R4, 0xffffffff ;  /* 0xffffffff04047836 */ /* 0x000fe20000000000 */
[----:B------:R-:W-:Y:S01]  /*1ddd0*/  F2FP.SATFINITE.E4M3.F32.PACK_AB_MERGE_C R177, R154, R157, R155 ;  /* 0x0000009d9ab1723e */ /* 0x000fe2000480709b */
[----:B------:R-:W-:Y:S01]  /*1dde0*/  IMAD.MOV.U32 R6, RZ, RZ, R10 ;  /* 0x000000ffff067224 */ /* 0x000fe200078e000a */
[----:B------:R-:W-:Y:S01]  /*1ddf0*/  F2FP.SATFINITE.E4M3.F32.PACK_AB_MERGE_C R178, R21, R20, R152 ;  /* 0x0000001415b2723e */ /* 0x000fe20004807098 */
[----:B0-----:R-:W-:Y:S01]  /*1de00*/  IMAD.MOV.U32 R7, RZ, RZ, R211 ;  /* 0x000000ffff077224 */ /* 0x001fe200078e00d3 */
        /* <DEDUP_REMOVED lines=18> */
[----:B------:R-:W-:Y:S01]  /*1df30*/  MOV R5, R11 ;  /* 0x0000000b00057202 */ /* 0x000fe20000000f00 */
[----:B------:R-:W-:Y:S06]  /*1df40*/  @P1 BRA `(.L_x_600) ;  /* 0xffffffcc007c1947 */ /* 0x000fec000383ffff */
.L_x_588:
[----:B------:R-:W-:Y:S05]  /*1df50*/  WARPSYNC.ALL ;  /* 0x0000000000007948 */ /* 0x000fea0003800000 */
[----:B------:R-:W-:Y:S06]  /*1df60*/  BAR.ARV 0x8, 0x180 ;  /* 0x0206000000007b1d */ /* 0x000fec0000002000 */
[----:B------:R-:W-:Y:S05]  /*1df70*/  @!P0 BRA `(.L_x_601) ;  /* 0x0000000000048947 */ /* 0x000fea0003800000 */
[----:B------:R-:W-:Y:S01]  /*1df80*/  BPT.TRAP 0x1 ;  /* 0x000000040000795c */ /* 0x000fe20000300000 */
.L_x_601:
[----:B------:R-:W-:Y:S02]  /*1df90*/  LEA R13, R205, R18, 0x3 ;  /* 0x00000012cd0d7211 */ /* 0x000fe400078e18ff */
[----:B------:R-:W-:-:S04]  /*1dfa0*/  SHF.L.U32 R4, R211, 0x1f, RZ ;  /* 0x0000001fd3047819 */ /* 0x000fc800000006ff */
[----:B------:R0:W1:Y:S01]  /*1dfb0*/  SYNCS.PHASECHK.TRANS64.TRYWAIT P1, [R13+URZ+0x29850], R4 ;  /* 0x029850040d0075a7 */ /* 0x000062000802017f */
[----:B------:R-:W-:Y:S05]  /*1dfc0*/  @!P0 BRA `(.L_x_602) ;  /* 0x0000000000048947 */ /* 0x000fea0003800000 */
[----:B------:R-:W-:Y:S01]  /*1dfd0*/  BPT.TRAP 0x1 ;  /* 0x000000040000795c */ /* 0x000fe20000300000 */
.L_x_602:
[----:B------:R-:W-:-:S05]  /*1dfe0*/  VIADD R18, R18, 0x400 ;  /* 0x0000040012127836 */ /* 0x000fca0000000000 */
[----:B------:R-:W-:-:S04]  /*1dff0*/  SHF.R.U32.HI R18, RZ, 0x4, R18 ;  /* 0x00000004ff127819 */ /* 0x000fc80000011612 */
[----:B------:R-:W-:-:S04]  /*1e000*/  LOP3.LUT R18, R18, 0x3fff, RZ, 0xc0, !PT ;  /* 0x00003fff12127812 */ /* 0x000fc800078ec0ff */
[----:B------:R-:W-:Y:S01]  /*1e010*/  LOP3.LUT R18, R18, 0x10000, RZ, 0xfc, !PT ;  /* 0x0001000012127812 */ /* 0x000fe200078efcff */
[----:B-1----:R-:W-:Y:S06]  /*1e020*/  @P1 BRA `(.L_x_603) ;  /* 0x0000000000081947 */ /* 0x002fec0003800000 */
[----:B------:R-:W1:Y:S02]  /*1e030*/  SYNCS.PHASECHK.TRANS64.TRYWAIT P1, [R13+URZ+0x29850], R4 ;  /* 0x029850040d0075a7 */ /* 0x000e64000802017f */
[----:B-1----:R-:W-:Y:S05]  /*1e040*/  @!P1 BRA `(.L_x_604) ;  /* 0x000000b800949947 */ /* 0x002fea0003800000 */
.L_x_603:
[----:B01----:R-:W-:Y:S01]  /*1e050*/  IMAD R4, R205, 0x500, R18 ;  /* 0x00000500cd047824 */ /* 0x003fe200078e0212 */
[----:B------:R-:W-:Y:S05]  /*1e060*/  WARPSYNC.ALL ;  /* 0x0000000000007948 */ /* 0x000fea0003800000 */
[----:B------:R-:W-:Y:S01]  /*1e070*/  IMAD.MOV.U32 R5, RZ, RZ, -0x3ffffff0 ;  /* 0xc0000010ff057424 */ /* 0x000fe200078e00ff */
[C---:B------:R-:W-:Y:S01]  /*1e080*/  R2UR UR6, R4.reuse ;  /* 0x00000000040672ca */ /* 0x040fe200000e0000 */
[----:B------:R-:W-:Y:S01]  /*1e090*/  WARPGROUP.ARRIVE ;  /* 0x00000000000079c5 */ /* 0x000fe20000000000 */
[C---:B------:R-:W-:Y:S01]  /*1e0a0*/  VIADD R6, R4.reuse, 0x100 ;  /* 0x0000010004067836 */ /* 0x040fe20000000000 */
[----:B------:R-:W-:Y:S01]  /*1e0b0*/  MOV R7, 0xc0000010 ;  /* 0xc000001000077802 */ /* 0x000fe20000000f00 */
[----:B------:R-:W-:Y:S01]  /*1e0c0*/  ULDC.64 UR4, c[0x0][0x9a0] ;  /* 0x0002680000047ab9 */ /* 0x000fe20000000a00 */
[----:B------:R-:W-:Y:S01]  /*1e0d0*/  R2UR UR7, R5 ;  /* 0x00000000050772ca */ /* 0x000fe200000e0000 */
[----:B------:R-:W-:Y:S01]  /*1e0e0*/  VIADD R14, R4, 0x200 ;  /* 0x00000200040e7836 */ /* 0x000fe20000000000 */
[----:B------:R-:W-:-:S04]  /*1e0f0*/  ISETP.NE.U32.AND P1, PT, RZ, UR4, PT ;  /* 0x00000004ff007c0c */ /* 0x000fc8000bf25070 */
[----:B------:R-:W-:-:S07]  /*1e100*/  ISETP.NE.AND.EX P1, PT, RZ, UR5, PT, P1 ;  /* 0x00000005ff007c0c */ /* 0x000fce000bf25310 */
[----:B------:R-:W-:Y:S01]  /*1e110*/  QGMMA.64x128x32.F32.E4M3.E4M3 R24, R176, gdesc[UR4], R24, gsb0 ;  /* 0x01e00004b0187df3 */ /* 0x000fe20008000818 */
[----:B------:R-:W-:Y:S02]  /*1e120*/  R2UR UR6, R6 ;  /* 0x00000000060672ca */ /* 0x000fe400000e0000 */
[----:B------:R-:W-:-:S03]  /*1e130*/  R2UR UR7, R7 ;  /* 0x00000000070772ca */ /* 0x000fc600000e0000 */
[----:B------:R-:W0:Y:S01]  /*1e140*/  @P1 LDC.64 R6, c[0x0][0x9d0] ;  /* 0x00027400ff061b82 */ /* 0x000e220000000a00 */
[----:B------:R-:W-:-:S07]  /*1e150*/  @P1 SHF.R.S32.HI R15, RZ, 0x1f, R170 ;  /* 0x0000001fff0f1819 */ /* 0x000fce00000114aa */
[----:B------:R-:W1:Y:S01]  /*1e160*/  @P1 LDC.64 R8, c[0x0][0x9c8] ;  /* 0x00027200ff081b82 */ /* 0x000e620000000a00 */
[----:B0-----:R-:W-:Y:S02]  /*1e170*/  @P1 IMAD R12, R15, R6, RZ ;  /* 0x000000060f0c1224 */ /* 0x001fe400078e02ff */
[----:B------:R-:W-:Y:S02]  /*1e180*/  IMAD.MOV.U32 R15, RZ, RZ, -0x3ffffff0 ;  /* 0xc0000010ff0f7424 */ /* 0x000fe400078e00ff */
[----:B-1----:R-:W-:-:S04]  /*1e190*/  @P1 IMAD R5, R224, R8, RZ ;  /* 0x00000008e0051224 */ /* 0x002fc800078e02ff */
[C---:B------:R-:W-:Y:S02]  /*1e1a0*/  @P1 IMAD R5, R218.reuse, R9, R5 ;  /* 0x00000009da051224 */ /* 0x040fe400078e0205 */
[----:B------:R-:W-:-:S04]  /*1e1b0*/  @P1 IMAD.WIDE.U32 R8, R218, R8, RZ ;  /* 0x00000008da081225 */ /* 0x000fc800078e00ff */
[----:B------:R-:W-:Y:S02]  /*1e1c0*/  @P1 IMAD.IADD R9, R9, 0x1, R5 ;  /* 0x0000000109091824 */ /* 0x000fe400078e0205 */
[C---:B------:R-:W-:Y:S01]  /*1e1d0*/  @P1 IMAD R5, R170.reuse, R7, R12 ;  /* 0x00000007aa051224 */ /* 0x040fe200078e020c */
[----:B------:R-:W-:Y:S01]  /*1e1e0*/  MOV R12, 0x3f800000 ;  /* 0x3f800000000c7802 */ /* 0x000fe20000000f00 */
[----:B------:R-:W-:-:S04]  /*1e1f0*/  @P1 IMAD.WIDE.U32 R6, R170, R6, R8 ;  /* 0x00000006aa061225 */ /* 0x000fc800078e0008 */
[----:B------:R-:W-:Y:S01]  /*1e200*/  @P1 IMAD.IADD R5, R7, 0x1, R5 ;  /* 0x0000000107051824 */ /* 0x000fe200078e0205 */
[----:B------:R-:W-:-:S04]  /*1e210*/  @P1 LEA R8, P2, R6, UR4, 0x2 ;  /* 0x0000000406081c11 */ /* 0x000fc8000f8410ff */
[----:B------:R-:W-:-:S05]  /*1e220*/  @P1 LEA.HI.X R9, R6, UR5, R5, 0x2, P2 ;  /* 0x0000000506091c11 */ /* 0x000fca00090f1405 */
[----:B------:R0:W2:Y:S01]  /*1e230*/  @P1 LDG.E R12, desc[UR50][R8.64] ;  /* 0x00000032080c1981 */ /* 0x0000a2000c1e1900 */
[----:B------:R-:W-:Y:S02]  /*1e240*/  WARPGROUP.DEPBAR.LE gsb0, 0x0 ;  /* 0x00008000000079c5 */ /* 0x000fe40000010000 */
[----:B------:R-:W-:-:S06]  /*1e250*/  WARPGROUP.ARRIVE ;  /* 0x00000000000079c5 */ /* 0x000fcc0000000000 */
[----:B------:R-:W-:Y:S01]  /*1e260*/  QGMMA.64x128x32.F32.E4M3.E4M3 R24, R180, gdesc[UR4], R24, gsb0 ;  /* 0x01e00004b4187df3 */ /* 0x000fe20008000818 */
[----:B------:R-:W-:Y:S02]  /*1e270*/  R2UR UR6, R14 ;  /* 0x000000000e0672ca */ /* 0x000fe400000e0000 */
[----:B------:R-:W-:Y:S01]  /*1e280*/  R2UR UR7, R15 ;  /* 0x000000000f0772ca */ /* 0x000fe200000e0000 */
[----:B------:R-:W-:Y:S02]  /*1e290*/  VIADD R6, R4, 0x300 ;  /* 0x0000030004067836 */ /* 0x000fe40000000000 */
[----:B------:R-:W-:Y:S01]  /*1e2a0*/  IMAD.MOV.U32 R7, RZ, RZ, -0x3ffffff0 ;  /* 0xc0000010ff077424 */ /* 0x000fe200078e00ff */
[----:B------:R-:W-:Y:S02]  /*1e2b0*/  WARPGROUP.DEPBAR.LE gsb0, 0x0 ;  /* 0x00008000000079c5 */ /* 0x000fe40000010000 */
[----:B------:R-:W-:-:S07]  /*1e2c0*/  WARPGROUP.ARRIVE ;  /* 0x00000000000079c5 */ /* 0x000fce0000000000 */
[----:B------:R-:W-:Y:S01]  /*1e2d0*/  QGMMA.64x128x32.F32.E4M3.E4M3 R24, R184, gdesc[UR4], R24, gsb0 ;  /* 0x01e00004b8187df3 */ /* 0x000fe20008000818 */
[----:B------:R-:W-:Y:S02]  /*1e2e0*/  R2UR UR6, R6 ;  /* 0x00000000060672ca */ /* 0x000fe400000e0000 */
[----:B------:R-:W-:Y:S01]  /*1e2f0*/  R2UR UR7, R7 ;  /* 0x00000000070772ca */ /* 0x000fe200000e0000 */
[----:B------:R-:W-:Y:S01]  /*1e300*/  IMAD.MOV.U32 R5, RZ, RZ, -0x3ffffff0 ;  /* 0xc0000010ff057424 */ /* 0x000fe200078e00ff */
[----:B------:R-:W-:Y:S01]  /*1e310*/  IADD3 R4, R4, 0x400, RZ ;  /* 0x0000040004047810 */ /* 0x000fe20007ffe0ff */
[----:B------:R-:W1:Y:S04]  /*1e320*/  SHFL.BFLY PT, R7, R0, 0x2, 0x1f ;  /* 0x0c401f0000077f89 */ /* 0x000e6800000e0000 */
[----:B------:R-:W3:Y:S01]  /*1e330*/  SHFL.BFLY PT, R6, R3, 0x2, 0x1f ;  /* 0x0c401f0003067f89 */ /* 0x000ee200000e0000 */
[----:B------:R-:W-:-:S02]  /*1e340*/  WARPGROUP.DEPBAR.LE gsb0, 0x0 ;  /* 0x00008000000079c5 */ /* 0x000fc40000010000 */
[----:B------:R-:W-:-:S06]  /*1e350*/  WARPGROUP.ARRIVE ;  /* 0x00000000000079c5 */ /* 0x000fcc0000000000 */
[----:B------:R-:W-:Y:S01]  /*1e360*/  QGMMA.64x128x32.F32.E4M3.E4M3 R24, R188, gdesc[UR4], R24, gsb0 ;  /* 0x01e00004bc187df3 */ /* 0x000fe20008000818 */
[----:B------:R-:W-:Y:S02]  /*1e370*/  R2UR UR6, R4 ;  /* 0x00000000040672ca */ /* 0x000fe400000e0000 */
[----:B------:R-:W-:Y:S01]  /*1e380*/  R2UR UR7, R5 ;  /* 0x00000000050772ca */ /* 0x000fe200000e0000 */
[----:B-1----:R-:W-:-:S01]  /*1e390*/  FADD.FTZ R7, R7, R0 ;  /* 0x0000000007077221 */ /* 0x002fc20000010000 */
[----:B---3--:R-:W-:-:S04]  /*1e3a0*/  FADD.FTZ R6, R6, R3 ;  /* 0x0000000306067221 */ /* 0x008fc80000010000 */
[----:B------:R-:W0:Y:S04]  /*1e3b0*/  SHFL.BFLY PT, R4, R7, 0x1, 0x1f ;  /* 0x0c201f0007047f89 */ /* 0x000e2800000e0000 */
[----:B------:R-:W1:Y:S01]  /*1e3c0*/  SHFL.BFLY PT, R5, R6, 0x1, 0x1f ;  /* 0x0c201f0006057f89 */ /* 0x000e6200000e0000 */
[----:B------:R-:W-:Y:S02]  /*1e3d0*/  IMAD.MOV.U32 R3, RZ, RZ, RZ ;  /* 0x000000ffff037224 */ /* 0x000fe400078e00ff */
[----:B0-----:R-:W-:Y:S01]  /*1e3e0*/  FADD.FTZ R8, R7, R4 ;  /* 0x0000000407087221 */ /* 0x001fe20000010000 */
[----:B-1----:R-:W-:-:S04]  /*1e3f0*/  FADD.FTZ R9, R6, R5 ;  /* 0x0000000506097221 */ /* 0x002fc80000010000 */
[C---:B------:R-:W-:Y:S01]  /*1e400*/  FSETP.NE.FTZ.AND P1, PT, R8.reuse, RZ, PT ;  /* 0x000000ff0800720b */ /* 0x040fe20003f35000 */
[----:B------:R-:W-:Y:S01]  /*1e410*/  FMUL.FTZ R14, R8, 0.00390625 ;  /* 0x3b800000080e7820 */ /* 0x000fe20000410000 */
[----:B------:R-:W-:-:S04]  /*1e420*/  FMUL.FTZ R15, R9, 0.00390625 ;  /* 0x3b800000090f7820 */ /* 0x000fc80000410000 */
        /* <DEDUP_REMOVED lines=10> */
[----:B------:R-:W3:Y:S01]  /*1e4d0*/  @P1 MUFU.RCP R7, R9 ;  /* 0x0000000900071308 */ /* 0x000ee20000001000 */
[C---:B------:R-:W-:Y:S01]  /*1e4e0*/  @P2 FMUL.FTZ R5, R2.reuse, 0.69314718246459960938 ;  /* 0x3f31721802052820 */ /* 0x040fe20000410000 */
[----:B------:R-:W-:Y:S01]  /*1e4f0*/  @P3 FMUL.FTZ R21, R2, 0.69314718246459960938 ;  /* 0x3f31721802153820 */ /* 0x000fe20000410000 */
[----:B0-----:R-:W-:Y:S01]  /*1e500*/  @P2 FMUL.FTZ R0, R0, 0.69314718246459960938 ;  /* 0x3f31721800002820 */ /* 0x001fe20000410000 */
[----:B------:R-:W-:Y:S01]  /*1e510*/  MOV R88, 0xff800000 ;  /* 0xff80000000587802 */ /* 0x000fe20000000f00 */
[----:B------:R-:W-:-:S02]  /*1e520*/  IMAD.MOV.U32 R89, RZ, RZ, -0x800000 ;  /* 0xff800000ff597424 */ /* 0x000fc400078e00ff */
[----:B-1----:R-:W-:Y:S01]  /*1e530*/  @P3 FMUL.FTZ R4, R4, 0.69314718246459960938 ;  /* 0x3f31721804043820 */ /* 0x002fe20000410000 */
[----:B------:R-:W-:-:S01]  /*1e540*/  @P2 FFMA.FTZ R88, R5, R10, R0 ;  /* 0x0000000a05582223 */ /* 0x000fc20000010000 */
[----:B--2---:R-:W-:Y:S02]  /*1e550*/  FMUL.FTZ R3, R3, R12 ;  /* 0x0000000c03037220 */ /* 0x004fe40000410000 */
[----:B------:R-:W-:-:S01]  /*1e560*/  @P3 FFMA.FTZ R89, R21, R11, R4 ;  /* 0x0000000b15593223 */ /* 0x000fc20000010004 */
[----:B---3--:R-:W-:Y:S01]  /*1e570*/  FMUL.FTZ R2, R7, R12 ;  /* 0x0000000c07027220 */ /* 0x008fe20000410000 */
[----:B------:R-:W-:Y:S02]  /*1e580*/  WARPGROUP.DEPBAR.LE gsb0, 0x0 ;  /* 0x00008000000079c5 */ /* 0x000fe40000010000 */
[----:B------:R-:W-:Y:S05]  /*1e590*/  @!P0 BRA `(.L_x_605) ;  /* 0x0000000000048947 */ /* 0x000fea0003800000 */
[----:B------:R-:W-:Y:S01]  /*1e5a0*/  BPT.TRAP 0x1 ;  /* 0x000000040000795c */ /* 0x000fe20000300000 */
.L_x_605:
[----:B------:R-:W-:Y:S01]  /*1e5b0*/  VIADD R0, R13, 0x29860 ;  /* 0x000298600d007836 */ /* 0x000fe20000000000 */
[----:B------:R-:W-:Y:S01]  /*1e5c0*/  IADD3 R205, R205, 0x1, RZ ;  /* 0x00000001cdcd7810 */ /* 0x000fe20007ffe0ff */
[----:B------:R-:W-:Y:S02]  /*1e5d0*/  IMAD.U32 R5, RZ, RZ, UR38 ;  /* 0x00000026ff057e24 */ /* 0x000fe4000f8e00ff */
[-C--:B------:R-:W-:Y:S01]  /*1e5e0*/  FMUL.FTZ R91, R48, R3.reuse ;  /* 0x00000003305b7220 */ /* 0x080fe20000410000 */
[-C--:B------:R-:W-:Y:S01]  /*1e5f0*/  FMUL.FTZ R99, R32, R3.reuse ;  /* 0x0000000320637220 */ /* 0x080fe20000410000 */
[----:B------:R-:W-:Y:S01]  /*1e600*/  ISETP.NE.AND P1, PT, R205, 0x2, PT ;  /* 0x00000002cd00780c */ /* 0x000fe20003f25270 */
[-C--:B------:R-:W-:Y:S01]  /*1e610*/  FMUL.FTZ R97, R33, R3.reuse ;  /* 0x0000000321617220 */ /* 0x080fe20000410000 */
[----:B------:R-:W-:Y:S01]  /*1e620*/  PRMT R0, R5, 0x654, R0 ;  /* 0x0000065405007816 */ /* 0x000fe20000000000 */
[-C--:B------:R-:W-:Y:S01]  /*1e630*/  FMUL.FTZ R96, R36, R3.reuse ;  /* 0x0000000324607220 */ /* 0x080fe20000410000 */
[-C--:B------:R-:W-:Y:S01]  /*1e640*/  FMUL.FTZ R94, R37, R3.reuse ;  /* 0x00000003255e7220 */ /* 0x080fe20000410000 */
[-C--:B------:R-:W-:Y:S01]  /*1e650*/  FMUL.FTZ R95, R40, R3.reuse ;  /* 0x00000003285f7220 */ /* 0x080fe20000410000 */
[----:B------:R0:W-:Y:S01]  /*1e660*/  SYNCS.ARRIVE.TRANS64.RED.A1T0 RZ, [R0+URZ], RZ ;  /* 0x000000ff00ff79a7 */ /* 0x0001e2000810043f */
[-C--:B------:R-:W-:Y:S01]  /*1e670*/  FMUL.FTZ R93, R41, R3.reuse ;  /* 0x00000003295d7220 */ /* 0x080fe20000410000 */
[-C--:B------:R-:W-:Y:S01]  /*1e680*/  FMUL.FTZ R92, R44, R3.reuse ;  /* 0x000000032c5c7220 */ /* 0x080fe20000410000 */
[-C--:B------:R-:W-:Y:S01]  /*1e690*/  FMUL.FTZ R90, R45, R3.reuse ;  /* 0x000000032d5a7220 */ /* 0x080fe20000410000 */
[-C--:B------:R-:W-:Y:S01]  /*1e6a0*/  FMUL.FTZ R48, R49, R3.reuse ;  /* 0x0000000331307220 */ /* 0x080fe20000410000 */
[-C--:B------:R-:W-:Y:S01]  /*1e6b0*/  FMUL.FTZ R100, R28, R3.reuse ;  /* 0x000000031c647220 */ /* 0x080fe20000410000 */
[-C--:B------:R-:W-:Y:S01]  /*1e6c0*/  FMUL.FTZ R45, R53, R3.reuse ;  /* 0x00000003352d7220 */ /* 0x080fe20000410000 */
[-C--:B------:R-:W-:Y:S01]  /*1e6d0*/  FMUL.FTZ R44, R56, R3.reuse ;  /* 0x00000003382c7220 */ /* 0x080fe20000410000 */
[----:B0-----:R-:W-:Y:S01]  /*1e6e0*/  SEL R0, RZ, 0x1, P1 ;  /* 0x00000001ff007807 */ /* 0x001fe20000800000 */
        /* <DEDUP_REMOVED lines=51> */
[----:B------:R-:W-:Y:S01]  /*1ea20*/  FMUL.FTZ R87, R87, R2 ;  /* 0x0000000257577220 */ /* 0x000fe20000410000 */
[----:B------:R-:W-:Y:S01]  /*1ea30*/  LOP3.LUT R211, R211, R0, RZ, 0x3c, !PT ;  /* 0x00000000d3d37212 */ /* 0x000fe200078e3cff */
[----:B------:R-:W-:Y:S01]  /*1ea40*/  UIADD3 UR37, UR37, 0x1, URZ ;  /* 0x0000000125257890 */ /* 0x000fe2000fffe03f */
[----:B------:R-:W-:-:S11]  /*1ea50*/  SEL R205, R205, RZ, P1 ;  /* 0x000000ffcdcd7207 */ /* 0x000fd60000800000 */
.L_x_547:
[----:B------:R-:W-:Y:S05]  /*1ea60*/  WARPSYNC.ALL ;  /* 0x0000000000007948 */ /* 0x000fea0003800000 */
[----:B------:R-:W0:Y:S08]  /*1ea70*/  S2UR UR38, SR_CgaCtaId ;  /* 0x00000000002679c3 */ /* 0x000e300000008800 */
[----:B------:R-:W-:Y:S06]  /*1ea80*/  BAR.SYNC.DEFER_BLOCKING 0x5, 0x180 ;  /* 0x0146000000007b1d */ /* 0x000fec0000010000 */
[----:B------:R-:W-:Y:S01]  /*1ea90*/  UMOV UR4, 0x400 ;  /* 0x0000040000047882 */ /* 0x000fe20000000000 */
[----:B------:R-:W-:Y:S01]  /*1eaa0*/  BSSY B0, `(.L_x_606) ;  /* 0x0000275000007945 */ /* 0x000fe20003800000 */
[----:B0-----:R-:W-:-:S06]  /*1eab0*/  ULEA UR4, UR38, UR4, 0x18 ;  /* 0x0000000426047291 */ /* 0x001fcc000f8ec03f */
[----:B------:R-:W-:-:S05]  /*1eac0*/  IMAD.U32 R18, RZ, RZ, UR4 ;  /* 0x00000004ff127e24 */ /* 0x000fca000f8e00ff */
[----:B------:R0:W1:Y:S01]  /*1ead0*/  LDS.128 R168, [R18+0x298d0] ;  /* 0x0298d00012a87984 */ /* 0x0000620000000c00 */
[----:B------:R-:W-:Y:S06]  /*1eae0*/  BAR.ARV 0x4, 0x180 ;  /* 0x0106000000007b1d */ /* 0x000fec0000002000 */
[----:B------:R-:W-:Y:S05]  /*1eaf0*/  @P0 BRA `(.L_x_607) ;  /* 0x0000001800c40947 */ /* 0x000fea0003800000 */
[----:B------:R-:W2:Y:S01]  /*1eb00*/  S2R R55, SR_TID.X ;  /* 0x0000000000377919 */ /* 0x000ea20000002100 */
[----:B------:R-:W-:Y:S01]  /*1eb10*/  ULDC.64 UR4, c[0x4][0x40] ;  /* 0x0100100000047ab9 */ /* 0x000fe20000000a00 */
[----:B------:R-:W3:Y:S01]  /*1eb20*/  LDL R54, [R1+0x40] ;  /* 0x0000400001367983 */ /* 0x000ee20000100800 */
[----:B--2---:R-:W-:-:S05]  /*1eb30*/  IMAD.SHL.U32 R0, R55, 0x4, RZ ;  /* 0x0000000437007824 */ /* 0x004fca00078e00ff */
[----:B------:R-:W-:-:S04]  /*1eb40*/  LOP3.LUT R0, R0, 0xc, RZ, 0xc0, !PT ;  /* 0x0000000c00007812 */ /* 0x000fc800078ec0ff */
[----:B------:R-:W-:-:S05]  /*1eb50*/  IADD3 R2, P0, R0, UR4, RZ ;  /* 0x0000000400027c10 */ /* 0x000fca000ff1e0ff */
[----:B------:R-:W-:-:S05]  /*1eb60*/  IMAD.X R3, RZ, RZ, UR5, P0 ;  /* 0x00000005ff037e24 */ /* 0x000fca00080e06ff */
[----:B------:R2:W4:Y:S01]  /*1eb70*/  LDG.E.CONSTANT R0, desc[UR50][R2.64] ;  /* 0x0000003202007981 */ /* 0x000522000c1e9900 */
[----:B------:R-:W-:Y:S01]  /*1eb80*/  F2FP.BF16.F32.PACK_AB R50, R43, R50 ;  /* 0x000000322b32723e */ /* 0x000fe200000010ff */
[----:B------:R-:W-:Y:S01]  /*1eb90*/  UMOV UR4, 0xffffffff ;  /* 0xffffffff00047882 */ /* 0x000fe20000000000 */
[----:B------:R-:W-:Y:S01]  /*1eba0*/  F2FP.BF16.F32.PACK_AB R43, R45, R48 ;  /* 0x000000302d2b723e */ /* 0x000fe200000010ff */
[----:B------:R-:W0:Y:S01]  /*1ebb0*/  S2R R51, SR_SWINHI ;  /* 0x0000000000337919 */ /* 0x000e220000002f00 */
[----:B------:R-:W-:Y:S02]  /*1ebc0*/  F2FP.BF16.F32.PACK_AB R41, R41, R44 ;  /* 0x0000002c2929723e */ /* 0x000fe400000010ff */
[----:B------:R-:W-:Y:S02]  /*1ebd0*/  F2FP.BF16.F32.PACK_AB R30, R30, R61 ;  /* 0x0000003d1e1e723e */ /* 0x000fe400000010ff */
[----:B------:R-:W-:Y:S02]  /*1ebe0*/  F2FP.BF16.F32.PACK_AB R61, R39, R46 ;  /* 0x0000002e273d723e */ /* 0x000fe400000010ff */
[----:B------:R-:W-:-:S02]  /*1ebf0*/  F2FP.BF16.F32.PACK_AB R46, R4, R5 ;  /* 0x00000005042e723e */ /* 0x000fc400000010ff */
[----:B------:R-:W-:Y:S02]  /*1ec00*/  F2FP.BF16.F32.PACK_AB R69, R25, R26 ;  /* 0x0000001a1945723e */ /* 0x000fe400000010ff */
[----:B------:R-:W-:Y:S02]  /*1ec10*/  F2FP.BF16.F32.PACK_AB R34, R27, R34 ;  /* 0x000000221b22723e */ /* 0x000fe400000010ff */
        /* <DEDUP_REMOVED lines=10> */
[----:B------:R-:W-:Y:S02]  /*1ecc0*/  MOV R44, R18 ;  /* 0x00000012002c7202 */ /* 0x000fe40000000f00 */
[----:B0-----:R-:W-:Y:S02]  /*1ecd0*/  MOV R45, R51 ;  /* 0x00000033002d7202 */ /* 0x001fe40000000f00 */
[----:B------:R-:W-:Y:S02]  /*1ece0*/  F2FP.BF16.F32.PACK_AB R38, R11, R12 ;  /* 0x0000000c0b26723e */ /* 0x000fe400000010ff */
[----:B------:R-:W-:Y:S02]  /*1ecf0*/  F2FP.BF16.F32.PACK_AB R48, R87, R6 ;  /* 0x000000065730723e */ /* 0x000fe400000010ff */
[----:B--2---:R-:W-:Y:S02]  /*1ed00*/  LOP3.LUT P0, R2, R55, 0x3, RZ, 0xc0, !PT ;  /* 0x0000000337027812 */ /* 0x004fe4000780c0ff */
[----:B------:R-:W-:-:S02]  /*1ed10*/  F2FP.BF16.F32.PACK_AB R100, R100, R103 ;  /* 0x000000676464723e */ /* 0x000fc400000010ff */
[----:B------:R-:W-:Y:S02]  /*1ed20*/  F2FP.BF16.F32.PACK_AB R101, R98, R101 ;  /* 0x000000656265723e */ /* 0x000fe400000010ff */
[----:B------:R-:W-:Y:S02]  /*1ed30*/  ISETP.EQ.OR P0, PT, R2, 0x3, !P0 ;  /* 0x000000030200780c */ /* 0x000fe40004702670 */
        /* <DEDUP_REMOVED lines=10> */
[----:B------:R-:W-:Y:S02]  /*1ede0*/  SEL R13, R100, R101, P0 ;  /* 0x00000065640d7207 */ /* 0x000fe40000000000 */
[----:B------:R-:W-:Y:S01]  /*1edf0*/  SEL R3, R101, R100, P0 ;  /* 0x0000006465037207 */ /* 0x000fe20000000000 */
[----:B---3--:R-:W-:-:S03]  /*1ee00*/  IMAD.WIDE R4, R54, 0x2, R44 ;  /* 0x0000000236047825 */ /* 0x008fc600078e022c */
[C---:B------:R-:W-:Y:S02]  /*1ee10*/  IADD3 R25, P1, R4.reuse, 0x4040, RZ ;  /* 0x0000404004197810 */ /* 0x040fe40007f3e0ff */
[C---:B------:R-:W-:Y:S02]  /*1ee20*/  IADD3 R27, P5, R4.reuse, 0x4060, RZ ;  /* 0x00004060041b7810 */ /* 0x040fe40007fbe0ff */
[----:B------:R-:W-:Y:S02]  /*1ee30*/  LOP3.LUT R24, R25, 0x380, RZ, 0xc0, !PT ;  /* 0x0000038019187812 */ /* 0x000fe400078ec0ff */
[----:B------:R-:W-:Y:S02]  /*1ee40*/  LOP3.LUT R26, R27, 0x380, RZ, 0xc0, !PT ;  /* 0x000003801b1a7812 */ /* 0x000fe400078ec0ff */
[----:B------:R-:W-:Y:S02]  /*1ee50*/  IADD3 R7, P3, R4, 0x4000, RZ ;  /* 0x0000400004077810 */ /* 0x000fe40007f7e0ff */
[----:B------:R-:W-:-:S02]  /*1ee60*/  SHF.R.U64 R24, R24, 0x3, RZ ;  /* 0x0000000318187819 */ /* 0x000fc400000012ff */
[----:B------:R-:W-:Y:S02]  /*1ee70*/  SHF.R.U64 R26, R26, 0x3, RZ ;  /* 0x000000031a1a7819 */ /* 0x000fe400000012ff */
[----:B------:R-:W-:Y:S02]  /*1ee80*/  LOP3.LUT R14, R7, 0x380, RZ, 0xc0, !PT ;  /* 0x00000380070e7812 */ /* 0x000fe400078ec0ff */
[----:B------:R-:W-:Y:S01]  /*1ee90*/  LOP3.LUT R24, R24, R25, RZ, 0x3c, !PT ;  /* 0x0000001918187212 */ /* 0x000fe200078e3cff */
[----:B------:R-:W-:Y:S01]  /*1eea0*/  IMAD.X R25, RZ, RZ, R5, P1 ;  /* 0x000000ffff197224 */ /* 0x000fe200008e0605 */
[----:B------:R-:W-:Y:S02]  /*1eeb0*/  LOP3.LUT R26, R26, R27, RZ, 0x3c, !PT ;  /* 0x0000001b1a1a7212 */ /* 0x000fe400078e3cff */
[----:B------:R-:W-:Y:S02]  /*1eec0*/  SHF.R.U64 R14, R14, 0x3, RZ ;  /* 0x000000030e0e7819 */ /* 0x000fe400000012ff */
[----:B------:R-:W-:-:S02]  /*1eed0*/  IADD3 R21, P2, R4, 0x4020, RZ ;  /* 0x0000402004157810 */ /* 0x000fc40007f5e0ff */
[C---:B------:R-:W-:Y:S02]  /*1eee0*/  IADD3 R15, P4, R4.reuse, 0x60, RZ ;  /* 0x00000060040f7810 */ /* 0x040fe40007f9e0ff */
[----:B------:R-:W-:Y:S02]  /*1eef0*/  IADD3.X R27, RZ, R5, RZ, P5, !PT ;  /* 0x00000005ff1b7210 */ /* 0x000fe40002ffe4ff */
[C---:B------:R-:W-:Y:S02]  /*1ef00*/  IADD3 R9, P1, R4.reuse, 0x20, RZ ;  /* 0x0000002004097810 */ /* 0x040fe40007f3e0ff */
[----:B------:R-:W-:Y:S02]  /*1ef10*/  IADD3 R11, P5, R4, 0x40, RZ ;  /* 0x00000040040b7810 */ /* 0x000fe40007fbe0ff */
[----:B------:R-:W-:Y:S02]  /*1ef20*/  LOP3.LUT R14, R14, R7, RZ, 0x3c, !PT ;  /* 0x000000070e0e7212 */ /* 0x000fe400078e3cff */
[----:B------:R-:W-:-:S02]  /*1ef30*/  LOP3.LUT R20, R21, 0x380, RZ, 0xc0, !PT ;  /* 0x0000038015147812 */ /* 0x000fc400078ec0ff */
[----:B------:R-:W-:Y:S02]  /*1ef40*/  LOP3.LUT R10, R15, 0x380, RZ, 0xc0, !PT ;  /* 0x000003800f0a7812 */ /* 0x000fe400078ec0ff */
[----:B------:R-:W-:Y:S02]  /*1ef50*/  LOP3.LUT R8, R9, 0x380, RZ, 0xc0, !PT ;  /* 0x0000038009087812 */ /* 0x000fe400078ec0ff */
[----:B------:R-:W-:Y:S02]  /*1ef60*/  LOP3.LUT R7, R4, 0x380, RZ, 0xc0, !PT ;  /* 0x0000038004077812 */ /* 0x000fe400078ec0ff */
[----:B------:R-:W-:Y:S02]  /*1ef70*/  LOP3.LUT R6, R11, 0x380, RZ, 0xc0, !PT ;  /* 0x000003800b067812 */ /* 0x000fe400078ec0ff */
[----:B------:R-:W-:Y:S02]  /*1ef80*/  SHF.R.U64 R20, R20, 0x3, RZ ;  /* 0x0000000314147819 */ /* 0x000fe400000012ff */
[----:B------:R-:W-:-:S02]  /*1ef90*/  SHF.R.U64 R10, R10, 0x3, RZ ;  /* 0x000000030a0a7819 */ /* 0x000fc400000012ff */
[----:B------:R-:W-:Y:S02]  /*1efa0*/  SHF.R.U64 R8, R8, 0x3, RZ ;  /* 0x0000000308087819 */ /* 0x000fe400000012ff */
[----:B------:R-:W-:Y:S02]  /*1efb0*/  SHF.R.U64 R7, R7, 0x3, RZ ;  /* 0x0000000307077819 */ /* 0x000fe400000012ff */
[----:B------:R-:W-:Y:S02]  /*1efc0*/  SHF.R.U64 R6, R6, 0x3, RZ ;  /* 0x0000000306067819 */ /* 0x000fe400000012ff */
[----:B------:R-:W-:Y:S01]  /*1efd0*/  LOP3.LUT R20, R20, R21, RZ, 0x3c, !PT ;  /* 0x0000001514147212 */ /* 0x000fe200078e3cff */
[--C-:B------:R-:W-:Y:S01]  /*1efe0*/  IMAD.X R21, RZ, RZ, R5.reuse, P2 ;  /* 0x000000ffff157224 */ /* 0x100fe200010e0605 */
[----:B------:R-:W-:Y:S01]  /*1eff0*/  LOP3.LUT R10, R10, R15, RZ, 0x3c, !PT ;  /* 0x0000000f0a0a7212 */ /* 0x000fe200078e3cff */
[--C-:B------:R-:W-:Y:S01]  /*1f000*/  IMAD.X R15, RZ, RZ, R5.reuse, P3 ;  /* 0x000000ffff0f7224 */ /* 0x100fe200018e0605 */
[----:B------:R-:W-:Y:S01]  /*1f010*/  LOP3.LUT R8, R8, R9, RZ, 0x3c, !PT ;  /* 0x0000000908087212 */ /* 0x000fe200078e3cff */
[--C-:B------:R-:W-:Y:S01]  /*1f020*/  IMAD.X R9, RZ, RZ, R5.reuse, P1 ;  /* 0x000000ffff097224 */ /* 0x100fe200008e0605 */
[----:B------:R-:W-:Y:S01]  /*1f030*/  LOP3.LUT R4, R7, R4, RZ, 0x3c, !PT ;  /* 0x0000000407047212 */ /* 0x000fe200078e3cff */
[----:B------:R-:W-:Y:S01]  /*1f040*/  IMAD.X R7, RZ, RZ, R5, P5 ;  /* 0x000000ffff077224 */ /* 0x000fe200028e0605 */
[----:B------:R-:W-:-:S02]  /*1f050*/  LOP3.LUT R6, R6, R11, RZ, 0x3c, !PT ;  /* 0x0000000b06067212 */ /* 0x000fc400078e3cff */
[-C--:B------:R-:W-:Y:S02]  /*1f060*/  IADD3.X R11, RZ, R5.reuse, RZ, P4, !PT ;  /* 0x00000005ff0b7210 */ /* 0x080fe400027fe4ff */
[----:B------:R-:W-:Y:S02]  /*1f070*/  MOV R76, R4 ;  /* 0x00000004004c7202 */ /* 0x000fe40000000f00 */
[----:B------:R-:W-:Y:S02]  /*1f080*/  MOV R62, R26 ;  /* 0x0000001a003e7202 */ /* 0x000fe40000000f00 */
[----:B------:R-:W-:Y:S02]  /*1f090*/  MOV R64, R24 ;  /* 0x0000001800407202 */ /* 0x000fe40000000f00 */
[----:B------:R-:W-:Y:S02]  /*1f0a0*/  MOV R66, R20 ;  /* 0x0000001400427202 */ /* 0x000fe40000000f00 */
[----:B------:R-:W-:-:S02]  /*1f0b0*/  MOV R68, R14 ;  /* 0x0000000e00447202 */ /* 0x000fc40000000f00 */
[----:B------:R-:W-:Y:S02]  /*1f0c0*/  MOV R70, R10 ;  /* 0x0000000a00467202 */ /* 0x000fe40000000f00 */
[----:B------:R-:W-:Y:S02]  /*1f0d0*/  MOV R72, R6 ;  /* 0x0000000600487202 */ /* 0x000fe40000000f00 */
[----:B------:R-:W-:Y:S02]  /*1f0e0*/  MOV R74, R8 ;  /* 0x00000008004a7202 */ /* 0x000fe40000000f00 */
[----:B----4-:R-:W-:Y:S01]  /*1f0f0*/  LOP3.LUT R2, R0, 0x2, RZ, 0x3c, !PT ;  /* 0x0000000200027812 */ /* 0x010fe200078e3cff */
[----:B------:R-:W-:Y:S06]  /*1f100*/  BRA.DIV UR4, `(.L_x_608) ;  /* 0x000000aa04787947 */ /* 0x000fec000b800000 */
[----:B------:R-:W-:Y:S01]  /*1f110*/  SEL R33, R35, R32, P0 ;  /* 0x0000002023217207 */ /* 0x000fe20000000000 */
[----:B------:R-:W-:Y:S01]  /*1f120*/  SHFL.IDX PT, R6, R13, R0, 0x1c1f ;  /* 0x001c1f000d067589 */ /* 0x000fe200000e0000 */
[----:B------:R-:W-:Y:S02]  /*1f130*/  SEL R37, R39, R36, P0 ;  /* 0x0000002427257207 */ /* 0x000fe40000000000 */
[----:B------:R-:W-:Y:S01]  /*1f140*/  SEL R7, R97, R96, P0 ;  /* 0x0000006061077207 */ /* 0x000fe20000000000 */
[----:B------:R-:W-:Y:S01]  /*1f150*/  SHFL.IDX PT, R3, R3, R2, 0x1c1f ;  /* 0x001c1f0203037589 */ /* 0x000fe200000e0000 */
[----:B------:R-:W-:Y:S02]  /*1f160*/  SEL R25, R52, R43, P0 ;  /* 0x0000002b34197207 */ /* 0x000fe40000000000 */
[----:B------:R-:W-:Y:S02]  /*1f170*/  SEL R27, R43, R52, P0 ;  /* 0x000000342b1b7207 */ /* 0x000fe40000000000 */
[----:B------:R-:W-:Y:S01]  /*1f180*/  SEL R29, R41, R40, P0 ;  /* 0x00000028291d7207 */ /* 0x000fe20000000000 */
[----:B------:R-:W-:Y:S01]  /*1f190*/  SHFL.IDX PT, R7, R7, R2, 0x1c1f ;  /* 0x001c1f0207077589 */ /* 0x000fe200000e0000 */
[----:B------:R-:W-:-:S02]  /*1f1a0*/  SEL R31, R40, R41, P0 ;  /* 0x00000029281f7207 */ /* 0x000fc40000000000 */
[----:B------:R-:W-:Y:S01]  /*1f1b0*/  SEL R35, R32, R35, P0 ;  /* 0x0000002320237207 */ /* 0x000fe20000000000 */
[----:B------:R-:W-:Y:S01]  /*1f1c0*/  SHFL.IDX PT, R26, R25, R0, 0x1c1f ;  /* 0x001c1f00191a7589 */ /* 0x000fe200000e0000 */
[----:B------:R-:W-:Y:S02]  /*1f1d0*/  SEL R39, R36, R39, P0 ;  /* 0x0000002724277207 */ /* 0x000fe40000000000 */
[----:B------:R-:W-:Y:S01]  /*1f1e0*/  SEL R5, R96, R97, P0 ;  /* 0x0000006160057207 */ /* 0x000fe20000000000 */
[----:B------:R-:W-:Y:S01]  /*1f1f0*/  SHFL.IDX PT, R27, R27, R2, 0x1c1f ;  /* 0x001c1f021b1b7589 */ /* 0x000fe200000e0000 */
[----:B------:R-:W-:Y:S02]  /*1f200*/  SEL R9, R92, R93, P0 ;  /* 0x0000005d5c097207 */ /* 0x000fe40000000000 */
[----:B------:R-:W-:Y:S01]  /*1f210*/  SEL R41, R46, R47, P0 ;  /* 0x0000002f2e297207 */ /* 0x000fe20000000000 */
[----:B------:R-:W0:Y:S01]  /*1f220*/  SHFL.IDX PT, R10, R5, R0, 0x1c1f ;  /* 0x001c1f00050a7589 */ /* 0x000e2200000e0000 */
        /* <DEDUP_REMOVED lines=14> */
[----:B------:R-:W2:Y:S01]  /*1f310*/  SHFL.IDX PT, R20, R21, R2, 0x1c1f ;  /* 0x001c1f0215147589 */ /* 0x000ea200000e0000 */
[----:B------:R-:W-:Y:S02]  /*1f320*/  SEL R53, R30, R53, P0 ;  /* 0x000000351e357207 */ /* 0x000fe40000000000 */
[----:B------:R-:W-:Y:S01]  /*1f330*/  SEL R57, R56, R57, P0 ;  /* 0x0000003938397207 */ /* 0x000fe20000000000 */
[----:B------:R-:W3:Y:S01]  /*1f340*/  SHFL.IDX PT, R30, R29, R0, 0x1c1f ;  /* 0x001c1f001d1e7589 */ /* 0x000ee200000e0000 */
[----:B------:R-:W-:-:S02]  /*1f350*/  SEL R61, R61, R50, P0 ;  /* 0x000000323d3d7207 */ /* 0x000fc40000000000 */
[----:B------:R-:W-:Y:S01]  /*1f360*/  SEL R65, R65, R42, P0 ;  /* 0x0000002a41417207 */ /* 0x000fe20000000000 */
[----:B------:R-:W-:Y:S01]  /*1f370*/  SHFL.IDX PT, R43, R43, R2, 0x1c1f ;  /* 0x001c1f022b2b7589 */ /* 0x000fe200000e0000 */
[----:B------:R-:W-:Y:S02]  /*1f380*/  SEL R69, R69, R34, P0 ;  /* 0x0000002245457207 */ /* 0x000fe40000000000 */
[----:B------:R-:W-:Y:S01]  /*1f390*/  SEL R73, R38, R73, P0 ;  /* 0x0000004926497207 */ /* 0x000fe20000000000 */
[----:B------:R-:W4:Y:S01]  /*1f3a0*/  SHFL.IDX PT, R34, R33, R0, 0x1c1f ;  /* 0x001c1f0021227589 */ /* 0x000f2200000e0000 */
[----:B------:R-:W-:Y:S02]  /*1f3b0*/  SEL R75, R77, R48, P0 ;  /* 0x000000304d4b7207 */ /* 0x000fe40000000000 */
[----:B------:R-:W-:Y:S01]  /*1f3c0*/  SEL R77, R48, R77, P0 ;  /* 0x0000004d304d7207 */ /* 0x000fe20000000000 */
[----:B------:R-:W1:Y:S01]  /*1f3d0*/  SHFL.IDX PT, R38, R37, R0, 0x1c1f ;  /* 0x001c1f0025267589 */ /* 0x000e6200000e0000 */
[----:B0-----:R-:W-:-:S02]  /*1f3e0*/  SEL R8, R10, R7, P0 ;  /* 0x000000070a087207 */ /* 0x001fc40000000000 */
[----:B------:R-:W-:Y:S01]  /*1f3f0*/  SEL R24, R26, R27, P0 ;  /* 0x0000001b1a187207 */ /* 0x000fe20000000000 */
[----:B------:R-:W0:Y:S01]  /*1f400*/  SHFL.IDX PT, R42, R41, R0, 0x1c1f ;  /* 0x001c1f00292a7589 */ /* 0x000e2200000e0000 */
[----:B------:R-:W-:Y:S02]  /*1f410*/  SEL R4, R6, R3, P0 ;  /* 0x0000000306047207 */ /* 0x000fe40000000000 */
[----:B------:R-:W-:Y:S01]  /*1f420*/  SEL R10, R7, R10, P0 ;  /* 0x0000000a070a7207 */ /* 0x000fe20000000000 */
[----:B------:R-:W-:Y:S01]  /*1f430*/  SHFL.IDX PT, R47, R47, R0, 0x1c1f ;  /* 0x001c1f002f2f7589 */ /* 0x000fe200000e0000 */
[----:B--2---:R-:W-:Y:S02]  /*1f440*/  SEL R12, R9, R20, P0 ;  /* 0x00000014090c7207 */ /* 0x004fe40000000000 */
[----:B------:R-:W-:Y:S01]  /*1f450*/  SEL R14, R20, R9, P0 ;  /* 0x00000009140e7207 */ /* 0x000fe20000000000 */
[----:B------:R-:W-:Y:S01]  /*1f460*/  SHFL.IDX PT, R51, R51, R0, 0x1c1f ;  /* 0x001c1f0033337589 */ /* 0x000fe200000e0000 */
[----:B---3--:R-:W-:-:S02]  /*1f470*/  SEL R28, R30, R31, P0 ;  /* 0x0000001f1e1c7207 */ /* 0x008fc40000000000 */
[----:B------:R-:W-:Y:S01]  /*1f480*/  SEL R26, R27, R26, P0 ;  /* 0x0000001a1b1a7207 */ /* 0x000fe20000000000 */
[----:B------:R-:W-:Y:S01]  /*1f490*/  SHFL.IDX PT, R55, R55, R0, 0x1c1f ;  /* 0x001c1f0037377589 */ /* 0x000fe200000e0000 */
[----:B------:R-:W-:Y:S02]  /*1f4a0*/  SEL R30, R31, R30, P0 ;  /* 0x0000001e1f1e7207 */ /* 0x000fe40000000000 */
[----:B------:R-:W-:Y:S01]  /*1f4b0*/  SEL R6, R3, R6, P0 ;  /* 0x0000000603067207 */ /* 0x000fe20000000000 */
[----:B------:R-:W-:Y:S01]  /*1f4c0*/  SHFL.IDX PT, R59, R59, R0, 0x1c1f ;  /* 0x001c1f003b3b7589 */ /* 0x000fe200000e0000 */
[----:B----4-:R-:W-:Y:S02]  /*1f4d0*/  SEL R32, R34, R35, P0 ;  /* 0x0000002322207207 */ /* 0x010fe40000000000 */
[----:B------:R-:W-:Y:S01]  /*1f4e0*/  SEL R34, R35, R34, P0 ;  /* 0x0000002223227207 */ /* 0x000fe20000000000 */
[----:B------:R-:W-:Y:S01]  /*1f4f0*/  SHFL.IDX PT, R63, R63, R0, 0x1c1f ;  /* 0x001c1f003f3f7589 */ /* 0x000fe200000e0000 */
[----:B-1----:R-:W-:-:S02]  /*1f500*/  SEL R36, R38, R39, P0 ;  /* 0x0000002726247207 */ /* 0x002fc40000000000 */
[----:B------:R-:W-:Y:S01]  /*1f510*/  SEL R38, R39, R38, P0 ;  /* 0x0000002627267207 */ /* 0x000fe20000000000 */
[----:B------:R-:W-:Y:S01]  /*1f520*/  SHFL.IDX PT, R67, R67, R0, 0x1c1f ;  /* 0x001c1f0043437589 */ /* 0x000fe200000e0000 */
[----:B0-----:R-:W-:Y:S02]  /*1f530*/  SEL R40, R42, R43, P0 ;  /* 0x0000002b2a287207 */ /* 0x001fe40000000000 */
[----:B------:R-:W-:Y:S01]  /*1f540*/  SEL R42, R43, R42, P0 ;  /* 0x0000002a2b2a7207 */ /* 0x000fe20000000000 */
[----:B------:R-:W-:Y:S04]  /*1f550*/  SHFL.IDX PT, R71, R71, R0, 0x1c1f ;  /* 0x001c1f0047477589 */ /* 0x000fe800000e0000 */
[----:B------:R-:W0:Y:S04]  /*1f560*/  SHFL.IDX PT, R46, R49, R2, 0x1c1f ;  /* 0x001c1f02312e7589 */ /* 0x000e2800000e0000 */
[----:B------:R-:W1:Y:S04]  /*1f570*/  SHFL.IDX PT, R48, R53, R2, 0x1c1f ;  /* 0x001c1f0235307589 */ /* 0x000e6800000e0000 */
[----:B------:R-:W2:Y:S04]  /*1f580*/  SHFL.IDX PT, R50, R57, R2, 0x1c1f ;  /* 0x001c1f0239327589 */ /* 0x000ea800000e0000 */
[----:B------:R-:W3:Y:S04]  /*1f590*/  SHFL.IDX PT, R52, R61, R2, 0x1c1f ;  /* 0x001c1f023d347589 */ /* 0x000ee800000e0000 */
[----:B------:R-:W4:Y:S04]  /*1f5a0*/  SHFL.IDX PT, R54, R65, R2, 0x1c1f ;  /* 0x001c1f0241367589 */ /* 0x000f2800000e0000 */
[----:B------:R-:W4:Y:S04]  /*1f5b0*/  SHFL.IDX PT, R56, R69, R2, 0x1c1f ;  /* 0x001c1f0245387589 */ /* 0x000f2800000e0000 */
[----:B------:R-:W4:Y:S01]  /*1f5c0*/  SHFL.IDX PT, R58, R73, R2, 0x1c1f ;  /* 0x001c1f02493a7589 */ /* 0x000f2200000e0000 */
[----:B0-----:R-:W-:-:S02]  /*1f5d0*/  SEL R5, R47, R46, P0 ;  /* 0x0000002e2f057207 */ /* 0x001fc40000000000 */
[----:B------:R-:W-:Y:S01]  /*1f5e0*/  SEL R7, R46, R47, P0 ;  /* 0x0000002f2e077207 */ /* 0x000fe20000000000 */
[----:B------:R-:W0:Y:S01]  /*1f5f0*/  SHFL.IDX PT, R75, R75, R0, 0x1c1f ;  /* 0x001c1f004b4b7589 */ /* 0x000e2200000e0000 */
[----:B-1----:R-:W-:Y:S02]  /*1f600*/  SEL R9, R51, R48, P0 ;  /* 0x0000003033097207 */ /* 0x002fe40000000000 */
[----:B------:R-:W-:Y:S01]  /*1f610*/  SEL R11, R48, R51, P0 ;  /* 0x00000033300b7207 */ /* 0x000fe20000000000 */
[----:B------:R1:W0:Y:S01]  /*1f620*/  SHFL.IDX PT, R60, R77, R2, 0x1c1f ;  /* 0x001c1f024d3c7589 */ /* 0x00022200000e0000 */
[----:B--2---:R-:W-:Y:S02]  /*1f630*/  SEL R13, R55, R50, P0 ;  /* 0x00000032370d7207 */ /* 0x004fe40000000000 */
[----:B------:R-:W-:Y:S02]  /*1f640*/  SEL R15, R50, R55, P0 ;  /* 0x00000037320f7207 */ /* 0x000fe40000000000 */
[----:B---3--:R-:W-:-:S02]  /*1f650*/  SEL R25, R59, R52, P0 ;  /* 0x000000343b197207 */ /* 0x008fc40000000000 */
[----:B------:R-:W-:Y:S02]  /*1f660*/  SEL R27, R52, R59, P0 ;  /* 0x0000003b341b7207 */ /* 0x000fe40000000000 */
[----:B----4-:R-:W-:Y:S01]  /*1f670*/  SEL R29, R63, R54, P0 ;  /* 0x000000363f1d7207 */ /* 0x010fe20000000000 */
[----:B-1----:R-:W-:Y:S01]  /*1f680*/  IMAD.MOV.U32 R2, RZ, RZ, RZ ;  /* 0x000000ffff027224 */ /* 0x002fe200078e00ff */
[----:B------:R-:W-:Y:S02]  /*1f690*/  SEL R31, R54, R63, P0 ;  /* 0x0000003f361f7207 */ /* 0x000fe40000000000 */
[----:B------:R-:W-:Y:S02]  /*1f6a0*/  SEL R33, R67, R56, P0 ;  /* 0x0000003843217207 */ /* 0x000fe40000000000 */
[----:B------:R-:W-:Y:S02]  /*1f6b0*/  SEL R35, R56, R67, P0 ;  /* 0x0000004338237207 */ /* 0x000fe40000000000 */
[----:B------:R-:W-:-:S02]  /*1f6c0*/  SEL R37, R71, R58, P0 ;  /* 0x0000003a47257207 */ /* 0x000fc40000000000 */
[----:B------:R-:W-:-:S07]  /*1f6d0*/  SEL R39, R58, R71, P0 ;  /* 0x000000473a277207 */ /* 0x000fce0000000000 */
.L_x_848:
[----:B------:R-:W-:Y:S05]  /*1f6e0*/  WARPSYNC.ALL ;  /* 0x0000000000007948 */ /* 0x000fea0003800000 */
[----:B------:R-:W-:Y:S01]  /*1f6f0*/  BAR.SYNC.DEFER_BLOCKING 0x1, 0x100 ;  /* 0x0044000000007b1d */ /* 0x000fe20000010000 */
[----:B0-----:R-:W-:-:S05]  /*1f700*/  SEL R41, R75, R60, P0 ;  /* 0x0000003c4b297207 */ /* 0x001fca0000000000 */
[----:B------:R-:W-:Y:S01]  /*1f710*/  ULDC.64 UR4, c[0x0][0xc00] ;  /* 0x0003000000047ab9 */ /* 0x000fe20000000a00 */
[----:B------:R-:W-:Y:S01]  /*1f720*/  SEL R43, R60, R75, P0 ;  /* 0x0000004b3c2b7207 */ /* 0x000fe20000000000 */
[----:B------:R-:W2:Y:S01]  /*1f730*/  LDL R3, [R1+0x3c] ;  /* 0x00003c0001037983 */ /* 0x000ea20000100800 */
[----:B------:R-:W-:Y:S01]  /*1f740*/  ISETP.NE.U32.AND P1, PT, RZ, UR4, PT ;  /* 0x00000004ff007c0c */ /* 0x000fe2000bf25070 */
[----:B------:R-:W0:Y:S01]  /*1f750*/  LDC R49, c[0x0][0xbe8] ;  /* 0x0002fa00ff317b82 */ /* 0x000e220000000800 */
[----:B------:R-:W-:Y:S02]  /*1f760*/  IADD3 R20, P2, R222, UR4, RZ ;  /* 0x00000004de147c10 */ /* 0x000fe4000ff5e0ff */
[----:B------:R-:W-:Y:S02]  /*1f770*/  ISETP.NE.AND.EX P1, PT, RZ, UR5, PT, P1 ;  /* 0x00000005ff007c0c */ /* 0x000fe4000bf25310 */
[----:B------:R-:W-:Y:S01]  /*1f780*/  IADD3.X R21, R223, UR5, RZ, P2, !PT ;  /* 0x00000005df157c10 */ /* 0x000fe200097fe4ff */
[----:B------:R-:W-:-:S02]  /*1f790*/  ULDC.64 UR4, c[0x0][0xc08] ;  /* 0x0003020000047ab9 */ /* 0x000fc40000000a00 */
[----:B------:R-:W-:Y:S01]  /*1f7a0*/  ISETP.NE.U32.AND P0, PT, RZ, UR4, PT ;  /* 0x00000004ff007c0c */ /* 0x000fe2000bf05070 */
[----:B------:R1:W-:Y:S04]  /*1f7b0*/  STSM.16.M88.4 [R76], R4 ;  /* 0x000000044c007844 */ /* 0x0003e80000000200 */
[----:B------:R-:W-:Y:S04]  /*1f7c0*/  STSM.16.M88.4 [R74], R8 ;  /* 0x000000084a007844 */ /* 0x000fe80000000200 */
[----:B------:R2:W-:Y:S04]  /*1f7d0*/  STSM.16.M88.4 [R72], R12 ;  /* 0x0000000c48007844 */ /* 0x0005e80000000200 */
[----:B------:R3:W-:Y:S04]  /*1f7e0*/  STSM.16.M88.4 [R70], R24 ;  /* 0x0000001846007844 */ /* 0x0007e80000000200 */
[----:B------:R3:W-:Y:S04]  /*1f7f0*/  STSM.16.M88.4 [R68], R28 ;  /* 0x0000001c44007844 */ /* 0x0007e80000000200 */
[----:B------:R3:W-:Y:S04]  /*1f800*/  STSM.16.M88.4 [R66], R32 ;  /* 0x0000002042007844 */ /* 0x0007e80000000200 */
[----:B------:R3:W-:Y:S01]  /*1f810*/  STSM.16.M88.4 [R64], R36 ;  /* 0x0000002440007844 */ /* 0x0007e20000000200 */
[----:B------:R-:W-:-:S03]  /*1f820*/  ISETP.NE.AND.EX P0, PT, RZ, UR5, PT, P0 ;  /* 0x00000005ff007c0c */ /* 0x000fc6000bf05300 */
[----:B------:R3:W-:Y:S01]  /*1f830*/  STSM.16.M88.4 [R62], R40 ;  /* 0x000000283e007844 */ /* 0x0007e20000000200 */
[----:B------:R-:W-:Y:S09]  /*1f840*/  BAR.SYNC.DEFER_BLOCKING 0x1, 0x100 ;  /* 0x0044000000007b1d */ /* 0x000ff20000010000 */
[----:B------:R-:W-:Y:S01]  /*1f850*/  @P0 IADD3 R222, P3, R222, UR4, RZ ;  /* 0x00000004dede0c10 */ /* 0x000fe2000ff7e0ff */
[----:B------:R-:W-:-:S02]  /*1f860*/  ULDC UR4, c[0x0][0xa88] ;  /* 0x0002a20000047ab9 */ /* 0x000fc40000000800 */
[----:B------:R-:W-:Y:S02]  /*1f870*/  MOV R0, UR4 ;  /* 0x0000000400007c02 */ /* 0x000fe40008000f00 */
[----:B------:R-:W-:Y:S01]  /*1f880*/  @P0 IADD3.X R223, R223, UR5, RZ, P3, !PT ;  /* 0x00000005dfdf0c10 */ /* 0x000fe20009ffe4ff */
[----:B------:R3:W5:Y:S01]  /*1f890*/  @P1 LDG.E R2, desc[UR50][R20.64] ;  /* 0x0000003214021981 */ /* 0x000762000c1e1900 */
[----:B0-----:R-:W-:-:S03]  /*1f8a0*/  ISETP.NE.AND P2, PT, R49, 0x1, PT ;  /* 0x000000013100780c */ /* 0x001fc60003f45270 */
[----:B------:R3:W5:Y:S10]  /*1f8b0*/  @P0 LDG.E R0, desc[UR50][R222.64] ;  /* 0x00000032de000981 */ /* 0x000774000c1e1900 */
[----:B-1----:R-:W0:Y:S08]  /*1f8c0*/  @P2 LDC R4, c[0x0][0xbec] ;  /* 0x0002fb00ff042b82 */ /* 0x002e300000000800 */
[----:B------:R-:W1:Y:S01]  /*1f8d0*/  @P2 LDC R5, c[0x0][0xbf0] ;  /* 0x0002fc00ff052b82 */ /* 0x000e620000000800 */
[----:B--2---:R-:W-:Y:S01]  /*1f8e0*/  IMAD R13, R225, 0x80, R3 ;  /* 0x00000080e10d7824 */ /* 0x004fe200078e0203 */
[----:B01-3--:R-:W-:Y:S06]  /*1f8f0*/  @P0 BRA `(.L_x_609) ;  /* 0x0000000000100947 */ /* 0x00bfec0003800000 */
[----:B------:R-:W-:Y:S05]  /*1f900*/  @!P1 BRA `(.L_x_609) ;  /* 0x00000000000c9947 */ /* 0x000fea0003800000 */
[----:B------:R-:W2:Y:S04]  /*1f910*/  LDG.E R3, desc[UR50][R20.64] ;  /* 0x0000003214037981 */ /* 0x000ea8000c1e1900 */
[----:B-----5:R-:W2:Y:S02]  /*1f920*/  LDG.E R0, desc[UR50][R20.64+0x4] ;  /* 0x0000043214007981 */ /* 0x020ea4000c1e1900 */
[----:B--2---:R-:W-:-:S07]  /*1f930*/  IMAD.IADD R0, R0, 0x1, -R3 ;  /* 0x0000000100007824 */ /* 0x004fce00078e0a03 */
.L_x_609:
[----:B------:R-:W2:Y:S01]  /*1f940*/  LDL R10, [R1+0x30] ;  /* 0x00003000010a7983 */ /* 0x000ea20000100800 */
[----:B------:R-:W-:Y:S01]  /*1f950*/  SHF.R.S32.HI R48, RZ, 0x1f, R221 ;  /* 0x0000001fff307819 */ /* 0x000fe200000114dd */
[----:B------:R-:W-:Y:S01]  /*1f960*/  @P2 IMAD.HI.U32 R4, R13, R4, RZ ;  /* 0x000000040d042227 */ /* 0x000fe200078e00ff */
[----:B------:R-:W-:Y:S01]  /*1f970*/  ULDC.64 UR4, c[0x0][0xb90] ;  /* 0x0002e40000047ab9 */ /* 0x000fe20000000a00 */
[----:B-----5:R-:W-:Y:S01]  /*1f980*/  SHF.R.S32.HI R3, RZ, 0x1f, R2 ;  /* 0x0000001fff037819 */ /* 0x020fe20000011402 */
[----:B------:R-:W0:Y:S01]  /*1f990*/  @P2 LDC R55, c[0x0][0xbec] ;  /* 0x0002fb00ff372b82 */ /* 0x000e220000000800 */
[----:B------:R-:W-:Y:S01]  /*1f9a0*/  IMAD R6, R48, UR4, RZ ;  /* 0x0000000430067c24 */ /* 0x000fe2000f8e02ff */
[----:B------:R-:W-:Y:S01]  /*1f9b0*/  SEL R224, R224, RZ, !P1 ;  /* 0x000000ffe0e07207 */ /* 0x000fe20004800000 */
[----:B------:R-:W-:Y:S01]  /*1f9c0*/  IMAD.MOV.U32 R7, RZ, RZ, R13 ;  /* 0x000000ffff077224 */ /* 0x000fe200078e000d */
[----:B------:R-:W-:Y:S01]  /*1f9d0*/  @P2 SHF.R.U32.HI R7, RZ, R5, R4 ;  /* 0x00000005ff072219 */ /* 0x000fe20000011604 */
[----:B------:R-:W-:Y:S01]  /*1f9e0*/  IMAD.WIDE.U32 R4, R221, UR4, R2 ;  /* 0x00000004dd047c25 */ /* 0x000fe2000f8e0002 */
[----:B------:R-:W-:-:S02]  /*1f9f0*/  SEL R51, R218, RZ, !P1 ;  /* 0x000000ffda337207 */ /* 0x000fc40004800000 */
[----:B------:R-:W-:Y:S01]  /*1fa00*/  LEA R11, R227, R214, 0x6 ;  /* 0x000000d6e30b7211 */ /* 0x000fe200078e30ff */
[----:B------:R-:W-:Y:S01]  /*1fa10*/  IMAD R9, R221, UR5, R6 ;  /* 0x00000005dd097c24 */ /* 0x000fe2000f8e0206 */
[----:B------:R-:W-:Y:S01]  /*1fa20*/  ULDC.64 UR4, c[0x0][0xb98] ;  /* 0x0002e60000047ab9 */ /* 0x000fe20000000a00 */
[----:B------:R-:W-:Y:S02]  /*1fa30*/  IMAD.MOV R6, RZ, RZ, -R7 ;  /* 0x000000ffff067224 */ /* 0x000fe400078e0a07 */
[----:B------:R-:W-:Y:S02]  /*1fa40*/  IMAD.IADD R5, R5, 0x1, R9 ;  /* 0x0000000105057824 */ /* 0x000fe400078e0209 */
[----:B------:R-:W-:Y:S02]  /*1fa50*/  IMAD R9, R49, R6, R13 ;  /* 0x0000000631097224 */ /* 0x000fe400078e020d */
[----:B------:R-:W-:Y:S02]  /*1fa60*/  IMAD R6, R224, UR4, RZ ;  /* 0x00000004e0067c24 */ /* 0x000fe4000f8e02ff */
[----:B------:R-:W-:-:S04]  /*1fa70*/  IMAD.WIDE.U32 R4, R51, UR4, R4 ;  /* 0x0000000433047c25 */ /* 0x000fc8000f8e0004 */
[----:B------:R-:W-:Y:S01]  /*1fa80*/  IMAD.WIDE R44, R11, 0x2, R44 ;  /* 0x000000020b2c7825 */ /* 0x000fe200078e022c */
[----:B------:R-:W-:Y:S02]  /*1fa90*/  SHF.R.S32.HI R11, RZ, 0x1f, R7 ;  /* 0x0000001fff0b7819 */ /* 0x000fe40000011407 */
[----:B------:R-:W-:Y:S01]  /*1faa0*/  IADD3 R4, P1, R7, R4, RZ ;  /* 0x0000000407047210 */ /* 0x000fe20007f3e0ff */
[----:B------:R-:W-:Y:S01]  /*1fab0*/  IMAD R8, R51, UR5, R6 ;  /* 0x0000000533087c24 */ /* 0x000fe2000f8e0206 */
[----:B------:R-:W-:Y:S01]  /*1fac0*/  SHF.R.S32.HI R6, RZ, 0x1f, R9 ;  /* 0x0000001fff067819 */ /* 0x000fe20000011409 */
[----:B------:R-:W-:Y:S01]  /*1fad0*/  ULDC.64 UR4, c[0x0][0xb88] ;  /* 0x0002e20000047ab9 */ /* 0x000fe20000000a00 */
[----:B------:R-:W-:Y:S01]  /*1fae0*/  IADD3 R13, P4, R44, 0x2000, RZ ;  /* 0x000020002c0d7810 */ /* 0x000fe20007f9e0ff */
[----:B------:R-:W-:Y:S01]  /*1faf0*/  IMAD R53, R0, R49, RZ ;  /* 0x0000003100357224 */ /* 0x000fe200078e02ff */
[----:B------:R-:W-:Y:S01]  /*1fb00*/  IADD3.X R5, R11, R5, R8, P1, !PT ;  /* 0x000000050b057210 */ /* 0x000fe20000ffe408 */
[----:B------:R-:W-:Y:S01]  /*1fb10*/  IMAD R6, R6, UR4, RZ ;  /* 0x0000000406067c24 */ /* 0x000fe2000f8e02ff */
[----:B------:R-:W-:-:S02]  /*1fb20*/  IADD3 R29, P3, R44, 0x4000, RZ ;  /* 0x000040002c1d7810 */ /* 0x000fc40007f7e0ff */
[----:B------:R-:W-:Y:S01]  /*1fb30*/  IADD3 R7, P0, R44, 0x1000, RZ ;  /* 0x000010002c077810 */ /* 0x000fe20007f1e0ff */
[----:B------:R-:W-:Y:S01]  /*1fb40*/  IMAD R11, R9, UR5, R6 ;  /* 0x00000005090b7c24 */ /* 0x000fe2000f8e0206 */
[----:B------:R-:W-:Y:S01]  /*1fb50*/  LOP3.LUT R12, R13, 0x380, RZ, 0xc0, !PT ;  /* 0x000003800d0c7812 */ /* 0x000fe200078ec0ff */
[----:B------:R-:W-:Y:S01]  /*1fb60*/  IMAD.WIDE.U32 R4, R9, UR4, R4 ;  /* 0x0000000409047c25 */ /* 0x000fe2000f8e0004 */
[----:B------:R-:W-:Y:S01]  /*1fb70*/  ULDC.64 UR4, c[0x0][0xb50] ;  /* 0x0002d40000047ab9 */ /* 0x000fe20000000a00 */
[----:B------:R-:W-:Y:S02]  /*1fb80*/  LOP3.LUT R28, R29, 0x380, RZ, 0xc0, !PT ;  /* 0x000003801d1c7812 */ /* 0x000fe400078ec0ff */
[----:B------:R-:W-:Y:S01]  /*1fb90*/  IMAD.IADD R5, R5, 0x1, R11 ;  /* 0x0000000105057824 */ /* 0x000fe200078e020b */
[----:B------:R-:W-:Y:S02]  /*1fba0*/  LEA R6, P1, R4, UR4, 0x2 ;  /* 0x0000000404067c11 */ /* 0x000fe4000f8210ff */
[----:B------:R-:W-:-:S02]  /*1fbb0*/  LOP3.LUT R8, R7, 0x380, RZ, 0xc0, !PT ;  /* 0x0000038007087812 */ /* 0x000fc400078ec0ff */
[----:B------:R-:W-:Y:S01]  /*1fbc0*/  LEA.HI.X R4, R4, UR5, R5, 0x2, P1 ;  /* 0x0000000504047c11 */ /* 0x000fe200088f1405 */
[----:B------:R-:W-:Y:S01]  /*1fbd0*/  SHFL.IDX PT, R20, R6, RZ, 0x1c1f ;  /* 0x001c1fff06147589 */ /* 0x000fe200000e0000 */
[----:B------:R-:W-:Y:S01]  /*1fbe0*/  IADD3 R25, P1, R44, 0x3000, RZ ;  /* 0x000030002c197810 */ /* 0x000fe20007f3e0ff */
[----:B------:R-:W-:Y:S01]  /*1fbf0*/  ULDC.64 UR4, c[0x0][0xaa0] ;  /* 0x0002a80000047ab9 */ /* 0x000fe20000000a00 */
[----:B------:R-:W-:Y:S01]  /*1fc00*/  IADD3.X R9, RZ, R45, RZ, P0, !PT ;  /* 0x0000002dff097210 */ /* 0x000fe200007fe4ff */
[----:B------:R-:W1:Y:S01]  /*1fc10*/  SHFL.IDX PT, R21, R4, RZ, 0x1c1f ;  /* 0x001c1fff04157589 */ /* 0x000e6200000e0000 */
[----:B------:R-:W-:Y:S02]  /*1fc20*/  LOP3.LUT R24, R25, 0x380, RZ, 0xc0, !PT ;  /* 0x0000038019187812 */ /* 0x000fe400078ec0ff */
[----:B------:R-:W-:Y:S01]  /*1fc30*/  SHF.R.U64 R12, R12, 0x3, RZ ;  /* 0x000000030c0c7819 */ /* 0x000fe200000012ff */
[----:B------:R-:W-:Y:S01]  /*1fc40*/  SHFL.IDX PT, R46, R6, 0x1, 0x1c1f ;  /* 0x003c1f00062e7f89 */ /* 0x000fe200000e0000 */
[----:B------:R-:W-:-:S02]  /*1fc50*/  SHF.R.U64 R24, R24, 0x3, RZ ;  /* 0x0000000318187819 */ /* 0x000fc400000012ff */
[----:B------:R-:W-:Y:S01]  /*1fc60*/  SHF.R.U64 R28, R28, 0x3, RZ ;  /* 0x000000031c1c7819 */ /* 0x000fe200000012ff */
[----:B------:R-:W3:Y:S01]  /*1fc70*/  SHFL.IDX PT, R47, R4, 0x1, 0x1c1f ;  /* 0x003c1f00042f7f89 */ /* 0x000ee200000e0000 */
[----:B------:R-:W-:Y:S02]  /*1fc80*/  LOP3.LUT P0, RZ, R229, 0x3, RZ, 0xc0, !PT ;  /* 0x00000003e5ff7812 */ /* 0x000fe4000780c0ff */
[----:B------:R-:W-:Y:S02]  /*1fc90*/  SHF.R.U64 R8, R8, 0x3, RZ ;  /* 0x0000000308087819 */ /* 0x000fe400000012ff */
[----:B------:R-:W-:Y:S01]  /*1fca0*/  LOP3.LUT R24, R24, R25, RZ, 0x3c, !PT ;  /* 0x0000001918187212 */ /* 0x000fe200078e3cff */
[--C-:B------:R-:W-:Y:S01]  /*1fcb0*/  IMAD.X R25, RZ, RZ, R45.reuse, P1 ;  /* 0x000000ffff197224 */ /* 0x100fe200008e062d */
[----:B------:R-:W-:Y:S01]  /*1fcc0*/  LOP3.LUT R12, R12, R13, RZ, 0x3c, !PT ;  /* 0x0000000d0c0c7212 */ /* 0x000fe200078e3cff */
[--C-:B------:R-:W-:Y:S01]  /*1fcd0*/  IMAD.X R13, RZ, RZ, R45.reuse, P4 ;  /* 0x000000ffff0d7224 */ /* 0x100fe200020e062d */
[----:B------:R-:W-:Y:S01]  /*1fce0*/  LOP3.LUT R28, R28, R29, RZ, 0x3c, !PT ;  /* 0x0000001d1c1c7212 */ /* 0x000fe200078e3cff */
[----:B------:R-:W-:Y:S01]  /*1fcf0*/  IMAD.X R29, RZ, RZ, R45, P3 ;  /* 0x000000ffff1d7224 */ /* 0x000fe200018e062d */
[----:B------:R-:W-:-:S02]  /*1fd00*/  LOP3.LUT R8, R8, R7, RZ, 0x3c, !PT ;  /* 0x0000000708087212 */ /* 0x000fc400078e3cff */
[C---:B------:R-:W-:Y:S02]  /*1fd10*/  IADD3 R33, P5, R44.reuse, 0x5000, RZ ;  /* 0x000050002c217810 */ /* 0x040fe40007fbe0ff */
[C---:B------:R-:W-:Y:S02]  /*1fd20*/  IADD3 R37, P4, R44.reuse, 0x6000, RZ ;  /* 0x000060002c257810 */ /* 0x040fe40007f9e0ff */
[C---:B------:R-:W-:Y:S02]  /*1fd30*/  LOP3.LUT R7, R44.reuse, 0x380, RZ, 0xc0, !PT ;  /* 0x000003802c077812 */ /* 0x040fe400078ec0ff */
[----:B------:R-:W-:Y:S02]  /*1fd40*/  IADD3 R5, P3, R44, 0x7000, RZ ;  /* 0x000070002c057810 */ /* 0x000fe40007f7e0ff */
[----:B------:R-:W-:Y:S02]  /*1fd50*/  LOP3.LUT R32, R33, 0x380, RZ, 0xc0, !PT ;  /* 0x0000038021207812 */ /* 0x000fe400078ec0ff */
[----:B------:R-:W-:-:S02]  /*1fd60*/  LOP3.LUT R36, R37, 0x380, RZ, 0xc0, !PT ;  /* 0x0000038025247812 */ /* 0x000fc400078ec0ff */
[----:B------:R-:W-:Y:S02]  /*1fd70*/  SHF.R.U64 R7, R7, 0x3, RZ ;  /* 0x0000000307077819 */ /* 0x000fe400000012ff */
[----:B------:R-:W-:Y:S02]  /*1fd80*/  SHF.R.U64 R32, R32, 0x3, RZ ;  /* 0x0000000320207819 */ /* 0x000fe400000012ff */
[----:B------:R-:W-:Y:S02]  /*1fd90*/  SHF.R.U64 R36, R36, 0x3, RZ ;  /* 0x0000000324247819 */ /* 0x000fe400000012ff */
[----:B------:R-:W-:Y:S02]  /*1fda0*/  LOP3.LUT R44, R7, R44, RZ, 0x3c, !PT ;  /* 0x0000002c072c7212 */ /* 0x000fe400078e3cff */
[----:B------:R-:W-:Y:S01]  /*1fdb0*/  LOP3.LUT R32, R32, R33, RZ, 0x3c, !PT ;  /* 0x0000002120207212 */ /* 0x000fe200078e3cff */
[--C-:B------:R-:W-:Y:S01]  /*1fdc0*/  IMAD.X R33, RZ, RZ, R45.reuse, P5 ;  /* 0x000000ffff217224 */ /* 0x100fe200028e062d */
[----:B------:R-:W-:Y:S01]  /*1fdd0*/  LOP3.LUT R36, R36, R37, RZ, 0x3c, !PT ;  /* 0x0000002524247212 */ /* 0x000fe200078e3cff */
[----:B------:R-:W-:Y:S01]  /*1fde0*/  IMAD.X R37, RZ, RZ, R45, P4 ;  /* 0x000000ffff257224 */ /* 0x000fe200020e062d */
[----:B------:R-:W-:Y:S01]  /*1fdf0*/  IADD3.X R41, RZ, R45, RZ, P3, !PT ;  /* 0x0000002dff297210 */ /* 0x000fe20001ffe4ff */
[----:B------:R-:W-:Y:S01]  /*1fe00*/  IMAD R3, R3, UR4, RZ ;  /* 0x0000000403037c24 */ /* 0x000fe2000f8e02ff */
[----:B------:R-:W-:Y:S01]  /*1fe10*/  BSSY B1, `(.L_x_610) ;  /* 0x0000053000017945 */ /* 0x000fe20003800000 */
[----:B------:R-:W-:-:S02]  /*1fe20*/  SHF.R.S32.HI R50, RZ, 0x1f, R219 ;  /* 0x0000001fff327819 */ /* 0x000fc400000114db */
[----:B------:R-:W-:Y:S01]  /*1fe30*/  SHF.R.S32.HI R52, RZ, 0x1f, R214 ;  /* 0x0000001fff347819 */ /* 0x000fe200000114d6 */
[----:B--2---:R-:W-:-:S05]  /*1fe40*/  IMAD R10, R225, 0x80, R10 ;  /* 0x00000080e10a7824 */ /* 0x004fca00078e020a */
[C---:B------:R-:W-:Y:S02]  /*1fe50*/  IADD3 R0, R10.reuse, 0x8, RZ ;  /* 0x000000080a007810 */ /* 0x040fe40007ffe0ff */
[-C--:B------:R-:W-:Y:S02]  /*1fe60*/  ISETP.GE.OR P1, PT, R10, R53.reuse, P0 ;  /* 0x000000350a00720c */ /* 0x080fe40000726670 */
[----:B------:R-:W-:Y:S02]  /*1fe70*/  ISETP.GE.OR P0, PT, R0, R53, P0 ;  /* 0x000000350000720c */ /* 0x000fe40000706670 */
[----:B------:R-:W-:-:S04]  /*1fe80*/  LOP3.LUT R0, R5, 0x380, RZ, 0xc0, !PT ;  /* 0x0000038005007812 */ /* 0x000fc800078ec0ff */
[----:B------:R-:W-:-:S04]  /*1fe90*/  SHF.R.U64 R0, R0, 0x3, RZ ;  /* 0x0000000300007819 */ /* 0x000fc800000012ff */
[----:B------:R-:W-:Y:S01]  /*1fea0*/  LOP3.LUT R40, R0, R5, RZ, 0x3c, !PT ;  /* 0x0000000500287212 */ /* 0x000fe200078e3cff */
[----:B-1----:R1:W-:Y:S04]  /*1feb0*/  @!P1 ST.E desc[UR50][R20.64], R88 ;  /* 0x0000005814009985 */ /* 0x0023e8000c101932 */
[----:B---3--:R2:W-:Y:S04]  /*1fec0*/  @!P0 ST.E desc[UR50][R46.64], R89 ;  /* 0x000000592e008985 */ /* 0x0085e8000c101932 */
[----:B------:R3:W5:Y:S01]  /*1fed0*/  LD.E.128 R4, desc[UR50][R44.64] ;  /* 0x000000322c047980 */ /* 0x000762000c101d00 */
[----:B------:R-:W-:-:S02]  /*1fee0*/  IMAD R0, R220, 0x20, R227 ;  /* 0x00000020dc007824 */ /* 0x000fc400078e02e3 */
[C---:B-1----:R-:W-:Y:S01]  /*1fef0*/  IMAD R21, R2.reuse, UR5, R3 ;  /* 0x0000000502157c24 */ /* 0x042fe2000f8e0203 */
[----:B------:R-:W5:Y:S04]  /*1ff00*/  LD.E.128 R8, desc[UR50][R8.64] ;  /* 0x0000003208087980 */ /* 0x000f68000c101d00 */
[----:B------:R-:W5:Y:S01]  /*1ff10*/  LD.E.128 R12, desc[UR50][R12.64] ;  /* 0x000000320c0c7980 */ /* 0x000f62000c101d00 */
[----:B---3--:R-:W1:Y:S01]  /*1ff20*/  @P2 LDC R45, c[0x0][0xbf0] ;  /* 0x0002fc00ff2d2b82 */ /* 0x008e620000000800 */
[----:B------:R-:W-:Y:S01]  /*1ff30*/  IMAD.WIDE.U32 R2, R2, UR4, RZ ;  /* 0x0000000402027c25 */ /* 0x000fe2000f8e00ff */
[----:B------:R-:W-:Y:S01]  /*1ff40*/  ULDC.64 UR4, c[0x0][0xae8] ;  /* 0x0002ba0000047ab9 */ /* 0x000fe20000000a00 */
[----:B------:R-:W5:Y:S02]  /*1ff50*/  LD.E.128 R24, desc[UR50][R24.64] ;  /* 0x0000003218187980 */ /* 0x000f64000c101d00 */
[----:B------:R-:W-:-:S02]  /*1ff60*/  IMAD.IADD R3, R3, 0x1, R21 ;  /* 0x0000000103037824 */ /* 0x000fc400078e0215 */
[----:B------:R-:W-:Y:S01]  /*1ff70*/  IMAD R20, R48, UR4, RZ ;  /* 0x0000000430147c24 */ /* 0x000fe2000f8e02ff */
[----:B------:R-:W5:Y:S01]  /*1ff80*/  LD.E.128 R28, desc[UR50][R28.64] ;  /* 0x000000321c1c7980 */ /* 0x000f62000c101d00 */
[----:B------:R-:W-:Y:S02]  /*1ff90*/  IMAD R44, R225, 0x80, R0 ;  /* 0x00000080e12c7824 */ /* 0x000fe400078e0200 */
[C---:B------:R-:W-:Y:S01]  /*1ffa0*/  IMAD R21, R221.reuse, UR5, R20 ;  /* 0x00000005dd157c24 */ /* 0x040fe2000f8e0214 */
[----:B------:R-:W5:Y:S01]  /*1ffb0*/  LD.E.128 R32, desc[UR50][R32.64] ;  /* 0x0000003220207980 */ /* 0x000f62000c101d00 */
[----:B------:R-:W-:Y:S01]  /*1ffc0*/  IMAD.WIDE.U32 R2, R221, UR4, R2 ;  /* 0x00000004dd027c25 */ /* 0x000fe2000f8e0002 */
[----:B------:R-:W-:Y:S02]  /*1ffd0*/  ULDC.64 UR4, c[0x0][0xaf0] ;  /* 0x0002bc0000047ab9 */ /* 0x000fe40000000a00 */
[----:B------:R-:W5:Y:S01]  /*1ffe0*/  LD.E.128 R36, desc[UR50][R36.64] ;  /* 0x0000003224247980 */ /* 0x000f62000c101d00 */
[----:B0-----:R-:W-:Y:S01]  /*1fff0*/  @P2 IMAD.HI.U32 R0, R44, R55, RZ ;  /* 0x000000372c002227 */ /* 0x001fe200078e00ff */
[----:B------:R-:W-:-:S02]  /*20000*/  IADD3 R3, R3, R21, RZ ;  /* 0x0000001503037210 */ /* 0x000fc40007ffe0ff */
[----:B------:R-:W5:Y:S01]  /*20010*/  LD.E.128 R40, desc[UR50][R40.64] ;  /* 0x0000003228287980 */ /* 0x000f62000c101d00 */
[----:B------:R-:W-:Y:S01]  /*20020*/  IMAD.MOV.U32 R21, RZ, RZ, R44 ;  /* 0x000000ffff157224 */ /* 0x000fe200078e002c */
[----:B--2---:R-:W-:Y:S01]  /*20030*/  LEA R46, R225, R227, 0x7 ;  /* 0x000000e3e12e7211 */ /* 0x004fe200078e38ff */
[----:B------:R-:W-:Y:S01]  /*20040*/  IMAD R20, R224, UR4, RZ ;  /* 0x00000004e0147c24 */ /* 0x000fe2000f8e02ff */
[----:B-1----:R-:W-:Y:S01]  /*20050*/  @P2 SHF.R.U32.HI R21, RZ, R45, R0 ;  /* 0x0000002dff152219 */ /* 0x002fe20000011600 */
[C---:B------:R-:W-:Y:S01]  /*20060*/  IMAD.WIDE.U32 R2, R51.reuse, UR4, R2 ;  /* 0x0000000433027c25 */ /* 0x040fe2000f8e0002 */
[----:B------:R-:W-:Y:S01]  /*20070*/  @!PT LDS RZ, [RZ] ;  /* 0x00000000fffff984 */ /* 0x000fe20000000800 */
[----:B------:R-:W-:Y:S01]  /*20080*/  @!PT LDS RZ, [RZ] ;  /* 0x00000000fffff984 */ /* 0x000fe20000000800 */
[----:B------:R-:W-:Y:S01]  /*20090*/  @!PT LDS RZ, [RZ] ;  /* 0x00000000fffff984 */ /* 0x000fe20000000800 */
[----:B------:R-:W-:Y:S01]  /*200a0*/  @!PT LDS RZ, [RZ] ;  /* 0x00000000fffff984 */ /* 0x000fe20000000800 */
[----:B------:R0:W-:Y:S06]  /*200b0*/  MEMBAR.ALL.CTA ;  /* 0x0000000000007992 */ /* 0x0001ec0000008000 */
[----:B0-----:R-:W0:Y:S01]  /*200c0*/  FENCE.VIEW.ASYNC.S ;  /* 0x00000000000073c6 */ /* 0x001e220000000000 */
[----:B------:R-:W-:Y:S01]  /*200d0*/  ISETP.GE.AND P2, PT, R46, R53, PT ;  /* 0x000000352e00720c */ /* 0x000fe20003f46270 */
[----:B------:R-:W-:Y:S01]  /*200e0*/  IMAD R45, R51, UR5, R20 ;  /* 0x00000005332d7c24 */ /* 0x000fe2000f8e0214 */
[--C-:B------:R-:W-:Y:S01]  /*200f0*/  SHF.R.S32.HI R0, RZ, 0x1f, R21.reuse ;  /* 0x0000001fff007819 */ /* 0x100fe20000011415 */
[----:B------:R-:W-:Y:S01]  /*20100*/  IMAD.MOV R20, RZ, RZ, -R21 ;  /* 0x000000ffff147224 */ /* 0x000fe200078e0a15 */
[----:B------:R-:W-:Y:S01]  /*20110*/  ULDC.64 UR4, c[0x0][0xae0] ;  /* 0x0002b80000047ab9 */ /* 0x000fe20000000a00 */
[----:B------:R-:W-:-:S02]  /*20120*/  IMAD.IADD R3, R3, 0x1, R45 ;  /* 0x0000000103037824 */ /* 0x000fc400078e022d */
[----:B------:R-:W-:Y:S02]  /*20130*/  IMAD R0, R0, UR4, RZ ;  /* 0x0000000400007c24 */ /* 0x000fe4000f8e02ff */
[----:B------:R-:W-:Y:S02]  /*20140*/  IMAD R45, R49, R20, R44 ;  /* 0x00000014312d7224 */ /* 0x000fe400078e022c */
[C---:B------:R-:W-:Y:S02]  /*20150*/  IMAD R47, R21.reuse, UR5, R0 ;  /* 0x00000005152f7c24 */ /* 0x040fe4000f8e0200 */
[----:B------:R-:W-:Y:S01]  /*20160*/  IMAD.WIDE.U32 R2, R21, UR4, R2 ;  /* 0x0000000415027c25 */ /* 0x000fe2000f8e0002 */
[----:B------:R-:W-:Y:S01]  /*20170*/  SHF.R.S32.HI R0, RZ, 0x1f, R45 ;  /* 0x0000001fff007819 */ /* 0x000fe2000001142d */
[----:B------:R-:W-:Y:S02]  /*20180*/  ULDC.64 UR4, c[0x0][0xad8] ;  /* 0x0002b60000047ab9 */ /* 0x000fe40000000a00 */
[----:B------:R-:W-:-:S02]  /*20190*/  IMAD.IADD R3, R3, 0x1, R47 ;  /* 0x0000000103037824 */ /* 0x000fc400078e022f */
[----:B------:R-:W-:Y:S02]  /*201a0*/  IMAD R20, R0, UR4, RZ ;  /* 0x0000000400147c24 */ /* 0x000fe4000f8e02ff */
[C---:B------:R-:W-:Y:S02]  /*201b0*/  VIADD R0, R46.reuse, 0x20 ;  /* 0x000000202e007836 */ /* 0x040fe40000000000 */
[C---:B------:R-:W-:Y:S01]  /*201c0*/  IMAD R21, R45.reuse, UR5, R20 ;  /* 0x000000052d157c24 */ /* 0x040fe2000f8e0214 */
[----:B------:R-:W-:Y:S01]  /*201d0*/  IADD3 R20, R46, 0x40, RZ ;  /* 0x000000402e147810 */ /* 0x000fe20007ffe0ff */
[----:B------:R-:W-:Y:S01]  /*201e0*/  IMAD.WIDE.U32 R2, R45, UR4, R2 ;  /* 0x000000042d027c25 */ /* 0x000fe2000f8e0002 */
[-C--:B------:R-:W-:Y:S01]  /*201f0*/  ISETP.GE.AND P0, PT, R0, R53.reuse, PT ;  /* 0x000000350000720c */ /* 0x080fe20003f06270 */
[----:B------:R-:W-:Y:S01]  /*20200*/  ULDC.64 UR4, c[0x0][0xa80] ;  /* 0x0002a00000047ab9 */ /* 0x000fe20000000a00 */
[----:B------:R-:W-:Y:S01]  /*20210*/  ISETP.GE.AND P1, PT, R20, R53, PT ;  /* 0x000000351400720c */ /* 0x000fe20003f26270 */
[----:B------:R-:W-:Y:S01]  /*20220*/  VIADD R0, R18, 0x29820 ;  /* 0x0002982012007836 */ /* 0x000fe20000000000 */
[----:B------:R-:W-:Y:S01]  /*20230*/  LEA R44, P3, R2, UR4, 0x1 ;  /* 0x00000004022c7c11 */ /* 0x000fe2000f8608ff */
[----:B------:R-:W-:-:S03]  /*20240*/  IMAD.IADD R3, R3, 0x1, R21 ;  /* 0x0000000103037824 */ /* 0x000fc600078e0215 */
[----:B------:R-:W-:Y:S01]  /*20250*/  PRMT R0, RZ, 0x654, R0 ;  /* 0x00000654ff007816 */ /* 0x000fe20000000000 */
[----:B0-----:R0:W1:Y:S01]  /*20260*/  SHFL.IDX PT, R20, R44, RZ, 0x181f ;  /* 0x00181fff2c147589 */ /* 0x00106200000e0000 */
[----:B------:R-:W-:Y:S02]  /*20270*/  LEA.HI.X R45, R2, UR5, R3, 0x1, P3 ;  /* 0x00000005022d7c11 */ /* 0x000fe400098f0c03 */
[----:B------:R2:W-:Y:S03]  /*20280*/  SYNCS.ARRIVE.TRANS64.RED.A1T0 RZ, [R0+URZ], RZ ;  /* 0x000000ff00ff79a7 */ /* 0x0005e6000810043f */
[----:B--2---:R0:W2:Y:S01]  /*20290*/  SHFL.IDX PT, R0, R45, RZ, 0x181f ;  /* 0x00181fff2d007589 */ /* 0x0040a200000e0000 */
[----:B------:R-:W-:Y:S05]  /*202a0*/  @P2 BRA `(.L_x_611) ;  /* 0x0000000000242947 */ /* 0x000fea0003800000 */
[----:B------:R-:W-:Y:S02]  /*202b0*/  ULDC UR4, c[0x0][0xac8] ;  /* 0x0002b20000047ab9 */ /* 0x000fe40000000800 */
[----:B------:R-:W-:Y:S02]  /*202c0*/  ISETP.GE.AND P2, PT, R214, UR4, PT ;  /* 0x00000004d6007c0c */ /* 0x000fe4000bf46270 */
[----:B------:R-:W-:-:S11]  /*202d0*/  ISETP.GE.AND P3, PT, R219, UR4, PT ;  /* 0x00000004db007c0c */ /* 0x000fd6000bf66270 */
[CC--:B-1----:R-:W-:Y:S02]  /*202e0*/  @!P2 LEA R2, P4, R214.reuse, R20.reuse, 0x1 ;  /* 0x00000014d602a211 */ /* 0x0c2fe400078808ff */
[C---:B------:R-:W-:Y:S02]  /*202f0*/  @!P3 LEA R20, P5, R219.reuse, R20, 0x1 ;  /* 0x00000014db14b211 */ /* 0x040fe400078a08ff */
[-C--:B--2---:R-:W-:Y:S02]  /*20300*/  @!P2 LEA.HI.X R3, R214, R0.reuse, R52, 0x1, P4 ;  /* 0x00000000d603a211 */ /* 0x084fe400020f0c34 */
[----:B------:R-:W-:-:S03]  /*20310*/  @!P3 LEA.HI.X R21, R219, R0, R50, 0x1, P5 ;  /* 0x00000000db15b211 */ /* 0x000fc600028f0c32 */
[----:B-----5:R3:W-:Y:S04]  /*20320*/  @!P2 ST.E.128 desc[UR50][R2.64], R4 ;  /* 0x000000040200a985 */ /* 0x0207e8000c101d32 */
[----:B------:R3:W-:Y:S02]  /*20330*/  @!P3 ST.E.128 desc[UR50][R20.64], R28 ;  /* 0x0000001c1400b985 */ /* 0x0007e4000c101d32 */
.L_x_611:
[----:B------:R-:W-:Y:S05]  /*20340*/  BSYNC B1 ;  /* 0x0000000000017941 */ /* 0x000fea0003800000 */
.L_x_610:
[----:B--2---:R2:W4:Y:S01]  /*20350*/  SHFL.IDX PT, R0, R45, 0x1, 0x181f ;  /* 0x00381f002d007f89 */ /* 0x00452200000e0000 */
[----:B------:R-:W-:Y:S03]  /*20360*/  BSSY B1, `(.L_x_612) ;  /* 0x000000c000017945 */ /* 0x000fe60003800000 */
[----:B---3-5:R2:W3:Y:S01]  /*20370*/  SHFL.IDX PT, R4, R44, 0x1, 0x181f ;  /* 0x00381f002c047f89 */ /* 0x0284e200000e0000 */
[----:B------:R-:W-:Y:S05]  /*20380*/  @P0 BRA `(.L_x_613) ;  /* 0x0000000000240947 */ /* 0x000fea0003800000 */
[----:B------:R-:W-:Y:S02]  /*20390*/  ULDC UR4, c[0x0][0xac8] ;  /* 0x0002b20000047ab9 */ /* 0x000fe40000000800 */
[----:B------:R-:W-:Y:S02]  /*203a0*/  ISETP.GE.AND P3, PT, R214, UR4, PT ;  /* 0x00000004d6007c0c */ /* 0x000fe4000bf66270 */
[----:B------:R-:W-:-:S11]  /*203b0*/  ISETP.GE.AND P4, PT, R219, UR4, PT ;  /* 0x00000004db007c0c */ /* 0x000fd6000bf86270 */
[CC--:B---3--:R-:W-:Y:S02]  /*203c0*/  @!P3 LEA R2, P0, R214.reuse, R4.reuse, 0x1 ;  /* 0x00000004d602b211 */ /* 0x0c8fe400078008ff */
[C---:B------:R-:W-:Y:S02]  /*203d0*/  @!P4 LEA R4, P2, R219.reuse, R4, 0x1 ;  /* 0x00000004db04c211 */ /* 0x040fe400078408ff */
[-C--:B----4-:R-:W-:Y:S02]  /*203e0*/  @!P3 LEA.HI.X R3, R214, R0.reuse, R52, 0x1, P0 ;  /* 0x00000000d603b211 */ /* 0x090fe400000f0c34 */
[----:B------:R-:W-:-:S03]  /*203f0*/  @!P4 LEA.HI.X R5, R219, R0, R50, 0x1, P2 ;  /* 0x00000000db05c211 */ /* 0x000fc600010f0c32 */
[----:B------:R3:W-:Y:S04]  /*20400*/  @!P3 ST.E.128 desc[UR50][R2.64], R8 ;  /* 0x000000080200b985 */ /* 0x0007e8000c101d32 */
[----:B------:R3:W-:Y:S02]  /*20410*/  @!P4 ST.E.128 desc[UR50][R4.64], R32 ;  /* 0x000000200400c985 */ /* 0x0007e4000c101d32 */
.L_x_613:
[----:B------:R-:W-:Y:S05]  /*20420*/  BSYNC B1 ;  /* 0x0000000000017941 */ /* 0x000fea0003800000 */
.L_x_612:
[----:B----4-:R4:W0:Y:S01]  /*20430*/  SHFL.IDX PT, R0, R45, 0x2, 0x181f ;  /* 0x00581f002d007f89 */ /* 0x01082200000e0000 */
[----:B------:R-:W-:Y:S03]  /*20440*/  BSSY B1, `(.L_x_614) ;  /* 0x000000c000017945 */ /* 0x000fe60003800000 */
[----:B---3--:R4:W3:Y:S01]  /*20450*/  SHFL.IDX PT, R4, R44, 0x2, 0x181f ;  /* 0x00581f002c047f89 */ /* 0x0088e200000e0000 */
[----:B------:R-:W-:Y:S05]  /*20460*/  @P1 BRA `(.L_x_615) ;  /* 0x0000000000241947 */ /* 0x000fea0003800000 */
[----:B------:R-:W-:Y:S02]  /*20470*/  ULDC UR4, c[0x0][0xac8] ;  /* 0x0002b20000047ab9 */ /* 0x000fe40000000800 */
[----:B------:R-:W-:Y:S02]  /*20480*/  ISETP.GE.AND P2, PT, R214, UR4, PT ;  /* 0x00000004d6007c0c */ /* 0x000fe4000bf46270 */
[----:B------:R-:W-:-:S11]  /*20490*/  ISETP.GE.AND P3, PT, R219, UR4, PT ;  /* 0x00000004db007c0c */ /* 0x000fd6000bf66270 */
[CC--:B---3--:R-:W-:Y:S02]  /*204a0*/  @!P2 LEA R2, P0, R214.reuse, R4.reuse, 0x1 ;  /* 0x00000004d602a211 */ /* 0x0c8fe400078008ff */
[C---:B------:R-:W-:Y:S02]  /*204b0*/  @!P3 LEA R4, P1, R219.reuse, R4, 0x1 ;  /* 0x00000004db04b211 */ /* 0x040fe400078208ff */
[-C--:B0-----:R-:W-:Y:S02]  /*204c0*/  @!P2 LEA.HI.X R3, R214, R0.reuse, R52, 0x1, P0 ;  /* 0x00000000d603a211 */ /* 0x081fe400000f0c34 */
[----:B------:R-:W-:-:S03]  /*204d0*/  @!P3 LEA.HI.X R5, R219, R0, R50, 0x1, P1 ;  /* 0x00000000db05b211 */ /* 0x000fc600008f0c32 */
[----:B------:R0:W-:Y:S04]  /*204e0*/  @!P2 ST.E.128 desc[UR50][R2.64], R12 ;  /* 0x0000000c0200a985 */ /* 0x0001e8000c101d32 */
[----:B------:R0:W-:Y:S02]  /*204f0*/  @!P3 ST.E.128 desc[UR50][R4.64], R36 ;  /* 0x000000240400b985 */ /* 0x0001e4000c101d32 */
.L_x_615:
[----:B------:R-:W-:Y:S05]  /*20500*/  BSYNC B1 ;  /* 0x0000000000017941 */ /* 0x000fea0003800000 */
.L_x_614:
[----:B0-----:R-:W-:Y:S01]  /*20510*/  VIADD R0, R46, 0x60 ;  /* 0x000000602e007836 */ /* 0x001fe20000000000 */
[----:B--2-4-:R-:W0:Y:S04]  /*20520*/  SHFL.IDX PT, R45, R45, 0x3, 0x181f ;  /* 0x00781f002d2d7f89 */ /* 0x014e2800000e0000 */
[----:B------:R-:W-:Y:S01]  /*20530*/  ISETP.GE.AND P0, PT, R0, R53, PT ;  /* 0x000000350000720c */ /* 0x000fe20003f06270 */
[----:B------:R-:W2:-:S12]  /*20540*/  SHFL.IDX PT, R44, R44, 0x3, 0x181f ;  /* 0x00781f002c2c7f89 */ /* 0x000e9800000e0000 */
[----:B------:R-:W-:Y:S05]  /*20550*/  @P0 BRA `(.L_x_616) ;  /* 0x0000000c00240947 */ /* 0x000fea0003800000 */
[----:B------:R-:W-:Y:S02]  /*20560*/  ULDC UR4, c[0x0][0xac8] ;  /* 0x0002b20000047ab9 */ /* 0x000fe40000000800 */
[----:B------:R-:W-:-:S13]  /*20570*/  ISETP.GE.AND P1, PT, R214, UR4, PT ;  /* 0x00000004d6007c0c */ /* 0x000fda000bf26270 */
[----:B--2---:R-:W-:-:S04]  /*20580*/  @!P1 LEA R2, P0, R214, R44, 0x1 ;  /* 0x0000002cd6029211 */ /* 0x004fc800078008ff */
[----:B0-----:R-:W-:Y:S02]  /*20590*/  @!P1 LEA.HI.X R3, R214, R45, R52, 0x1, P0 ;  /* 0x0000002dd6039211 */ /* 0x001fe400000f0c34 */
[----:B------:R-:W-:-:S03]  /*205a0*/  ISETP.GE.AND P0, PT, R219, UR4, PT ;  /* 0x00000004db007c0c */ /* 0x000fc6000bf06270 */
[----:B------:R4:W-:Y:S10]  /*205b0*/  @!P1 ST.E.128 desc[UR50][R2.64], R24 ;  /* 0x0000001802009985 */ /* 0x0009f4000c101d32 */
[----:B------:R-:W-:Y:S05]  /*205c0*/  @P0 BRA `(.L_x_616) ;  /* 0x0000000c00080947 */ /* 0x000fea0003800000 */
[----:B----4-:R-:W-:-:S04]  /*205d0*/  LEA R2, P0, R219, R44, 0x1 ;  /* 0x0000002cdb027211 */ /* 0x010fc800078008ff */
[----:B------:R-:W-:-:S05]  /*205e0*/  LEA.HI.X R3, R219, R45, R50, 0x1, P0 ;  /* 0x0000002ddb037211 */ /* 0x000fca00000f0c32 */
[----:B------:R0:W-:Y:S01]  /*205f0*/  ST.E.128 desc[UR50][R2.64], R40 ;  /* 0x0000002802007985 */ /* 0x0001e2000c101d32 */
[----:B------:R-:W-:Y:S05]  /*20600*/  BRA `(.L_x_616) ;  /* 0x0000000800f87947 */ /* 0x000fea0003800000 */
.L_x_607:
[----:B------:R-:W-:Y:S01]  /*20610*/  ULDC.64 UR4, c[0x0][0xc00] ;  /* 0x0003000000047ab9 */ /* 0x000fe20000000a00 */
[----:B------:R-:W-:Y:S01]  /*20620*/  IMAD.MOV.U32 R0, RZ, RZ, RZ ;  /* 0x000000ffff007224 */ /* 0x000fe200078e00ff */
[----:B------:R-:W-:Y:S01]  /*20630*/  ISETP.NE.U32.AND P0, PT, RZ, UR4, PT ;  /* 0x00000004ff007c0c */ /* 0x000fe2000bf05070 */
[----:B------:R-:W2:Y:S01]  /*20640*/  LDC R21, c[0x0][0xbe8] ;  /* 0x0002fa00ff157b82 */ /* 0x000ea20000000800 */
[----:B------:R-:W-:Y:S02]  /*20650*/  IADD3 R2, P1, R222, UR4, RZ ;  /* 0x00000004de027c10 */ /* 0x000fe4000ff3e0ff */
[----:B------:R-:W-:Y:S02]  /*20660*/  ISETP.NE.AND.EX P0, PT, RZ, UR5, PT, P0 ;  /* 0x00000005ff007c0c */ /* 0x000fe4000bf05300 */
[----:B------:R-:W-:Y:S01]  /*20670*/  IADD3.X R3, R223, UR5, RZ, P1, !PT ;  /* 0x00000005df037c10 */ /* 0x000fe20008ffe4ff */
[----:B------:R-:W-:Y:S02]  /*20680*/  ULDC.64 UR4, c[0x0][0xc08] ;  /* 0x0003020000047ab9 */ /* 0x000fe40000000a00 */
[----:B------:R-:W-:-:S04]  /*20690*/  ISETP.NE.U32.AND P1, PT, RZ, UR4, PT ;  /* 0x00000004ff007c0c */ /* 0x000fc8000bf25070 */
[----:B------:R-:W-:-:S04]  /*206a0*/  ISETP.NE.AND.EX P1, PT, RZ, UR5, PT, P1 ;  /* 0x00000005ff007c0c */ /* 0x000fc8000bf25310 */
[----:B------:R3:W5:Y:S01]  /*206b0*/  @P0 LDG.E R0, desc[UR50][R2.64] ;  /* 0x0000003202000981 */ /* 0x000762000c1e1900 */
[----:B------:R-:W4:Y:S08]  /*206c0*/  S2R R4, SR_TID.X ;  /* 0x0000000000047919 */ /* 0x000f300000002100 */
[----:B------:R-:W-:Y:S01]  /*206d0*/  @P1 IADD3 R222, P2, R222, UR4, RZ ;  /* 0x00000004dede1c10 */ /* 0x000fe2000ff5e0ff */
[----:B------:R-:W-:-:S02]  /*206e0*/  ULDC UR4, c[0x0][0xa88] ;  /* 0x0002a20000047ab9 */ /* 0x000fc40000000800 */
[----:B------:R-:W-:Y:S02]  /*206f0*/  MOV R6, UR4 ;  /* 0x0000000400067c02 */ /* 0x000fe40008000f00 */
[----:B------:R-:W-:-:S05]  /*20700*/  @P1 IADD3.X R223, R223, UR5, RZ, P2, !PT ;  /* 0x00000005dfdf1c10 */ /* 0x000fca00097fe4ff */
[----:B------:R3:W5:Y:S01]  /*20710*/  @P1 LDG.E R6, desc[UR50][R222.64] ;  /* 0x00000032de061981 */ /* 0x000762000c1e1900 */
[----:B--2---:R-:W-:-:S13]  /*20720*/  ISETP.NE.AND P2, PT, R21, 0x1, PT ;  /* 0x000000011500780c */ /* 0x004fda0003f45270 */
[----:B------:R-:W2:Y:S01]  /*20730*/  @P2 LDC R14, c[0x0][0xbec] ;  /* 0x0002fb00ff0e2b82 */ /* 0x000ea20000000800 */
[----:B----4-:R-:W-:-:S07]  /*20740*/  VIADD R4, R4, 0xffffff80 ;  /* 0xffffff8004047836 */ /* 0x010fce0000000000 */
[----:B------:R-:W4:Y:S01]  /*20750*/  @P2 LDC R25, c[0x0][0xbf0] ;  /* 0x0002fc00ff192b82 */ /* 0x000f220000000800 */
[----:B------:R-:W-:Y:S01]  /*20760*/  ISETP.GE.AND P3, PT, R4, 0x80, PT ;  /* 0x000000800400780c */ /* 0x000fe20003f66270 */
[----:B---3--:R-:W-:-:S12]  /*20770*/  @P1 BRA `(.L_x_617) ;  /* 0x0000000000101947 */ /* 0x008fd80003800000 */
[----:B------:R-:W-:Y:S05]  /*20780*/  @!P0 BRA `(.L_x_617) ;  /* 0x00000000000c8947 */ /* 0x000fea0003800000 */
[----:B------:R-:W3:Y:S04]  /*20790*/  LDG.E R5, desc[UR50][R2.64] ;  /* 0x0000003202057981 */ /* 0x000ee8000c1e1900 */
[----:B-----5:R-:W3:Y:S02]  /*207a0*/  LDG.E R6, desc[UR50][R2.64+0x4] ;  /* 0x0000043202067981 */ /* 0x020ee4000c1e1900 */
[----:B---3--:R-:W-:-:S07]  /*207b0*/  IMAD.IADD R6, R6, 0x1, -R5 ;  /* 0x0000000106067824 */ /* 0x008fce00078e0a05 */
.L_x_617:
[----:B------:R-:W-:Y:S01]  /*207c0*/  BSSY B1, `(.L_x_618) ;  /* 0x000002e000017945 */ /* 0x000fe20003800000 */
[----:B------:R-:W-:Y:S02]  /*207d0*/  SHF.R.S32.HI R12, RZ, 0x1f, R221 ;  /* 0x0000001fff0c7819 */ /* 0x000fe400000114dd */
[----:B------:R-:W-:Y:S02]  /*207e0*/  SEL R13, R218, RZ, !P0 ;  /* 0x000000ffda0d7207 */ /* 0x000fe40004000000 */
[----:B------:R-:W-:Y:S02]  /*207f0*/  SEL R224, R224, RZ, !P0 ;  /* 0x000000ffe0e07207 */ /* 0x000fe40004000000 */
[----:B-----5:R-:W-:Y:S01]  /*20800*/  SHF.R.S32.HI R11, RZ, 0x1f, R0 ;  /* 0x0000001fff0b7819 */ /* 0x020fe20000011400 */
[----:B------:R-:W-:Y:S06]  /*20810*/  @P3 BRA `(.L_x_619) ;  /* 0x0000000000a03947 */ /* 0x000fec0003800000 */
[----:B------:R-:W3:Y:S01]  /*20820*/  S2R R2, SR_TID.X ;  /* 0x0000000000027919 */ /* 0x000ee20000002100 */
[----:B------:R-:W5:Y:S02]  /*20830*/  LDC R9, c[0x0][0xbe8] ;  /* 0x0002fa00ff097b82 */ /* 0x000f640000000800 */
[----:B-----5:R-:W-:Y:S02]  /*20840*/  IMAD R3, R6, R9, RZ ;  /* 0x0000000906037224 */ /* 0x020fe400078e02ff */
[----:B---3--:R-:W-:-:S05]  /*20850*/  IMAD R2, R225, 0x80, R2 ;  /* 0x00000080e1027824 */ /* 0x008fca00078e0202 */
[----:B------:R-:W-:-:S04]  /*20860*/  IADD3 R10, R2, -0x80, RZ ;  /* 0xffffff80020a7810 */ /* 0x000fc80007ffe0ff */
[----:B------:R-:W-:-:S13]  /*20870*/  ISETP.GE.AND P0, PT, R10, R3, PT ;  /* 0x000000030a00720c */ /* 0x000fda0003f06270 */
[----:B------:R-:W-:Y:S05]  /*20880*/  @P0 BRA `(.L_x_619) ;  /* 0x0000000000840947 */ /* 0x000fea0003800000 */
[----:B------:R-:W-:Y:S01]  /*20890*/  ISETP.NE.AND P0, PT, R9, 0x1, PT ;  /* 0x000000010900780c */ /* 0x000fe20003f05270 */
[----:B------:R-:W-:Y:S01]  /*208a0*/  ULDC.64 UR4, c[0x0][0xb90] ;  /* 0x0002e40000047ab9 */ /* 0x000fe20000000a00 */
[----:B------:R-:W-:Y:S02]  /*208b0*/  IMAD.MOV.U32 R2, RZ, RZ, R0 ;  /* 0x000000ffff027224 */ /* 0x000fe400078e0000 */
[----:B------:R-:W-:Y:S02]  /*208c0*/  IMAD R8, R12, UR4, RZ ;  /* 0x000000040c087c24 */ /* 0x000fe4000f8e02ff */
[----:B------:R-:W-:Y:S02]  /*208d0*/  IMAD.MOV.U32 R3, RZ, RZ, R11 ;  /* 0x000000ffff037224 */ /* 0x000fe400078e000b */
[----:B------:R-:W-:Y:S02]  /*208e0*/  IMAD.MOV.U32 R5, RZ, RZ, R10 ;  /* 0x000000ffff057224 */ /* 0x000fe400078e000a */
[----:B------:R-:W-:-:S03]  /*208f0*/  IMAD.WIDE.U32 R2, R221, UR4, R2 ;  /* 0x00000004dd027c25 */ /* 0x000fc6000f8e0002 */
[----:B------:R-:W3:Y:S08]  /*20900*/  @P0 LDC R7, c[0x0][0xbec] ;  /* 0x0002fb00ff070b82 */ /* 0x000ef00000000800 */
[----:B------:R-:W5:Y:S01]  /*20910*/  @P0 LDC R15, c[0x0][0xbf0] ;  /* 0x0002fc00ff0f0b82 */ /* 0x000f620000000800 */
[----:B---3--:R-:W-:-:S04]  /*20920*/  @P0 IMAD.HI.U32 R4, R10, R7, RZ ;  /* 0x000000070a040227 */ /* 0x008fc800078e00ff */
[----:B------:R-:W-:Y:S01]  /*20930*/  IMAD R7, R221, UR5, R8 ;  /* 0x00000005dd077c24 */ /* 0x000fe2000f8e0208 */
[----:B------:R-:W-:Y:S01]  /*20940*/  ULDC.64 UR4, c[0x0][0xb98] ;  /* 0x0002e60000047ab9 */ /* 0x000fe20000000a00 */
[----:B-----5:R-:W-:Y:S01]  /*20950*/  @P0 SHF.R.U32.HI R5, RZ, R15, R4 ;  /* 0x0000000fff050219 */ /* 0x020fe20000011604 */
[----:B------:R-:W-:Y:S02]  /*20960*/  IMAD R4, R224, UR4, RZ ;  /* 0x00000004e0047c24 */ /* 0x000fe4000f8e02ff */
[----:B------:R-:W-:Y:S02]  /*20970*/  IADD3 R3, R3, R7, RZ ;  /* 0x0000000703037210 */ /* 0x000fe40007ffe0ff */
[----:B------:R-:W-:Y:S02]  /*20980*/  IMAD.MOV R7, RZ, RZ, -R5 ;  /* 0x000000ffff077224 */ /* 0x000fe400078e0a05 */
[----:B------:R-:W-:-:S04]  /*20990*/  IMAD.WIDE.U32 R2, R13, UR4, R2 ;  /* 0x000000040d027c25 */ /* 0x000fc8000f8e0002 */
[----:B------:R-:W-:Y:S01]  /*209a0*/  IMAD R7, R9, R7, R10 ;  /* 0x0000000709077224 */ /* 0x000fe200078e020a */
[----:B------:R-:W-:Y:S01]  /*209b0*/  SHF.R.S32.HI R9, RZ, 0x1f, R5 ;  /* 0x0000001fff097819 */ /* 0x000fe20000011405 */
[----:B------:R-:W-:Y:S01]  /*209c0*/  IMAD R8, R13, UR5, R4 ;  /* 0x000000050d087c24 */ /* 0x000fe2000f8e0204 */
[----:B------:R-:W-:Y:S01]  /*209d0*/  IADD3 R2, P0, R5, R2, RZ ;  /* 0x0000000205027210 */ /* 0x000fe20007f1e0ff */
[----:B------:R-:W-:Y:S01]  /*209e0*/  ULDC.64 UR4, c[0x0][0xb88] ;  /* 0x0002e20000047ab9 */ /* 0x000fe20000000a00 */
[----:B------:R-:W-:Y:S02]  /*209f0*/  SHF.R.S32.HI R4, RZ, 0x1f, R7 ;  /* 0x0000001fff047819 */ /* 0x000fe40000011407 */
[----:B------:R-:W-:-:S03]  /*20a00*/  IADD3.X R3, R9, R3, R8, P0, !PT ;  /* 0x0000000309037210 */ /* 0x000fc600007fe408 */
[----:B------:R-:W-:Y:S02]  /*20a10*/  IMAD R4, R4, UR4, RZ ;  /* 0x0000000404047c24 */ /* 0x000fe4000f8e02ff */
[----:B------:R-:W-:-:S04]  /*20a20*/  IMAD.WIDE.U32 R2, R7, UR4, R2 ;  /* 0x0000000407027c25 */ /* 0x000fc8000f8e0002 */
[----:B------:R-:W-:Y:S01]  /*20a30*/  IMAD R5, R7, UR5, R4 ;  /* 0x0000000507057c24 */ /* 0x000fe2000f8e0204 */
[----:B------:R-:W-:Y:S02]  /*20a40*/  ULDC.64 UR4, c[0x0][0xb50] ;  /* 0x0002d40000047ab9 */ /* 0x000fe40000000a00 */
[----:B------:R-:W-:Y:S01]  /*20a50*/  LEA R4, P0, R2, UR4, 0x2 ;  /* 0x0000000402047c11 */ /* 0x000fe2000f8010ff */
[----:B------:R-:W-:-:S05]  /*20a60*/  IMAD.IADD R3, R3, 0x1, R5 ;  /* 0x0000000103037824 */ /* 0x000fca00078e0205 */
[----:B------:R-:W-:Y:S01]  /*20a70*/  LEA.HI.X R5, R2, UR5, R3, 0x2, P0 ;  /* 0x0000000502057c11 */ /* 0x000fe200080f1403 */
[----:B------:R-:W-:-:S05]  /*20a80*/  IMAD.MOV.U32 R3, RZ, RZ, -0x800000 ;  /* 0xff800000ff037424 */ /* 0x000fca00078e00ff */
[----:B------:R3:W-:Y:S02]  /*20a90*/  STG.E desc[UR50][R4.64], R3 ;  /* 0x0000000304007986 */ /* 0x0007e4000c101932 */
.L_x_619:
[----:B------:R-:W-:Y:S05]  /*20aa0*/  BSYNC B1 ;  /* 0x0000000000017941 */ /* 0x000fea0003800000 */
.L_x_618:
[----:B------:R-:W-:Y:S02]  /*20ab0*/  ULDC.64 UR4, c[0x0][0xaa0] ;  /* 0x0002a80000047ab9 */ /* 0x000fe40000000a00 */
[----:B---3--:R-:W-:-:S04]  /*20ac0*/  IMAD R3, R11, UR4, RZ ;  /* 0x000000040b037c24 */ /* 0x008fc8000f8e02ff */
[C---:B------:R-:W-:Y:S02]  /*20ad0*/  IMAD R5, R0.reuse, UR5, R3 ;  /* 0x0000000500057c24 */ /* 0x040fe4000f8e0203 */
[----:B------:R-:W-:Y:S01]  /*20ae0*/  IMAD.WIDE.U32 R2, R0, UR4, RZ ;  /* 0x0000000400027c25 */ /* 0x000fe2000f8e00ff */
[----:B------:R-:W-:Y:S01]  /*20af0*/  LEA R0, R220, R227, 0x5 ;  /* 0x000000e3dc007211 */ /* 0x000fe200078e28ff */
[----:B------:R-:W-:Y:S02]  /*20b00*/  ULDC.64 UR4, c[0x0][0xae8] ;  /* 0x0002ba0000047ab9 */ /* 0x000fe40000000a00 */
[----:B------:R-:W-:Y:S02]  /*20b10*/  IMAD.IADD R3, R3, 0x1, R5 ;  /* 0x0000000103037824 */ /* 0x000fe400078e0205 */
[----:B------:R-:W-:Y:S02]  /*20b20*/  IMAD R4, R12, UR4, RZ ;  /* 0x000000040c047c24 */ /* 0x000fe4000f8e02ff */
[----:B------:R-:W-:-:S02]  /*20b30*/  IMAD R9, R225, 0x80, R0 ;  /* 0x00000080e1097824 */ /* 0x000fc400078e0200 */
[C---:B------:R-:W-:Y:S02]  /*20b40*/  IMAD R7, R221.reuse, UR5, R4 ;  /* 0x00000005dd077c24 */ /* 0x040fe4000f8e0204 */
[----:B------:R-:W-:Y:S01]  /*20b50*/  IMAD.WIDE.U32 R2, R221, UR4, R2 ;  /* 0x00000004dd027c25 */ /* 0x000fe2000f8e0002 */
[----:B------:R-:W-:-:S03]  /*20b60*/  ULDC.64 UR4, c[0x0][0xaf0] ;  /* 0x0002bc0000047ab9 */ /* 0x000fc60000000a00 */
[----:B--2---:R-:W-:Y:S01]  /*20b70*/  @P2 IMAD.HI.U32 R0, R9, R14, RZ ;  /* 0x0000000e09002227 */ /* 0x004fe200078e00ff */
[----:B------:R-:W-:-:S03]  /*20b80*/  IADD3 R3, R3, R7, RZ ;  /* 0x0000000703037210 */ /* 0x000fc60007ffe0ff */
[----:B------:R-:W-:Y:S01]  /*20b90*/  IMAD.MOV.U32 R5, RZ, RZ, R9 ;  /* 0x000000ffff057224 */ /* 0x000fe200078e0009 */
[----:B----4-:R-:W-:Y:S01]  /*20ba0*/  @P2 SHF.R.U32.HI R5, RZ, R25, R0 ;  /* 0x00000019ff052219 */ /* 0x010fe20000011600 */
[----:B------:R-:W-:Y:S02]  /*20bb0*/  IMAD R4, R224, UR4, RZ ;  /* 0x00000004e0047c24 */ /* 0x000fe4000f8e02ff */
[----:B------:R-:W-:Y:S01]  /*20bc0*/  IMAD.WIDE.U32 R2, R13, UR4, R2 ;  /* 0x000000040d027c25 */ /* 0x000fe2000f8e0002 */
[----:B------:R-:W-:-:S03]  /*20bd0*/  SHF.R.S32.HI R0, RZ, 0x1f, R5 ;  /* 0x0000001fff007819 */ /* 0x000fc60000011405 */
[----:B------:R-:W-:Y:S01]  /*20be0*/  IMAD R7, R13, UR5, R4 ;  /* 0x000000050d077c24 */ /* 0x000fe2000f8e0204 */
[----:B------:R-:W-:Y:S01]  /*20bf0*/  ULDC.64 UR4, c[0x0][0xae0] ;  /* 0x0002b80000047ab9 */ /* 0x000fe20000000a00 */
[----:B------:R-:W-:Y:S02]  /*20c00*/  IMAD.MOV R4, RZ, RZ, -R5 ;  /* 0x000000ffff047224 */ /* 0x000fe400078e0a05 */
[----:B------:R-:W-:Y:S02]  /*20c10*/  IMAD.IADD R3, R3, 0x1, R7 ;  /* 0x0000000103037824 */ /* 0x000fe400078e0207 */
[----:B------:R-:W-:Y:S02]  /*20c20*/  IMAD R0, R0, UR4, RZ ;  /* 0x0000000400007c24 */ /* 0x000fe4000f8e02ff */
[----:B------:R-:W-:Y:S02]  /*20c30*/  IMAD R7, R21, R4, R9 ;  /* 0x0000000415077224 */ /* 0x000fe400078e0209 */
[----:B------:R-:W-:-:S02]  /*20c40*/  IMAD R9, R5, UR5, R0 ;  /* 0x0000000505097c24 */ /* 0x000fc4000f8e0200 */
[----:B------:R-:W-:Y:S01]  /*20c50*/  IMAD.WIDE.U32 R2, R5, UR4, R2 ;  /* 0x0000000405027c25 */ /* 0x000fe2000f8e0002 */
[----:B------:R-:W-:Y:S01]  /*20c60*/  SHF.R.S32.HI R0, RZ, 0x1f, R7 ;  /* 0x0000001fff007819 */ /* 0x000fe20000011407 */
[----:B------:R-:W-:Y:S02]  /*20c70*/  ULDC.64 UR4, c[0x0][0xad8] ;  /* 0x0002b60000047ab9 */ /* 0x000fe40000000a00 */
[----:B------:R-:W-:Y:S02]  /*20c80*/  IMAD.IADD R3, R3, 0x1, R9 ;  /* 0x0000000103037824 */ /* 0x000fe400078e0209 */
[----:B------:R-:W-:Y:S02]  /*20c90*/  IMAD R0, R0, UR4, RZ ;  /* 0x0000000400007c24 */ /* 0x000fe4000f8e02ff */
[----:B------:R-:W-:-:S04]  /*20ca0*/  IMAD.WIDE.U32 R4, R7, UR4, R2 ;  /* 0x0000000407047c25 */ /* 0x000fc8000f8e0002 */
[----:B------:R-:W-:Y:S01]  /*20cb0*/  IMAD R3, R7, UR5, R0 ;  /* 0x0000000507037c24 */ /* 0x000fe2000f8e0200 */
[----:B------:R-:W-:Y:S02]  /*20cc0*/  ULDC.64 UR4, c[0x0][0xa80] ;  /* 0x0002a00000047ab9 */ /* 0x000fe40000000a00 */
[----:B------:R-:W-:Y:S01]  /*20cd0*/  LEA R2, P0, R4, UR4, 0x1 ;  /* 0x0000000404027c11 */ /* 0x000fe2000f8008ff */
[----:B------:R-:W-:Y:S01]  /*20ce0*/  UMOV UR4, 0xffffffff ;  /* 0xffffffff00047882 */ /* 0x000fe20000000000 */
[----:B------:R-:W-:-:S04]  /*20cf0*/  IADD3 R3, R5, R3, RZ ;  /* 0x0000000305037210 */ /* 0x000fc80007ffe0ff */
[----:B------:R-:W-:Y:S01]  /*20d00*/  LEA.HI.X R3, R4, UR5, R3, 0x1, P0 ;  /* 0x0000000504037c11 */ /* 0x000fe200080f0c03 */
[----:B------:R-:W-:Y:S06]  /*20d10*/  BRA.DIV UR4, `(.L_x_620) ;  /* 0x0000009e04707947 */ /* 0x000fec000b800000 */
[----:B------:R2:W3:Y:S04]  /*20d20*/  SHFL.IDX PT, R0, R3, RZ, 0x181f ;  /* 0x00181fff03007589 */ /* 0x0004e800000e0000 */
[----:B------:R2:W4:Y:S02]  /*20d30*/  SHFL.IDX PT, R14, R2, RZ, 0x181f ;  /* 0x00181fff020e7589 */ /* 0x00052400000e0000 */
.L_x_851:
[----:B------:R-:W-:Y:S01]  /*20d40*/  IMAD R21, R6, R21, RZ ;  /* 0x0000001506157224 */ /* 0x000fe200078e02ff */
[----:B------:R-:W-:Y:S01]  /*20d50*/  BSSY B1, `(.L_x_621) ;  /* 0x000000f000017945 */ /* 0x000fe20003800000 */
[----:B------:R-:W-:-:S05]  /*20d60*/  IMAD R6, R225, 0x80, R227 ;  /* 0x00000080e1067824 */ /* 0x000fca00078e02e3 */
[----:B------:R-:W-:-:S13]  /*20d70*/  ISETP.GE.AND P0, PT, R6, R21, PT ;  /* 0x000000150600720c */ /* 0x000fda0003f06270 */
[----:B------:R-:W-:Y:S05]  /*20d80*/  @P0 BRA `(.L_x_622) ;  /* 0x00000000002c0947 */ /* 0x000fea0003800000 */
[----:B------:R-:W-:Y:S01]  /*20d90*/  ULDC UR4, c[0x0][0xac8] ;  /* 0x0002b20000047ab9 */ /* 0x000fe20000000800 */
[----:B------:R-:W-:Y:S02]  /*20da0*/  SHF.R.S32.HI R8, RZ, 0x1f, R214 ;  /* 0x0000001fff087819 */ /* 0x000fe400000114d6 */
[----:B------:R-:W-:Y:S02]  /*20db0*/  ISETP.GE.AND P2, PT, R214, UR4, PT ;  /* 0x00000004d6007c0c */ /* 0x000fe4000bf46270 */
[----:B------:R-:W-:Y:S02]  /*20dc0*/  ISETP.GE.AND P3, PT, R219, UR4, PT ;  /* 0x00000004db007c0c */ /* 0x000fe4000bf66270 */
[----:B------:R-:W-:-:S09]  /*20dd0*/  SHF.R.S32.HI R7, RZ, 0x1f, R219 ;  /* 0x0000001fff077819 */ /* 0x000fd200000114db */
[CC--:B----4-:R-:W-:Y:S02]  /*20de0*/  @!P2 LEA R4, P0, R214.reuse, R14.reuse, 0x1 ;  /* 0x0000000ed604a211 */ /* 0x0d0fe400078008ff */
[C---:B------:R-:W-:Y:S02]  /*20df0*/  @!P3 LEA R14, P1, R219.reuse, R14, 0x1 ;  /* 0x0000000edb0eb211 */ /* 0x040fe400078208ff */
[-C--:B---3--:R-:W-:Y:S02]  /*20e00*/  @!P2 LEA.HI.X R5, R214, R0.reuse, R8, 0x1, P0 ;  /* 0x00000000d605a211 */ /* 0x088fe400000f0c08 */
[----:B------:R-:W-:-:S03]  /*20e10*/  @!P3 LEA.HI.X R15, R219, R0, R7, 0x1, P1 ;  /* 0x00000000db0fb211 */ /* 0x000fc600008f0c07 */
[----:B------:R3:W-:Y:S04]  /*20e20*/  @!P2 ST.E.128 desc[UR50][R4.64], RZ ;  /* 0x000000ff0400a985 */ /* 0x0007e8000c101d32 */
[----:B------:R3:W-:Y:S02]  /*20e30*/  @!P3 ST.E.128 desc[UR50][R14.64], RZ ;  /* 0x000000ff0e00b985 */ /* 0x0007e4000c101d32 */
.L_x_622:
[----:B------:R-:W-:Y:S05]  /*20e40*/  BSYNC B1 ;  /* 0x0000000000017941 */ /* 0x000fea0003800000 */
.L_x_621:
[----:B------:R-:W-:-:S03]  /*20e50*/  UMOV UR4, 0xffffffff ;  /* 0xffffffff00047882 */ /* 0x000fc60000000000 */
[----:B------:R-:W-:Y:S05]  /*20e60*/  BRA.DIV UR4, `(.L_x_623) ;  /* 0x0000009e04507947 */ /* 0x000fea000b800000 */
[----:B---3--:R3:W0:Y:S04]  /*20e70*/  SHFL.IDX PT, R0, R3, 0x1, 0x181f ;  /* 0x00381f0003007f89 */ /* 0x00862800000e0000 */
[----:B----4-:R3:W4:Y:S02]  /*20e80*/  SHFL.IDX PT, R14, R2, 0x1, 0x181f ;  /* 0x00381f00020e7f89 */ /* 0x01072400000e0000 */
.L_x_855:
[----:B------:R-:W-:Y:S01]  /*20e90*/  VIADD R4, R6, 0x20 ;  /* 0x0000002006047836 */ /* 0x000fe20000000000 */
[----:B------:R-:W-:Y:S04]  /*20ea0*/  BSSY B1, `(.L_x_624) ;  /* 0x000000e000017945 */ /* 0x000fe80003800000 */
        /* <DEDUP_REMOVED lines=9> */
[-C--:B0-----:R-:W-:Y:S02]  /*20f40*/  @!P2 LEA.HI.X R5, R214, R0.reuse, R8, 0x1, P0 ;  /* 0x00000000d605a211 */ /* 0x081fe400000f0c08 */
[----:B------:R-:W-:-:S03]  /*20f50*/  @!P3 LEA.HI.X R15, R219, R0, R7, 0x1, P1 ;  /* 0x00000000db0fb211 */ /* 0x000fc600008f0c07 */
[----:B------:R0:W-:Y:S04]  /*20f60*/  @!P2 ST.E.128 desc[UR50][R4.64], RZ ;  /* 0x000000ff0400a985 */ /* 0x0001e8000c101d32 */
[----:B------:R0:W-:Y:S02]  /*20f70*/  @!P3 ST.E.128 desc[UR50][R14.64], RZ ;  /* 0x000000ff0e00b985 */ /* 0x0001e4000c101d32 */
.L_x_625:
[----:B------:R-:W-:Y:S05]  /*20f80*/  BSYNC B1 ;  /* 0x0000000000017941 */ /* 0x000fea0003800000 */
.L_x_624:
[----:B------:R-:W-:-:S03]  /*20f90*/  UMOV UR4, 0xffffffff ;  /* 0xffffffff00047882 */ /* 0x000fc60000000000 */
[----:B------:R-:W-:Y:S05]  /*20fa0*/  BRA.DIV UR4, `(.L_x_626) ;  /* 0x0000009e04487947 */ /* 0x000fea000b800000 */
[----:B0-----:R0:W0:Y:S04]  /*20fb0*/  SHFL.IDX PT, R0, R3, 0x2, 0x181f ;  /* 0x00581f0003007f89 */ /* 0x00102800000e0000 */
[----:B----4-:R4:W0:Y:S02]  /*20fc0*/  SHFL.IDX PT, R14, R2, 0x2, 0x181f ;  /* 0x00581f00020e7f89 */ /* 0x01082400000e0000 */
.L_x_859:
        /* <DEDUP_REMOVED lines=9> */
[CC--:B0-----:R-:W-:Y:S02]  /*21060*/  @!P2 LEA R4, P0, R214.reuse, R14.reuse, 0x1 ;  /* 0x0000000ed604a211 */ /* 0x0c1fe400078008ff */
[C---:B------:R-:W-:Y:S02]  /*21070*/  @!P3 LEA R14, P1, R219.reuse, R14, 0x1 ;  /* 0x0000000edb0eb211 */ /* 0x040fe400078208ff */
[-C--:B------:R-:W-:Y:S02]  /*21080*/  @!P2 LEA.HI.X R5, R214, R0.reuse, R8, 0x1, P0 ;  /* 0x00000000d605a211 */ /* 0x080fe400000f0c08 */
[----:B------:R-:W-:-:S03]  /*21090*/  @!P3 LEA.HI.X R15, R219, R0, R7, 0x1, P1 ;  /* 0x00000000db0fb211 */ /* 0x000fc600008f0c07 */
[----:B------:R0:W-:Y:S04]  /*210a0*/  @!P2 ST.E.128 desc[UR50][R4.64], RZ ;  /* 0x000000ff0400a985 */ /* 0x0001e8000c101d32 */
[----:B------:R0:W-:Y:S02]  /*210b0*/  @!P3 ST.E.128 desc[UR50][R14.64], RZ ;  /* 0x000000ff0e00b985 */ /* 0x0001e4000c101d32 */
.L_x_628:
[----:B------:R-:W-:Y:S05]  /*210c0*/  BSYNC B1 ;  /* 0x0000000000017941 */ /* 0x000fea0003800000 */
.L_x_627:
[----:B------:R-:W-:-:S03]  /*210d0*/  UMOV UR4, 0xffffffff ;  /* 0xffffffff00047882 */ /* 0x000fc60000000000 */
[----:B------:R-:W-:Y:S05]  /*210e0*/  BRA.DIV UR4, `(.L_x_629) ;  /* 0x0000009e04407947 */ /* 0x000fea000b800000 */
[----:B0-----:R0:W0:Y:S04]  /*210f0*/  SHFL.IDX PT, R0, R3, 0x3, 0x181f ;  /* 0x00781f0003007f89 */ /* 0x00102800000e0000 */
[----:B------:R0:W0:Y:S02]  /*21100*/  SHFL.IDX PT, R14, R2, 0x3, 0x181f ;  /* 0x00781f00020e7f89 */ /* 0x00002400000e0000 */
.L_x_863:
[----:B0-234-:R-:W-:-:S04]  /*21110*/  IADD3 R2, R6, 0x60, RZ ;  /* 0x0000006006027810 */ /* 0x01dfc80007ffe0ff */
[----:B------:R-:W-:-:S13]  /*21120*/  ISETP.GE.AND P0, PT, R2, R21, PT ;  /* 0x000000150200720c */ /* 0x000fda0003f06270 */
[----:B------:R-:W-:Y:S05]  /*21130*/  @P0 BRA `(.L_x_616) ;  /* 0x00000000002c0947 */ /* 0x000fea0003800000 */
[----:B------:R-:W-:Y:S01]  /*21140*/  ULDC UR4, c[0x0][0xac8] ;  /* 0x0002b20000047ab9 */ /* 0x000fe20000000800 */
[----:B------:R-:W-:Y:S02]  /*21150*/  SHF.R.S32.HI R5, RZ, 0x1f, R214 ;  /* 0x0000001fff057819 */ /* 0x000fe400000114d6 */
[----:B------:R-:W-:Y:S02]  /*21160*/  ISETP.GE.AND P2, PT, R214, UR4, PT ;  /* 0x00000004d6007c0c */ /* 0x000fe4000bf46270 */
[----:B------:R-:W-:Y:S02]  /*21170*/  ISETP.GE.AND P3, PT, R219, UR4, PT ;  /* 0x00000004db007c0c */ /* 0x000fe4000bf66270 */
[----:B------:R-:W-:-:S09]  /*21180*/  SHF.R.S32.HI R4, RZ, 0x1f, R219 ;  /* 0x0000001fff047819 */ /* 0x000fd200000114db */
[CC--:B------:R-:W-:Y:S02]  /*21190*/  @!P2 LEA R2, P0, R214.reuse, R14.reuse, 0x1 ;  /* 0x0000000ed602a211 */ /* 0x0c0fe400078008ff */
[C---:B------:R-:W-:Y:S02]  /*211a0*/  @!P3 LEA R14, P1, R219.reuse, R14, 0x1 ;  /* 0x0000000edb0eb211 */ /* 0x040fe400078208ff */
[-C--:B------:R-:W-:Y:S02]  /*211b0*/  @!P2 LEA.HI.X R3, R214, R0.reuse, R5, 0x1, P0 ;  /* 0x00000000d603a211 */ /* 0x080fe400000f0c05 */
[----:B------:R-:W-:-:S03]  /*211c0*/  @!P3 LEA.HI.X R15, R219, R0, R4, 0x1, P1 ;  /* 0x00000000db0fb211 */ /* 0x000fc600008f0c04 */
[----:B------:R0:W-:Y:S04]  /*211d0*/  @!P2 ST.E.128 desc[UR50][R2.64], RZ ;  /* 0x000000ff0200a985 */ /* 0x0001e8000c101d32 */
[----:B------:R0:W-:Y:S02]  /*211e0*/  @!P3 ST.E.128 desc[UR50][R14.64], RZ ;  /* 0x000000ff0e00b985 */ /* 0x0001e4000c101d32 */
.L_x_616:
[----:B------:R-:W-:Y:S05]  /*211f0*/  BSYNC B0 ;  /* 0x0000000000007941 */ /* 0x000fea0003800000 */
.L_x_606:
[----:B------:R-:W-:Y:S02]  /*21200*/  ULDC UR4, c[0x0][0xc3c] ;  /* 0x00030f0000047ab9 */ /* 0x000fe40000000800 */
[----:B-1----:R-:W-:-:S13]  /*21210*/  ISETP.GE.AND P0, PT, R171, UR4, PT ;  /* 0x00000004ab007c0c */ /* 0x002fda000bf06270 */
[----:B------:R-:W-:Y:S05]  /*21220*/  @!P0 BRA `(.L_x_630) ;  /* 0xfffffe0000c48947 */ /* 0x000fea000383ffff */
[----:B------:R-:W-:Y:S05]  /*21230*/  BRA `(.L_x_431) ;  /* 0x0000007800707947 */ /* 0x000fea0003800000 */
.L_x_429:
[----:B------:R-:W-:-:S08]  /*21240*/  NOP ;  /* 0x0000000000007918 */ /* 0x000fd00000000000 */
[----:B------:R-:W0:-:S00]  /*21250*/  USETMAXREG.DEALLOC.CTAPOOL 0x28 ;  /* 0x00000028000079c8 */ /* 0x000e0000080e0500 */
[----:B0-----:R-:W2:Y:S01]  /*21260*/  LDL.LU R3, [R1] ;  /* 0x0000000001037983 */ /* 0x001ea20000300800 */
[----:B------:R-:W-:-:S06]  /*21270*/  LOP3.LUT R0, R0, 0x3, RZ, 0xc0, !PT ;  /* 0x0000000300007812 */ /* 0x000fcc00078ec0ff */
[----:B------:R-:W0:Y:S02]  /*21280*/  SHFL.IDX PT, R0, R0, RZ, 0x1f ;  /* 0x00001fff00007589 */ /* 0x000e2400000e0000 */
[----:B0-----:R-:W-:-:S13]  /*21290*/  ISETP.NE.AND P0, PT, R0, RZ, PT ;  /* 0x000000ff0000720c */ /* 0x001fda0003f05270 */
[----:B------:R-:W-:Y:S01]  /*212a0*/  @P0 BAR.SYNC.DEFER_BLOCKING 0x5, 0x180 ;  /* 0x0146000000000b1d */ /* 0x000fe20000010000 */
[----:B--2---:R-:W-:-:S04]  /*212b0*/  LOP3.LUT R3, R3, 0xfffffeff, RZ, 0xc0, !PT ;  /* 0xfffffeff03037812 */ /* 0x004fc800078ec0ff */
[----:B------:R-:W-:-:S05]  /*212c0*/  @P0 LOP3.LUT R3, R3, 0x100, RZ, 0xfc, !PT ;  /* 0x0000010003030812 */ /* 0x000fca00078efcff */
[----:B------:R0:W-:Y:S02]  /*212d0*/  STL [R1], R3 ;  /* 0x0000000301007387 */ /* 0x0001e40000100800 */
[----:B0-----:R-:W-:-:S04]  /*212e0*/  @P0 MOV R3, 0x400 ;  /* 0x0000040000030802 */ /* 0x001fc80000000f00 */
[----:B------:R-:W-:-:S05]  /*212f0*/  @P0 LEA R2, R2, R3, 0x18 ;  /* 0x0000000302020211 */ /* 0x000fca00078ec0ff */
[----:B------:R0:W1:Y:S01]  /*21300*/  @P0 LDS.128 R16, [R2+0x298d0] ;  /* 0x0298d00002100984 */ /* 0x0000620000000c00 */
[----:B------:R-:W-:Y:S06]  /*21310*/  @P0 BAR.ARV 0x4, 0x180 ;  /* 0x0106000000000b1d */ /* 0x000fec0000002000 */
[----:B------:R-:W-:Y:S05]  /*21320*/  @P0 BRA `(.L_x_631) ;  /* 0x0000000800040947 */ /* 0x000fea0003800000 */
[----:B------:R-:W2:Y:S01]  /*21330*/  S2R R4, SR_TID.X ;  /* 0x0000000000047919 */ /* 0x000ea20000002100 */
[----:B------:R-:W-:Y:S01]  /*21340*/  ULDC UR4, c[0x0][0xc3c] ;  /* 0x00030f0000047ab9 */ /* 0x000fe20000000800 */
[----:B------:R-:W-:Y:S01]  /*21350*/  IMAD.MOV.U32 R0, RZ, RZ, RZ ;  /* 0x000000ffff007224 */ /* 0x000fe200078e00ff */
[----:B------:R-:W3:Y:S01]  /*21360*/  S2UR UR6, SR_CTAID.X ;  /* 0x00000000000679c3 */ /* 0x000ee20000002500 */
[----:B------:R-:W-:Y:S01]  /*21370*/  ULDC UR5, c[0x0][0xc38] ;  /* 0x00030e0000057ab9 */ /* 0x000fe20000000800 */
[----:B--2---:R-:W-:-:S04]  /*21380*/  LOP3.LUT R5, R4, 0x1f, RZ, 0xc0, !PT ;  /* 0x0000001f04057812 */ /* 0x004fc800078ec0ff */
[----:B------:R-:W-:-:S04]  /*21390*/  ISETP.NE.AND P0, PT, R5, 0x1f, PT ;  /* 0x0000001f0500780c */ /* 0x000fc80003f05270 */
[----:B------:R-:W-:-:S13]  /*213a0*/  ISETP.GE.OR P1, PT, R5, UR4, !P0 ;  /* 0x0000000405007c0c */ /* 0x000fda000c726670 */
[----:B0-----:R-:W0:Y:S02]  /*213b0*/  @!P1 LDC.64 R2, c[0x0][0xc80] ;  /* 0x00032000ff029b82 */ /* 0x001e240000000a00 */
[----:B0-----:R-:W-:-:S05]  /*213c0*/  @!P1 IMAD.WIDE.U32 R2, R5, 0x4, R2 ;  /* 0x0000000405029825 */ /* 0x001fca00078e0002 */
[----:B------:R-:W2:Y:S01]  /*213d0*/  @!P1 LDG.E R0, desc[UR50][R2.64] ;  /* 0x0000003202009981 */ /* 0x000ea2000c1e1900 */
[C---:B------:R-:W-:Y:S01]  /*213e0*/  ISETP.NE.AND P1, PT, R5.reuse, RZ, PT ;  /* 0x000000ff0500720c */ /* 0x040fe20003f25270 */
[----:B------:R-:W-:Y:S01]  /*213f0*/  UMOV UR4, URZ ;  /* 0x0000003f00047c82 */ /* 0x000fe20008000000 */
[C---:B------:R-:W-:Y:S01]  /*21400*/  ISETP.GE.U32.AND P2, PT, R5.reuse, 0x2, PT ;  /* 0x000000020500780c */ /* 0x040fe20003f46070 */
[----:B-1----:R-:W-:Y:S01]  /*21410*/  IMAD.MOV.U32 R16, RZ, RZ, RZ ;  /* 0x000000ffff107224 */ /* 0x002fe200078e00ff */
        /* <DEDUP_REMOVED lines=10> */
[----:B0-----:R-:W-:-:S04]  /*214c0*/  SEL R3, R6, RZ, P3 ;  /* 0x000000ff06037207 */ /* 0x001fc80001800000 */
[----:B------:R-:W-:-:S05]  /*214d0*/  IADD3 R3, R4, R3, RZ ;  /* 0x0000000304037210 */ /* 0x000fca0007ffe0ff */
[----:B------:R-:W0:Y:S02]  /*214e0*/  SHFL.UP PT, R2, R3, 0x8, RZ ;  /* 0x0500000003027989 */ /* 0x000e2400000e00ff */
[----:B0-----:R-:W-:-:S05]  /*214f0*/  SEL R2, R2, RZ, P4 ;  /* 0x000000ff02027207 */ /* 0x001fca0002000000 */
[----:B------:R-:W-:-:S05]  /*21500*/  IMAD.IADD R2, R3, 0x1, R2 ;  /* 0x0000000103027824 */ /* 0x000fca00078e0202 */
[----:B------:R-:W0:Y:S02]  /*21510*/  SHFL.UP PT, R6, R2, 0x10, RZ ;  /* 0x0600000002067989 */ /* 0x000e2400000e00ff */
[----:B0-----:R-:W-:-:S05]  /*21520*/  SEL R7, R6, RZ, P5 ;  /* 0x000000ff06077207 */ /* 0x001fca0002800000 */
[----:B------:R-:W-:-:S05]  /*21530*/  IMAD.IADD R7, R2, 0x1, R7 ;  /* 0x0000000102077824 */ /* 0x000fca00078e0207 */
[----:B------:R-:W0:Y:S02]  /*21540*/  SHFL.IDX PT, R4, R7, 0x1f, 0x1f ;  /* 0x03e01f0007047f89 */ /* 0x000e2400000e0000 */
[----:B0-----:R-:W-:-:S05]  /*21550*/  IMAD R4, R4, UR5, RZ ;  /* 0x0000000504047c24 */ /* 0x001fca000f8e02ff */
[----:B---3--:R-:W-:Y:S02]  /*21560*/  ISETP.GT.AND P6, PT, R4, UR6, PT ;  /* 0x0000000604007c0c */ /* 0x008fe4000bfc4270 */
[----:B------:R-:W-:-:S11]  /*21570*/  MOV R3, R4 ;  /* 0x0000000400037202 */ /* 0x000fd60000000f00 */
[----:B------:R-:W-:Y:S05]  /*21580*/  @P6 BRA `(.L_x_632) ;  /* 0x00000000009c6947 */ /* 0x000fea0003800000 */
[----:B------:R-:W0:Y:S01]  /*21590*/  LDC R10, c[0x0][0xc3c] ;  /* 0x00030f00ff0a7b82 */ /* 0x000e220000000800 */
[----:B------:R-:W-:Y:S01]  /*215a0*/  IMAD.MOV.U32 R4, RZ, RZ, R3 ;  /* 0x000000ffff047224 */ /* 0x000fe200078e0003 */
[----:B------:R-:W-:Y:S01]  /*215b0*/  UMOV UR4, URZ ;  /* 0x0000003f00047c82 */ /* 0x000fe20008000000 */
[----:B------:R-:W-:Y:S01]  /*215c0*/  ULDC UR7, c[0x0][0xc3c] ;  /* 0x00030f0000077ab9 */ /* 0x000fe20000000800 */
[----:B------:R-:W-:-:S05]  /*215d0*/  ULDC UR5, c[0x0][0xc38] ;  /* 0x00030e0000057ab9 */ /* 0x000fca0000000800 */
.L_x_636:
[----:B------:R-:W-:Y:S01]  /*215e0*/  UIADD3 UR4, UR4, 0x1f, URZ ;  /* 0x0000001f04047890 */ /* 0x000fe2000fffe03f */
[----:B------:R-:W-:-:S05]  /*215f0*/  IMAD.U32 R19, RZ, RZ, UR7 ;  /* 0x00000007ff137e24 */ /* 0x000fca000f8e00ff */
[----:B0-----:R-:W-:-:S13]  /*21600*/  ISETP.LE.AND P6, PT, R10, UR4, PT ;  /* 0x000000040a007c0c */ /* 0x001fda000bfc3270 */
[----:B------:R-:W-:Y:S05]  /*21610*/  @P6 BRA `(.L_x_633) ;  /* 0x0000000400246947 */ /* 0x000fea0003800000 */
[----:B------:R-:W-:Y:S01]  /*21620*/  VIADD R7, R5, UR4 ;  /* 0x0000000405077c36 */ /* 0x000fe20008000000 */
[----:B------:R-:W-:Y:S01]  /*21630*/  BSSY B0, `(.L_x_634) ;  /* 0x0000007000007945 */ /* 0x000fe20003800000 */
[----:B------:R-:W-:-:S03]  /*21640*/  MOV R0, RZ ;  /* 0x000000ff00007202 */ /* 0x000fc60000000f00 */
[----:B------:R-:W-:-:S13]  /*21650*/  ISETP.GE.OR P6, PT, R7, R10, !P0 ;  /* 0x0000000a0700720c */ /* 0x000fda00047c6670 */
[----:B------:R-:W-:Y:S05]  /*21660*/  @P6 BRA `(.L_x_635) ;  /* 0x00000000000c6947 */ /* 0x000fea0003800000 */
[----:B------:R-:W0:Y:S02]  /*21670*/  LDC.64 R2, c[0x0][0xc80] ;  /* 0x00032000ff027b82 */ /* 0x000e240000000a00 */
[----:B0-----:R-:W-:-:S05]  /*21680*/  IMAD.WIDE R2, R7, 0x4, R2 ;  /* 0x0000000407027825 */ /* 0x001fca00078e0202 */
[----:B------:R0:W5:Y:S02]  /*21690*/  LDG.E R0, desc[UR50][R2.64] ;  /* 0x0000003202007981 */ /* 0x000164000c1e1900 */
.L_x_635:
[----:B------:R-:W-:Y:S05]  /*216a0*/  BSYNC B0 ;  /* 0x0000000000007941 */ /* 0x000fea0003800000 */
.L_x_634:
        /* <DEDUP_REMOVED lines=15> */
[----:B------:R-:W0:Y:S02]  /*217a0*/  SHFL.IDX PT, R3, R9, 0x1f, 0x1f ;  /* 0x03e01f0009037f89 */ /* 0x000e2400000e0000 */
[----:B0-----:R-:W-:-:S04]  /*217b0*/  IMAD R3, R3, UR5, RZ ;  /* 0x0000000503037c24 */ /* 0x001fc8000f8e02ff */
[----:B------:R-:W-:-:S05]  /*217c0*/  IMAD.IADD R4, R3, 0x1, R4 ;  /* 0x0000000103047824 */ /* 0x000fca00078e0204 */
[----:B------:R-:W-:-:S13]  /*217d0*/  ISETP.GT.AND P6, PT, R4, UR6, PT ;  /* 0x0000000604007c0c */ /* 0x000fda000bfc4270 */
[----:B------:R-:W-:Y:S05]  /*217e0*/  @!P6 BRA `(.L_x_636) ;  /* 0xfffffffc007ce947 */ /* 0x000fea000383ffff */
[----:B------:R-:W-:-:S07]  /*217f0*/  IMAD.MOV.U32 R7, RZ, RZ, R9 ;  /* 0x000000ffff077224 */ /* 0x000fce00078e0009 */
.L_x_632:
[----:B------:R-:W-:-:S05]  /*21800*/  IADD3 R8, -R3, R4, RZ ;  /* 0x0000000403087210 */ /* 0x000fca0007ffe1ff */
[----:B------:R-:W-:-:S05]  /*21810*/  IMAD R2, R7, UR5, R8 ;  /* 0x0000000507027c24 */ /* 0x000fca000f8e0208 */
[----:B------:R-:W-:-:S13]  /*21820*/  ISETP.GT.AND P0, PT, R2, UR6, PT ;  /* 0x0000000602007c0c */ /* 0x000fda000bf04270 */
[----:B------:R-:W-:-:S04]  /*21830*/  VOTE.ANY R4, PT, !P0 ;  /* 0x0000000000047806 */ /* 0x000fc800040e0100 */
[----:B------:R-:W0:Y:S01]  /*21840*/  POPC R19, R4 ;  /* 0x0000000400137309 */ /* 0x000e220000000000 */
[----:B------:R-:W-:Y:S01]  /*21850*/  ISETP.NE.AND P0, PT, R4, RZ, PT ;  /* 0x000000ff0400720c */ /* 0x000fe20003f05270 */
[----:B0-----:R-:W0:Y:S02]  /*21860*/  SHFL.IDX PT, R10, R0, R19, 0x1f ;  /* 0x00001f13000a7589 */ /* 0x001e2400000e0000 */
[----:B0-----:R-:W-:-:S04]  /*21870*/  IABS R9, R10 ;  /* 0x0000000a00097213 */ /* 0x001fc80000000000 */
[----:B------:R-:W0:Y:S08]  /*21880*/  I2F.RP R6, R9 ;  /* 0x0000000900067306 */ /* 0x000e300000209400 */
[----:B0-----:R-:W0:Y:S02]  /*21890*/  MUFU.RCP R6, R6 ;  /* 0x0000000600067308 */ /* 0x001e240000001000 */
[----:B0-----:R-:W-:-:S06]  /*218a0*/  VIADD R2, R6, 0xffffffe ;  /* 0x0ffffffe06027836 */ /* 0x001fcc0000000000 */
[----:B------:R0:W1:Y:S01]  /*218b0*/  F2I.FTZ.U32.TRUNC.NTZ R3, R2 ;  /* 0x0000000200037305 */ /* 0x000062000021f000 */
[----:B------:R-:W-:Y:S05]  /*218c0*/  @!P0 BRA `(.L_x_637) ;  /* 0x0000000000088947 */ /* 0x000fea0003800000 */
[----:B------:R-:W-:-:S06]  /*218d0*/  VIADD R16, R19, 0xffffffff ;  /* 0xffffffff13107836 */ /* 0x000fcc0000000000 */
[----:B------:R2:W3:Y:S02]  /*218e0*/  SHFL.IDX PT, R16, R7, R16, 0x1f ;  /* 0x00001f1007107589 */ /* 0x0004e400000e0000 */
.L_x_637:
[----:B---3--:R-:W-:Y:S01]  /*218f0*/  IMAD R16, R16, UR5, R8 ;  /* 0x0000000510107c24 */ /* 0x008fe2000f8e0208 */
[----:B0-----:R-:W-:Y:S01]  /*21900*/  IABS R2, R10 ;  /* 0x0000000a00027213 */ /* 0x001fe20000000000 */
[----:B-1----:R-:W-:Y:S02]  /*21910*/  IMAD.MOV R0, RZ, RZ, -R3 ;  /* 0x000000ffff007224 */ /* 0x002fe400078e0a03 */
[----:B------:R-:W-:Y:S01]  /*21920*/  VIADD R19, R19, UR4 ;  /* 0x0000000413137c36 */ /* 0x000fe20008000000 */
[----:B------:R-:W-:Y:S01]  /*21930*/  IADD3 R11, -R16, UR6, RZ ;  /* 0x00000006100b7c10 */ /* 0x000fe2000fffe1ff */
[----:B--2---:R-:W-:Y:S01]  /*21940*/  IMAD R7, R0, R9, RZ ;  /* 0x0000000900077224 */ /* 0x004fe200078e02ff */
[----:B------:R-:W-:Y:S01]  /*21950*/  IADD3 R4, RZ, -R2, RZ ;  /* 0x80000002ff047210 */ /* 0x000fe20007ffe0ff */
[----:B------:R-:W-:Y:S01]  /*21960*/  IMAD.MOV.U32 R2, RZ, RZ, RZ ;  /* 0x000000ffff027224 */ /* 0x000fe200078e00ff */
[----:B------:R-:W-:-:S03]  /*21970*/  IABS R0, R11 ;  /* 0x0000000b00007213 */ /* 0x000fc60000000000 */
[----:B------:R-:W-:-:S04]  /*21980*/  IMAD.HI.U32 R2, R3, R7, R2 ;  /* 0x0000000703027227 */ /* 0x000fc800078e0002 */
[----:B------:R-:W-:Y:S02]  /*21990*/  IMAD.MOV.U32 R3, RZ, RZ, R0 ;  /* 0x000000ffff037224 */ /* 0x000fe400078e0000 */
[----:B------:R-:W-:Y:S02]  /*219a0*/  IMAD.MOV.U32 R0, RZ, RZ, R4 ;  /* 0x000000ffff007224 */ /* 0x000fe400078e0004 */
[----:B------:R-:W-:-:S04]  /*219b0*/  IMAD.HI.U32 R2, R2, R3, RZ ;  /* 0x0000000302027227 */ /* 0x000fc800078e00ff */
[----:B------:R-:W-:-:S05]  /*219c0*/  IMAD R0, R2, R0, R3 ;  /* 0x0000000002007224 */ /* 0x000fca00078e0203 */
[----:B------:R-:W-:-:S13]  /*219d0*/  ISETP.GT.U32.AND P1, PT, R9, R0, PT ;  /* 0x000000000900720c */ /* 0x000fda0003f24070 */
[-C--:B------:R-:W-:Y:S01]  /*219e0*/  @!P1 IADD3 R0, R0, -R9.reuse, RZ ;  /* 0x8000000900009210 */ /* 0x080fe20007ffe0ff */
[----:B------:R-:W-:Y:S01]  /*219f0*/  @!P1 VIADD R2, R2, 0x1 ;  /* 0x0000000102029836 */ /* 0x000fe20000000000 */
[----:B------:R-:W-:Y:S02]  /*21a00*/  ISETP.NE.AND P1, PT, R10, RZ, PT ;  /* 0x000000ff0a00720c */ /* 0x000fe40003f25270 */
[----:B------:R-:W-:Y:S02]  /*21a10*/  ISETP.GE.U32.AND P0, PT, R0, R9, PT ;  /* 0x000000090000720c */ /* 0x000fe40003f06070 */
[----:B------:R-:W-:-:S04]  /*21a20*/  LOP3.LUT R0, R11, R10, RZ, 0x3c, !PT ;  /* 0x0000000a0b007212 */ /* 0x000fc800078e3cff */
[----:B------:R-:W-:-:S07]  /*21a30*/  ISETP.GE.AND P2, PT, R0, RZ, PT ;  /* 0x000000ff0000720c */ /* 0x000fce0003f46270 */
[----:B------:R-:W-:-:S06]  /*21a40*/  @P0 VIADD R2, R2, 0x1 ;  /* 0x0000000102020836 */ /* 0x000fcc0000000000 */
[----:B------:R-:W-:Y:S01]  /*21a50*/  @!P2 IMAD.MOV R2, RZ, RZ, -R2 ;  /* 0x000000ffff02a224 */ /* 0x000fe200078e0a02 */
[----:B------:R-:W-:-:S04]  /*21a60*/  @!P1 LOP3.LUT R2, RZ, R10, RZ, 0x33, !PT ;  /* 0x0000000aff029212 */ /* 0x000fc800078e33ff */
[----:B------:R-:W-:Y:S01]  /*21a70*/  IADD3 R17, -R2, RZ, RZ ;  /* 0x000000ff02117210 */ /* 0x000fe20007ffe1ff */
[----:B------:R-:W-:-:S04]  /*21a80*/  IMAD.MOV.U32 R18, RZ, RZ, R2 ;  /* 0x000000ffff127224 */ /* 0x000fc800078e0002 */
[----:B------:R-:W-:Y:S01]  /*21a90*/  IMAD R17, R10, R17, R11 ;  /* 0x000000110a117224 */ /* 0x000fe200078e020b */
[----:B------:R-:W-:Y:S06]  /*21aa0*/  BRA `(.L_x_638) ;  /* 0x00000000000c7947 */ /* 0x000fec0003800000 */
.L_x_633:
[----:B------:R-:W-:Y:S01]  /*21ab0*/  IMAD.MOV.U32 R17, RZ, RZ, RZ ;  /* 0x000000ffff117224 */ /* 0x000fe200078e00ff */
[----:B------:R-:W-:Y:S01]  /*21ac0*/  MOV R16, UR6 ;  /* 0x0000000600107c02 */ /* 0x000fe20008000f00 */
[----:B------:R-:W-:-:S07]  /*21ad0*/  IMAD.MOV.U32 R18, RZ, RZ, RZ ;  /* 0x000000ffff127224 */ /* 0x000fce00078e00ff */
.L_x_638:
[----:B------:R-:W-:-:S13]  /*21ae0*/  ISETP.NE.AND P0, PT, R5, RZ, PT ;  /* 0x000000ff0500720c */ /* 0x000fda0003f05270 */
[----:B------:R-:W0:Y:S01]  /*21af0*/  @!P0 S2R R3, SR_CgaCtaId ;  /* 0x0000000000038919 */ /* 0x000e220000008800 */
[----:B------:R-:W-:-:S04]  /*21b00*/  @!P0 MOV R0, 0x400 ;  /* 0x0000040000008802 */ /* 0x000fc80000000f00 */
[----:B0-----:R-:W-:-:S05]  /*21b10*/  @!P0 LEA R0, R3, R0, 0x18 ;  /* 0x0000000003008211 */ /* 0x001fca00078ec0ff */
[----:B------:R2:W-:Y:S01]  /*21b20*/  @!P0 STS.128 [R0+0x298d0], R16 ;  /* 0x0298d01000008388 */ /* 0x0005e20000000c00 */
[----:B------:R-:W-:Y:S06]  /*21b30*/  BAR.ARV 0x5, 0x180 ;  /* 0x0146000000007b1d */ /* 0x000fec0000002000 */
.L_x_631:
[----:B------:R3:W-:Y:S01]  /*21b40*/  STL [R1+0x48], RZ ;  /* 0x000048ff01007387 */ /* 0x0007e20000100800 */
[----:B------:R-:W-:Y:S01]  /*21b50*/  ULDC UR4, c[0x0][0xc3c] ;  /* 0x00030f0000047ab9 */ /* 0x000fe20000000800 */
[----:B------:R-:W-:Y:S01]  /*21b60*/  IMAD.MOV.U32 R34, RZ, RZ, 0x1 ;  /* 0x00000001ff227424 */ /* 0x000fe200078e00ff */
[----:B-1----:R-:W-:Y:S01]  /*21b70*/  ISETP.GE.AND P0, PT, R19, UR4, PT ;  /* 0x0000000413007c0c */ /* 0x002fe2000bf06270 */
[----:B------:R-:W-:-:S12]  /*21b80*/  IMAD.MOV.U32 R23, RZ, RZ, RZ ;  /* 0x000000ffff177224 */ /* 0x000fd800078e00ff */
[----:B---3--:R-:W-:Y:S05]  /*21b90*/  @P0 BRA `(.L_x_639) ;  /* 0x0000006c001c0947 */ /* 0x008fea0003800000 */
[----:B------:R-:W1:Y:S01]  /*21ba0*/  S2R R12, SR_TID.X ;  /* 0x00000000000c7919 */ /* 0x000e620000002100 */
[----:B------:R-:W3:Y:S01]  /*21bb0*/  S2UR UR4, SR_CgaCtaId ;  /* 0x00000000000479c3 */ /* 0x000ee20000008800 */
[----:B------:R-:W-:Y:S01]  /*21bc0*/  MOV R22, 0x400 ;  /* 0x0000040000167802 */ /* 0x000fe20000000f00 */
[----:B------:R-:W-:Y:S01]  /*21bd0*/  BSSY B7, `(.L_x_639) ;  /* 0x00006c3000077945 */ /* 0x000fe20003800000 */
[----:B------:R-:W-:Y:S01]  /*21be0*/  IMAD.MOV.U32 R35, RZ, RZ, 0x1 ;  /* 0x00000001ff237424 */ /* 0x000fe200078e00ff */
[----:B------:R-:W-:Y:S01]  /*21bf0*/  MOV R34, 0x1 ;  /* 0x0000000100227802 */ /* 0x000fe20000000f00 */
[----:B------:R-:W-:Y:S01]  /*21c00*/  IMAD.MOV.U32 R28, RZ, RZ, RZ ;  /* 0x000000ffff1c7224 */ /* 0x000fe200078e00ff */
[----:B------:R-:W-:Y:S01]  /*21c10*/  ULDC.64 UR40, c[0x0][0x198] ;  /* 0x0000660000287ab9 */ /* 0x000fe20000000a00 */
[----:B------:R-:W-:Y:S01]  /*21c20*/  IMAD.MOV.U32 R23, RZ, RZ, RZ ;  /* 0x000000ffff177224 */ /* 0x000fe200078e00ff */
[----:B------:R-:W-:Y:S02]  /*21c30*/  ULOP3.LUT UR39, UR36, 0x2, URZ, 0xfc, !UPT ;  /* 0x0000000224277892 */ /* 0x000fe4000f8efc3f */
[----:B------:R-:W-:Y:S01]  /*21c40*/  ULOP3.LUT UR37, UR36, 0x1, URZ, 0xfc, !UPT ;  /* 0x0000000124257892 */ /* 0x000fe2000f8efc3f */
[----:B------:R-:W-:Y:S01]  /*21c50*/  ULDC UR38, c[0x0][0xc] ;  /* 0x0000030000267ab9 */ /* 0x000fe20000000800 */
[C---:B-1----:R-:W-:Y:S01]  /*21c60*/  LOP3.LUT R10, R12.reuse, 0x7f, RZ, 0xc0, !PT ;  /* 0x0000007f0c0a7812 */ /* 0x042fe200078ec0ff */
[C---:B------:R-:W-:Y:S01]  /*21c70*/  IMAD.SHL.U32 R3, R12.reuse, 0x80, RZ ;  /* 0x000000800c037824 */ /* 0x040fe200078e00ff */
[C---:B0-----:R-:W-:Y:S01]  /*21c80*/  SHF.L.U32 R2, R12.reuse, 0x4, RZ ;  /* 0x000000040c027819 */ /* 0x041fe200000006ff */
[C---:B------:R-:W-:Y:S01]  /*21c90*/  IMAD.SHL.U32 R11, R12.reuse, 0x2, RZ ;  /* 0x000000020c0b7824 */ /* 0x040fe200078e00ff */
[----:B------:R-:W-:Y:S01]  /*21ca0*/  SHF.R.U32.HI R7, RZ, 0x5, R10 ;  /* 0x00000005ff077819 */ /* 0x000fe2000001160a */
[----:B------:R-:W-:Y:S01]  /*21cb0*/  IMAD.SHL.U32 R37, R12, 0x4, RZ ;  /* 0x000000040c257824 */ /* 0x000fe200078e00ff */
[----:B--2---:R-:W-:-:S02]  /*21cc0*/  LOP3.LUT R0, R2, 0x1b0, RZ, 0xc0, !PT ;  /* 0x000001b002007812 */ /* 0x004fc400078ec0ff */
[----:B------:R-:W-:Y:S01]  /*21cd0*/  SHF.R.U32.HI R5, RZ, 0x1, R12 ;  /* 0x00000001ff057819 */ /* 0x000fe2000001160c */
[----:B------:R-:W-:Y:S01]  /*21ce0*/  IMAD.SHL.U32 R9, R7, 0x200, RZ ;  /* 0x0000020007097824 */ /* 0x000fe200078e00ff */
[----:B------:R-:W-:Y:S02]  /*21cf0*/  LOP3.LUT R4, R3, 0x380, RZ, 0xc0, !PT ;  /* 0x0000038003047812 */ /* 0x000fe400078ec0ff */
[----:B------:R-:W-:Y:S02]  /*21d00*/  LOP3.LUT R11, R0, 0x30, R11, 0x78, !PT ;  /* 0x00000030000b7812 */ /* 0x000fe400078e780b */
[----:B------:R-:W-:Y:S02]  /*21d10*/  SHF.L.U32 R0, R12, 0x5, RZ ;  /* 0x000000050c007819 */ /* 0x000fe400000006ff */
[----:B------:R-:W-:Y:S02]  /*21d20*/  LOP3.LUT R6, R9, 0x40, R2, 0xf8, !PT ;  /* 0x0000004009067812 */ /* 0x000fe400078ef802 */
[----:B------:R-:W-:-:S02]  /*21d30*/  LOP3.LUT R5, R4, 0x30, R5, 0xf8, !PT ;  /* 0x0000003004057812 */ /* 0x000fc400078ef805 */
[----:B------:R-:W-:Y:S02]  /*21d40*/  LOP3.LUT R4, R0, 0x80, RZ, 0xc0, !PT ;  /* 0x0000008000047812 */ /* 0x000fe400078ec0ff */
[----:B------:R-:W-:Y:S02]  /*21d50*/  LOP3.LUT R8, R6, R11, RZ, 0xfc, !PT ;  /* 0x0000000b06087212 */ /* 0x000fe400078efcff */
[----:B------:R-:W-:Y:S02]  /*21d60*/  LOP3.LUT R6, R4, 0x10, R12, 0xf8, !PT ;  /* 0x0000001004067812 */ /* 0x000fe400078ef80c */
[----:B------:R-:W-:Y:S01]  /*21d70*/  LOP3.LUT R9, R9, 0x60, R0, 0xf8, !PT ;  /* 0x0000006009097812 */ /* 0x000fe200078ef800 */
[----:B------:R-:W-:Y:S01]  /*21d80*/  STL [R1+0x18], R8 ;  /* 0x0000180801007387 */ /* 0x000fe20000100800 */
[----:B------:R-:W-:Y:S02]  /*21d90*/  LOP3.LUT R4, R5, 0x70, R2, 0x78, !PT ;  /* 0x0000007005047812 */ /* 0x000fe400078e7802 */
[----:B------:R-:W-:-:S02]  /*21da0*/  LOP3.LUT R6, R6, 0x10, R37, 0x78, !PT ;  /* 0x0000001006067812 */ /* 0x000fc400078e7825 */
[----:B------:R-:W-:Y:S02]  /*21db0*/  LOP3.LUT R9, R9, 0x100, R0, 0xf8, !PT ;  /* 0x0000010009097812 */ /* 0x000fe400078ef800 */
[----:B------:R-:W-:Y:S02]  /*21dc0*/  LOP3.LUT R4, R4, 0xc00, R3, 0xf8, !PT ;  /* 0x00000c0004047812 */ /* 0x000fe400078ef803 */
[----:B------:R-:W-:Y:S01]  /*21dd0*/  LOP3.LUT R3, R9, R6, RZ, 0xfc, !PT ;  /* 0x0000000609037212 */ /* 0x000fe200078efcff */
[----:B------:R-:W-:Y:S01]  /*21de0*/  IMAD.SHL.U32 R6, R7, 0x400, RZ ;  /* 0x0000040007067824 */ /* 0x000fe200078e00ff */
[----:B------:R-:W-:Y:S01]  /*21df0*/  R2P PR, R12, 0x14 ;  /* 0x000000140c007804 */ /* 0x000fe20000000000 */
[----:B------:R3:W-:Y:S01]  /*21e00*/  STL [R1+0x24], R4 ;  /* 0x0000240401007387 */ /* 0x0007e20000100800 */
[----:B------:R-:W-:Y:S02]  /*21e10*/  LOP3.LUT R11, R0, 0x380, RZ, 0xc0, !PT ;  /* 0x00000380000b7812 */ /* 0x000fe400078ec0ff */
[----:B------:R-:W-:Y:S01]  /*21e20*/  SHF.R.U32.HI R5, RZ, 0x2, R10 ;  /* 0x00000002ff057819 */ /* 0x000fe2000001160a */
[----:B------:R0:W-:Y:S01]  /*21e30*/  STL [R1+0x20], R3 ;  /* 0x0000200301007387 */ /* 0x0001e20000100800 */
[----:B------:R-:W-:-:S02]  /*21e40*/  LOP3.LUT R11, R11, 0x30, R2, 0xf8, !PT ;  /* 0x000000300b0b7812 */ /* 0x000fc400078ef802 */
[----:B------:R-:W-:Y:S02]  /*21e50*/  LOP3.LUT R2, R2, 0x30, RZ, 0xc0, !PT ;  /* 0x0000003002027812 */ /* 0x000fe400078ec0ff */
[----:B------:R-:W-:Y:S02]  /*21e60*/  LOP3.LUT R0, R5, 0x60, R0, 0xf8, !PT ;  /* 0x0000006005007812 */ /* 0x000fe400078ef800 */
[----:B---3--:R-:W-:Y:S02]  /*21e70*/  MOV R4, UR4 ;  /* 0x0000000400047c02 */ /* 0x008fe40008000f00 */
[----:B------:R-:W-:Y:S01]  /*21e80*/  LOP3.LUT R37, R11, 0x70, R37, 0x78, !PT ;  /* 0x000000700b257812 */ /* 0x000fe200078e7825 */
[----:B0-----:R-:W-:Y:S01]  /*21e90*/  IMAD.MOV.U32 R3, RZ, RZ, 0x40 ;  /* 0x00000040ff037424 */ /* 0x001fe200078e00ff */
[----:B------:R-:W-:-:S04]  /*21ea0*/  LEA R22, R4, R22, 0x18 ;  /* 0x0000001604167211 */ /* 0x000fc800078ec0ff */
[C---:B------:R-:W-:Y:S02]  /*21eb0*/  SEL R6, R3.reuse, 0xffffffc0, !P2 ;  /* 0xffffffc003067807 */ /* 0x040fe40005000000 */
[----:B------:R-:W-:-:S03]  /*21ec0*/  SEL R3, R3, 0xffffffc0, !P4 ;  /* 0xffffffc003037807 */ /* 0x000fc60006000000 */
[----:B------:R-:W-:Y:S04]  /*21ed0*/  STL [R1+0x28], R6 ;  /* 0x0000280601007387 */ /* 0x000fe80000100800 */
[----:B------:R0:W-:Y:S04]  /*21ee0*/  STL [R1+0x14], R4 ;  /* 0x0000140401007387 */ /* 0x0001e80000100800 */
[----:B------:R1:W-:Y:S04]  /*21ef0*/  STL [R1+0x4], R3 ;  /* 0x0000040301007387 */ /* 0x0003e80000100800 */
[----:B------:R2:W-:Y:S01]  /*21f00*/  STL [R1+0x48], RZ ;  /* 0x000048ff01007387 */ /* 0x0005e20000100800 */
[----:B0-----:R-:W-:-:S02]  /*21f10*/  LOP3.LUT R4, R2, 0x40, RZ, 0xfc, !PT ;  /* 0x0000004002047812 */ /* 0x001fc400078efcff */
[----:B-1----:R-:W-:Y:S02]  /*21f20*/  LOP3.LUT R3, R2, 0x80, RZ, 0xfc, !PT ;  /* 0x0000008002037812 */ /* 0x002fe400078efcff */
[----:B------:R-:W-:Y:S01]  /*21f30*/  LOP3.LUT R2, R0, 0x80, RZ, 0xfc, !PT ;  /* 0x0000008000027812 */ /* 0x000fe200078efcff */
[----:B------:R-:W-:-:S05]  /*21f40*/  IMAD.IADD R0, R22, 0x1, R8 ;  /* 0x0000000116007824 */ /* 0x000fca00078e0208 */
[----:B------:R2:W-:Y:S02]  /*21f50*/  STL [R1+0x2c], R0 ;  /* 0x00002c0001007387 */ /* 0x0005e40000100800 */
.L_x_755:
[----:B0-----:R-:W0:Y:S02]  /*21f60*/  LDC.64 R24, c[0x0][0xc88] ;  /* 0x00032200ff187b82 */ /* 0x001e240000000a00 */
[----:B0-----:R-:W-:-:S06]  /*21f70*/  IMAD.WIDE R24, R19, 0x4, R24 ;  /* 0x0000000413187825 */ /* 0x001fcc00078e0218 */
[----:B------:R-:W2:Y:S01]  /*21f80*/  LDG.E R24, desc[UR50][R24.64] ;  /* 0x0000003218187981 */ /* 0x000ea2000c1e1900 */
[----:B------:R-:W-:Y:S05]  /*21f90*/  YIELD ;  /* 0x0000000000007946 */ /* 0x000fea0003800000 */
[----:B------:R-:W-:Y:S01]  /*21fa0*/  ULDC.64 UR4, c[0x0][0xa28] ;  /* 0x00028a0000047ab9 */ /* 0x000fe20000000a00 */
[----:B------:R-:W-:Y:S01]  /*21fb0*/  ULDC.64 UR8, c[0x0][0xa18] ;  /* 0x0002860000087ab9 */ /* 0x000fe20000000a00 */
[----:B------:R-:W-:Y:S01]  /*21fc0*/  ISETP.NE.U32.AND P0, PT, RZ, UR4, PT ;  /* 0x00000004ff007c0c */ /* 0x000fe2000bf05070 */
[----:B------:R-:W-:Y:S01]  /*21fd0*/  IMAD.MOV.U32 R9, RZ, RZ, RZ ;  /* 0x000000ffff097224 */ /* 0x000fe200078e00ff */
[----:B------:R-:W-:-:S02]  /*21fe0*/  ULDC.64 UR6, c[0x0][0xa10] ;  /* 0x0002840000067ab9 */ /* 0x000fc40000000a00 */
[----:B------:R-:W-:Y:S02]  /*21ff0*/  ISETP.NE.AND.EX P0, PT, RZ, UR5, PT, P0 ;  /* 0x00000005ff007c0c */ /* 0x000fe4000bf05300 */
[----:B------:R-:W-:-:S04]  /*22000*/  ISETP.NE.U32.AND P2, PT, RZ, UR8, PT ;  /* 0x00000008ff007c0c */ /* 0x000fc8000bf45070 */
[----:B------:R-:W-:Y:S02]  /*22010*/  ISETP.NE.AND.EX P2, PT, RZ, UR9, PT, P2 ;  /* 0x00000009ff007c0c */ /* 0x000fe4000bf45320 */
[----:B------:R-:W-:Y:S02]  /*22020*/  MOV R29, RZ ;  /* 0x000000ff001d7202 */ /* 0x000fe40000000f00 */
[----:B-12---:R-:W-:-:S03]  /*22030*/  SHF.R.S32.HI R0, RZ, 0x1f, R24 ;  /* 0x0000001fff007819 */ /* 0x006fc60000011418 */
[C---:B---3--:R-:W-:Y:S01]  /*22040*/  @P0 LEA R2, P1, R24.reuse, UR4, 0x2 ;  /* 0x0000000418020c11 */ /* 0x048fe2000f8210ff */
[C---:B------:R-:W-:Y:S01]  /*22050*/  IMAD.SHL.U32 R26, R24.reuse, 0x4, RZ ;  /* 0x00000004181a7824 */ /* 0x040fe200078e00ff */
[C-C-:B------:R-:W-:Y:S01]  /*22060*/  SHF.L.U64.HI R27, R24.reuse, 0x2, R0.reuse ;  /* 0x00000002181b7819 */ /* 0x140fe20000010200 */
[----:B------:R0:W-:Y:S01]  /*22070*/  STL [R1+0x40], R0 ;  /* 0x0000400001007387 */ /* 0x0001e20000100800 */
[----:B------:R-:W-:Y:S01]  /*22080*/  @P0 LEA.HI.X R3, R24, UR5, R0, 0x2, P1 ;  /* 0x0000000518030c11 */ /* 0x000fe200088f1400 */
[----:B------:R-:W-:-:S04]  /*22090*/  ULDC.64 UR4, c[0x0][0xa00] ;  /* 0x0002800000047ab9 */ /* 0x000fc80000000a00 */
[----:B------:R1:W2:Y:S01]  /*220a0*/  @P0 LDG.E R9, desc[UR50][R2.64] ;  /* 0x0000003202090981 */ /* 0x0002a2000c1e1900 */
[----:B------:R-:W-:Y:S02]  /*220b0*/  ISETP.NE.U32.AND P0, PT, RZ, UR4, PT ;  /* 0x00000004ff007c0c */ /* 0x000fe4000bf05070 */
[----:B------:R-:W-:Y:S01]  /*220c0*/  ISETP.NE.U32.AND P1, PT, RZ, UR6, PT ;  /* 0x00000006ff007c0c */ /* 0x000fe2000bf25070 */
[----:B0-----:R-:W-:Y:S01]  /*220d0*/  IMAD.MOV.U32 R0, RZ, RZ, RZ ;  /* 0x000000ffff007224 */ /* 0x001fe200078e00ff */
[----:B------:R-:W-:Y:S02]  /*220e0*/  ISETP.NE.AND.EX P0, PT, RZ, UR5, PT, P0 ;  /* 0x00000005ff007c0c */ /* 0x000fe4000bf05300 */
[----:B------:R-:W-:Y:S02]  /*220f0*/  ISETP.NE.AND.EX P1, PT, RZ, UR7, PT, P1 ;  /* 0x00000007ff007c0c */ /* 0x000fe4000bf25310 */
[C---:B------:R-:W-:Y:S02]  /*22100*/  IADD3 R4, P4, R26.reuse, UR6, RZ ;  /* 0x000000061a047c10 */ /* 0x040fe4000ff9e0ff */
[----:B-1----:R-:W-:Y:S01]  /*22110*/  IADD3 R2, P3, R26, UR4, RZ ;  /* 0x000000041a027c10 */ /* 0x002fe2000ff7e0ff */
[----:B------:R-:W-:Y:S01]  /*22120*/  ULDC UR4, c[0x0][0x288] ;  /* 0x0000a20000047ab9 */ /* 0x000fe20000000800 */
[----:B------:R-:W-:-:S02]  /*22130*/  IADD3.X R5, R27, UR7, RZ, P4, !PT ;  /* 0x000000071b057c10 */ /* 0x000fc4000a7fe4ff */
[C---:B------:R-:W-:Y:S02]  /*22140*/  IADD3.X R3, R27.reuse, UR5, RZ, P3, !PT ;  /* 0x000000051b037c10 */ /* 0x040fe40009ffe4ff */
[----:B------:R-:W-:Y:S01]  /*22150*/  @P2 IADD3 R6, P3, R26, UR8, RZ ;  /* 0x000000081a062c10 */ /* 0x000fe2000ff7e0ff */
[----:B------:R-:W-:Y:S01]  /*22160*/  IMAD.U32 R8, RZ, RZ, UR4 ;  /* 0x00000004ff087e24 */ /* 0x000fe2000f8e00ff */
[----:B------:R-:W-:Y:S01]  /*22170*/  ULDC.64 UR4, c[0x0][0x418] ;  /* 0x0001060000047ab9 */ /* 0x000fe20000000a00 */
[----:B------:R-:W5:Y:S01]  /*22180*/  @P0 LDG.E R29, desc[UR50][R2.64] ;  /* 0x00000032021d0981 */ /* 0x000f62000c1e1900 */
[----:B------:R-:W-:-:S03]  /*22190*/  @P2 IADD3.X R7, R27, UR9, RZ, P3, !PT ;  /* 0x000000091b072c10 */ /* 0x000fc60009ffe4ff */
[----:B------:R-:W5:Y:S04]  /*221a0*/  @P1 LDG.E R0, desc[UR50][R4.64] ;  /* 0x0000003204001981 */ /* 0x000f68000c1e1900 */
[----:B------:R0:W3:Y:S01]  /*221b0*/  @P2 LDG.E R8, desc[UR50][R6.64] ;  /* 0x0000003206082981 */ /* 0x0000e2000c1e1900 */
[----:B------:R-:W-:-:S03]  /*221c0*/  UISETP.NE.U32.AND UP0, UPT, UR4, URZ, UPT ;  /* 0x0000003f0400728c */ /* 0x000fc6000bf05070 */
[----:B------:R-:W-:Y:S01]  /*221d0*/  ULDC UR4, c[0x0][0x424] ;  /* 0x0001090000047ab9 */ /* 0x000fe20000000800 */
[----:B------:R-:W-:-:S03]  /*221e0*/  UISETP.NE.AND.EX UP0, UPT, UR5, URZ, UPT, UP0 ;  /* 0x0000003f0500728c */ /* 0x000fc6000bf05300 */
[----:B------:R-:W-:Y:S01]  /*221f0*/  ULDC UR5, c[0x0][0x2f0] ;  /* 0x0000bc0000057ab9 */ /* 0x000fe20000000800 */
[----:B------:R-:W-:-:S04]  /*22200*/  USEL UR4, UR4, 0x1, UP0 ;  /* 0x0000000104047887 */ /* 0x000fc80008000000 */
[----:B------:R-:W-:-:S03]  /*22210*/  UIMAD UR4, UR4, UR5, URZ ;  /* 0x00000005040472a4 */ /* 0x000fc6000f8e023f */
[----:B------:R-:W-:Y:S02]  /*22220*/  ULDC UR5, c[0x0][0x348] ;  /* 0x0000d20000057ab9 */ /* 0x000fe40000000800 */
[----:B0-----:R-:W-:Y:S01]  /*22230*/  IMAD.U32 R6, RZ, RZ, UR5 ;  /* 0x00000005ff067e24 */ /* 0x001fe2000f8e00ff */
[----:B------:R-:W-:Y:S01]  /*22240*/  MOV R7, UR4 ;  /* 0x0000000400077c02 */ /* 0x000fe20008000f00 */
[----:B--2---:R0:W-:Y:S04]  /*22250*/  STL [R1+0xc], R9 ;  /* 0x00000c0901007387 */ /* 0x0041e80000100800 */
[----:B---3--:R0:W-:Y:S01]  /*22260*/  STL [R1+0x44], R8 ;  /* 0x0000440801007387 */ /* 0x0081e20000100800 */
[----:B------:R-:W-:Y:S05]  /*22270*/  @P2 BRA `(.L_x_640) ;  /* 0x0000000000142947 */ /* 0x000fea0003800000 */
[----:B------:R-:W-:Y:S05]  /*22280*/  @!P0 BRA `(.L_x_640) ;  /* 0x0000000000108947 */ /* 0x000fea0003800000 */
[----:B0-----:R-:W2:Y:S04]  /*22290*/  LDG.E R8, desc[UR50][R2.64] ;  /* 0x0000003202087981 */ /* 0x001ea8000c1e1900 */
[----:B------:R-:W2:Y:S02]  /*222a0*/  LDG.E R2, desc[UR50][R2.64+0x4] ;  /* 0x0000043202027981 */ /* 0x000ea4000c1e1900 */
[----:B--2---:R-:W-:-:S05]  /*222b0*/  IMAD.IADD R2, R2, 0x1, -R8 ;  /* 0x0000000102027824 */ /* 0x004fca00078e0a08 */
[----:B------:R1:W-:Y:S02]  /*222c0*/  STL [R1+0x44], R2 ;  /* 0x0000440201007387 */ /* 0x0003e40000100800 */
.L_x_640:
[----:B------:R-:W-:Y:S01]  /*222d0*/  ULDC.64 UR4, c[0x0][0xa20] ;  /* 0x0002880000047ab9 */ /* 0x000fe20000000a00 */
[----:B------:R-:W-:Y:S01]  /*222e0*/  IMAD.MOV.U32 R33, RZ, RZ, R24 ;  /* 0x000000ffff217224 */ /* 0x000fe200078e0018 */
[----:B------:R-:W-:-:S04]  /*222f0*/  ISETP.NE.U32.AND P0, PT, RZ, UR4, PT ;  /* 0x00000004ff007c0c */ /* 0x000fc8000bf05070 */
[----:B------:R-:W-:-:S13]  /*22300*/  ISETP.NE.AND.EX P0, PT, RZ, UR5, PT, P0 ;  /* 0x00000005ff007c0c */ /* 0x000fda000bf05300 */
[----:B------:R-:W-:Y:S05]  /*22310*/  @!P0 BRA `(.L_x_641) ;  /* 0x0000000000108947 */ /* 0x000fea0003800000 */
[----:B-1----:R-:W-:-:S04]  /*22320*/  IADD3 R2, P0, R26, UR4, RZ ;  /* 0x000000041a027c10 */ /* 0x002fc8000ff1e0ff */
[----:B------:R-:W-:-:S05]  /*22330*/  IADD3.X R3, R27, UR5, RZ, P0, !PT ;  /* 0x000000051b037c10 */ /* 0x000fca00087fe4ff */
[----:B------:R2:W5:Y:S01]  /*22340*/  LDG.E R7, desc[UR50][R2.64] ;  /* 0x0000003202077981 */ /* 0x000562000c1e1900 */
[----:B------:R-:W-:Y:S05]  /*22350*/  BRA `(.L_x_642) ;  /* 0x0000000000247947 */ /* 0x000fea0003800000 */
.L_x_641:
[----:B------:R-:W-:Y:S02]  /*22360*/  ULDC.64 UR4, c[0x0][0xa08] ;  /* 0x0002820000047ab9 */ /* 0x000fe40000000a00 */
[----:B------:R-:W-:-:S04]  /*22370*/  ISETP.NE.U32.AND P0, PT, RZ, UR4, PT ;  /* 0x00000004ff007c0c */ /* 0x000fc8000bf05070 */
[----:B------:R-:W-:-:S13]  /*22380*/  ISETP.NE.AND.EX P0, PT, RZ, UR5, PT, P0 ;  /* 0x00000005ff007c0c */ /* 0x000fda000bf05300 */
[----:B------:R-:W-:Y:S05]  /*22390*/  @!P0 BRA `(.L_x_642) ;  /* 0x0000000000148947 */ /* 0x000fea0003800000 */
[----:B-1----:R-:W1:Y:S02]  /*223a0*/  LDC.64 R2, c[0x0][0xa08] ;  /* 0x00028200ff027b82 */ /* 0x002e640000000a00 */
[----:B-1----:R-:W-:-:S05]  /*223b0*/  IMAD.WIDE R2, R33, 0x4, R2 ;  /* 0x0000000421027825 */ /* 0x002fca00078e0202 */
[----:B------:R-:W2:Y:S04]  /*223c0*/  LDG.E R7, desc[UR50][R2.64] ;  /* 0x0000003202077981 */ /* 0x000ea8000c1e1900 */
[----:B------:R-:W2:Y:S02]  /*223d0*/  LDG.E R2, desc[UR50][R2.64+0x4] ;  /* 0x0000043202027981 */ /* 0x000ea4000c1e1900 */
[----:B--2---:R-:W-:-:S07]  /*223e0*/  IMAD.IADD R7, R2, 0x1, -R7 ;  /* 0x0000000102077824 */ /* 0x004fce00078e0a07 */
.L_x_642:
[----:B-12---:R-:W2:Y:S04]  /*223f0*/  @P1 LDG.E R2, desc[UR50][R4.64] ;  /* 0x0000003204021981 */ /* 0x006ea8000c1e1900 */
[----:B------:R-:W2:Y:S01]  /*22400*/  @P1 LDG.E R4, desc[UR50][R4.64+0x4] ;  /* 0x0000043204041981 */ /* 0x000ea2000c1e1900 */
[----:B-----5:R-:W-:Y:S01]  /*22410*/  IMAD.IADD R7, R7, 0x1, -R9 ;  /* 0x0000000107077824 */ /* 0x020fe200078e0a09 */
[----:B------:R-:W-:Y:S01]  /*22420*/  BSSY B0, `(.L_x_643) ;  /* 0x0000118000007945 */ /* 0x000fe20003800000 */
[----:B--2---:R-:W-:-:S05]  /*22430*/  @P1 IADD3 R6, -R2, R4, RZ ;  /* 0x0000000402061210 */ /* 0x004fca0007ffe1ff */
[----:B------:R-:W-:-:S04]  /*22440*/  IMAD.IADD R25, R7, 0x1, R6 ;  /* 0x0000000107197824 */ /* 0x000fc800078e0206 */
[----:B------:R-:W-:-:S04]  /*22450*/  VIADD R32, R25, 0x9f ;  /* 0x0000009f19207836 */ /* 0x000fc80000000000 */
[----:B------:R-:W-:-:S05]  /*22460*/  IMAD.HI R32, R32, 0x66666667, RZ ;  /* 0x6666666720207827 */ /* 0x000fca00078e02ff */
[----:B------:R-:W-:-:S04]  /*22470*/  SHF.R.U32.HI R2, RZ, 0x1f, R32 ;  /* 0x0000001fff027819 */ /* 0x000fc80000011620 */
[----:B------:R-:W-:-:S05]  /*22480*/  LEA.HI.SX32 R32, R32, R2, 0x1a ;  /* 0x0000000220207211 */ /* 0x000fca00078fd2ff */
[----:B------:R-:W-:Y:S01]  /*22490*/  IMAD R2, R32, 0xa0, -R7 ;  /* 0x000000a020027824 */ /* 0x000fe200078e0a07 */
[----:B------:R-:W-:-:S04]  /*224a0*/  IADD3 R7, -R7, RZ, RZ ;  /* 0x000000ff07077210 */ /* 0x000fc80007ffe1ff */
[----:B------:R-:W-:Y:S02]  /*224b0*/  VIMNMX R2, R2, R6, PT ;  /* 0x0000000602027248 */ /* 0x000fe40003fe0100 */
[----:B------:R-:W-:-:S04]  /*224c0*/  VIMNMX R7, RZ, R7, !PT ;  /* 0x00000007ff077248 */ /* 0x000fc80007fe0100 */
        /* <DEDUP_REMOVED lines=10> */
[----:B------:R-:W-:Y:S05]  /*22570*/  @!P2 BRA `(.L_x_644) ;  /* 0x000000100008a947 */ /* 0x000fea0003800000 */
[----:B------:R-:W-:Y:S01]  /*22580*/  UMOV UR4, 0xffffffff ;  /* 0xffffffff00047882 */ /* 0x000fe20000000000 */
[----:B------:R-:W-:Y:S02]  /*22590*/  SEL R2, R33, RZ, !P1 ;  /* 0x000000ff21027207 */ /* 0x000fe40004800000 */
[----:B------:R-:W-:Y:S05]  /*225a0*/  BRA.DIV UR4, `(.L_x_645) ;  /* 0x0000008a04587947 */ /* 0x000fea000b800000 */
[----:B------:R-:W1:Y:S02]  /*225b0*/  S2R R5, SR_TID.X ;  /* 0x0000000000057919 */ /* 0x000e640000002100 */
[----:B-1----:R-:W-:-:S04]  /*225c0*/  SHF.R.U32.HI R5, RZ, 0x5, R5 ;  /* 0x00000005ff057819 */ /* 0x002fc80000011605 */
[----:B------:R-:W-:-:S05]  /*225d0*/  LOP3.LUT R5, R5, 0x3, RZ, 0xc0, !PT ;  /* 0x0000000305057812 */ /* 0x000fca00078ec0ff */
[----:B------:R1:W2:Y:S02]  /*225e0*/  SHFL.IDX PT, R14, R5, RZ, 0x1f ;  /* 0x00001fff050e7589 */ /* 0x0002a400000e0000 */
.L_x_866:
[----:B--2---:R-:W-:Y:S02]  /*225f0*/  ISETP.NE.AND P0, PT, R14, RZ, PT ;  /* 0x000000ff0e00720c */ /* 0x004fe40003f05270 */
[----:B------:R-:W-:-:S11]  /*22600*/  PLOP3.LUT P6, PT, PT, PT, PT, 0x8, 0x0 ;  /* 0x000000000000781c */ /* 0x000fd60003fce170 */
[----:B------:R-:W-:Y:S05]  /*22610*/  @P0 BRA `(.L_x_646) ;  /* 0x00000000000c0947 */ /* 0x000fea0003800000 */
[----:B------:R-:W-:-:S03]  /*22620*/  UMOV UR4, 0xffffffff ;  /* 0xffffffff00047882 */ /* 0x000fc60000000000 */
[----:B------:R-:W-:Y:S05]  /*22630*/  BRA.DIV UR4, `(.L_x_647) ;  /* 0x0000008a04687947 */ /* 0x000fea000b800000 */
[----:B------:R-:W-:-:S13]  /*22640*/  ELECT P6, URZ, PT ;  /* 0x00000000003f782f */ /* 0x000fda00038c0000 */
.L_x_646:
[----:B-1----:R-:W2:Y:S01]  /*22650*/  LDL R5, [R1+0x48] ;  /* 0x0000480001057983 */ /* 0x002ea20000100800 */
[----:B------:R-:W-:Y:S01]  /*22660*/  BSSY B1, `(.L_x_648) ;  /* 0x0000008000017945 */ /* 0x000fe20003800000 */
[----:B--2---:R-:W-:-:S05]  /*22670*/  VIADD R5, R5, 0x1 ;  /* 0x0000000105057836 */ /* 0x004fca0000000000 */
[----:B------:R-:W-:-:S04]  /*22680*/  LEA.HI R6, R5, R5, RZ, 0x1 ;  /* 0x0000000505067211 */ /* 0x000fc800078f08ff */
[----:B------:R-:W-:-:S04]  /*22690*/  LOP3.LUT R6, R6, 0xfffffffe, RZ, 0xc0, !PT ;  /* 0xfffffffe06067812 */ /* 0x000fc800078ec0ff */
[----:B------:R-:W-:-:S04]  /*226a0*/  IADD3 R5, R5, -R6, RZ ;  /* 0x8000000605057210 */ /* 0x000fc80007ffe0ff */
[----:B------:R-:W-:-:S04]  /*226b0*/  SHF.L.U32 R5, R5, 0x1f, RZ ;  /* 0x0000001f05057819 */ /* 0x000fc800000006ff */
[----:B------:R-:W1:Y:S02]  /*226c0*/  SYNCS.PHASECHK.TRANS64.TRYWAIT P0, [R22+URZ+0x29820], R5 ;  /* 0x02982005160075a7 */ /* 0x000e64000800017f */
[----:B-1----:R-:W-:Y:S05]  /*226d0*/  @!P0 BRA `(.L_x_649) ;  /* 0x0000008800608947 */ /* 0x002fea0003800000 */
.L_x_869:
[----:B------:R-:W-:Y:S05]  /*226e0*/  BSYNC B1 ;  /* 0x0000000000017941 */ /* 0x000fea0003800000 */
.L_x_648:
[----:B------:R-:W-:Y:S04]  /*226f0*/  BSSY B1, `(.L_x_650) ;  /* 0x000006c000017945 */ /* 0x000fe80003800000 */
[----:B------:R-:W-:Y:S05]  /*22700*/  @!P6 BRA `(.L_x_651) ;  /* 0x0000000400a8e947 */ /* 0x000fea0003800000 */
[----:B0-----:R-:W-:Y:S01]  /*22710*/  IMAD R9, R28, 0x8, R22 ;  /* 0x000000081c097824 */ /* 0x001fe200078e0216 */
[----:B------:R-:W-:Y:S01]  /*22720*/  SHF.L.U32 R8, R35, 0x1f, RZ ;  /* 0x0000001f23087819 */ /* 0x000fe200000006ff */
[----:B------:R-:W0:Y:S01]  /*22730*/  S2R R6, SR_TID.X ;  /* 0x0000000000067919 */ /* 0x000e220000002100 */
[----:B------:R-:W-:Y:S02]  /*22740*/  BSSY B2, `(.L_x_652) ;  /* 0x0000005000027945 */ /* 0x000fe40003800000 */
[----:B------:R-:W2:Y:S01]  /*22750*/  SYNCS.PHASECHK.TRANS64.TRYWAIT P0, [R9+URZ+0x298a0], R8 ;  /* 0x0298a008090075a7 */ /* 0x000ea2000800017f */
[----:B0-----:R-:W-:-:S04]  /*22760*/  LOP3.LUT R6, R6, 0x7f, RZ, 0xc0, !PT ;  /* 0x0000007f06067812 */ /* 0x001fc800078ec0ff */
[----:B------:R-:W-:Y:S01]  /*22770*/  ISETP.NE.AND P1, PT, R6, RZ, PT ;  /* 0x000000ff0600720c */ /* 0x000fe20003f25270 */
[----:B--2---:R-:W-:-:S12]  /*22780*/  @!P0 BRA `(.L_x_653) ;  /* 0x0000008800488947 */ /* 0x004fd80003800000 */
.L_x_870:
[----:B------:R-:W-:Y:S05]  /*22790*/  BSYNC B2 ;  /* 0x0000000000027941 */ /* 0x000fea0003800000 */
.L_x_652:
[----:B------:R-:W-:Y:S04]  /*227a0*/  BSSY B2, `(.L_x_654) ;  /* 0x0000009000027945 */ /* 0x000fe80003800000 */
[----:B------:R-:W-:Y:S05]  /*227b0*/  @P1 BRA `(.L_x_655) ;  /* 0x00000000001c1947 */ /* 0x000fea0003800000 */
[----:B-1----:R-:W1:Y:S02]  /*227c0*/  S2R R5, SR_TID.X ;  /* 0x0000000000057919 */ /* 0x002e640000002100 */
[----:B-1----:R-:W-:Y:S01]  /*227d0*/  LOP3.LUT R6, R5, 0x1f, RZ, 0xc0, !PT ;  /* 0x0000001f05067812 */ /* 0x002fe200078ec0ff */
[----:B------:R-:W-:-:S03]  /*227e0*/  IMAD.MOV.U32 R5, RZ, RZ, 0x7800 ;  /* 0x00007800ff057424 */ /* 0x000fc600078e00ff */
[----:B------:R-:W-:Y:S01]  /*227f0*/  ISETP.NE.AND P0, PT, R6, RZ, PT ;  /* 0x000000ff0600720c */ /* 0x000fe20003f05270 */
[----:B------:R2:W-:-:S12]  /*22800*/  SYNCS.ARRIVE.TRANS64 RZ, [R9+URZ+0x29890], R5 ;  /* 0x0298900509ff79a7 */ /* 0x0005d8000800003f */
[----:B--2---:R-:W-:Y:S05]  /*22810*/  @!P0 BRA `(.L_x_655) ;  /* 0x0000000000048947 */ /* 0x004fea0003800000 */
[----:B------:R-:W-:Y:S01]  /*22820*/  BPT.TRAP 0x1 ;  /* 0x000000040000795c */ /* 0x000fe20000300000 */
.L_x_655:
[----:B------:R-:W-:Y:S05]  /*22830*/  BSYNC B2 ;  /* 0x0000000000027941 */ /* 0x000fea0003800000 */
.L_x_654:
[----:B------:R-:W-:Y:S01]  /*22840*/  IMAD.MOV.U32 R11, RZ, RZ, RZ ;  /* 0x000000ffff0b7224 */ /* 0x000fe200078e00ff */
[----:B------:R-:W-:Y:S01]  /*22850*/  UIADD3 UR4, UP0, UR40, 0x570, URZ ;  /* 0x0000057028047890 */ /* 0x000fe2000ff1e03f */
[----:B------:R-:W-:Y:S01]  /*22860*/  IMAD R6, R3, 0xa0, R0 ;  /* 0x000000a003067824 */ /* 0x000fe200078e0200 */
[----:B------:R-:W-:Y:S01]  /*22870*/  PLOP3.LUT P0, PT, PT, PT, PT, 0x80, 0x0 ;  /* 0x000000000000781c */ /* 0x000fe20003f0f070 */
[----:B------:R-:W-:Y:S01]  /*22880*/  IMAD R7, R28, 0x7800, R22 ;  /* 0x000078001c077824 */ /* 0x000fe200078e0216 */
[----:B------:R-:W-:Y:S01]  /*22890*/  R2UR UR10, R11 ;  /* 0x000000000b0a72ca */ /* 0x000fe200000e0000 */
[----:B-1----:R-:W-:Y:S01]  /*228a0*/  VIADD R5, R9, 0x29890 ;  /* 0x0002989009057836 */ /* 0x002fe20000000000 */
[----:B------:R-:W-:Y:S01]  /*228b0*/  IADD3 R6, R6, -0xa0, RZ ;  /* 0xffffff6006067810 */ /* 0x000fe20007ffe0ff */
[----:B------:R-:W-:Y:S01]  /*228c0*/  VIADD R10, R7, 0x1a400 ;  /* 0x0001a400070a7836 */ /* 0x000fe20000000000 */
[----:B------:R-:W-:Y:S01]  /*228d0*/  UIADD3.X UR5, URZ, UR41, URZ, UP0, !UPT ;  /* 0x000000293f057290 */ /* 0x000fe200087fe43f */
[----:B------:R-:W-:Y:S01]  /*228e0*/  UMOV UR6, 0x0 ;  /* 0x0000000000067882 */ /* 0x000fe20000000000 */
[----:B------:R-:W-:-:S10]  /*228f0*/  UMOV UR7, 0x12f00000 ;  /* 0x12f0000000077882 */ /* 0x000fd40000000000 */
.L_x_656:
[----:B------:R-:W-:-:S13]  /*22900*/  @P0 ELECT P2, URZ, PT ;  /* 0x00000000003f082f */ /* 0x000fda0003840000 */
[----:B------:R-:W-:Y:S02]  /*22910*/  @P2 R2UR UR13, R2 ;  /* 0x00000000020d22ca */ /* 0x000fe400000e0000 */
[----:B------:R-:W-:Y:S02]  /*22920*/  @P2 R2UR UR12, R18 ;  /* 0x00000000120c22ca */ /* 0x000fe400000e0000 */
[----:B------:R-:W-:Y:S02]  /*22930*/  @P2 R2UR UR11, R6 ;  /* 0x00000000060b22ca */ /* 0x000fe400000e0000 */
[----:B------:R-:W-:Y:S02]  /*22940*/  @P2 R2UR UR9, R5 ;  /* 0x00000000050922ca */ /* 0x000fe400000e0000 */
[----:B------:R-:W-:Y:S02]  /*22950*/  @P2 R2UR UR8, R10 ;  /* 0x000000000a0822ca */ /* 0x000fe400000e0000 */
[----:B------:R-:W-:-:S02]  /*22960*/  @P2 PLOP3.LUT P0, PT, P2, PT, PT, 0x8, 0x0 ;  /* 0x000000000000281c */ /* 0x000fc4000170e170 */
[----:B------:R-:W-:-:S09]  /*22970*/  PLOP3.LUT P2, PT, PT, PT, PT, 0x8, 0x0 ;  /* 0x000000000000781c */ /* 0x000fd20003f4e170 */
[----:B------:R1:W-:Y:S02]  /*22980*/  UTMALDG.4D [UR8], [UR4], desc[UR6] ;  /* 0x00000608040075b4 */ /* 0x0003e40008019000 */
[----:B-1----:R-:W-:Y:S05]  /*22990*/  @P0 BRA.U.ANY `(.L_x_656) ;  /* 0xfffffffd00d80947 */ /* 0x002fea000393ffff */
[----:B------:R-:W-:Y:S01]  /*229a0*/  PLOP3.LUT P0, PT, PT, PT, PT, 0x80, 0x0 ;  /* 0x000000000000781c */ /* 0x000fe20003f0f070 */
[----:B------:R-:W-:Y:S01]  /*229b0*/  VIADD R10, R7, 0x1cc00 ;  /* 0x0001cc00070a7836 */ /* 0x000fe20000000000 */
[----:B------:R-:W-:Y:S01]  /*229c0*/  UMOV UR6, 0x0 ;  /* 0x0000000000067882 */ /* 0x000fe20000000000 */
[----:B------:R-:W-:Y:S01]  /*229d0*/  UMOV UR7, 0x12f00000 ;  /* 0x12f0000000077882 */ /* 0x000fe20000000000 */
[----:B------:R-:W-:-:S09]  /*229e0*/  UMOV UR10, 0x40 ;  /* 0x00000040000a7882 */ /* 0x000fd20000000000 */
.L_x_657:
        /* <DEDUP_REMOVED lines=11> */
[----:B------:R-:W-:Y:S01]  /*22aa0*/  UMOV UR6, 0x0 ;  /* 0x0000000000067882 */ /* 0x000fe20000000000 */
[----:B------:R-:W-:Y:S01]  /*22ab0*/  IADD3 R7, R7, 0x1f400, RZ ;  /* 0x0001f40007077810 */ /* 0x000fe20007ffe0ff */
[----:B------:R-:W-:Y:S01]  /*22ac0*/  UMOV UR7, 0x12f00000 ;  /* 0x12f0000000077882 */ /* 0x000fe20000000000 */
[----:B------:R-:W-:-:S09]  /*22ad0*/  UMOV UR10, 0x80 ;  /* 0x00000080000a7882 */ /* 0x000fd20000000000 */
.L_x_658:
        /* <DEDUP_REMOVED lines=10> */
[----:B------:R-:W1:Y:S01]  /*22b80*/  SYNCS.PHASECHK.TRANS64.TRYWAIT P0, [R9+URZ+0x298c0], R8 ;  /* 0x0298c008090075a7 */ /* 0x000e62000800017f */
[----:B------:R-:W-:Y:S04]  /*22b90*/  BSSY B2, `(.L_x_659) ;  /* 0x0000002000027945 */ /* 0x000fe80003800000 */
[----:B-1----:R-:W-:Y:S05]  /*22ba0*/  @!P0 BRA `(.L_x_660) ;  /* 0x0000008400548947 */ /* 0x002fea0003800000 */
.L_x_871:
[----:B------:R-:W-:Y:S05]  /*22bb0*/  BSYNC B2 ;  /* 0x0000000000027941 */ /* 0x000fea0003800000 */
.L_x_659:
[----:B------:R-:W-:Y:S01]  /*22bc0*/  BSSY B2, `(.L_x_661) ;  /* 0x000000b000027945 */ /* 0x000fe20003800000 */
[----:B------:R-:W-:Y:S02]  /*22bd0*/  IMAD.MOV.U32 R12, RZ, RZ, 0x0 ;  /* 0x00000000ff0c7424 */ /* 0x000fe400078e00ff */
[----:B------:R-:W-:Y:S01]  /*22be0*/  IMAD.MOV.U32 R13, RZ, RZ, 0x12f00000 ;  /* 0x12f00000ff0d7424 */ /* 0x000fe200078e00ff */
[----:B------:R-:W-:Y:S06]  /*22bf0*/  @P1 BRA `(.L_x_662) ;  /* 0x00000000001c1947 */ /* 0x000fec0003800000 */
[----:B------:R-:W2:Y:S02]  /*22c00*/  S2R R5, SR_TID.X ;  /* 0x0000000000057919 */ /* 0x000ea40000002100 */
[----:B--2---:R-:W-:Y:S01]  /*22c10*/  LOP3.LUT R7, R5, 0x1f, RZ, 0xc0, !PT ;  /* 0x0000001f05077812 */ /* 0x004fe200078ec0ff */
[----:B------:R-:W-:-:S03]  /*22c20*/  IMAD.MOV.U32 R5, RZ, RZ, 0x5000 ;  /* 0x00005000ff057424 */ /* 0x000fc600078e00ff */
[----:B------:R-:W-:Y:S01]  /*22c30*/  ISETP.NE.AND P0, PT, R7, RZ, PT ;  /* 0x000000ff0700720c */ /* 0x000fe20003f05270 */
[----:B------:R2:W-:-:S12]  /*22c40*/  SYNCS.ARRIVE.TRANS64 RZ, [R9+URZ+0x298b0], R5 ;  /* 0x0298b00509ff79a7 */ /* 0x0005d8000800003f */
[----:B--2---:R-:W-:Y:S05]  /*22c50*/  @!P0 BRA `(.L_x_662) ;  /* 0x0000000000048947 */ /* 0x004fea0003800000 */
[----:B------:R-:W-:Y:S01]  /*22c60*/  BPT.TRAP 0x1 ;  /* 0x000000040000795c */ /* 0x000fe20000300000 */
.L_x_662:
[----:B------:R-:W-:Y:S05]  /*22c70*/  BSYNC B2 ;  /* 0x0000000000027941 */ /* 0x000fea0003800000 */
.L_x_661:
[----:B------:R-:W-:Y:S01]  /*22c80*/  R2UR UR10, R11 ;  /* 0x000000000b0a72ca */ /* 0x000fe200000e0000 */
[----:B------:R-:W-:Y:S01]  /*22c90*/  IMAD R5, R28, 0x5000, R22 ;  /* 0x000050001c057824 */ /* 0x000fe200078e0216 */
[----:B------:R-:W-:Y:S01]  /*22ca0*/  R2UR UR6, R12 ;  /* 0x000000000c0672ca */ /* 0x000fe200000e0000 */
[----:B------:R-:W-:Y:S01]  /*22cb0*/  UIADD3 UR4, UP0, UR40, 0x670, URZ ;  /* 0x0000067028047890 */ /* 0x000fe2000ff1e03f */
[----:B------:R-:W-:Y:S01]  /*22cc0*/  R2UR UR7, R13 ;  /* 0x000000000d0772ca */ /* 0x000fe200000e0000 */
[----:B------:R-:W-:Y:S01]  /*22cd0*/  VIADD R5, R5, 0xa400 ;  /* 0x0000a40005057836 */ /* 0x000fe20000000000 */
[----:B------:R-:W-:Y:S01]  /*22ce0*/  PLOP3.LUT P0, PT, PT, PT, PT, 0x80, 0x0 ;  /* 0x000000000000781c */ /* 0x000fe20003f0f070 */
[----:B------:R-:W-:Y:S01]  /*22cf0*/  UIADD3.X UR5, URZ, UR41, URZ, UP0, !UPT ;  /* 0x000000293f057290 */ /* 0x000fe200087fe43f */
[----:B01----:R-:W-:-:S11]  /*22d00*/  IADD3 R9, R9, 0x298b0, RZ ;  /* 0x000298b009097810 */ /* 0x003fd60007ffe0ff */
.L_x_663:
        /* <DEDUP_REMOVED lines=9> */
[----:B--2---:R-:W-:Y:S05]  /*22da0*/  @P0 BRA.U.ANY `(.L_x_663) ;  /* 0xfffffffd00d80947 */ /* 0x004fea000393ffff */
.L_x_651:
[----:B------:R-:W-:Y:S05]  /*22db0*/  BSYNC B1 ;  /* 0x0000000000017941 */ /* 0x000fea0003800000 */
.L_x_650:
[----:B0-----:R-:W-:Y:S01]  /*22dc0*/  VIADD R9, R3, 0xfffffffe ;  /* 0xfffffffe03097836 */ /* 0x001fe20000000000 */
[----:B------:R-:W-:Y:S01]  /*22dd0*/  PLOP3.LUT P0, PT, PT, PT, PT, 0x8, 0x0 ;  /* 0x000000000000781c */ /* 0x000fe20003f0e170 */
[----:B------:R-:W-:-:S03]  /*22de0*/  VIADD R28, R28, 0x1 ;  /* 0x000000011c1c7836 */ /* 0x000fc60000000000 */
[----:B------:R-:W-:Y:S02]  /*22df0*/  ISETP.GE.AND P2, PT, R9, R4, PT ;  /* 0x000000040900720c */ /* 0x000fe40003f46270 */
[----:B------:R-:W-:-:S04]  /*22e00*/  ISETP.NE.AND P1, PT, R28, 0x2, PT ;  /* 0x000000021c00780c */ /* 0x000fc80003f25270 */
[----:B------:R-:W-:Y:S02]  /*22e10*/  SEL R3, RZ, 0x1, P1 ;  /* 0x00000001ff037807 */ /* 0x000fe40000800000 */
[----:B------:R-:W-:Y:S02]  /*22e20*/  SEL R28, R28, RZ, P1 ;  /* 0x000000ff1c1c7207 */ /* 0x000fe40000800000 */
[----:B------:R-:W-:-:S03]  /*22e30*/  LOP3.LUT R35, R35, R3, RZ, 0x3c, !PT ;  /* 0x0000000323237212 */ /* 0x000fc600078e3cff */
[----:B------:R-:W-:Y:S05]  /*22e40*/  @!P2 BRA `(.L_x_644) ;  /* 0x0000000400d4a947 */ /* 0x000fea0003800000 */
.L_x_678:
[----:B------:R-:W-:Y:S05]  /*22e50*/  YIELD ;  /* 0x0000000000007946 */ /* 0x000fea0003800000 */
[----:B------:R-:W-:Y:S04]  /*22e60*/  BSSY B1, `(.L_x_664) ;  /* 0x000006b000017945 */ /* 0x000fe80003800000 */
[----:B------:R-:W-:Y:S05]  /*22e70*/  @!P6 BRA `(.L_x_665) ;  /* 0x0000000400a4e947 */ /* 0x000fea0003800000 */
[----:B------:R-:W-:Y:S01]  /*22e80*/  LEA R8, R28, R22, 0x3 ;  /* 0x000000161c087211 */ /* 0x000fe200078e18ff */
[----:B------:R-:W0:Y:S01]  /*22e90*/  S2R R3, SR_TID.X ;  /* 0x0000000000037919 */ /* 0x000e220000002100 */
[----:B------:R-:W-:Y:S01]  /*22ea0*/  SHF.L.U32 R7, R35, 0x1f, RZ ;  /* 0x0000001f23077819 */ /* 0x000fe200000006ff */
[----:B------:R-:W-:Y:S03]  /*22eb0*/  BSSY B2, `(.L_x_666) ;  /* 0x0000005000027945 */ /* 0x000fe60003800000 */
[----:B------:R-:W2:Y:S01]  /*22ec0*/  SYNCS.PHASECHK.TRANS64.TRYWAIT P1, [R8+URZ+0x298a0], R7 ;  /* 0x0298a007080075a7 */ /* 0x000ea2000802017f */
[----:B0-----:R-:W-:-:S04]  /*22ed0*/  LOP3.LUT R3, R3, 0x7f, RZ, 0xc0, !PT ;  /* 0x0000007f03037812 */ /* 0x001fc800078ec0ff */
[----:B------:R-:W-:Y:S01]  /*22ee0*/  ISETP.NE.AND P2, PT, R3, RZ, PT ;  /* 0x000000ff0300720c */ /* 0x000fe20003f45270 */
[----:B--2---:R-:W-:-:S12]  /*22ef0*/  @!P1 BRA `(.L_x_667) ;  /* 0x0000008000949947 */ /* 0x004fd80003800000 */
.L_x_872:
[----:B------:R-:W-:Y:S05]  /*22f00*/  BSYNC B2 ;  /* 0x0000000000027941 */ /* 0x000fea0003800000 */
.L_x_666:
[----:B------:R-:W-:Y:S04]  /*22f10*/  BSSY B2, `(.L_x_668) ;  /* 0x0000009000027945 */ /* 0x000fe80003800000 */
[----:B------:R-:W-:Y:S05]  /*22f20*/  @P2 BRA `(.L_x_669) ;  /* 0x00000000001c2947 */ /* 0x000fea0003800000 */
[----:B------:R-:W1:Y:S02]  /*22f30*/  S2R R3, SR_TID.X ;  /* 0x0000000000037919 */ /* 0x000e640000002100 */
[----:B-1----:R-:W-:Y:S01]  /*22f40*/  LOP3.LUT R5, R3, 0x1f, RZ, 0xc0, !PT ;  /* 0x0000001f03057812 */ /* 0x002fe200078ec0ff */
[----:B------:R-:W-:-:S03]  /*22f50*/  IMAD.MOV.U32 R3, RZ, RZ, 0x7800 ;  /* 0x00007800ff037424 */ /* 0x000fc600078e00ff */
[----:B------:R-:W-:Y:S01]  /*22f60*/  ISETP.NE.AND P1, PT, R5, RZ, PT ;  /* 0x000000ff0500720c */ /* 0x000fe20003f25270 */
[----:B------:R2:W-:-:S12]  /*22f70*/  SYNCS.ARRIVE.TRANS64 RZ, [R8+URZ+0x29890], R3 ;  /* 0x0298900308ff79a7 */ /* 0x0005d8000800003f */
[----:B--2---:R-:W-:Y:S05]  /*22f80*/  @!P1 BRA `(.L_x_669) ;  /* 0x0000000000049947 */ /* 0x004fea0003800000 */
[----:B------:R-:W-:Y:S01]  /*22f90*/  BPT.TRAP 0x1 ;  /* 0x000000040000795c */ /* 0x000fe20000300000 */
.L_x_669:
[----:B------:R-:W-:Y:S05]  /*22fa0*/  BSYNC B2 ;  /* 0x0000000000027941 */ /* 0x000fea0003800000 */
.L_x_668:
[----:B------:R-:W-:Y:S01]  /*22fb0*/  IMAD.MOV.U32 R11, RZ, RZ, RZ ;  /* 0x000000ffff0b7224 */ /* 0x000fe200078e00ff */
[----:B------:R-:W-:Y:S01]  /*22fc0*/  UIADD3 UR4, UP0, UR40, 0x570, URZ ;  /* 0x0000057028047890 */ /* 0x000fe2000ff1e03f */
[----:B------:R-:W-:Y:S01]  /*22fd0*/  IMAD R6, R28, 0x7800, R22 ;  /* 0x000078001c067824 */ /* 0x000fe200078e0216 */
[----:B------:R-:W-:Y:S01]  /*22fe0*/  PLOP3.LUT P1, PT, PT, PT, PT, 0x80, 0x0 ;  /* 0x000000000000781c */ /* 0x000fe20003f2f070 */
[----:B-1----:R-:W-:Y:S01]  /*22ff0*/  IMAD R5, R9, 0xa0, R0 ;  /* 0x000000a009057824 */ /* 0x002fe200078e0200 */
[----:B------:R-:W-:Y:S01]  /*23000*/  R2UR UR10, R11 ;  /* 0x000000000b0a72ca */ /* 0x000fe200000e0000 */
[----:B------:R-:W-:Y:S01]  /*23010*/  VIADD R3, R8, 0x29890 ;  /* 0x0002989008037836 */ /* 0x000fe20000000000 */
[----:B------:R-:W-:Y:S01]  /*23020*/  IADD3 R10, R6, 0x1a400, RZ ;  /* 0x0001a400060a7810 */ /* 0x000fe20007ffe0ff */
[----:B------:R-:W-:Y:S01]  /*23030*/  UIADD3.X UR5, URZ, UR41, URZ, UP0, !UPT ;  /* 0x000000293f057290 */ /* 0x000fe200087fe43f */
[----:B------:R-:W-:Y:S01]  /*23040*/  UMOV UR6, 0x0 ;  /* 0x0000000000067882 */ /* 0x000fe20000000000 */
[----:B------:R-:W-:-:S10]  /*23050*/  UMOV UR7, 0x12f00000 ;  /* 0x12f0000000077882 */ /* 0x000fd40000000000 */
.L_x_670:
        /* <DEDUP_REMOVED lines=15> */
.L_x_671:
        /* <DEDUP_REMOVED lines=15> */
.L_x_672:
        /* <DEDUP_REMOVED lines=13> */
.L_x_873:
[----:B------:R-:W-:Y:S05]  /*23310*/  BSYNC B2 ;  /* 0x0000000000027941 */ /* 0x000fea0003800000 */
.L_x_673:
[----:B------:R-:W-:Y:S01]  /*23320*/  BSSY B2, `(.L_x_675) ;  /* 0x000000b000027945 */ /* 0x000fe20003800000 */
[----:B------:R-:W-:Y:S01]  /*23330*/  IMAD.MOV.U32 R6, RZ, RZ, 0x0 ;  /* 0x00000000ff067424 */ /* 0x000fe200078e00ff */
[----:B01----:R-:W-:Y:S02]  /*23340*/  MOV R7, 0x12f00000 ;  /* 0x12f0000000077802 */ /* 0x003fe40000000f00 */
[----:B------:R-:W-:Y:S05]  /*23350*/  @P2 BRA `(.L_x_676) ;  /* 0x00000000001c2947 */ /* 0x000fea0003800000 */
[----:B------:R-:W0:Y:S02]  /*23360*/  S2R R3, SR_TID.X ;  /* 0x0000000000037919 */ /* 0x000e240000002100 */
[----:B0-----:R-:W-:Y:S01]  /*23370*/  LOP3.LUT R10, R3, 0x1f, RZ, 0xc0, !PT ;  /* 0x0000001f030a7812 */ /* 0x001fe200078ec0ff */
[----:B------:R-:W-:-:S03]  /*23380*/  IMAD.MOV.U32 R3, RZ, RZ, 0x5000 ;  /* 0x00005000ff037424 */ /* 0x000fc600078e00ff */
[----:B------:R-:W-:Y:S01]  /*23390*/  ISETP.NE.AND P1, PT, R10, RZ, PT ;  /* 0x000000ff0a00720c */ /* 0x000fe20003f25270 */
[----:B------:R0:W-:-:S12]  /*233a0*/  SYNCS.ARRIVE.TRANS64 RZ, [R8+URZ+0x298b0], R3 ;  /* 0x0298b00308ff79a7 */ /* 0x0001d8000800003f */
[----:B0-----:R-:W-:Y:S05]  /*233b0*/  @!P1 BRA `(.L_x_676) ;  /* 0x0000000000049947 */ /* 0x001fea0003800000 */
[----:B------:R-:W-:Y:S01]  /*233c0*/  BPT.TRAP 0x1 ;  /* 0x000000040000795c */ /* 0x000fe20000300000 */
.L_x_676:
[----:B------:R-:W-:Y:S05]  /*233d0*/  BSYNC B2 ;  /* 0x0000000000027941 */ /* 0x000fea0003800000 */
.L_x_675:
[----:B------:R-:W-:Y:S01]  /*233e0*/  R2UR UR10, R11 ;  /* 0x000000000b0a72ca */ /* 0x000fe200000e0000 */
[----:B------:R-:W-:Y:S01]  /*233f0*/  IMAD R3, R28, 0x5000, R22 ;  /* 0x000050001c037824 */ /* 0x000fe200078e0216 */
[----:B------:R-:W-:Y:S01]  /*23400*/  R2UR UR6, R6 ;  /* 0x00000000060672ca */ /* 0x000fe200000e0000 */
[----:B------:R-:W-:Y:S01]  /*23410*/  UIADD3 UR4, UP0, UR40, 0x670, URZ ;  /* 0x0000067028047890 */ /* 0x000fe2000ff1e03f */
[----:B------:R-:W-:Y:S01]  /*23420*/  R2UR UR7, R7 ;  /* 0x00000000070772ca */ /* 0x000fe200000e0000 */
[----:B------:R-:W-:Y:S01]  /*23430*/  VIADD R8, R8, 0x298b0 ;  /* 0x000298b008087836 */ /* 0x000fe20000000000 */
[----:B------:R-:W-:Y:S01]  /*23440*/  PLOP3.LUT P1, PT, PT, PT, PT, 0x80, 0x0 ;  /* 0x000000000000781c */ /* 0x000fe20003f2f070 */
[----:B------:R-:W-:Y:S01]  /*23450*/  VIADD R3, R3, 0xa400 ;  /* 0x0000a40003037836 */ /* 0x000fe20000000000 */
[----:B------:R-:W-:-:S12]  /*23460*/  UIADD3.X UR5, URZ, UR41, URZ, UP0, !UPT ;  /* 0x000000293f057290 */ /* 0x000fd800087fe43f */
.L_x_677:
        /* <DEDUP_REMOVED lines=9> */
[----:B0-----:R-:W-:Y:S05]  /*23500*/  @P1 BRA.U.ANY `(.L_x_677) ;  /* 0xfffffffd00d81947 */ /* 0x001fea000393ffff */
.L_x_665:
[----:B------:R-:W-:Y:S05]  /*23510*/  BSYNC B1 ;  /* 0x0000000000017941 */ /* 0x000fea0003800000 */
.L_x_664:
[C---:B------:R-:W-:Y:S01]  /*23520*/  ISETP.GT.AND P2, PT, R9.reuse, R4, PT ;  /* 0x000000040900720c */ /* 0x040fe20003f44270 */
[----:B------:R-:W-:Y:S01]  /*23530*/  VIADD R9, R9, 0xffffffff ;  /* 0xffffffff09097836 */ /* 0x000fe20000000000 */
[----:B------:R-:W-:-:S04]  /*23540*/  IADD3 R28, R28, 0x1, RZ ;  /* 0x000000011c1c7810 */ /* 0x000fc80007ffe0ff */
[----:B------:R-:W-:-:S04]  /*23550*/  ISETP.NE.AND P1, PT, R28, 0x2, PT ;  /* 0x000000021c00780c */ /* 0x000fc80003f25270 */
[----:B------:R-:W-:Y:S02]  /*23560*/  SEL R3, RZ, 0x1, P1 ;  /* 0x00000001ff037807 */ /* 0x000fe40000800000 */
[----:B------:R-:W-:Y:S02]  /*23570*/  SEL R28, R28, RZ, P1 ;  /* 0x000000ff1c1c7207 */ /* 0x000fe40000800000 */
[----:B------:R-:W-:Y:S01]  /*23580*/  LOP3.LUT R35, R35, R3, RZ, 0x3c, !PT ;  /* 0x0000000323237212 */ /* 0x000fe200078e3cff */
[----:B------:R-:W-:Y:S06]  /*23590*/  @P2 BRA `(.L_x_678) ;  /* 0xfffffff8002c2947 */ /* 0x000fec000383ffff */
.L_x_644:
[----:B------:R-:W-:Y:S05]  /*235a0*/  BSYNC B0 ;  /* 0x0000000000007941 */ /* 0x000fea0003800000 */
.L_x_643:
[----:B------:R-:W-:Y:S05]  /*235b0*/  @!P0 WARPSYNC.ALL ;  /* 0x0000000000008948 */ /* 0x000fea0003800000 */
[----:B------:R-:W-:Y:S01]  /*235c0*/  @!P0 BAR.SYNC.DEFER_BLOCKING 0xc, 0x180 ;  /* 0x0306000000008b1d */ /* 0x000fe20000010000 */
[----:B------:R-:W-:-:S13]  /*235d0*/  ISETP.GT.AND P0, PT, R25, RZ, PT ;  /* 0x000000ff1900720c */ /* 0x000fda0003f04270 */
[----:B------:R-:W-:Y:S05]  /*235e0*/  @P0 BRA `(.L_x_679) ;  /* 0x0000000000440947 */ /* 0x000fea0003800000 */
[----:B------:R-:W2:Y:S02]  /*235f0*/  S2R R3, SR_TID.X ;  /* 0x0000000000037919 */ /* 0x000ea40000002100 */
[----:B--2---:R-:W-:-:S04]  /*23600*/  LOP3.LUT R3, R3, 0x7f, RZ, 0xc0, !PT ;  /* 0x0000007f03037812 */ /* 0x004fc800078ec0ff */
[----:B------:R-:W-:-:S13]  /*23610*/  ISETP.NE.AND P0, PT, R3, RZ, PT ;  /* 0x000000ff0300720c */ /* 0x000fda0003f05270 */
[----:B------:R-:W-:Y:S05]  /*23620*/  @P0 BRA `(.L_x_680) ;  /* 0x0000004400ec0947 */ /* 0x000fea0003800000 */
[----:B-1----:R-:W1:Y:S01]  /*23630*/  S2R R5, SR_LANEID ;  /* 0x0000000000057919 */ /* 0x002e620000000000 */
[----:B------:R-:W-:Y:S01]  /*23640*/  VOTEU.ANY UR4, UPT, PT ;  /* 0x0000000000047886 */ /* 0x000fe200038e0100 */
[----:B------:R-:W2:Y:S01]  /*23650*/  LDC.64 R2, c[0x0][0xc60] ;  /* 0x00031800ff027b82 */ /* 0x000ea20000000a00 */
[----:B------:R-:W1:Y:S02]  /*23660*/  FLO.U32 R0, UR4 ;  /* 0x0000000400007d00 */ /* 0x000e6400080e0000 */
[----:B-1----:R-:W-:-:S06]  /*23670*/  ISETP.EQ.U32.AND P0, PT, R0, R5, PT ;  /* 0x000000050000720c */ /* 0x002fcc0003f02070 */
[----:B------:R-:W2:Y:S07]  /*23680*/  POPC R5, UR4 ;  /* 0x0000000400057d09 */ /* 0x000eae0008000000 */
[----:B--2---:R-:W2:Y:S01]  /*23690*/  @P0 ATOMG.E.ADD.STRONG.GPU PT, R3, desc[UR50][R2.64], R5 ;  /* 0x00000005020309a8 */ /* 0x004ea200081ee1f2 */
[----:B------:R-:W1:Y:S02]  /*236a0*/  S2R R4, SR_LTMASK ;  /* 0x0000000000047919 */ /* 0x000e640000003900 */
[----:B-1----:R-:W-:-:S04]  /*236b0*/  LOP3.LUT R4, R4, UR4, RZ, 0xc0, !PT ;  /* 0x0000000404047c12 */ /* 0x002fc8000f8ec0ff */
[----:B------:R-:W1:Y:S01]  /*236c0*/  POPC R7, R4 ;  /* 0x0000000400077309 */ /* 0x000e620000000000 */
[----:B--2---:R-:W1:Y:S02]  /*236d0*/  SHFL.IDX PT, R0, R3, R0, 0x1f ;  /* 0x00001f0003007589 */ /* 0x004e6400000e0000 */
[----:B-1----:R-:W-:Y:S01]  /*236e0*/  IADD3 R16, R0, UR38, R7 ;  /* 0x0000002600107c10 */ /* 0x002fe2000fffe007 */
[----:B------:R-:W-:Y:S06]  /*236f0*/  BRA `(.L_x_680) ;  /* 0x0000004400b87947 */ /* 0x000fec0003800000 */
.L_x_679:
        /* <DEDUP_REMOVED lines=8> */
[----:B------:R-:W-:Y:S01]  /*23780*/  IMAD.U32 R4, RZ, RZ, UR6 ;  /* 0x00000006ff047e24 */ /* 0x000fe2000f8e00ff */
[----:B-1----:R-:W-:Y:S01]  /*23790*/  MOV R5, UR7 ;  /* 0x0000000700057c02 */ /* 0x002fe20008000f00 */
[----:B------:R-:W1:Y:S01]  /*237a0*/  LDC.64 R2, c[0x4][R2] ;  /* 0x0100000002027b82 */ /* 0x000e620000000a00 */
[----:B------:R-:W-:Y:S01]  /*237b0*/  IMAD.U32 R6, RZ, RZ, UR8 ;  /* 0x00000008ff067e24 */ /* 0x000fe2000f8e00ff */
[----:B------:R-:W-:Y:S01]  /*237c0*/  MOV R11, UR5 ;  /* 0x00000005000b7c02 */ /* 0x000fe20008000f00 */
[----:B------:R-:W-:Y:S02]  /*237d0*/  IMAD.U32 R7, RZ, RZ, UR9 ;  /* 0x00000009ff077e24 */ /* 0x000fe4000f8e00ff */
[----:B------:R-:W-:-:S02]  /*237e0*/  IMAD.U32 R10, RZ, RZ, UR4 ;  /* 0x00000004ff0a7e24 */ /* 0x000fc4000f8e00ff */
[----:B0-----:R-:W-:Y:S02]  /*237f0*/  IMAD.MOV.U32 R8, RZ, RZ, 0x70 ;  /* 0x00000070ff087424 */ /* 0x001fe400078e00ff */
[----:B------:R-:W-:Y:S02]  /*23800*/  IMAD.MOV.U32 R12, RZ, RZ, 0x1 ;  /* 0x00000001ff0c7424 */ /* 0x000fe400078e00ff */
[----:B------:R-:W-:-:S07]  /*23810*/  IMAD.MOV.U32 R13, RZ, RZ, RZ ;  /* 0x000000ffff0d7224 */ /* 0x000fce00078e00ff */
[----:B------:R-:W-:-:S07]  /*23820*/  LEPC R20, `(.L_x_682) ;  /* 0x000000001014794e */ /* 0x000fce0000000000 */
[----:B-1----:R-:W-:Y:S05]  /*23830*/  CALL.ABS.NOINC R2 ;  /* 0x0000000002007343 */ /* 0x002fea0003c00000 */
.L_x_682:
[----:B------:R-:W-:Y:S05]  /*23840*/  BSYNC B6 ;  /* 0x0000000000067941 */ /* 0x000fea0003800000 */
.L_x_681:
[----:B------:R-:W2:Y:S01]  /*23850*/  LDL.LU R30, [R1] ;  /* 0x00000000011e7983 */ /* 0x000ea20000300800 */
[----:B------:R-:W-:Y:S01]  /*23860*/  IADD3 R0, R22, 0xa400, RZ ;  /* 0x0000a40016007810 */ /* 0x000fe20007ffe0ff */
[----:B------:R-:W-:Y:S03]  /*23870*/  BSSY B6, `(.L_x_683) ;  /* 0x0000016000067945 */ /* 0x000fe60003800000 */
[----:B------:R-:W-:Y:S02]  /*23880*/  LOP3.LUT P0, RZ, R0, 0x3ff, RZ, 0xc0, !PT ;  /* 0x000003ff00ff7812 */ /* 0x000fe4000780c0ff */
[----:B--2---:R-:W-:-:S11]  /*23890*/  LOP3.LUT R30, R30, 0xfffffffe, RZ, 0xc0, !PT ;  /* 0xfffffffe1e1e7812 */ /* 0x004fd600078ec0ff */
[----:B------:R-:W-:-:S05]  /*238a0*/  @P0 LOP3.LUT R30, R30, 0x1, RZ, 0xfc, !PT ;  /* 0x000000011e1e0812 */ /* 0x000fca00078efcff */
[----:B------:R2:W-:Y:S01]  /*238b0*/  STL [R1], R30 ;  /* 0x0000001e01007387 */ /* 0x0005e20000100800 */
[----:B------:R-:W-:Y:S05]  /*238c0*/  @!P0 BRA `(.L_x_684) ;  /* 0x0000000000408947 */ /* 0x000fea0003800000 */
[----:B------:R-:W-:Y:S01]  /*238d0*/  MOV R2, 0x0 ;  /* 0x0000000000027802 */ /* 0x000fe20000000f00 */
[----:B------:R-:W-:Y:S01]  /*238e0*/  ULDC.64 UR6, c[0x4][0xc8] ;  /* 0x0100320000067ab9 */ /* 0x000fe20000000a00 */
[----:B------:R-:W-:Y:S01]  /*238f0*/  ULDC.64 UR8, c[0x4][0xd0] ;  /* 0x0100340000087ab9 */ /* 0x000fe20000000a00 */
[----:B------:R-:W-:Y:S01]  /*23900*/  ULDC.64 UR4, c[0x4][0x10] ;  /* 0x0100040000047ab9 */ /* 0x000fe20000000a00 */
[----:B------:R-:W-:Y:S01]  /*23910*/  IMAD.U32 R4, RZ, RZ, UR6 ;  /* 0x00000006ff047e24 */ /* 0x000fe2000f8e00ff */
[----:B------:R-:W-:Y:S01]  /*23920*/  MOV R7, UR9 ;  /* 0x0000000900077c02 */ /* 0x000fe20008000f00 */
[----:B------:R-:W3:Y:S01]  /*23930*/  LDC.64 R2, c[0x4][R2] ;  /* 0x0100000002027b82 */ /* 0x000ee20000000a00 */
[----:B-1----:R-:W-:Y:S01]  /*23940*/  IMAD.U32 R5, RZ, RZ, UR7 ;  /* 0x00000007ff057e24 */ /* 0x002fe2000f8e00ff */
[----:B------:R-:W-:Y:S01]  /*23950*/  MOV R12, 0x1 ;  /* 0x00000001000c7802 */ /* 0x000fe20000000f00 */
[----:B------:R-:W-:Y:S02]  /*23960*/  IMAD.U32 R6, RZ, RZ, UR8 ;  /* 0x00000008ff067e24 */ /* 0x000fe4000f8e00ff */
[----:B------:R-:W-:-:S02]  /*23970*/  IMAD.U32 R10, RZ, RZ, UR4 ;  /* 0x00000004ff0a7e24 */ /* 0x000fc4000f8e00ff */
[----:B------:R-:W-:Y:S02]  /*23980*/  IMAD.U32 R11, RZ, RZ, UR5 ;  /* 0x00000005ff0b7e24 */ /* 0x000fe4000f8e00ff */
[----:B0-----:R-:W-:Y:S02]  /*23990*/  IMAD.MOV.U32 R8, RZ, RZ, 0x70 ;  /* 0x00000070ff087424 */ /* 0x001fe400078e00ff */
[----:B------:R-:W-:-:S07]  /*239a0*/  IMAD.MOV.U32 R13, RZ, RZ, RZ ;  /* 0x000000ffff0d7224 */ /* 0x000fce00078e00ff */
[----:B------:R-:W-:-:S07]  /*239b0*/  LEPC R20, `(.L_x_684) ;  /* 0x000000001014794e */ /* 0x000fce0000000000 */
[----:B--23--:R-:W-:Y:S05]  /*239c0*/  CALL.ABS.NOINC R2 ;  /* 0x0000000002007343 */ /* 0x00cfea0003c00000 */
.L_x_684:
[----:B------:R-:W-:Y:S05]  /*239d0*/  BSYNC B6 ;  /* 0x0000000000067941 */ /* 0x000fea0003800000 */
.L_x_683:
        /* <DEDUP_REMOVED lines=19> */
[----:B-12---:R-:W-:Y:S05]  /*23b10*/  CALL.ABS.NOINC R2 ;  /* 0x0000000002007343 */ /* 0x006fea0003c00000 */
.L_x_686:
[----:B------:R-:W-:Y:S05]  /*23b20*/  BSYNC B6 ;  /* 0x0000000000067941 */ /* 0x000fea0003800000 */
.L_x_685:
[----:B------:R-:W-:Y:S01]  /*23b30*/  LOP3.LUT P6, RZ, R30, 0x1, RZ, 0xc0, !PT ;  /* 0x000000011eff7812 */ /* 0x000fe200078cc0ff */
[----:B------:R-:W-:-:S12]  /*23b40*/  BSSY B6, `(.L_x_687) ;  /* 0x0000012000067945 */ /* 0x000fd80003800000 */
[----:B------:R-:W-:Y:S05]  /*23b50*/  @!P6 BRA `(.L_x_688) ;  /* 0x000000000040e947 */ /* 0x000fea0003800000 */
[----:B------:R-:W-:Y:S01]  /*23b60*/  MOV R2, 0x0 ;  /* 0x0000000000027802 */ /* 0x000fe20000000f00 */
[----:B------:R-:W-:Y:S01]  /*23b70*/  ULDC.64 UR4, c[0x4][0xc8] ;  /* 0x0100320000047ab9 */ /* 0x000fe20000000a00 */
[----:B------:R-:W-:Y:S01]  /*23b80*/  ULDC.64 UR6, c[0x4][0xd0] ;  /* 0x0100340000067ab9 */ /* 0x000fe20000000a00 */
[----:B------:R-:W-:Y:S01]  /*23b90*/  ULDC.64 UR8, c[0x4][0x20] ;  /* 0x0100080000087ab9 */ /* 0x000fe20000000a00 */
[----:B------:R-:W-:Y:S01]  /*23ba0*/  MOV R4, UR4 ;  /* 0x0000000400047c02 */ /* 0x000fe20008000f00 */
[----:B-1----:R-:W-:Y:S01]  /*23bb0*/  IMAD.U32 R5, RZ, RZ, UR5 ;  /* 0x00000005ff057e24 */ /* 0x002fe2000f8e00ff */
[----:B------:R-:W1:Y:S01]  /*23bc0*/  LDC.64 R2, c[0x4][R2] ;  /* 0x0100000002027b82 */ /* 0x000e620000000a00 */
[----:B------:R-:W-:Y:S01]  /*23bd0*/  IMAD.U32 R6, RZ, RZ, UR6 ;  /* 0x00000006ff067e24 */ /* 0x000fe2000f8e00ff */
[----:B------:R-:W-:Y:S01]  /*23be0*/  MOV R10, UR8 ;  /* 0x00000008000a7c02 */ /* 0x000fe20008000f00 */
[----:B------:R-:W-:Y:S01]  /*23bf0*/  IMAD.U32 R7, RZ, RZ, UR7 ;  /* 0x00000007ff077e24 */ /* 0x000fe2000f8e00ff */
[----:B------:R-:W-:Y:S01]  /*23c00*/  MOV R13, RZ ;  /* 0x000000ff000d7202 */ /* 0x000fe20000000f00 */
[----:B------:R-:W-:-:S02]  /*23c10*/  IMAD.U32 R11, RZ, RZ, UR9 ;  /* 0x00000009ff0b7e24 */ /* 0x000fc4000f8e00ff */
[----:B0-----:R-:W-:Y:S02]  /*23c20*/  IMAD.MOV.U32 R8, RZ, RZ, 0x70 ;  /* 0x00000070ff087424 */ /* 0x001fe400078e00ff */
[----:B------:R-:W-:-:S07]  /*23c30*/  IMAD.MOV.U32 R12, RZ, RZ, 0x1 ;  /* 0x00000001ff0c7424 */ /* 0x000fce00078e00ff */
[----:B------:R-:W-:-:S07]  /*23c40*/  LEPC R20, `(.L_x_688) ;  /* 0x000000001014794e */ /* 0x000fce0000000000 */
[----:B-12---:R-:W-:Y:S05]  /*23c50*/  CALL.ABS.NOINC R2 ;  /* 0x0000000002007343 */ /* 0x006fea0003c00000 */
.L_x_688:
[----:B------:R-:W-:Y:S05]  /*23c60*/  BSYNC B6 ;  /* 0x0000000000067941 */ /* 0x000fea0003800000 */
.L_x_687:
[----:B------:R-:W-:Y:S01]  /*23c70*/  ULDC.64 UR4, c[0x0][0x9f8] ;  /* 0x00027e0000047ab9 */ /* 0x000fe20000000a00 */
[----:B------:R-:W3:Y:S01]  /*23c80*/  LDL R31, [R1+0xc] ;  /* 0x00000c00011f7983 */ /* 0x000ee20000100800 */
[----:B------:R-:W-:Y:S01]  /*23c90*/  ISETP.NE.U32.AND P0, PT, RZ, UR4, PT ;  /* 0x00000004ff007c0c */ /* 0x000fe2000bf05070 */
[----:B------:R-:W4:Y:S01]  /*23ca0*/  LDC R11, c[0x0][0x430] ;  /* 0x00010c00ff0b7b82 */ /* 0x000f220000000800 */
[----:B------:R-:W0:Y:S02]  /*23cb0*/  S2R R2, SR_TID.X ;  /* 0x0000000000027919 */ /* 0x000e240000002100 */
[----:B------:R-:W-:-:S13]  /*23cc0*/  ISETP.NE.AND.EX P0, PT, RZ, UR5, PT, P0 ;  /* 0x00000005ff007c0c */ /* 0x000fda000bf05300 */
[----:B------:R-:W-:Y:S01]  /*23cd0*/  @P0 IADD3 R26, P1, R26, UR4, RZ ;  /* 0x000000041a1a0c10 */ /* 0x000fe2000ff3e0ff */
[----:B------:R-:W-:Y:S01]  /*23ce0*/  IMAD.MOV.U32 R0, RZ, RZ, 0xa0 ;  /* 0x000000a0ff007424 */ /* 0x000fe200078e00ff */
[----:B------:R-:W1:Y:S01]  /*23cf0*/  S2R R21, SR_TID.X ;  /* 0x0000000000157919 */ /* 0x000e620000002100 */
[----:B------:R-:W-:Y:S01]  /*23d00*/  ULDC UR4, c[0x0][0x2f4] ;  /* 0x0000bd0000047ab9 */ /* 0x000fe20000000800 */
[----:B------:R-:W-:Y:S01]  /*23d10*/  @P0 IADD3.X R27, R27, UR5, RZ, P1, !PT ;  /* 0x000000051b1b0c10 */ /* 0x000fe20008ffe4ff */
[----:B------:R-:W-:Y:S01]  /*23d20*/  IMAD R0, R32, R0, -0xa0 ;  /* 0xffffff6020007424 */ /* 0x000fe200078e0200 */
[----:B--2---:R-:W-:Y:S01]  /*23d30*/  LOP3.LUT R30, R30, 0xffffffbf, RZ, 0xc0, !PT ;  /* 0xffffffbf1e1e7812 */ /* 0x004fe200078ec0ff */
[----:B------:R-:W-:Y:S02]  /*23d40*/  ULDC UR5, c[0x0][0x320] ;  /* 0x0000c80000057ab9 */ /* 0x000fe40000000800 */
[----:B------:R-:W2:Y:S01]  /*23d50*/  @P0 LDG.E R33, desc[UR50][R26.64] ;  /* 0x000000321a210981 */ /* 0x000ea2000c1e1900 */
[----:B----4-:R-:W-:-:S02]  /*23d60*/  ISETP.NE.AND P2, PT, R11, 0x1, PT ;  /* 0x000000010b00780c */ /* 0x010fc40003f45270 */
[C---:B0-----:R-:W-:Y:S01]  /*23d70*/  LOP3.LUT R20, R2.reuse, 0x7f, RZ, 0xc0, !PT ;  /* 0x0000007f02147812 */ /* 0x041fe200078ec0ff */
[----:B------:R-:W-:-:S03]  /*23d80*/  IMAD.SHL.U32 R2, R2, 0x20, RZ ;  /* 0x0000002002027824 */ /* 0x000fc600078e00ff */
[----:B------:R-:W-:-:S07]  /*23d90*/  SHF.R.U32.HI R20, RZ, 0x2, R20 ;  /* 0x00000002ff147819 */ /* 0x000fce0000011614 */
[----:B------:R-:W0:Y:S01]  /*23da0*/  @P2 LDC R6, c[0x0][0x434] ;  /* 0x00010d00ff062b82 */ /* 0x000e220000000800 */
[----:B------:R-:W-:Y:S02]  /*23db0*/  LOP3.LUT R2, R20, 0x60, R2, 0xf8, !PT ;  /* 0x0000006014027812 */ /* 0x000fe400078ef802 */
[----:B------:R-:W4:Y:S03]  /*23dc0*/  S2R R20, SR_TID.X ;  /* 0x0000000000147919 */ /* 0x000f260000002100 */
[----:B------:R-:W-:Y:S02]  /*23dd0*/  IMAD.IADD R9, R2, 0x1, R0 ;  /* 0x0000000102097824 */ /* 0x000fe400078e0200 */
[----:B------:R-:W0:Y:S03]  /*23de0*/  @P2 LDC R7, c[0x0][0x438] ;  /* 0x00010e00ff072b82 */ /* 0x000e260000000800 */
[----:B------:R-:W-:-:S13]  /*23df0*/  ISETP.GE.AND P1, PT, R9, R25, PT ;  /* 0x000000190900720c */ /* 0x000fda0003f26270 */
[----:B------:R-:W2:Y:S08]  /*23e00*/  @!P1 LDC.64 R2, c[0x0][0x428] ;  /* 0x00010a00ff029b82 */ /* 0x000eb00000000a00 */
[----:B-1----:R-:W1:Y:S01]  /*23e10*/  @!P1 LDC.64 R4, c[0x0][0x418] ;  /* 0x00010600ff049b82 */ /* 0x002e620000000a00 */
[----:B----4-:R-:W-:-:S04]  /*23e20*/  LOP3.LUT R20, R20, 0x7f, RZ, 0xc0, !PT ;  /* 0x0000007f14147812 */ /* 0x010fc800078ec0ff */
[----:B------:R-:W-:Y:S01]  /*23e30*/  SHF.R.U32.HI R12, RZ, 0x2, R20 ;  /* 0x00000002ff0c7819 */ /* 0x000fe20000011614 */
[----:B------:R-:W-:-:S05]  /*23e40*/  IMAD.SHL.U32 R20, R21, 0x20, RZ ;  /* 0x0000002015147824 */ /* 0x000fca00078e00ff */
[----:B------:R-:W-:-:S04]  /*23e50*/  LOP3.LUT R20, R12, 0x60, R20, 0xf8, !PT ;  /* 0x000000600c147812 */ /* 0x000fc800078ef814 */
[----:B------:R-:W-:-:S05]  /*23e60*/  LOP3.LUT R20, R20, 0x80, RZ, 0xfc, !PT ;  /* 0x0000008014147812 */ /* 0x000fca00078efcff */
[----:B------:R-:W-:Y:S01]  /*23e70*/  IMAD.IADD R0, R20, 0x1, R0 ;  /* 0x0000000114007824 */ /* 0x000fe200078e0200 */
[----:B------:R-:W-:Y:S01]  /*23e80*/  UMOV UR6, 0xffffffff ;  /* 0xffffffff00067882 */ /* 0x000fe20000000000 */
[----:B---3--:R-:W-:-:S05]  /*23e90*/  IADD3 R9, R9, R31, RZ ;  /* 0x0000001f09097210 */ /* 0x008fca0007ffe0ff */
[----:B0-----:R-:W-:-:S04]  /*23ea0*/  @P2 IMAD.HI.U32 R6, R9, R6, RZ ;  /* 0x0000000609062227 */ /* 0x001fc800078e00ff */
[----:B------:R-:W-:Y:S01]  /*23eb0*/  IMAD.MOV.U32 R8, RZ, RZ, R9 ;  /* 0x000000ffff087224 */ /* 0x000fe200078e0009 */
[----:B------:R-:W-:-:S04]  /*23ec0*/  @P2 SHF.R.U32.HI R8, RZ, R7, R6 ;  /* 0x00000007ff082219 */ /* 0x000fc80000011606 */
[--C-:B------:R-:W-:Y:S01]  /*23ed0*/  @!P1 SHF.R.S32.HI R7, RZ, 0x1f, R8.reuse ;  /* 0x0000001fff079819 */ /* 0x100fe20000011408 */
[----:B------:R-:W-:Y:S01]  /*23ee0*/  @!P1 IMAD.MOV.U32 R6, RZ, RZ, R8 ;  /* 0x000000ffff069224 */ /* 0x000fe200078e0008 */
[----:B--2---:R-:W-:-:S03]  /*23ef0*/  SHF.R.S32.HI R14, RZ, 0x1f, R33 ;  /* 0x0000001fff0e7819 */ /* 0x004fc60000011421 */
[----:B------:R-:W-:-:S04]  /*23f00*/  @!P1 IMAD.WIDE.U32 R6, R33, R2, R6 ;  /* 0x0000000221069225 */ /* 0x000fc800078e0006 */
[----:B------:R-:W-:-:S04]  /*23f10*/  @!P1 IMAD R10, R14, R2, RZ ;  /* 0x000000020e0a9224 */ /* 0x000fc800078e02ff */
[----:B------:R-:W-:Y:S01]  /*23f20*/  @!P1 IMAD R2, R33, R3, R10 ;  /* 0x0000000321029224 */ /* 0x000fe200078e020a */
[----:B-1----:R-:W-:Y:S02]  /*23f30*/  @!P1 LEA R12, P0, R6, R4, 0x2 ;  /* 0x00000004060c9211 */ /* 0x002fe400078010ff */
[----:B------:R-:W0:Y:S02]  /*23f40*/  @P2 LDC R4, c[0x0][0x434] ;  /* 0x00010d00ff042b82 */ /* 0x000e240000000800 */
[----:B------:R-:W-:-:S04]  /*23f50*/  @!P1 IADD3 R2, R7, R2, RZ ;  /* 0x0000000207029210 */ /* 0x000fc80007ffe0ff */
[----:B------:R-:W-:Y:S02]  /*23f60*/  @!P1 LEA.HI.X R13, R6, R5, R2, 0x2, P0 ;  /* 0x00000005060d9211 */ /* 0x000fe400000f1402 */
[----:B------:R-:W-:Y:S01]  /*23f70*/  ISETP.GE.AND P0, PT, R0, R25, PT ;  /* 0x000000190000720c */ /* 0x000fe20003f06270 */
[----:B------:R-:W1:Y:S03]  /*23f80*/  @P2 LDC R5, c[0x0][0x438] ;  /* 0x00010e00ff052b82 */ /* 0x000e660000000800 */
[----:B------:R-:W-:Y:S01]  /*23f90*/  ISETP.GT.U32.OR P0, PT, R20, 0x9f, P0 ;  /* 0x0000009f1400780c */ /* 0x000fe20000704470 */
[----:B------:R-:W-:-:S12]  /*23fa0*/  IMAD.IADD R10, R0, 0x1, R31 ;  /* 0x00000001000a7824 */ /* 0x000fd800078e021f */
[----:B------:R-:W2:Y:S01]  /*23fb0*/  @!P0 LDC.64 R2, c[0x0][0x428] ;  /* 0x00010a00ff028b82 */ /* 0x000ea20000000a00 */
[----:B0-----:R-:W-:-:S04]  /*23fc0*/  @P2 IMAD.HI.U32 R4, R10, R4, RZ ;  /* 0x000000040a042227 */ /* 0x001fc800078e00ff */
[----:B------:R-:W-:Y:S01]  /*23fd0*/  IMAD.MOV.U32 R0, RZ, RZ, R10 ;  /* 0x000000ffff007224 */ /* 0x000fe200078e000a */
[----:B-1----:R-:W-:Y:S02]  /*23fe0*/  @P2 SHF.R.U32.HI R0, RZ, R5, R4 ;  /* 0x00000005ff002219 */ /* 0x002fe40000011604 */
[----:B------:R-:W-:Y:S01]  /*23ff0*/  IADD3 R4, -R8, RZ, RZ ;  /* 0x000000ff08047210 */ /* 0x000fe20007ffe1ff */
[----:B------:R0:W-:Y:S04]  /*24000*/  STL [R1+0x10], R14 ;  /* 0x0000100e01007387 */ /* 0x0001e80000100800 */
[----:B------:R-:W-:Y:S02]  /*24010*/  IMAD R9, R11, R4, R9 ;  /* 0x000000040b097224 */ /* 0x000fe400078e0209 */
[----:B--2---:R-:W-:-:S02]  /*24020*/  @!P0 IMAD R4, R14, R2, RZ ;  /* 0x000000020e048224 */ /* 0x004fc400078e02ff */
[----:B0-----:R-:W0:Y:S01]  /*24030*/  S2R R14, SR_TID.X ;  /* 0x00000000000e7919 */ /* 0x001e220000002100 */
[----:B------:R-:W-:Y:S01]  /*24040*/  @!P0 SHF.R.S32.HI R5, RZ, 0x1f, R0 ;  /* 0x0000001fff058819 */ /* 0x000fe20000011400 */
[----:B------:R-:W-:Y:S02]  /*24050*/  @!P0 IMAD R6, R33, R3, R4 ;  /* 0x0000000321068224 */ /* 0x000fe400078e0204 */
[----:B------:R-:W-:-:S04]  /*24060*/  @!P0 IMAD.MOV.U32 R4, RZ, RZ, R0 ;  /* 0x000000ffff048224 */ /* 0x000fc800078e0000 */
[----:B------:R-:W-:Y:S02]  /*24070*/  @!P0 IMAD.WIDE.U32 R4, R33, R2, R4 ;  /* 0x0000000221048225 */ /* 0x000fe400078e0004 */
[----:B------:R-:W1:Y:S01]  /*24080*/  @!P0 LDC.64 R2, c[0x0][0x418] ;  /* 0x00010600ff028b82 */ /* 0x000e620000000a00 */
[----:B------:R-:W-:Y:S01]  /*24090*/  MOV R8, UR39 ;  /* 0x0000002700087c02 */ /* 0x000fe20008000f00 */
[----:B------:R-:W-:Y:S01]  /*240a0*/  @!P0 IMAD.IADD R5, R6, 0x1, R5 ;  /* 0x0000000106058824 */ /* 0x000fe200078e0205 */
[----:B------:R-:W-:Y:S02]  /*240b0*/  CS2R R6, SRZ ;  /* 0x0000000000067805 */ /* 0x000fe4000001ff00 */
[----:B------:R-:W-:-:S04]  /*240c0*/  ISETP.NE.AND P3, PT, R8, 0x3, PT ;  /* 0x000000030800780c */ /* 0x000fc80003f65270 */
[----:B------:R2:W5:Y:S01]  /*240d0*/  @!P1 LDG.E R6, desc[UR50][R12.64] ;  /* 0x000000320c069981 */ /* 0x000562000c1e1900 */
[----:B0-----:R-:W-:Y:S01]  /*240e0*/  IMAD.SHL.U32 R31, R14, 0x10, RZ ;  /* 0x000000100e1f7824 */ /* 0x001fe200078e00ff */
[----:B-1----:R-:W-:-:S04]  /*240f0*/  @!P0 LEA R2, P2, R4, R2, 0x2 ;  /* 0x0000000204028211 */ /* 0x002fc800078410ff */
[----:B------:R-:W-:Y:S01]  /*24100*/  LOP3.LUT R31, R31, 0x30, RZ, 0xc0, !PT ;  /* 0x000000301f1f7812 */ /* 0x000fe200078ec0ff */
[----:B------:R-:W-:Y:S01]  /*24110*/  IMAD.SHL.U32 R15, R14, 0x10, RZ ;  /* 0x000000100e0f7824 */ /* 0x000fe200078e00ff */
[----:B------:R-:W-:Y:S02]  /*24120*/  @!P0 LEA.HI.X R3, R4, R3, R5, 0x2, P2 ;  /* 0x0000000304038211 */ /* 0x000fe400010f1405 */
[C---:B------:R-:W-:Y:S02]  /*24130*/  ISETP.GE.AND P1, PT, R31.reuse, UR4, PT ;  /* 0x000000041f007c0c */ /* 0x040fe4000bf26270 */
[----:B------:R-:W-:Y:S01]  /*24140*/  LOP3.LUT R14, R31, 0x40, RZ, 0xfc, !PT ;  /* 0x000000401f0e7812 */ /* 0x000fe200078efcff */
[----:B------:R2:W5:Y:S01]  /*24150*/  @!P0 LDG.E R7, desc[UR50][R2.64] ;  /* 0x0000003202078981 */ /* 0x000562000c1e1900 */
[----:B------:R-:W-:Y:S02]  /*24160*/  @P3 LOP3.LUT R30, R30, 0x40, RZ, 0xfc, !PT ;  /* 0x000000401e1e3812 */ /* 0x000fe400078efcff */
[----:B------:R-:W-:-:S02]  /*24170*/  LOP3.LUT R15, R15, 0x30, RZ, 0xc0, !PT ;  /* 0x000000300f0f7812 */ /* 0x000fc400078ec0ff */
[----:B------:R-:W-:Y:S02]  /*24180*/  ISETP.GE.AND P0, PT, R14, UR4, PT ;  /* 0x000000040e007c0c */ /* 0x000fe4000bf06270 */
[----:B------:R-:W-:Y:S02]  /*24190*/  LOP3.LUT R30, R30, 0xffffffef, RZ, 0xc0, !PT ;  /* 0xffffffef1e1e7812 */ /* 0x000fe400078ec0ff */
[----:B------:R-:W-:Y:S02]  /*241a0*/  LOP3.LUT R15, R15, 0x80, RZ, 0xfc, !PT ;  /* 0x000000800f0f7812 */ /* 0x000fe400078efcff */
[----:B------:R-:W-:Y:S02]  /*241b0*/  @P1 LOP3.LUT R30, R30, 0x10, RZ, 0xfc, !PT ;  /* 0x000000101e1e1812 */ /* 0x000fe400078efcff */
[----:B------:R-:W-:Y:S02]  /*241c0*/  ISETP.GE.AND P2, PT, R15, UR4, PT ;  /* 0x000000040f007c0c */ /* 0x000fe4000bf46270 */
[----:B------:R-:W-:-:S04]  /*241d0*/  LOP3.LUT R30, R30, 0xfffffff7, RZ, 0xc0, !PT ;  /* 0xfffffff71e1e7812 */ /* 0x000fc800078ec0ff */
[----:B------:R-:W-:-:S04]  /*241e0*/  @P0 LOP3.LUT R30, R30, 0x8, RZ, 0xfc, !PT ;  /* 0x000000081e1e0812 */ /* 0x000fc800078efcff */
[----:B------:R-:W-:Y:S02]  /*241f0*/  LOP3.LUT R30, R30, 0xfffffffb, RZ, 0xc0, !PT ;  /* 0xfffffffb1e1e7812 */ /* 0x000fe400078ec0ff */
[----:B------:R-:W-:Y:S02]  /*24200*/  ISETP.GE.AND P1, PT, R31, UR5, PT ;  /* 0x000000051f007c0c */ /* 0x000fe4000bf26270 */
[----:B------:R-:W-:Y:S02]  /*24210*/  @P2 LOP3.LUT R30, R30, 0x4, RZ, 0xfc, !PT ;  /* 0x000000041e1e2812 */ /* 0x000fe400078efcff */
[----:B------:R-:W-:Y:S02]  /*24220*/  ISETP.GE.AND P0, PT, R14, UR5, PT ;  /* 0x000000050e007c0c */ /* 0x000fe4000bf06270 */
[----:B------:R-:W-:-:S04]  /*24230*/  LOP3.LUT R30, R30, 0xfffffffe, RZ, 0xc0, !PT ;  /* 0xfffffffe1e1e7812 */ /* 0x000fc800078ec0ff */
[----:B------:R-:W-:-:S04]  /*24240*/  LOP3.LUT R30, R30, 0xfffffffd, RZ, 0xc0, !PT ;  /* 0xfffffffd1e1e7812 */ /* 0x000fc800078ec0ff */
[----:B------:R-:W-:-:S04]  /*24250*/  @P1 LOP3.LUT R30, R30, 0x2, RZ, 0xfc, !PT ;  /* 0x000000021e1e1812 */ /* 0x000fc800078efcff */
[----:B------:R-:W-:-:S05]  /*24260*/  @P0 LOP3.LUT R30, R30, 0x1, RZ, 0xfc, !PT ;  /* 0x000000011e1e0812 */ /* 0x000fca00078efcff */
[----:B------:R2:W-:Y:S01]  /*24270*/  STL [R1], R30 ;  /* 0x0000001e01007387 */ /* 0x0005e20000100800 */
[----:B------:R-:W-:-:S04]  /*24280*/  IMAD.MOV R0, RZ, RZ, -R0 ;  /* 0x000000ffff007224 */ /* 0x000fc800078e0a00 */
[----:B------:R-:W-:Y:S01]  /*24290*/  IMAD R10, R11, R0, R10 ;  /* 0x000000000b0a7224 */ /* 0x000fe200078e020a */
[----:B------:R-:W-:Y:S06]  /*242a0*/  BRA.DIV UR6, `(.L_x_689) ;  /* 0x0000006e06d07947 */ /* 0x000fec000b800000 */
.L_x_876:
[----:B------:R-:W-:Y:S01]  /*242b0*/  ISETP.GT.U32.AND P0, PT, R20, 0x9f, PT ;  /* 0x0000009f1400780c */ /* 0x000fe20003f04070 */
[----:B------:R-:W-:Y:S01]  /*242c0*/  IMAD.MOV.U32 R0, RZ, RZ, R30 ;  /* 0x000000ffff007224 */ /* 0x000fe200078e001e */
[----:B------:R-:W-:Y:S02]  /*242d0*/  SHF.R.S32.HI R36, RZ, 0x1f, R18 ;  /* 0x0000001fff247819 */ /* 0x000fe40000011412 */
[----:B--2---:R-:W-:Y:S02]  /*242e0*/  IADD3 R12, R32, -0x1, RZ ;  /* 0xffffffff200c7810 */ /* 0x004fe40007ffe0ff */
[----:B------:R-:W-:-:S07]  /*242f0*/  LOP3.LUT R0, R0, 0xffffffdf, RZ, 0xc0, !PT ;  /* 0xffffffdf00007812 */ /* 0x000fce00078ec0ff */
[----:B------:R-:W-:-:S05]  /*24300*/  @P0 LOP3.LUT R0, R0, 0x20, RZ, 0xfc, !PT ;  /* 0x0000002000000812 */ /* 0x000fca00078efcff */
[----:B------:R0:W-:Y:S01]  /*24310*/  STL [R1], R0 ;  /* 0x0000000001007387 */ /* 0x0001e20000100800 */
[----:B------:R-:W-:Y:S05]  /*24320*/  @!P3 BRA `(.L_x_690) ;  /* 0x000000000004b947 */ /* 0x000fea0003800000 */
[----:B------:R-:W-:Y:S01]  /*24330*/  BPT.TRAP 0x1 ;  /* 0x000000040000795c */ /* 0x000fe20000300000 */
.L_x_690:
[----:B0-----:R-:W-:Y:S01]  /*24340*/  IMAD R0, R23, 0x8, R22 ;  /* 0x0000000817007824 */ /* 0x001fe200078e0216 */
[----:B------:R-:W-:Y:S01]  /*24350*/  SHF.L.U32 R2, R34, 0x1f, RZ ;  /* 0x0000001f22027819 */ /* 0x000fe200000006ff */
[----:B------:R-:W-:Y:S01]  /*24360*/  BSSY B0, `(.L_x_691) ;  /* 0x0000006000007945 */ /* 0x000fe20003800000 */
[----:B------:R-:W-:Y:S02]  /*24370*/  SHF.R.S32.HI R3, RZ, 0x1f, R9 ;  /* 0x0000001fff037819 */ /* 0x000fe40000011409 */
[----:B------:R-:W0:Y:S01]  /*24380*/  SYNCS.PHASECHK.TRANS64.TRYWAIT P0, [R0+URZ+0x29880], R2 ;  /* 0x02988002000075a7 */ /* 0x000e22000800017f */
[----:B------:R1:W-:Y:S04]  /*24390*/  STL [R1+0x3c], R2 ;  /* 0x00003c0201007387 */ /* 0x0003e80000100800 */
[----:B------:R1:W-:Y:S02]  /*243a0*/  STL [R1+0x34], R3 ;  /* 0x0000340301007387 */ /* 0x0003e40000100800 */
[----:B01----:R-:W-:Y:S05]  /*243b0*/  @!P0 BRA `(.L_x_692) ;  /* 0x0000006c00bc8947 */ /* 0x003fea0003800000 */
.L_x_877:
[----:B------:R-:W-:Y:S05]  /*243c0*/  BSYNC B0 ;  /* 0x0000000000007941 */ /* 0x000fea0003800000 */
.L_x_691:
[----:B0-----:R-:W2:Y:S01]  /*243d0*/  LDL R2, [R1+0x34] ;  /* 0x0000340001027983 */ /* 0x001ea20000100800 */
[----:B------:R-:W-:-:S03]  /*243e0*/  ULDC.64 UR4, c[0x0][0x328] ;  /* 0x0000ca0000047ab9 */ /* 0x000fc60000000a00 */
[----:B------:R-:W3:Y:S01]  /*243f0*/  LDL R20, [R1] ;  /* 0x0000000001147983 */ /* 0x000ee20000100800 */
[----:B-----5:R-:W-:Y:S01]  /*24400*/  SHF.R.S32.HI R5, RZ, 0x1f, R6 ;  /* 0x0000001fff057819 */ /* 0x020fe20000011406 */
[----:B------:R-:W-:Y:S01]  /*24410*/  ULDC.64 UR6, c[0x0][0x338] ;  /* 0x0000ce0000067ab9 */ /* 0x000fe20000000a00 */
[----:B------:R-:W-:Y:S01]  /*24420*/  SHF.R.S32.HI R30, RZ, 0x1f, R10 ;  /* 0x0000001fff1e7819 */ /* 0x000fe2000001140a */
[----:B------:R-:W0:Y:S01]  /*24430*/  S2R R13, SR_TID.X ;  /* 0x00000000000d7919 */ /* 0x000e220000002100 */
[----:B------:R-:W-:Y:S01]  /*24440*/  SHF.R.S32.HI R31, RZ, 0x1f, R7 ;  /* 0x0000001fff1f7819 */ /* 0x000fe20000011407 */
[----:B------:R-:W-:Y:S01]  /*24450*/  ULDC.64 UR8, c[0x0][0x330] ;  /* 0x0000cc0000087ab9 */ /* 0x000fe20000000a00 */
[----:B------:R-:W-:Y:S01]  /*24460*/  ULDC.64 UR10, c[0x0][0x318] ;  /* 0x0000c600000a7ab9 */ /* 0x000fe20000000a00 */
[----:B------:R1:W-:Y:S01]  /*24470*/  STL [R1+0x38], R5 ;  /* 0x0000380501007387 */ /* 0x0003e20000100800 */
[----:B------:R-:W-:-:S04]  /*24480*/  IMAD R8, R36, UR8, RZ ;  /* 0x0000000824087c24 */ /* 0x000fc8000f8e02ff */
[----:B------:R-:W-:Y:S01]  /*24490*/  IMAD R8, R18, UR9, R8 ;  /* 0x0000000912087c24 */ /* 0x000fe2000f8e0208 */
[----:B0-----:R-:W-:-:S04]  /*244a0*/  LOP3.LUT R13, R13, 0x7f, RZ, 0xc0, !PT ;  /* 0x0000007f0d0d7812 */ /* 0x001fc800078ec0ff */
[--C-:B------:R-:W-:Y:S02]  /*244b0*/  SHF.R.U32.HI R14, RZ, 0x2, R13.reuse ;  /* 0x00000002ff0e7819 */ /* 0x100fe4000001160d */
[----:B------:R-:W-:-:S05]  /*244c0*/  SHF.R.U32.HI R13, RZ, 0x5, R13 ;  /* 0x00000005ff0d7819 */ /* 0x000fca000001160d */
[----:B------:R-:W-:Y:S02]  /*244d0*/  IMAD.SHL.U32 R13, R13, 0x400, RZ ;  /* 0x000004000d0d7824 */ /* 0x000fe400078e00ff */
[----:B--2---:R-:W-:-:S04]  /*244e0*/  IMAD R2, R2, UR4, RZ ;  /* 0x0000000402027c24 */ /* 0x004fc8000f8e02ff */
[C---:B------:R-:W-:Y:S01]  /*244f0*/  IMAD R4, R9.reuse, UR5, R2 ;  /* 0x0000000509047c24 */ /* 0x040fe2000f8e0202 */
[----:B---3--:R-:W-:Y:S01]  /*24500*/  LOP3.LUT P1, RZ, R20, 0x1, RZ, 0xc0, !PT ;  /* 0x0000000114ff7812 */ /* 0x008fe2000782c0ff */
[----:B------:R-:W-:-:S04]  /*24510*/  IMAD.WIDE.U32 R2, R9, UR4, RZ ;  /* 0x0000000409027c25 */ /* 0x000fc8000f8e00ff */
[----:B------:R-:W-:Y:S02]  /*24520*/  IMAD.IADD R3, R3, 0x1, R4 ;  /* 0x0000000103037824 */ /* 0x000fe400078e0204 */
[----:B------:R-:W-:Y:S02]  /*24530*/  IMAD R4, R5, UR6, RZ ;  /* 0x0000000605047c24 */ /* 0x000fe4000f8e02ff */
[----:B------:R-:W-:-:S04]  /*24540*/  IMAD.WIDE.U32 R2, R6, UR6, R2 ;  /* 0x0000000606027c25 */ /* 0x000fc8000f8e0002 */
[----:B------:R-:W-:-:S04]  /*24550*/  IMAD R4, R6, UR7, R4 ;  /* 0x0000000706047c24 */ /* 0x000fc8000f8e0204 */
[----:B------:R-:W-:Y:S02]  /*24560*/  IMAD.IADD R3, R3, 0x1, R4 ;  /* 0x0000000103037824 */ /* 0x000fe400078e0204 */
[----:B------:R-:W-:Y:S02]  /*24570*/  IMAD R4, R30, UR4, RZ ;  /* 0x000000041e047c24 */ /* 0x000fe4000f8e02ff */
[----:B------:R-:W-:-:S04]  /*24580*/  IMAD.WIDE.U32 R2, R18, UR8, R2 ;  /* 0x0000000812027c25 */ /* 0x000fc8000f8e0002 */
[----:B------:R-:W-:Y:S01]  /*24590*/  IMAD R11, R10, UR5, R4 ;  /* 0x000000050a0b7c24 */ /* 0x000fe2000f8e0204 */
[----:B------:R-:W-:Y:S01]  /*245a0*/  IADD3 R2, P0, R2, UR10, RZ ;  /* 0x0000000a02027c10 */ /* 0x000fe2000ff1e0ff */
[----:B-1----:R-:W-:Y:S01]  /*245b0*/  IMAD.WIDE.U32 R4, R10, UR4, RZ ;  /* 0x000000040a047c25 */ /* 0x002fe2000f8e00ff */
[----:B------:R-:W-:Y:S02]  /*245c0*/  UMOV UR4, 0xffffffff ;  /* 0xffffffff00047882 */ /* 0x000fe40000000000 */
[----:B------:R-:W-:Y:S02]  /*245d0*/  IADD3.X R3, R3, UR11, R8, P0, !PT ;  /* 0x0000000b03037c10 */ /* 0x000fe400087fe408 */
[----:B------:R-:W-:Y:S01]  /*245e0*/  IADD3 R5, R5, R11, RZ ;  /* 0x0000000b05057210 */ /* 0x000fe20007ffe0ff */
[----:B------:R-:W-:-:S04]  /*245f0*/  IMAD R11, R31, UR6, RZ ;  /* 0x000000061f0b7c24 */ /* 0x000fc8000f8e02ff */
[C---:B------:R-:W-:Y:S02]  /*24600*/  IMAD R11, R7.reuse, UR7, R11 ;  /* 0x00000007070b7c24 */ /* 0x040fe4000f8e020b */
[----:B------:R-:W-:-:S04]  /*24610*/  IMAD.WIDE.U32 R4, R7, UR6, R4 ;  /* 0x0000000607047c25 */ /* 0x000fc8000f8e0004 */
[----:B------:R-:W-:Y:S02]  /*24620*/  IMAD.IADD R5, R5, 0x1, R11 ;  /* 0x0000000105057824 */ /* 0x000fe400078e020b */
[----:B------:R-:W-:-:S03]  /*24630*/  IMAD.WIDE.U32 R4, R18, UR8, R4 ;  /* 0x0000000812047c25 */ /* 0x000fc6000f8e0004 */
[----:B------:R-:W-:-:S04]  /*24640*/  IADD3 R27, P0, R4, UR10, RZ ;  /* 0x0000000a041b7c10 */ /* 0x000fc8000ff1e0ff */
[----:B------:R-:W-:Y:S01]  /*24650*/  IADD3.X R26, R8, UR11, R5, P0, !PT ;  /* 0x0000000b081a7c10 */ /* 0x000fe200087fe405 */
[----:B------:R-:W-:Y:S02]  /*24660*/  IMAD R8, R12, -0xa0, R25 ;  /* 0xffffff600c087824 */ /* 0x000fe400078e0219 */
[----:B------:R-:W-:Y:S02]  /*24670*/  IMAD R5, R23, 0x5000, R13 ;  /* 0x0000500017057824 */ /* 0x000fe400078e020d */
[----:B------:R-:W-:-:S05]  /*24680*/  IMAD.IADD R8, R8, 0x1, -R14 ;  /* 0x0000000108087824 */ /* 0x000fca00078e0a0e */
[----:B------:R-:W-:Y:S01]  /*24690*/  ISETP.GE.AND P5, PT, R8, 0x1, PT ;  /* 0x000000010800780c */ /* 0x000fe20003fa6270 */
[----:B------:R-:W-:-:S12]  /*246a0*/  BRA.DIV UR4, `(.L_x_693) ;  /* 0x0000006e04187947 */ /* 0x000fd8000b800000 */
[----:B------:R-:W2:Y:S04]  /*246b0*/  LDL R15, [R1+0x4] ;  /* 0x00000400010f7983 */ /* 0x000ea80000100800 */
[----:B------:R-:W3:Y:S01]  /*246c0*/  LDL.LU R11, [R1] ;  /* 0x00000000010b7983 */ /* 0x000ee20000300800 */
[----:B------:R-:W0:Y:S03]  /*246d0*/  S2R R12, SR_TID.X ;  /* 0x00000000000c7919 */ /* 0x000e260000002100 */
[----:B------:R-:W-:Y:S01]  /*246e0*/  SHFL.IDX PT, R4, R3, RZ, 0x1c1f ;  /* 0x001c1fff03047589 */ /* 0x000fe200000e0000 */
[----:B0-----:R-:W-:-:S03]  /*246f0*/  SHF.L.U32 R14, R12, 0x4, RZ ;  /* 0x000000040c0e7819 */ /* 0x001fc600000006ff */
[----:B------:R-:W0:Y:S01]  /*24700*/  SHFL.IDX PT, R12, R2, RZ, 0x1c1f ;  /* 0x001c1fff020c7589 */ /* 0x000e2200000e0000 */
[----:B------:R-:W-:-:S04]  /*24710*/  LOP3.LUT R14, R14, 0x30, RZ, 0xc0, !PT ;  /* 0x000000300e0e7812 */ /* 0x000fc800078ec0ff */
[----:B0-----:R-:W-:-:S05]  /*24720*/  IADD3 R12, P0, R14, R12, RZ ;  /* 0x0000000c0e0c7210 */ /* 0x001fca0007f1e0ff */
[----:B------:R-:W-:Y:S01]  /*24730*/  IMAD.X R13, RZ, RZ, R4, P0 ;  /* 0x000000ffff0d7224 */ /* 0x000fe200000e0604 */
[----:B------:R-:W-:Y:S01]  /*24740*/  IADD3 R4, R22, R5, R37 ;  /* 0x0000000516047210 */ /* 0x000fe20007ffe025 */
[----:B------:R-:W-:Y:S01]  /*24750*/  SHFL.IDX PT, R21, R3, 0x1, 0x1c1f ;  /* 0x003c1f0003157f89 */ /* 0x000fe200000e0000 */
[C---:B------:R-:W-:Y:S02]  /*24760*/  ISETP.GE.AND P4, PT, R8.reuse, 0x21, PT ;  /* 0x000000210800780c */ /* 0x040fe40003f86270 */
[C---:B------:R-:W-:Y:S02]  /*24770*/  ISETP.GE.AND P3, PT, R8.reuse, 0x41, PT ;  /* 0x000000410800780c */ /* 0x040fe40003f66270 */
[----:B------:R-:W-:Y:S02]  /*24780*/  ISETP.GE.AND P2, PT, R8, 0x61, PT ;  /* 0x000000610800780c */ /* 0x000fe40003f46270 */
[----:B---3--:R-:W-:-:S04]  /*24790*/  LOP3.LUT P6, RZ, R11, 0x2, RZ, 0xc0, !PT ;  /* 0x000000020bff7812 */ /* 0x008fc800078cc0ff */
[----:B------:R-:W-:Y:S01]  /*247a0*/  ISETP.LT.OR P0, PT, R8, 0x1, P6 ;  /* 0x000000010800780c */ /* 0x000fe20003701670 */
[----:B--2---:R-:W-:-:S12]  /*247b0*/  IMAD.IADD R5, R15, 0x1, R4 ;  /* 0x000000010f057824 */ /* 0x004fd800078e0204 */
[----:B------:R-:W-:Y:S01]  /*247c0*/  LDGSTS.E.BYPASS.LTC128B.128 [R4+0xa400], desc[UR50][R12.64], !P0 ;  /* 0x0a4000000c047fae */ /* 0x000fe2000c101d72 */
[----:B------:R-:W-:-:S13]  /*247d0*/  ISETP.LT.OR P0, PT, R8, 0x1, P1 ;  /* 0x000000010800780c */ /* 0x000fda0000f01670 */
[----:B------:R0:W-:Y:S04]  /*247e0*/  LDGSTS.E.BYPASS.LTC128B.128 [R5+0xa400], desc[UR50][R12.64+0x40], !P0 ;  /* 0x0a4000400c057fae */ /* 0x0001e8000c101d72 */
[----:B0-----:R-:W0:Y:S02]  /*247f0*/  SHFL.IDX PT, R12, R2, 0x1, 0x1c1f ;  /* 0x003c1f00020c7f89 */ /* 0x001e2400000e0000 */
[----:B0-----:R-:W-:-:S05]  /*24800*/  IADD3 R12, P0, R14, R12, RZ ;  /* 0x0000000c0e0c7210 */ /* 0x001fca0007f1e0ff */
[----:B------:R-:W-:Y:S01]  /*24810*/  IMAD.X R13, RZ, RZ, R21, P0 ;  /* 0x000000ffff0d7224 */ /* 0x000fe200000e0615 */
[----:B------:R-:W-:-:S13]  /*24820*/  ISETP.LT.OR P0, PT, R8, 0x21, P6 ;  /* 0x000000210800780c */ /* 0x000fda0003701670 */
[----:B------:R-:W-:Y:S01]  /*24830*/  LDGSTS.E.BYPASS.LTC128B.128 [R4+0xb400], desc[UR50][R12.64], !P0 ;  /* 0x0b4000000c047fae */ /* 0x000fe2000c101d72 */
[----:B------:R-:W-:-:S03]  /*24840*/  ISETP.LT.OR P0, PT, R8, 0x21, P1 ;  /* 0x000000210800780c */ /* 0x000fc60000f01670 */
[----:B------:R-:W-:Y:S10]  /*24850*/  SHFL.IDX PT, R21, R3, 0x2, 0x1c1f ;  /* 0x005c1f0003157f89 */ /* 0x000ff400000e0000 */
[----:B------:R0:W-:Y:S04]  /*24860*/  LDGSTS.E.BYPASS.LTC128B.128 [R5+0xb400], desc[UR50][R12.64+0x40], !P0 ;  /* 0x0b4000400c057fae */ /* 0x0001e8000c101d72 */
[----:B0-----:R-:W0:Y:S04]  /*24870*/  SHFL.IDX PT, R12, R2, 0x2, 0x1c1f ;  /* 0x005c1f00020c7f89 */ /* 0x001e2800000e0000 */
[----:B------:R-:W1:Y:S04]  /*24880*/  SHFL.IDX PT, R2, R2, 0x3, 0x1c1f ;  /* 0x007c1f0002027f89 */ /* 0x000e6800000e0000 */
[----:B------:R-:W2:Y:S01]  /*24890*/  SHFL.IDX PT, R3, R3, 0x3, 0x1c1f ;  /* 0x007c1f0003037f89 */ /* 0x000ea200000e0000 */
[----:B0-----:R-:W-:-:S04]  /*248a0*/  IADD3 R12, P0, R14, R12, RZ ;  /* 0x0000000c0e0c7210 */ /* 0x001fc80007f1e0ff */
[----:B------:R-:W-:Y:S02]  /*248b0*/  IADD3.X R13, RZ, R21, RZ, P0, !PT ;  /* 0x00000015ff0d7210 */ /* 0x000fe400007fe4ff */
[----:B------:R-:W-:-:S13]  /*248c0*/  ISETP.LT.OR P0, PT, R8, 0x41, P6 ;  /* 0x000000410800780c */ /* 0x000fda0003701670 */
[----:B------:R-:W-:Y:S01]  /*248d0*/  LDGSTS.E.BYPASS.LTC128B.128 [R4+0xc400], desc[UR50][R12.64], !P0 ;  /* 0x0c4000000c047fae */ /* 0x000fe2000c101d72 */
[----:B------:R-:W-:-:S13]  /*248e0*/  ISETP.LT.OR P0, PT, R8, 0x41, P1 ;  /* 0x000000410800780c */ /* 0x000fda0000f01670 */
[----:B------:R-:W-:Y:S01]  /*248f0*/  LDGSTS.E.BYPASS.LTC128B.128 [R5+0xc400], desc[UR50][R12.64+0x40], !P0 ;  /* 0x0c4000400c057fae */ /* 0x000fe2000c101d72 */
[----:B-1----:R-:W-:-:S05]  /*24900*/  IADD3 R2, P0, R14, R2, RZ ;  /* 0x000000020e027210 */ /* 0x002fca0007f1e0ff */
[----:B--2---:R-:W-:Y:S01]  /*24910*/  IMAD.X R3, RZ, RZ, R3, P0 ;  /* 0x000000ffff037224 */ /* 0x004fe200000e0603 */
[----:B------:R-:W-:-:S13]  /*24920*/  ISETP.LT.OR P0, PT, R8, 0x61, P6 ;  /* 0x000000610800780c */ /* 0x000fda0003701670 */
[----:B------:R-:W-:Y:S01]  /*24930*/  LDGSTS.E.BYPASS.LTC128B.128 [R4+0xd400], desc[UR50][R2.64], !P0 ;  /* 0x0d40000002047fae */ /* 0x000fe2000c101d72 */
[----:B------:R-:W-:Y:S02]  /*24940*/  ISETP.LT.OR P0, PT, R8, 0x61, P1 ;  /* 0x000000610800780c */ /* 0x000fe40000f01670 */
[----:B------:R-:W-:-:S11]  /*24950*/  LOP3.LUT R11, R11, 0xffffff7f, RZ, 0xc0, !PT ;  /* 0xffffff7f0b0b7812 */ /* 0x000fd600078ec0ff */
[----:B------:R0:W-:Y:S01]  /*24960*/  LDGSTS.E.BYPASS.LTC128B.128 [R5+0xd400], desc[UR50][R2.64+0x40], !P0 ;  /* 0x0d40004002057fae */ /* 0x0001e2000c101d72 */
[----:B------:R-:W-:-:S13]  /*24970*/  ISETP.GE.AND P0, PT, R8, 0x81, PT ;  /* 0x000000810800780c */ /* 0x000fda0003f06270 */
[----:B------:R-:W-:Y:S01]  /*24980*/  @P0 LOP3.LUT R11, R11, 0x80, RZ, 0xfc, !PT ;  /* 0x000000800b0b0812 */ /* 0x000fe200078efcff */
[----:B0-----:R0:W1:Y:S04]  /*24990*/  SHFL.IDX PT, R3, R26, RZ, 0x1c1f ;  /* 0x001c1fff1a037589 */ /* 0x00106800000e0000 */
[----:B------:R0:W2:Y:S04]  /*249a0*/  SHFL.IDX PT, R2, R27, RZ, 0x1c1f ;  /* 0x001c1fff1b027589 */ /* 0x0000a800000e0000 */
[----:B------:R0:W-:Y:S02]  /*249b0*/  STL [R1], R11 ;  /* 0x0000000b01007387 */ /* 0x0001e40000100800 */
.L_x_889:
[----:B------:R-:W4:Y:S01]  /*249c0*/  LDL R12, [R1] ;  /* 0x00000000010c7983 */ /* 0x000f220000100800 */
[----:B0-----:R-:W0:Y:S02]  /*249d0*/  S2R R11, SR_TID.X ;  /* 0x00000000000b7919 */ /* 0x001e240000002100 */
[----:B0-----:R-:W-:-:S05]  /*249e0*/  IMAD.SHL.U32 R11, R11, 0x10, RZ ;  /* 0x000000100b0b7824 */ /* 0x001fca00078e00ff */
[----:B------:R-:W-:-:S04]  /*249f0*/  LOP3.LUT R11, R11, 0x30, RZ, 0xc0, !PT ;  /* 0x000000300b0b7812 */ /* 0x000fc800078ec0ff */
[----:B--2---:R-:W-:-:S05]  /*24a00*/  IADD3 R2, P0, R11, R2, RZ ;  /* 0x000000020b027210 */ /* 0x004fca0007f1e0ff */
[----:B-1----:R-:W-:Y:S01]  /*24a10*/  IMAD.X R3, RZ, RZ, R3, P0 ;  /* 0x000000ffff037224 */ /* 0x002fe200000e0603 */
[----:B----4-:R-:W-:-:S04]  /*24a20*/  LOP3.LUT P6, RZ, R12, 0x2, RZ, 0xc0, !PT ;  /* 0x000000020cff7812 */ /* 0x010fc800078cc0ff */
        /* <DEDUP_REMOVED lines=9> */
.L_x_694:
[----:B------:R-:W-:Y:S02]  /*24ac0*/  PLOP3.LUT P1, PT, P1, P0, PT, 0xa2, 0x0 ;  /* 0x000000000000781c */ /* 0x000fe40000f21472 */
[----:B------:R-:W-:-:S08]  /*24ad0*/  @P0 R2UR P1, UR4, R0 ;  /* 0x00000000000402ca */ /* 0x000fd00000020000 */
[----:B------:R-:W-:-:S05]  /*24ae0*/  @P0 PLOP3.LUT P0, PT, P1, PT, PT, 0x80, 0x0 ;  /* 0x000000000000081c */ /* 0x000fca0000f0f070 */
[----:B------:R-:W-:Y:S01]  /*24af0*/  @!P1 SYNCS.ARRIVE.TRANS64.RED.A0T1 RZ, [UR4+0x29870], RZ ;  /* 0x029870ffffff99a7 */ /* 0x000fe20008200404 */
[----:B------:R-:W-:Y:S07]  /*24b00*/  @!P1 ARRIVES.LDGSTSBAR.64.TRANSCNT [UR4+0x29870] ;  /* 0x02987000ff0099b0 */ /* 0x000fee0008000a84 */
[----:B------:R-:W-:Y:S05]  /*24b10*/  @P0 BRA.U.ANY `(.L_x_694) ;  /* 0xfffffffd00e80947 */ /* 0x000fea000393ffff */
[----:B------:R-:W-:Y:S01]  /*24b20*/  NOP ;  /* 0x0000000000007918 */ /* 0x000fe20000000000 */
[----:B0-----:R-:W-:-:S04]  /*24b30*/  MOV R2, UR39 ;  /* 0x0000002700027c02 */ /* 0x001fc80008000f00 */
[----:B------:R-:W-:-:S13]  /*24b40*/  ISETP.NE.AND P6, PT, R2, 0x3, PT ;  /* 0x000000030200780c */ /* 0x000fda0003fc5270 */
[----:B------:R-:W-:Y:S05]  /*24b50*/  @!P6 BRA `(.L_x_695) ;  /* 0x000000000004e947 */ /* 0x000fea0003800000 */
[----:B------:R-:W-:Y:S01]  /*24b60*/  BPT.TRAP 0x1 ;  /* 0x000000040000795c */ /* 0x000fe20000300000 */
.L_x_695:
[----:B------:R0:W-:Y:S01]  /*24b70*/  SYNCS.ARRIVE.TRANS64.A1T0 RZ, [R0+URZ+0x29870], RZ ;  /* 0x029870ff00ff79a7 */ /* 0x0001e2000810003f */
[----:B------:R-:W-:Y:S05]  /*24b80*/  @!P6 BRA `(.L_x_696) ;  /* 0x000000000004e947 */ /* 0x000fea0003800000 */
[----:B------:R-:W-:Y:S01]  /*24b90*/  BPT.TRAP 0x1 ;  /* 0x000000040000795c */ /* 0x000fe20000300000 */
.L_x_696:
[----:B------:R-:W2:Y:S01]  /*24ba0*/  LDL R2, [R1+0x3c] ;  /* 0x00003c0001027983 */ /* 0x000ea20000100800 */
[----:B------:R-:W-:Y:S01]  /*24bb0*/  BSSY B0, `(.L_x_697) ;  /* 0x0000003000007945 */ /* 0x000fe20003800000 */
[----:B--2---:R-:W1:Y:S03]  /*24bc0*/  SYNCS.PHASECHK.TRANS64.TRYWAIT P0, [R0+URZ+0x29840], R2 ;  /* 0x02984002000075a7 */ /* 0x004e66000800017f */
[----:B-1----:R-:W-:Y:S05]  /*24bd0*/  @!P0 BRA `(.L_x_698) ;  /* 0x0000006c00bc8947 */ /* 0x002fea0003800000 */
.L_x_890:
[----:B------:R-:W-:Y:S05]  /*24be0*/  BSYNC B0 ;  /* 0x0000000000007941 */ /* 0x000fea0003800000 */
.L_x_697:
[----:B-1----:R-:W2:Y:S01]  /*24bf0*/  LDL.LU R2, [R1+0x34] ;  /* 0x0000340001027983 */ /* 0x002ea20000300800 */
[----:B------:R-:W-:Y:S01]  /*24c00*/  ULDC.64 UR4, c[0x0][0x300] ;  /* 0x0000c00000047ab9 */ /* 0x000fe20000000a00 */
[----:B------:R-:W-:Y:S02]  /*24c10*/  ULDC.64 UR6, c[0x0][0x310] ;  /* 0x0000c40000067ab9 */ /* 0x000fe40000000a00 */
[----:B------:R-:W4:Y:S04]  /*24c20*/  LDL.LU R5, [R1+0x38] ;  /* 0x0000380001057983 */ /* 0x000f280000300800 */
[----:B------:R-:W3:Y:S04]  /*24c30*/  LDL R11, [R1+0x18] ;  /* 0x00001800010b7983 */ /* 0x000ee80000100800 */
[----:B------:R1:W5:Y:S01]  /*24c40*/  LDL R20, [R1] ;  /* 0x0000000001147983 */ /* 0x0003620000100800 */
[----:B------:R-:W-:-:S04]  /*24c50*/  IMAD R8, R31, UR6, RZ ;  /* 0x000000061f087c24 */ /* 0x000fc8000f8e02ff */
[----:B------:R-:W-:Y:S02]  /*24c60*/  IMAD R8, R7, UR7, R8 ;  /* 0x0000000707087c24 */ /* 0x000fe4000f8e0208 */
[----:B--2---:R-:W-:-:S04]  /*24c70*/  IMAD R2, R2, UR4, RZ ;  /* 0x0000000402027c24 */ /* 0x004fc8000f8e02ff */
[C---:B------:R-:W-:Y:S02]  /*24c80*/  IMAD R4, R9.reuse, UR5, R2 ;  /* 0x0000000509047c24 */ /* 0x040fe4000f8e0202 */
[----:B------:R-:W-:-:S04]  /*24c90*/  IMAD.WIDE.U32 R2, R9, UR4, RZ ;  /* 0x0000000409027c25 */ /* 0x000fc8000f8e00ff */
[----:B------:R-:W-:Y:S02]  /*24ca0*/  IMAD.IADD R3, R3, 0x1, R4 ;  /* 0x0000000103037824 */ /* 0x000fe400078e0204 */
[----:B----4-:R-:W-:Y:S02]  /*24cb0*/  IMAD R4, R5, UR6, RZ ;  /* 0x0000000605047c24 */ /* 0x010fe4000f8e02ff */
[----:B------:R-:W-:-:S04]  /*24cc0*/  IMAD.WIDE.U32 R2, R6, UR6, R2 ;  /* 0x0000000606027c25 */ /* 0x000fc8000f8e0002 */
[----:B------:R-:W-:Y:S02]  /*24cd0*/  IMAD R4, R6, UR7, R4 ;  /* 0x0000000706047c24 */ /* 0x000fe4000f8e0204 */
[----:B------:R-:W-:Y:S02]  /*24ce0*/  IMAD R6, R30, UR4, RZ ;  /* 0x000000041e067c24 */ /* 0x000fe4000f8e02ff */
[----:B------:R-:W-:Y:S02]  /*24cf0*/  IMAD.IADD R5, R3, 0x1, R4 ;  /* 0x0000000103057824 */ /* 0x000fe400078e0204 */
[----:B------:R-:W-:Y:S02]  /*24d00*/  IMAD.MOV.U32 R4, RZ, RZ, R2 ;  /* 0x000000ffff047224 */ /* 0x000fe400078e0002 */
[C---:B------:R-:W-:Y:S02]  /*24d10*/  IMAD R6, R10.reuse, UR5, R6 ;  /* 0x000000050a067c24 */ /* 0x040fe4000f8e0206 */
[----:B------:R-:W-:Y:S01]  /*24d20*/  IMAD.WIDE.U32 R2, R10, UR4, RZ ;  /* 0x000000040a027c25 */ /* 0x000fe2000f8e00ff */
[----:B------:R-:W-:-:S04]  /*24d30*/  ULDC.64 UR4, c[0x0][0x308] ;  /* 0x0000c20000047ab9 */ /* 0x000fc80000000a00 */
[----:B------:R-:W-:-:S03]  /*24d40*/  IADD3 R3, R3, R6, RZ ;  /* 0x0000000603037210 */ /* 0x000fc60007ffe0ff */
[----:B------:R-:W-:Y:S01]  /*24d50*/  IMAD.WIDE.U32 R2, R7, UR6, R2 ;  /* 0x0000000607027c25 */ /* 0x000fe2000f8e0002 */
[----:B------:R-:W-:-:S03]  /*24d60*/  ULDC.64 UR6, c[0x0][0x2e8] ;  /* 0x0000ba0000067ab9 */ /* 0x000fc60000000a00 */
[----:B------:R-:W-:-:S04]  /*24d70*/  IMAD.WIDE.U32 R6, R18, UR4, R4 ;  /* 0x0000000412067c25 */ /* 0x000fc8000f8e0004 */
[----:B------:R-:W-:Y:S02]  /*24d80*/  IMAD R4, R36, UR4, RZ ;  /* 0x0000000424047c24 */ /* 0x000fe4000f8e02ff */
[----:B------:R-:W-:Y:S01]  /*24d90*/  IMAD.IADD R3, R3, 0x1, R8 ;  /* 0x0000000103037824 */ /* 0x000fe200078e0208 */
[----:B------:R-:W-:Y:S01]  /*24da0*/  IADD3 R5, P0, R6, UR6, RZ ;  /* 0x0000000606057c10 */ /* 0x000fe2000ff1e0ff */
[C---:B------:R-:W-:Y:S02]  /*24db0*/  IMAD R4, R18.reuse, UR5, R4 ;  /* 0x0000000512047c24 */ /* 0x040fe4000f8e0204 */
[----:B------:R-:W-:-:S03]  /*24dc0*/  IMAD.WIDE.U32 R2, R18, UR4, R2 ;  /* 0x0000000412027c25 */ /* 0x000fc6000f8e0002 */
[----:B------:R-:W-:Y:S02]  /*24dd0*/  IADD3.X R6, R7, UR7, R4, P0, !PT ;  /* 0x0000000707067c10 */ /* 0x000fe400087fe404 */
[----:B------:R-:W-:Y:S01]  /*24de0*/  IADD3 R8, P0, R2, UR6, RZ ;  /* 0x0000000602087c10 */ /* 0x000fe2000ff1e0ff */
[----:B------:R-:W-:-:S03]  /*24df0*/  UMOV UR4, 0xffffffff ;  /* 0xffffffff00047882 */ /* 0x000fc60000000000 */
[----:B------:R-:W-:Y:S01]  /*24e00*/  IADD3.X R7, R4, UR7, R3, P0, !PT ;  /* 0x0000000704077c10 */ /* 0x000fe200087fe403 */
[----:B---3--:R-:W-:Y:S01]  /*24e10*/  IMAD R4, R23, 0x7800, R11 ;  /* 0x0000780017047824 */ /* 0x008fe200078e020b */
[----:B-1----:R-:W-:Y:S07]  /*24e20*/  BRA.DIV UR4, `(.L_x_699) ;  /* 0x0000006e04407947 */ /* 0x002fee000b800000 */
[----:B------:R-:W1:Y:S01]  /*24e30*/  S2R R9, SR_TID.X ;  /* 0x0000000000097919 */ /* 0x000e620000002100 */
[----:B-----5:R-:W-:Y:S01]  /*24e40*/  LOP3.LUT P6, RZ, R20, 0x8, RZ, 0xc0, !PT ;  /* 0x0000000814ff7812 */ /* 0x020fe200078cc0ff */
[----:B------:R-:W-:Y:S01]  /*24e50*/  @P4 IMAD.IADD R21, R22, 0x1, R4 ;  /* 0x0000000116154824 */ /* 0x000fe200078e0204 */
[----:B------:R-:W-:Y:S01]  /*24e60*/  LOP3.LUT P1, RZ, R20, 0x4, RZ, 0xc0, !PT ;  /* 0x0000000414ff7812 */ /* 0x000fe2000782c0ff */
[----:B------:R-:W2:Y:S04]  /*24e70*/  SHFL.IDX PT, R3, R5, RZ, 0x1c1f ;  /* 0x001c1fff05037589 */ /* 0x000ea800000e0000 */
[----:B------:R-:W3:Y:S01]  /*24e80*/  SHFL.IDX PT, R2, R6, RZ, 0x1c1f ;  /* 0x001c1fff06027589 */ /* 0x000ee200000e0000 */
[----:B-1----:R-:W-:Y:S01]  /*24e90*/  IMAD.SHL.U32 R10, R9, 0x10, RZ ;  /* 0x00000010090a7824 */ /* 0x002fe200078e00ff */
[----:B------:R-:W-:-:S04]  /*24ea0*/  @P5 IADD3 R9, R22, R4, RZ ;  /* 0x0000000416095210 */ /* 0x000fc80007ffe0ff */
[----:B------:R-:W-:-:S04]  /*24eb0*/  LOP3.LUT R10, R10, 0x30, RZ, 0xc0, !PT ;  /* 0x000000300a0a7812 */ /* 0x000fc800078ec0ff */
[----:B--2---:R-:W-:-:S05]  /*24ec0*/  @P5 IADD3 R3, P0, R10, R3, RZ ;  /* 0x000000030a035210 */ /* 0x004fca0007f1e0ff */
[----:B---3--:R-:W-:Y:S01]  /*24ed0*/  @P5 IMAD.X R2, RZ, RZ, R2, P0 ;  /* 0x000000ffff025224 */ /* 0x008fe200000e0602 */
[----:B------:R-:W-:-:S04]  /*24ee0*/  LOP3.LUT P0, RZ, R20, 0x10, RZ, 0xc0, !PT ;  /* 0x0000001014ff7812 */ /* 0x000fc8000780c0ff */
[----:B------:R-:W-:-:S04]  /*24ef0*/  @P5 LOP3.LUT R3, R3, R2, RZ, 0x3c, !PT ;  /* 0x0000000203035212 */ /* 0x000fc800078e3cff */
[----:B------:R-:W-:-:S04]  /*24f00*/  @P5 LOP3.LUT R2, R3, R2, RZ, 0x3c, !PT ;  /* 0x0000000203025212 */ /* 0x000fc800078e3cff */
[----:B------:R-:W-:-:S05]  /*24f10*/  @P5 LOP3.LUT R3, R3, R2, RZ, 0x3c, !PT ;  /* 0x0000000203035212 */ /* 0x000fca00078e3cff */
[----:B------:R-:W-:Y:S01]  /*24f20*/  @!PT LDS RZ, [RZ] ;  /* 0x00000000fffff984 */ /* 0x000fe20000000800 */
[----:B------:R-:W-:Y:S04]  /*24f30*/  @P5 LDGSTS.E.BYPASS.LTC128B.128 [R9+0x1a400], desc[UR50][R2.64], !P0 ;  /* 0x1a40000002095fae */ /* 0x000fe8000c101d72 */
[----:B------:R-:W-:Y:S04]  /*24f40*/  @P5 LDGSTS.E.BYPASS.LTC128B.128 [R9+0x1cc00], desc[UR50][R2.64+0x40], !P6 ;  /* 0x1cc0004002095fae */ /* 0x000fe8000f101d72 */
[----:B------:R1:W-:Y:S01]  /*24f50*/  @P5 LDGSTS.E.BYPASS.LTC128B.128 [R9+0x1f400], desc[UR50][R2.64+0x80], !P1 ;  /* 0x1f40008002095fae */ /* 0x0003e2000c901d72 */
[----:B------:R-:W-:-:S03]  /*24f60*/  LOP3.LUT P5, RZ, R20, 0x10, RZ, 0xc0, !PT ;  /* 0x0000001014ff7812 */ /* 0x000fc600078ac0ff */
[----:B-1----:R-:W1:Y:S01]  /*24f70*/  SHFL.IDX PT, R3, R5, 0x1, 0x1c1f ;  /* 0x003c1f0005037f89 */ /* 0x002e6200000e0000 */
[----:B------:R-:W-:-:S03]  /*24f80*/  @P3 IADD3 R9, R22, R4, RZ ;  /* 0x0000000416093210 */ /* 0x000fc60007ffe0ff */
[----:B------:R-:W2:Y:S01]  /*24f90*/  SHFL.IDX PT, R2, R6, 0x1, 0x1c1f ;  /* 0x003c1f0006027f89 */ /* 0x000ea200000e0000 */
[----:B-1----:R-:W-:-:S05]  /*24fa0*/  @P4 IADD3 R3, P0, R10, R3, RZ ;  /* 0x000000030a034210 */ /* 0x002fca0007f1e0ff */
[----:B--2---:R-:W-:-:S05]  /*24fb0*/  @P4 IMAD.X R2, RZ, RZ, R2, P0 ;  /* 0x000000ffff024224 */ /* 0x004fca00000e0602 */
[----:B------:R-:W-:-:S04]  /*24fc0*/  @P4 LOP3.LUT R3, R3, R2, RZ, 0x3c, !PT ;  /* 0x0000000203034212 */ /* 0x000fc800078e3cff */
[----:B------:R-:W-:-:S04]  /*24fd0*/  @P4 LOP3.LUT R2, R3, R2, RZ, 0x3c, !PT ;  /* 0x0000000203024212 */ /* 0x000fc800078e3cff */
[----:B------:R-:W-:-:S05]  /*24fe0*/  @P4 LOP3.LUT R3, R3, R2, RZ, 0x3c, !PT ;  /* 0x0000000203034212 */ /* 0x000fca00078e3cff */
[----:B------:R-:W-:Y:S04]  /*24ff0*/  @P4 LDGSTS.E.BYPASS.LTC128B.128 [R21+0x1ac00], desc[UR50][R2.64], !P5 ;  /* 0x1ac0000002154fae */ /* 0x000fe8000e901d72 */
[----:B------:R-:W-:Y:S04]  /*25000*/  @P4 LDGSTS.E.BYPASS.LTC128B.128 [R21+0x1d400], desc[UR50][R2.64+0x40], !P6 ;  /* 0x1d40004002154fae */ /* 0x000fe8000f101d72 */
[----:B------:R1:W-:Y:S04]  /*25010*/  @P4 LDGSTS.E.BYPASS.LTC128B.128 [R21+0x1fc00], desc[UR50][R2.64+0x80], !P1 ;  /* 0x1fc0008002154fae */ /* 0x0003e8000c901d72 */
[----:B-1----:R-:W1:Y:S01]  /*25020*/  SHFL.IDX PT, R3, R5, 0x2, 0x1c1f ;  /* 0x005c1f0005037f89 */ /* 0x002e6200000e0000 */
[----:B------:R-:W-:-:S03]  /*25030*/  @P2 IMAD.IADD R21, R22, 0x1, R4 ;  /* 0x0000000116152824 */ /* 0x000fc600078e0204 */
[----:B------:R-:W2:Y:S04]  /*25040*/  SHFL.IDX PT, R2, R6, 0x2, 0x1c1f ;  /* 0x005c1f0006027f89 */ /* 0x000ea800000e0000 */
[----:B------:R-:W-:Y:S01]  /*25050*/  SHFL.IDX PT, R6, R6, 0x3, 0x1c1f ;  /* 0x007c1f0006067f89 */ /* 0x000fe200000e0000 */
        /* <DEDUP_REMOVED lines=8> */
[----:B-1----:R-:W1:Y:S02]  /*250e0*/  SHFL.IDX PT, R2, R5, 0x3, 0x1c1f ;  /* 0x007c1f0005027f89 */ /* 0x002e6400000e0000 */
[----:B-1----:R-:W-:-:S05]  /*250f0*/  @P2 IADD3 R2, P0, R10, R2, RZ ;  /* 0x000000020a022210 */ /* 0x002fca0007f1e0ff */
[----:B------:R-:W-:-:S05]  /*25100*/  @P2 IMAD.X R3, RZ, RZ, R6, P0 ;  /* 0x000000ffff032224 */ /* 0x000fca00000e0606 */
[----:B------:R-:W-:Y:S04]  /*25110*/  @P2 LDGSTS.E.BYPASS.LTC128B.128 [R21+0x1bc00], desc[UR50][R2.64], !P5 ;  /* 0x1bc0000002152fae */ /* 0x000fe8000e901d72 */
[----:B------:R-:W-:Y:S04]  /*25120*/  @P2 LDGSTS.E.BYPASS.LTC128B.128 [R21+0x1e400], desc[UR50][R2.64+0x40], !P6 ;  /* 0x1e40004002152fae */ /* 0x000fe8000f101d72 */
[----:B------:R1:W-:Y:S04]  /*25130*/  @P2 LDGSTS.E.BYPASS.LTC128B.128 [R21+0x20c00], desc[UR50][R2.64+0x80], !P1 ;  /* 0x20c0008002152fae */ /* 0x0003e8000c901d72 */
[----:B-1----:R1:W2:Y:S04]  /*25140*/  SHFL.IDX PT, R3, R7, RZ, 0x1c1f ;  /* 0x001c1fff07037589 */ /* 0x0022a800000e0000 */
[----:B------:R1:W3:Y:S02]  /*25150*/  SHFL.IDX PT, R2, R8, RZ, 0x1c1f ;  /* 0x001c1fff08027589 */ /* 0x0002e400000e0000 */
.L_x_902:
[----:B------:R-:W-:Y:S01]  /*25160*/  LOP3.LUT P0, RZ, R20, 0x80, RZ, 0xc0, !PT ;  /* 0x0000008014ff7812 */ /* 0x000fe2000780c0ff */
[----:B------:R-:W-:-:S12]  /*25170*/  BSSY B0, `(.L_x_700) ;  /* 0x0000011000007945 */ /* 0x000fd80003800000 */
[----:B------:R-:W-:Y:S05]  /*25180*/  @!P0 BRA `(.L_x_701) ;  /* 0x00000000003c8947 */ /* 0x000fea0003800000 */
[----:B------:R-:W4:Y:S01]  /*25190*/  S2R R5, SR_TID.X ;  /* 0x0000000000057919 */ /* 0x000f220000002100 */
[----:B------:R-:W-:Y:S01]  /*251a0*/  LOP3.LUT P3, RZ, R20, 0x10, RZ, 0xc0, !PT ;  /* 0x0000001014ff7812 */ /* 0x000fe2000786c0ff */
[----:B------:R-:W-:Y:S01]  /*251b0*/  IMAD.IADD R4, R22, 0x1, R4 ;  /* 0x0000000116047824 */ /* 0x000fe200078e0204 */
[C---:B------:R-:W-:Y:S02]  /*251c0*/  LOP3.LUT P2, RZ, R20.reuse, 0x8, RZ, 0xc0, !PT ;  /* 0x0000000814ff7812 */ /* 0x040fe4000784c0ff */
[----:B------:R-:W-:Y:S01]  /*251d0*/  LOP3.LUT P1, RZ, R20, 0x4, RZ, 0xc0, !PT ;  /* 0x0000000414ff7812 */ /* 0x000fe2000782c0ff */
[----:B----4-:R-:W-:-:S05]  /*251e0*/  IMAD.SHL.U32 R5, R5, 0x10, RZ ;  /* 0x0000001005057824 */ /* 0x010fca00078e00ff */
[----:B------:R-:W-:-:S04]  /*251f0*/  LOP3.LUT R5, R5, 0x30, RZ, 0xc0, !PT ;  /* 0x0000003005057812 */ /* 0x000fc800078ec0ff */
[----:B---3--:R-:W-:-:S04]  /*25200*/  IADD3 R2, P0, R5, R2, RZ ;  /* 0x0000000205027210 */ /* 0x008fc80007f1e0ff */
[----:B--2---:R-:W-:-:S05]  /*25210*/  IADD3.X R3, RZ, R3, RZ, P0, !PT ;  /* 0x00000003ff037210 */ /* 0x004fca00007fe4ff */
[----:B------:R-:W-:Y:S01]  /*25220*/  @!PT LDS RZ, [RZ] ;  /* 0x00000000fffff984 */ /* 0x000fe20000000800 */
[----:B------:R-:W-:Y:S01]  /*25230*/  @!PT LDS RZ, [RZ] ;  /* 0x00000000fffff984 */ /* 0x000fe20000000800 */
[----:B------:R-:W-:Y:S01]  /*25240*/  @!PT LDS RZ, [RZ] ;  /* 0x00000000fffff984 */ /* 0x000fe20000000800 */
[----:B------:R4:W-:Y:S04]  /*25250*/  LDGSTS.E.BYPASS.LTC128B.128 [R4+0x1c400], desc[UR50][R2.64], !P3 ;  /* 0x1c40000002047fae */ /* 0x0009e8000d901d72 */
[----:B------:R4:W-:Y:S04]  /*25260*/  LDGSTS.E.BYPASS.LTC128B.128 [R4+0x1ec00], desc[UR50][R2.64+0x40], !P2 ;  /* 0x1ec0004002047fae */ /* 0x0009e8000d101d72 */
[----:B------:R4:W-:Y:S02]  /*25270*/  LDGSTS.E.BYPASS.LTC128B.128 [R4+0x21400], desc[UR50][R2.64+0x80], !P1 ;  /* 0x2140008002047fae */ /* 0x0009e4000c901d72 */
.L_x_701:
[----:B------:R-:W-:Y:S05]  /*25280*/  BSYNC B0 ;  /* 0x0000000000007941 */ /* 0x000fea0003800000 */
.L_x_700:
[----:B------:R-:W-:Y:S01]  /*25290*/  NOP ;  /* 0x0000000000007918 */ /* 0x000fe20000000000 */
[----:B------:R-:W-:-:S13]  /*252a0*/  PLOP3.LUT P0, PT, PT, PT, PT, 0x80, 0x0 ;  /* 0x000000000000781c */ /* 0x000fda0003f0f070 */
.L_x_702:
[----:B------:R-:W-:Y:S02]  /*252b0*/  PLOP3.LUT P1, PT, P1, P0, PT, 0xa2, 0x0 ;  /* 0x000000000000781c */ /* 0x000fe40000f21472 */
[----:B------:R-:W-:-:S08]  /*252c0*/  @P0 R2UR P1, UR4, R0 ;  /* 0x00000000000402ca */ /* 0x000fd00000020000 */
[----:B------:R-:W-:-:S05]  /*252d0*/  @P0 PLOP3.LUT P0, PT, P1, PT, PT, 0x80, 0x0 ;  /* 0x000000000000081c */ /* 0x000fca0000f0f070 */
[----:B------:R-:W-:Y:S01]  /*252e0*/  @!P1 SYNCS.ARRIVE.TRANS64.RED.A0T1 RZ, [UR4+0x29830], RZ ;  /* 0x029830ffffff99a7 */ /* 0x000fe20008200404 */
[----:B------:R-:W-:Y:S07]  /*252f0*/  @!P1 ARRIVES.LDGSTSBAR.64.TRANSCNT [UR4+0x29830] ;  /* 0x02983000ff0099b0 */ /* 0x000fee0008000a84 */
[----:B------:R-:W-:Y:S05]  /*25300*/  @P0 BRA.U.ANY `(.L_x_702) ;  /* 0xfffffffd00e80947 */ /* 0x000fea000393ffff */
[----:B------:R-:W-:Y:S01]  /*25310*/  NOP ;  /* 0x0000000000007918 */ /* 0x000fe20000000000 */
[----:B---34-:R-:W-:-:S05]  /*25320*/  IMAD.U32 R2, RZ, RZ, UR39 ;  /* 0x00000027ff027e24 */ /* 0x018fca000f8e00ff */
[----:B------:R-:W-:-:S13]  /*25330*/  ISETP.NE.AND P2, PT, R2, 0x3, PT ;  /* 0x000000030200780c */ /* 0x000fda0003f45270 */
[----:B------:R-:W-:Y:S05]  /*25340*/  @!P2 BRA `(.L_x_703) ;  /* 0x000000000004a947 */ /* 0x000fea0003800000 */
[----:B------:R-:W-:Y:S01]  /*25350*/  BPT.TRAP 0x1 ;  /* 0x000000040000795c */ /* 0x000fe20000300000 */
.L_x_703:
[----:B------:R3:W5:Y:S01]  /*25360*/  LDL.LU R2, [R1+0x40] ;  /* 0x0000400001027983 */ /* 0x0007620000300800 */
[----:B------:R3:W-:Y:S02]  /*25370*/  SYNCS.ARRIVE.TRANS64.A1T0 RZ, [R0+URZ+0x29830], RZ ;  /* 0x029830ff00ff79a7 */ /* 0x0007e4000810003f */
[----:B------:R-:W-:Y:S05]  /*25380*/  WARPSYNC.ALL ;  /* 0x0000000000007948 */ /* 0x000fea0003800000 */
[----:B------:R-:W-:Y:S01]  /*25390*/  ULDC.64 UR4, c[0x0][0xa00] ;  /* 0x0002800000047ab9 */ /* 0x000fe20000000a00 */
[----:B------:R-:W-:Y:S01]  /*253a0*/  BSSY B6, `(.L_x_704) ;  /* 0x000001f000067945 */ /* 0x000fe20003800000 */
[----:B------:R-:W-:Y:S01]  /*253b0*/  BAR.SYNC.DEFER_BLOCKING 0x8, 0x180 ;  /* 0x0206000000007b1d */ /* 0x000fe20000010000 */
[----:B------:R-:W-:Y:S02]  /*253c0*/  ISETP.NE.U32.AND P0, PT, RZ, UR4, PT ;  /* 0x00000004ff007c0c */ /* 0x000fe4000bf05070 */
[----:B0--3--:R-:W-:-:S02]  /*253d0*/  SHF.R.S32.HI R0, RZ, 0x1f, R29 ;  /* 0x0000001fff007819 */ /* 0x009fc4000001141d */
[----:B------:R-:W-:Y:S01]  /*253e0*/  ISETP.NE.AND.EX P0, PT, RZ, UR5, PT, P0 ;  /* 0x00000005ff007c0c */ /* 0x000fe2000bf05300 */
[----:B------:R-:W-:Y:S02]  /*253f0*/  ULDC.64 UR4, c[0x0][0x298] ;  /* 0x0000a60000047ab9 */ /* 0x000fe40000000a00 */
[----:B------:R-:W-:Y:S01]  /*25400*/  IMAD R0, R0, UR4, RZ ;  /* 0x0000000400007c24 */ /* 0x000fe2000f8e02ff */
[----:B------:R-:W-:Y:S01]  /*25410*/  SEL R24, R24, RZ, !P0 ;  /* 0x000000ff18187207 */ /* 0x000fe20004000000 */
[----:B------:R-:W-:-:S04]  /*25420*/  IMAD.WIDE.U32 R26, R29, UR4, RZ ;  /* 0x000000041d1a7c25 */ /* 0x000fc8000f8e00ff */
[----:B------:R-:W-:-:S05]  /*25430*/  IMAD R0, R29, UR5, R0 ;  /* 0x000000051d007c24 */ /* 0x000fca000f8e0200 */
[----:B------:R-:W-:Y:S02]  /*25440*/  IADD3 R29, R27, R0, RZ ;  /* 0x000000001b1d7210 */ /* 0x000fe40007ffe0ff */
[----:B-----5:R-:W-:Y:S01]  /*25450*/  SEL R30, R2, RZ, !P0 ;  /* 0x000000ff021e7207 */ /* 0x020fe20004000000 */
[----:B------:R-:W-:-:S05]  /*25460*/  VIADD R2, R22, 0x14400 ;  /* 0x0001440016027836 */ /* 0x000fca0000000000 */
        /* <DEDUP_REMOVED lines=8> */
[----:B--2---:R-:W0:Y:S01]  /*254f0*/  LDC.64 R2, c[0x4][R2] ;  /* 0x0100000002027b82 */ /* 0x004e220000000a00 */
[----:B------:R-:W-:Y:S01]  /*25500*/  IMAD.U32 R5, RZ, RZ, UR5 ;  /* 0x00000005ff057e24 */ /* 0x000fe2000f8e00ff */
[----:B------:R-:W-:Y:S01]  /*25510*/  MOV R12, 0x1 ;  /* 0x00000001000c7802 */ /* 0x000fe20000000f00 */
[----:B------:R-:W-:Y:S02]  /*25520*/  IMAD.U32 R6, RZ, RZ, UR6 ;  /* 0x00000006ff067e24 */ /* 0x000fe4000f8e00ff */
[----:B------:R-:W-:-:S02]  /*25530*/  IMAD.U32 R10, RZ, RZ, UR8 ;  /* 0x00000008ff0a7e24 */ /* 0x000fc4000f8e00ff */
[----:B------:R-:W-:Y:S02]  /*25540*/  IMAD.U32 R11, RZ, RZ, UR9 ;  /* 0x00000009ff0b7e24 */ /* 0x000fe4000f8e00ff */
[----:B------:R-:W-:Y:S02]  /*25550*/  IMAD.MOV.U32 R8, RZ, RZ, 0x70 ;  /* 0x00000070ff087424 */ /* 0x000fe400078e00ff */
[----:B------:R-:W-:-:S07]  /*25560*/  IMAD.MOV.U32 R13, RZ, RZ, RZ ;  /* 0x000000ffff0d7224 */ /* 0x000fce00078e00ff */
[----:B------:R-:W-:-:S07]  /*25570*/  LEPC R20, `(.L_x_705) ;  /* 0x000000001014794e */ /* 0x000fce0000000000 */
[----:B0-----:R-:W-:Y:S05]  /*25580*/  CALL.ABS.NOINC R2 ;  /* 0x0000000002007343 */ /* 0x001fea0003c00000 */
.L_x_705:
[----:B------:R-:W-:Y:S05]  /*25590*/  BSYNC B6 ;  /* 0x0000000000067941 */ /* 0x000fea0003800000 */
.L_x_704:
[----:B------:R-:W-:Y:S01]  /*255a0*/  ULDC.64 UR4, c[0x0][0x2d8] ;  /* 0x0000b60000047ab9 */ /* 0x000fe20000000a00 */
[----:B------:R-:W-:Y:S01]  /*255b0*/  IMAD.MOV.U32 R2, RZ, RZ, R26 ;  /* 0x000000ffff027224 */ /* 0x000fe200078e001a */
[----:B------:R0:W5:Y:S01]  /*255c0*/  LDL R9, [R1+0x2c] ;  /* 0x00002c0001097983 */ /* 0x0001620000100800 */
[----:B--2---:R-:W-:Y:S01]  /*255d0*/  IMAD.MOV.U32 R3, RZ, RZ, R29 ;  /* 0x000000ffff037224 */ /* 0x004fe200078e001d */
[----:B-1----:R-:W1:Y:S01]  /*255e0*/  LDC R8, c[0x0][0x448] ;  /* 0x00011200ff087b82 */ /* 0x002e620000000800 */
[----:B------:R-:W-:Y:S01]  /*255f0*/  IMAD R0, R36, UR4, RZ ;  /* 0x0000000424007c24 */ /* 0x000fe2000f8e02ff */
[----:B------:R-:W2:Y:S01]  /*25600*/  S2R R20, SR_TID.X ;  /* 0x0000000000147919 */ /* 0x000ea20000002100 */
[----:B------:R-:W-:-:S04]  /*25610*/  IMAD.WIDE.U32 R2, R18, UR4, R2 ;  /* 0x0000000412027c25 */ /* 0x000fc8000f8e0002 */
[----:B------:R-:W-:Y:S01]  /*25620*/  IMAD R0, R18, UR5, R0 ;  /* 0x0000000512007c24 */ /* 0x000fe2000f8e0200 */
[----:B------:R-:W-:-:S04]  /*25630*/  ULDC.64 UR4, c[0x0][0x2e0] ;  /* 0x0000b80000047ab9 */ /* 0x000fc80000000a00 */
[----:B------:R-:W-:Y:S01]  /*25640*/  IADD3 R3, R3, R0, RZ ;  /* 0x0000000003037210 */ /* 0x000fe20007ffe0ff */
[----:B------:R-:W-:-:S04]  /*25650*/  IMAD R0, R30, UR4, RZ ;  /* 0x000000041e007c24 */ /* 0x000fc8000f8e02ff */
[C---:B------:R-:W-:Y:S02]  /*25660*/  IMAD R0, R24.reuse, UR5, R0 ;  /* 0x0000000518007c24 */ /* 0x040fe4000f8e0200 */
[----:B------:R-:W-:Y:S01]  /*25670*/  IMAD.WIDE.U32 R2, R24, UR4, R2 ;  /* 0x0000000418027c25 */ /* 0x000fe2000f8e0002 */
[----:B------:R-:W3:Y:S01]  /*25680*/  S2R R31, SR_TID.X ;  /* 0x00000000001f7919 */ /* 0x000ee20000002100 */
[----:B------:R-:W-:Y:S02]  /*25690*/  ULDC.64 UR4, c[0x0][0x2d0] ;  /* 0x0000b40000047ab9 */ /* 0x000fe40000000a00 */
[----:B------:R-:W-:Y:S01]  /*256a0*/  IMAD.IADD R3, R3, 0x1, R0 ;  /* 0x0000000103037824 */ /* 0x000fe200078e0200 */
[----:B-1----:R-:W-:Y:S01]  /*256b0*/  ISETP.NE.AND P0, PT, R8, 0x1, PT ;  /* 0x000000010800780c */ /* 0x002fe20003f05270 */
[----:B------:R-:W-:Y:S02]  /*256c0*/  IMAD.SHL.U32 R0, R17, 0x80, RZ ;  /* 0x0000008011007824 */ /* 0x000fe400078e00ff */
[----:B------:R0:W5:Y:S01]  /*256d0*/  LDL R17, [R1+0x44] ;  /* 0x0000440001117983 */ /* 0x0001620000100800 */
[C---:B--2---:R-:W-:Y:S01]  /*256e0*/  LOP3.LUT R21, R20.reuse, 0x7f, RZ, 0xc0, !PT ;  /* 0x0000007f14157812 */ /* 0x044fe200078ec0ff */
[----:B------:R-:W-:-:S08]  /*256f0*/  IMAD.SHL.U32 R20, R20, 0x20, RZ ;  /* 0x0000002014147824 */ /* 0x000fd000078e00ff */
[----:B------:R-:W1:Y:S01]  /*25700*/  @P0 LDC R5, c[0x0][0x44c] ;  /* 0x00011300ff050b82 */ /* 0x000e620000000800 */
[----:B------:R-:W-:-:S04]  /*25710*/  SHF.R.U32.HI R21, RZ, 0x2, R21 ;  /* 0x00000002ff157819 */ /* 0x000fc80000011615 */
[----:B------:R-:W-:-:S03]  /*25720*/  LOP3.LUT R20, R21, 0x60, R20, 0xf8, !PT ;  /* 0x0000006015147812 */ /* 0x000fc600078ef814 */
[----:B------:R-:W2:Y:S01]  /*25730*/  @P0 LDC R4, c[0x0][0x450] ;  /* 0x00011400ff040b82 */ /* 0x000ea20000000800 */
[----:B------:R-:W-:-:S05]  /*25740*/  LOP3.LUT R6, R20, R0, RZ, 0xfc, !PT ;  /* 0x0000000014067212 */ /* 0x000fca00078efcff */
[----:B-1----:R-:W-:Y:S01]  /*25750*/  @P0 IMAD.HI.U32 R7, R6, R5, RZ ;  /* 0x0000000506070227 */ /* 0x002fe200078e00ff */
[----:B------:R-:W-:-:S04]  /*25760*/  MOV R5, R6 ;  /* 0x0000000600057202 */ /* 0x000fc80000000f00 */
[----:B--2---:R-:W-:-:S05]  /*25770*/  @P0 SHF.R.U32.HI R5, RZ, R4, R7 ;  /* 0x00000004ff050219 */ /* 0x004fca0000011607 */
[----:B------:R-:W-:-:S04]  /*25780*/  IMAD.MOV R4, RZ, RZ, -R5 ;  /* 0x000000ffff047224 */ /* 0x000fc800078e0a05 */
[----:B------:R-:W-:Y:S01]  /*25790*/  IMAD R4, R8, R4, R6 ;  /* 0x0000000408047224 */ /* 0x000fe200078e0206 */
[----:B------:R-:W-:Y:S01]  /*257a0*/  SHF.R.S32.HI R6, RZ, 0x1f, R5 ;  /* 0x0000001fff067819 */ /* 0x000fe20000011405 */
[----:B------:R-:W-:-:S04]  /*257b0*/  IMAD.WIDE.U32 R2, R5, UR4, R2 ;  /* 0x0000000405027c25 */ /* 0x000fc8000f8e0002 */
[----:B------:R-:W-:-:S04]  /*257c0*/  IMAD R6, R6, UR4, RZ ;  /* 0x0000000406067c24 */ /* 0x000fc8000f8e02ff */
[----:B------:R-:W-:Y:S01]  /*257d0*/  IMAD R6, R5, UR5, R6 ;  /* 0x0000000505067c24 */ /* 0x000fe2000f8e0206 */
[----:B------:R-:W-:Y:S01]  /*257e0*/  SHF.R.S32.HI R5, RZ, 0x1f, R4 ;  /* 0x0000001fff057819 */ /* 0x000fe20000011404 */
[----:B------:R-:W-:Y:S02]  /*257f0*/  ULDC.64 UR4, c[0x0][0x2c8] ;  /* 0x0000b20000047ab9 */ /* 0x000fe40000000a00 */
[----:B------:R-:W-:Y:S01]  /*25800*/  IMAD.IADD R3, R3, 0x1, R6 ;  /* 0x0000000103037824 */ /* 0x000fe200078e0206 */
[----:B---3--:R-:W-:Y:S01]  /*25810*/  SHF.L.U32 R21, R31, 0x4, RZ ;  /* 0x000000041f157819 */ /* 0x008fe200000006ff */
[----:B------:R-:W-:Y:S02]  /*25820*/  IMAD R5, R5, UR4, RZ ;  /* 0x0000000405057c24 */ /* 0x000fe4000f8e02ff */
[----:B------:R-:W-:Y:S01]  /*25830*/  IMAD.WIDE.U32 R2, R4, UR4, R2 ;  /* 0x0000000404027c25 */ /* 0x000fe2000f8e0002 */
[----:B------:R-:W-:-:S03]  /*25840*/  LOP3.LUT R21, R21, 0x30, RZ, 0xc0, !PT ;  /* 0x0000003015157812 */ /* 0x000fc600078ec0ff */
[----:B------:R-:W-:Y:S01]  /*25850*/  IMAD R4, R4, UR5, R5 ;  /* 0x0000000504047c24 */ /* 0x000fe2000f8e0205 */
[----:B------:R-:W-:Y:S01]  /*25860*/  ULDC.64 UR4, c[0x0][0x280] ;  /* 0x0000a00000047ab9 */ /* 0x000fe20000000a00 */
[----:B------:R-:W-:Y:S01]  /*25870*/  IMAD.SHL.U32 R20, R31, 0x10, RZ ;  /* 0x000000101f147824 */ /* 0x000fe200078e00ff */
[----:B------:R-:W-:Y:S01]  /*25880*/  IADD3 R5, P0, R2, UR4, RZ ;  /* 0x0000000402057c10 */ /* 0x000fe2000ff1e0ff */
[----:B------:R-:W-:Y:S01]  /*25890*/  ULDC UR4, c[0x0][0x2b8] ;  /* 0x0000ae0000047ab9 */ /* 0x000fe20000000800 */
[C---:B------:R-:W-:Y:S02]  /*258a0*/  LOP3.LUT R10, R21.reuse, 0x40, RZ, 0xfc, !PT ;  /* 0x00000040150a7812 */ /* 0x040fe400078efcff */
[----:B------:R-:W-:Y:S02]  /*258b0*/  LOP3.LUT R20, R20, 0x30, RZ, 0xc0, !PT ;  /* 0x0000003014147812 */ /* 0x000fe400078ec0ff */
[----:B------:R-:W-:Y:S02]  /*258c0*/  LOP3.LUT R21, R21, 0x80, RZ, 0xfc, !PT ;  /* 0x0000008015157812 */ /* 0x000fe400078efcff */
[----:B------:R-:W-:Y:S01]  /*258d0*/  IADD3.X R4, R3, UR5, R4, P0, !PT ;  /* 0x0000000503047c10 */ /* 0x000fe200087fe404 */
[----:B------:R-:W-:Y:S01]  /*258e0*/  UMOV UR5, 0xffffffff ;  /* 0xffffffff00057882 */ /* 0x000fe20000000000 */
[----:B------:R-:W-:-:S02]  /*258f0*/  LOP3.LUT R31, R31, 0x7f, RZ, 0xc0, !PT ;  /* 0x0000007f1f1f7812 */ /* 0x000fc400078ec0ff */
[----:B------:R-:W-:Y:S02]  /*25900*/  ISETP.GE.AND P3, PT, R20, UR4, PT ;  /* 0x0000000414007c0c */ /* 0x000fe4000bf66270 */
[----:B------:R-:W-:Y:S02]  /*25910*/  ISETP.GE.AND P2, PT, R10, UR4, PT ;  /* 0x000000040a007c0c */ /* 0x000fe4000bf46270 */
[----:B------:R-:W-:Y:S02]  /*25920*/  ISETP.GE.AND P1, PT, R21, UR4, PT ;  /* 0x0000000415007c0c */ /* 0x000fe4000bf26270 */
[----:B------:R-:W-:Y:S01]  /*25930*/  SHF.R.U32.HI R10, RZ, 0x2, R31 ;  /* 0x00000002ff0a7819 */ /* 0x000fe2000001161f */
[----:B0-----:R-:W-:Y:S10]  /*25940*/  BRA.DIV UR5, `(.L_x_706) ;  /* 0x0000006a05707947 */ /* 0x001ff4000b800000 */
[----:B------:R-:W0:Y:S01]  /*25950*/  SHFL.IDX PT, R3, R5, RZ, 0x1c1f ;  /* 0x001c1fff05037589 */ /* 0x000e2200000e0000 */
[----:B-----5:R-:W-:Y:S02]  /*25960*/  IMAD R6, R17, R8, RZ ;  /* 0x0000000811067224 */ /* 0x020fe400078e02ff */
[----:B------:R-:W-:Y:S01]  /*25970*/  IMAD.IADD R0, R10, 0x1, R0 ;  /* 0x000000010a007824 */ /* 0x000fe200078e0200 */
[----:B------:R-:W1:Y:S04]  /*25980*/  SHFL.IDX PT, R2, R4, RZ, 0x1c1f ;  /* 0x001c1fff04027589 */ /* 0x000e6800000e0000 */
[----:B------:R-:W-:-:S13]  /*25990*/  ISETP.GE.AND P0, PT, R0, R6, PT ;  /* 0x000000060000720c */ /* 0x000fda0003f06270 */
[----:B0-----:R-:W-:-:S05]  /*259a0*/  @!P0 IADD3 R3, P4, R20, R3, RZ ;  /* 0x0000000314038210 */ /* 0x001fca0007f9e0ff */
[----:B-1----:R-:W-:-:S05]  /*259b0*/  @!P0 IMAD.X R2, RZ, RZ, R2, P4 ;  /* 0x000000ffff028224 */ /* 0x002fca00020e0602 */
[----:B------:R-:W-:-:S04]  /*259c0*/  @!P0 LOP3.LUT R3, R3, R2, RZ, 0x3c, !PT ;  /* 0x0000000203038212 */ /* 0x000fc800078e3cff */
[----:B------:R-:W-:-:S04]  /*259d0*/  @!P0 LOP3.LUT R2, R3, R2, RZ, 0x3c, !PT ;  /* 0x0000000203028212 */ /* 0x000fc800078e3cff */
[----:B------:R-:W-:-:S05]  /*259e0*/  @!P0 LOP3.LUT R3, R3, R2, RZ, 0x3c, !PT ;  /* 0x0000000203038212 */ /* 0x000fca00078e3cff */
[----:B------:R-:W-:Y:S01]  /*259f0*/  @!PT LDS RZ, [RZ] ;  /* 0x00000000fffff984 */ /* 0x000fe20000000800 */
[----:B------:R-:W-:Y:S04]  /*25a00*/  @!P0 LDGSTS.E.BYPASS.LTC128B.128 [R9+0x14400], desc[UR50][R2.64], !P3 ;  /* 0x1440000002098fae */ /* 0x000fe8000d901d72 */
[----:B------:R-:W-:Y:S04]  /*25a10*/  @!P0 LDGSTS.E.BYPASS.LTC128B.128 [R9+0x16400], desc[UR50][R2.64+0x40], !P2 ;  /* 0x1640004002098fae */ /* 0x000fe8000d101d72 */
[----:B------:R0:W-:Y:S02]  /*25a20*/  @!P0 LDGSTS.E.BYPASS.LTC128B.128 [R9+0x18400], desc[UR50][R2.64+0x80], !P1 ;  /* 0x1840008002098fae */ /* 0x0001e4000c901d72 */
[----:B0-----:R-:W-:-:S02]  /*25a30*/  VIADD R2, R0, 0x20 ;  /* 0x0000002000027836 */ /* 0x001fc40000000000 */
[----:B------:R-:W0:Y:S03]  /*25a40*/  SHFL.IDX PT, R3, R5, 0x1, 0x1c1f ;  /* 0x003c1f0005037f89 */ /* 0x000e2600000e0000 */
[----:B------:R-:W-:Y:S02]  /*25a50*/  ISETP.GE.AND P0, PT, R2, R6, PT ;  /* 0x000000060200720c */ /* 0x000fe40003f06270 */
[----:B------:R-:W1:Y:S11]  /*25a60*/  SHFL.IDX PT, R2, R4, 0x1, 0x1c1f ;  /* 0x003c1f0004027f89 */ /* 0x000e7600000e0000 */
[----:B0-----:R-:W-:-:S04]  /*25a70*/  @!P0 IADD3 R3, P4, R20, R3, RZ ;  /* 0x0000000314038210 */ /* 0x001fc80007f9e0ff */
[----:B-1----:R-:W-:-:S04]  /*25a80*/  @!P0 IADD3.X R2, RZ, R2, RZ, P4, !PT ;  /* 0x00000002ff028210 */ /* 0x002fc800027fe4ff */
[----:B------:R-:W-:-:S04]  /*25a90*/  @!P0 LOP3.LUT R3, R3, R2, RZ, 0x3c, !PT ;  /* 0x0000000203038212 */ /* 0x000fc800078e3cff */
[----:B------:R-:W-:-:S04]  /*25aa0*/  @!P0 LOP3.LUT R2, R3, R2, RZ, 0x3c, !PT ;  /* 0x0000000203028212 */ /* 0x000fc800078e3cff */
[----:B------:R-:W-:-:S05]  /*25ab0*/  @!P0 LOP3.LUT R3, R3, R2, RZ, 0x3c, !PT ;  /* 0x0000000203038212 */ /* 0x000fca00078e3cff */
[----:B------:R-:W-:Y:S04]  /*25ac0*/  @!P0 LDGSTS.E.BYPASS.LTC128B.128 [R9+0x14c00], desc[UR50][R2.64], !P3 ;  /* 0x14c0000002098fae */ /* 0x000fe8000d901d72 */
[----:B------:R-:W-:Y:S04]  /*25ad0*/  @!P0 LDGSTS.E.BYPASS.LTC128B.128 [R9+0x16c00], desc[UR50][R2.64+0x40], !P2 ;  /* 0x16c0004002098fae */ /* 0x000fe8000d101d72 */
[----:B------:R0:W-:Y:S02]  /*25ae0*/  @!P0 LDGSTS.E.BYPASS.LTC128B.128 [R9+0x18c00], desc[UR50][R2.64+0x80], !P1 ;  /* 0x18c0008002098fae */ /* 0x0001e4000c901d72 */
[----:B0-----:R-:W-:-:S02]  /*25af0*/  VIADD R2, R0, 0x40 ;  /* 0x0000004000027836 */ /* 0x001fc40000000000 */
[----:B------:R-:W0:Y:S03]  /*25b00*/  SHFL.IDX PT, R3, R5, 0x2, 0x1c1f ;  /* 0x005c1f0005037f89 */ /* 0x000e2600000e0000 */
[----:B------:R-:W-:Y:S02]  /*25b10*/  ISETP.GE.AND P0, PT, R2, R6, PT ;  /* 0x000000060200720c */ /* 0x000fe40003f06270 */
[----:B------:R-:W1:Y:S04]  /*25b20*/  SHFL.IDX PT, R2, R4, 0x2, 0x1c1f ;  /* 0x005c1f0004027f89 */ /* 0x000e6800000e0000 */
[----:B------:R-:W2:Y:S07]  /*25b30*/  SHFL.IDX PT, R4, R4, 0x3, 0x1c1f ;  /* 0x007c1f0004047f89 */ /* 0x000eae00000e0000 */
[----:B0-----:R-:W-:-:S05]  /*25b40*/  @!P0 IADD3 R3, P4, R20, R3, RZ ;  /* 0x0000000314038210 */ /* 0x001fca0007f9e0ff */
[----:B-1----:R-:W-:-:S05]  /*25b50*/  @!P0 IMAD.X R2, RZ, RZ, R2, P4 ;  /* 0x000000ffff028224 */ /* 0x002fca00020e0602 */
[----:B------:R-:W-:-:S04]  /*25b60*/  @!P0 LOP3.LUT R3, R3, R2, RZ, 0x3c, !PT ;  /* 0x0000000203038212 */ /* 0x000fc800078e3cff */
[----:B------:R-:W-:-:S04]  /*25b70*/  @!P0 LOP3.LUT R2, R3, R2, RZ, 0x3c, !PT ;  /* 0x0000000203028212 */ /* 0x000fc800078e3cff */
[----:B------:R-:W-:-:S05]  /*25b80*/  @!P0 LOP3.LUT R3, R3, R2, RZ, 0x3c, !PT ;  /* 0x0000000203038212 */ /* 0x000fca00078e3cff */
[----:B------:R-:W-:Y:S04]  /*25b90*/  @!P0 LDGSTS.E.BYPASS.LTC128B.128 [R9+0x15400], desc[UR50][R2.64], !P3 ;  /* 0x1540000002098fae */ /* 0x000fe8000d901d72 */
[----:B------:R-:W-:Y:S04]  /*25ba0*/  @!P0 LDGSTS.E.BYPASS.LTC128B.128 [R9+0x17400], desc[UR50][R2.64+0x40], !P2 ;  /* 0x1740004002098fae */ /* 0x000fe8000d101d72 */
[----:B------:R0:W-:Y:S04]  /*25bb0*/  @!P0 LDGSTS.E.BYPASS.LTC128B.128 [R9+0x19400], desc[UR50][R2.64+0x80], !P1 ;  /* 0x1940008002098fae */ /* 0x0001e8000c901d72 */
[----:B0-2---:R0:W1:Y:S02]  /*25bc0*/  SHFL.IDX PT, R2, R5, 0x3, 0x1c1f ;  /* 0x007c1f0005027f89 */ /* 0x00506400000e0000 */
.L_x_911:
[----:B------:R-:W-:Y:S01]  /*25bd0*/  VIADD R0, R0, 0x60 ;  /* 0x0000006000007836 */ /* 0x000fe20000000000 */
[----:B------:R-:W-:Y:S04]  /*25be0*/  BSSY B0, `(.L_x_707) ;  /* 0x000000b000007945 */ /* 0x000fe80003800000 */
[----:B------:R-:W-:-:S13]  /*25bf0*/  ISETP.GE.AND P0, PT, R0, R6, PT ;  /* 0x000000060000720c */ /* 0x000fda0003f06270 */
[----:B------:R-:W-:Y:S05]  /*25c00*/  @P0 BRA `(.L_x_708) ;  /* 0x0000000000200947 */ /* 0x000fea0003800000 */
[----:B-1----:R-:W-:-:S04]  /*25c10*/  IADD3 R2, P0, R20, R2, RZ ;  /* 0x0000000214027210 */ /* 0x002fc80007f1e0ff */
[----:B------:R-:W-:-:S05]  /*25c20*/  IADD3.X R3, RZ, R4, RZ, P0, !PT ;  /* 0x00000004ff037210 */ /* 0x000fca00007fe4ff */
[----:B------:R-:W-:Y:S01]  /*25c30*/  @!PT LDS RZ, [RZ] ;  /* 0x00000000fffff984 */ /* 0x000fe20000000800 */
[----:B------:R-:W-:Y:S01]  /*25c40*/  @!PT LDS RZ, [RZ] ;  /* 0x00000000fffff984 */ /* 0x000fe20000000800 */
[----:B------:R-:W-:Y:S01]  /*25c50*/  @!PT LDS RZ, [RZ] ;  /* 0x00000000fffff984 */ /* 0x000fe20000000800 */
[----:B------:R2:W-:Y:S04]  /*25c60*/  LDGSTS.E.BYPASS.LTC128B.128 [R9+0x15c00], desc[UR50][R2.64], !P3 ;  /* 0x15c0000002097fae */ /* 0x0005e8000d901d72 */
[----:B------:R2:W-:Y:S04]  /*25c70*/  LDGSTS.E.BYPASS.LTC128B.128 [R9+0x17c00], desc[UR50][R2.64+0x40], !P2 ;  /* 0x17c0004002097fae */ /* 0x0005e8000d101d72 */
[----:B------:R2:W-:Y:S02]  /*25c80*/  LDGSTS.E.BYPASS.LTC128B.128 [R9+0x19c00], desc[UR50][R2.64+0x80], !P1 ;  /* 0x19c0008002097fae */ /* 0x0005e4000c901d72 */
.L_x_708:
[----:B------:R-:W-:Y:S05]  /*25c90*/  BSYNC B0 ;  /* 0x0000000000007941 */ /* 0x000fea0003800000 */
.L_x_707:
[----:B------:R-:W-:Y:S01]  /*25ca0*/  NOP ;  /* 0x0000000000007918 */ /* 0x000fe20000000000 */
[----:B------:R-:W-:-:S13]  /*25cb0*/  PLOP3.LUT P0, PT, PT, PT, PT, 0x80, 0x0 ;  /* 0x000000000000781c */ /* 0x000fda0003f0f070 */
.L_x_709:
[----:B------:R-:W-:Y:S02]  /*25cc0*/  PLOP3.LUT P1, PT, P1, P0, PT, 0xa2, 0x0 ;  /* 0x000000000000781c */ /* 0x000fe40000f21472 */
[----:B------:R-:W-:-:S08]  /*25cd0*/  @P0 R2UR P1, UR4, R22 ;  /* 0x00000000160402ca */ /* 0x000fd00000020000 */
[----:B------:R-:W-:-:S05]  /*25ce0*/  @P0 PLOP3.LUT P0, PT, P1, PT, PT, 0x80, 0x0 ;  /* 0x000000000000081c */ /* 0x000fca0000f0f070 */
[----:B------:R-:W-:Y:S01]  /*25cf0*/  @!P1 SYNCS.ARRIVE.TRANS64.RED.A0T1 RZ, [UR4+0x29800], RZ ;  /* 0x029800ffffff99a7 */ /* 0x000fe20008200404 */
[----:B------:R-:W-:Y:S07]  /*25d00*/  @!P1 ARRIVES.LDGSTSBAR.64.TRANSCNT [UR4+0x29800] ;  /* 0x02980000ff0099b0 */ /* 0x000fee0008000a84 */
[----:B------:R-:W-:Y:S05]  /*25d10*/  @P0 BRA.U.ANY `(.L_x_709) ;  /* 0xfffffffd00e80947 */ /* 0x000fea000393ffff */
[----:B-12---:R-:W2:Y:S02]  /*25d20*/  LDL.LU R2, [R1+0x48] ;  /* 0x0000480001027983 */ /* 0x006ea40000300800 */
        /* <DEDUP_REMOVED lines=10> */
[----:B-12---:R-:W-:Y:S05]  /*25dd0*/  @!P0 BRA `(.L_x_711) ;  /* 0x0000006800b48947 */ /* 0x006fea0003800000 */
.L_x_912:
[----:B------:R-:W-:Y:S05]  /*25de0*/  BSYNC B0 ;  /* 0x0000000000007941 */ /* 0x000fea0003800000 */
.L_x_710:
[----:B------:R-:W-:-:S13]  /*25df0*/  ISETP.GE.AND P0, PT, R25, 0xa1, PT ;  /* 0x000000a11900780c */ /* 0x000fda0003f06270 */
[----:B------:R-:W-:Y:S05]  /*25e00*/  @!P0 BRA `(.L_x_712) ;  /* 0x0000001400f08947 */ /* 0x000fea0003800000 */
[----:B------:R-:W-:Y:S01]  /*25e10*/  VIADD R32, R32, 0xfffffffe ;  /* 0xfffffffe20207836 */ /* 0x000fe20000000000 */
[----:B------:R-:W-:Y:S01]  /*25e20*/  MOV R20, R23 ;  /* 0x0000001700147202 */ /* 0x000fe20000000f00 */
[----:B------:R-:W-:-:S07]  /*25e30*/  IMAD.MOV.U32 R21, RZ, RZ, R34 ;  /* 0x000000ffff157224 */ /* 0x000fce00078e0022 */
.L_x_732:
[----:B--2---:R-:W2:Y:S01]  /*25e40*/  LDL R0, [R1+0xc] ;  /* 0x00000c0001007983 */ /* 0x004ea20000100800 */
[----:B------:R-:W3:Y:S03]  /*25e50*/  LDC R4, c[0x0][0x430] ;  /* 0x00010c00ff047b82 */ /* 0x000ee60000000800 */
[----:B0-----:R-:W4:Y:S01]  /*25e60*/  LDL R9, [R1+0x10] ;  /* 0x0000100001097983 */ /* 0x001f220000100800 */
[----:B------:R-:W1:Y:S01]  /*25e70*/  S2R R2, SR_TID.X ;  /* 0x0000000000027919 */ /* 0x000e620000002100 */
[----:B---3--:R-:W-:Y:S01]  /*25e80*/  ISETP.NE.AND P0, PT, R4, 0x1, PT ;  /* 0x000000010400780c */ /* 0x008fe20003f05270 */
[----:B------:R-:W3:-:S12]  /*25e90*/  S2R R7, SR_TID.X ;  /* 0x0000000000077919 */ /* 0x000ed80000002100 */
[----:B------:R-:W2:Y:S01]  /*25ea0*/  @P0 LDC R6, c[0x0][0x434] ;  /* 0x00010d00ff060b82 */ /* 0x000ea20000000800 */
[C---:B-1----:R-:W-:Y:S01]  /*25eb0*/  LOP3.LUT R3, R2.reuse, 0x7f, RZ, 0xc0, !PT ;  /* 0x0000007f02037812 */ /* 0x042fe200078ec0ff */
[----:B0-----:R-:W-:-:S03]  /*25ec0*/  IMAD.SHL.U32 R5, R2, 0x20, RZ ;  /* 0x0000002002057824 */ /* 0x001fc600078e00ff */
[----:B------:R-:W-:-:S04]  /*25ed0*/  SHF.R.U32.HI R3, RZ, 0x2, R3 ;  /* 0x00000002ff037819 */ /* 0x000fc80000011603 */
[----:B------:R-:W-:Y:S02]  /*25ee0*/  LOP3.LUT R5, R3, 0x60, R5, 0xf8, !PT ;  /* 0x0000006003057812 */ /* 0x000fe400078ef805 */
[----:B------:R-:W0:Y:S01]  /*25ef0*/  @P0 LDC R3, c[0x0][0x438] ;  /* 0x00010e00ff030b82 */ /* 0x000e220000000800 */
[----:B------:R-:W-:-:S04]  /*25f00*/  LOP3.LUT R2, R2, 0x7f, RZ, 0xc0, !PT ;  /* 0x0000007f02027812 */ /* 0x000fc800078ec0ff */
[----:B------:R-:W-:Y:S01]  /*25f10*/  SHF.R.U32.HI R8, RZ, 0x2, R2 ;  /* 0x00000002ff087819 */ /* 0x000fe20000011602 */
[----:B---3--:R-:W-:-:S05]  /*25f20*/  IMAD.SHL.U32 R7, R7, 0x20, RZ ;  /* 0x0000002007077824 */ /* 0x008fca00078e00ff */
[----:B------:R-:W-:-:S04]  /*25f30*/  LOP3.LUT R7, R8, 0x60, R7, 0xf8, !PT ;  /* 0x0000006008077812 */ /* 0x000fc800078ef807 */
[----:B------:R-:W-:Y:S01]  /*25f40*/  LOP3.LUT R7, R7, 0x80, RZ, 0xfc, !PT ;  /* 0x0000008007077812 */ /* 0x000fe200078efcff */
[----:B------:R-:W-:Y:S05]  /*25f50*/  YIELD ;  /* 0x0000000000007946 */ /* 0x000fea0003800000 */
[----:B------:R-:W-:Y:S01]  /*25f60*/  ULDC.64 UR4, c[0x0][0x428] ;  /* 0x00010a0000047ab9 */ /* 0x000fe20000000a00 */
[----:B------:R-:W-:Y:S01]  /*25f70*/  ULDC.64 UR6, c[0x0][0x418] ;  /* 0x0001060000067ab9 */ /* 0x000fe20000000a00 */
[----:B------:R-:W-:Y:S01]  /*25f80*/  ISETP.GT.U32.AND P1, PT, R7, 0x9f, PT ;  /* 0x0000009f0700780c */ /* 0x000fe20003f24070 */
[----:B--2---:R-:W-:-:S04]  /*25f90*/  IMAD R0, R32, 0xa0, R0 ;  /* 0x000000a020007824 */ /* 0x004fc800078e0200 */
[----:B------:R-:W-:-:S04]  /*25fa0*/  IMAD.IADD R5, R5, 0x1, R0 ;  /* 0x0000000105057824 */ /* 0x000fc800078e0200 */
[----:B------:R-:W-:Y:S01]  /*25fb0*/  @P0 IMAD.HI.U32 R6, R5, R6, RZ ;  /* 0x0000000605060227 */ /* 0x000fe200078e00ff */
[----:B------:R-:W-:-:S04]  /*25fc0*/  MOV R2, R5 ;  /* 0x0000000500027202 */ /* 0x000fc80000000f00 */
[----:B0-----:R-:W-:Y:S02]  /*25fd0*/  @P0 SHF.R.U32.HI R2, RZ, R3, R6 ;  /* 0x00000003ff020219 */ /* 0x001fe40000011606 */
[----:B------:R-:W0:Y:S08]  /*25fe0*/  @P0 LDC R6, c[0x0][0x434] ;  /* 0x00010d00ff060b82 */ /* 0x000e300000000800 */
[----:B------:R-:W1:Y:S01]  /*25ff0*/  @P0 LDC R3, c[0x0][0x438] ;  /* 0x00010e00ff030b82 */ /* 0x000e620000000800 */
[----:B------:R-:W-:-:S04]  /*26000*/  IMAD.IADD R0, R7, 0x1, R0 ;  /* 0x0000000107007824 */ /* 0x000fc800078e0200 */
[----:B------:R-:W-:Y:S02]  /*26010*/  IMAD.MOV.U32 R8, RZ, RZ, R0 ;  /* 0x000000ffff087224 */ /* 0x000fe400078e0000 */
[----:B0-----:R-:W-:-:S05]  /*26020*/  @P0 IMAD.HI.U32 R6, R0, R6, RZ ;  /* 0x0000000600060227 */ /* 0x001fca00078e00ff */
[----:B-1----:R-:W-:Y:S02]  /*26030*/  @P0 SHF.R.U32.HI R8, RZ, R3, R6 ;  /* 0x00000003ff080219 */ /* 0x002fe40000011606 */
[----:B------:R-:W-:-:S03]  /*26040*/  IADD3 R6, -R2, RZ, RZ ;  /* 0x000000ff02067210 */ /* 0x000fc60007ffe1ff */
[----:B------:R-:W-:Y:S02]  /*26050*/  IMAD.MOV R3, RZ, RZ, -R8 ;  /* 0x000000ffff037224 */ /* 0x000fe400078e0a08 */
[C---:B------:R-:W-:Y:S02]  /*26060*/  IMAD R5, R4.reuse, R6, R5 ;  /* 0x0000000604057224 */ /* 0x040fe400078e0205 */
[----:B------:R-:W-:Y:S01]  /*26070*/  IMAD R4, R4, R3, R0 ;  /* 0x0000000304047224 */ /* 0x000fe200078e0200 */
[----:B------:R-:W-:Y:S01]  /*26080*/  SHF.R.S32.HI R3, RZ, 0x1f, R2 ;  /* 0x0000001fff037819 */ /* 0x000fe20000011402 */
[----:B----4-:R-:W-:-:S04]  /*26090*/  IMAD R0, R9, UR4, RZ ;  /* 0x0000000409007c24 */ /* 0x010fc8000f8e02ff */
[C---:B------:R-:W-:Y:S02]  /*260a0*/  IMAD R0, R33.reuse, UR5, R0 ;  /* 0x0000000521007c24 */ /* 0x040fe4000f8e0200 */
[----:B------:R-:W-:-:S04]  /*260b0*/  IMAD.WIDE.U32 R2, R33, UR4, R2 ;  /* 0x0000000421027c25 */ /* 0x000fc8000f8e0002 */
[----:B------:R-:W-:Y:S01]  /*260c0*/  IMAD.IADD R3, R0, 0x1, R3 ;  /* 0x0000000100037824 */ /* 0x000fe200078e0203 */
[----:B------:R-:W-:-:S04]  /*260d0*/  LEA R6, P0, R2, UR6, 0x2 ;  /* 0x0000000602067c11 */ /* 0x000fc8000f8010ff */
[----:B------:R-:W-:-:S05]  /*260e0*/  LEA.HI.X R7, R2, UR7, R3, 0x2, P0 ;  /* 0x0000000702077c11 */ /* 0x000fca00080f1403 */
[----:B------:R-:W2:Y:S01]  /*260f0*/  LDG.E R6, desc[UR50][R6.64] ;  /* 0x0000003206067981 */ /* 0x000ea2000c1e1900 */
[--C-:B------:R-:W-:Y:S01]  /*26100*/  @!P1 SHF.R.S32.HI R3, RZ, 0x1f, R8.reuse ;  /* 0x0000001fff039819 */ /* 0x100fe20000011408 */
[----:B------:R-:W-:-:S04]  /*26110*/  @!P1 IMAD.MOV.U32 R2, RZ, RZ, R8 ;  /* 0x000000ffff029224 */ /* 0x000fc800078e0008 */
[----:B------:R-:W-:-:S05]  /*26120*/  @!P1 IMAD.WIDE.U32 R2, R33, UR4, R2 ;  /* 0x0000000421029c25 */ /* 0x000fca000f8e0002 */
[----:B------:R-:W-:Y:S02]  /*26130*/  @!P1 IADD3 R0, R0, R3, RZ ;  /* 0x0000000300009210 */ /* 0x000fe40007ffe0ff */
[C---:B------:R-:W-:Y:S01]  /*26140*/  @!P1 LEA R10, P0, R2.reuse, UR6, 0x2 ;  /* 0x00000006020a9c11 */ /* 0x040fe2000f8010ff */
[----:B------:R-:W-:Y:S02]  /*26150*/  IMAD.MOV.U32 R8, RZ, RZ, RZ ;  /* 0x000000ffff087224 */ /* 0x000fe400078e00ff */
[----:B------:R-:W-:Y:S01]  /*26160*/  IMAD.U32 R9, RZ, RZ, UR39 ;  /* 0x00000027ff097e24 */ /* 0x000fe2000f8e00ff */
[----:B------:R-:W-:Y:S01]  /*26170*/  @!P1 LEA.HI.X R11, R2, UR7, R0, 0x2, P0 ;  /* 0x00000007020b9c11 */ /* 0x000fe200080f1400 */
[----:B------:R-:W-:-:S04]  /*26180*/  VIADD R23, R20, 0x1 ;  /* 0x0000000114177836 */ /* 0x000fc80000000000 */
[----:B------:R0:W5:Y:S01]  /*26190*/  @!P1 LDG.E R8, desc[UR50][R10.64] ;  /* 0x000000320a089981 */ /* 0x000162000c1e1900 */
[----:B------:R-:W-:Y:S02]  /*261a0*/  ISETP.NE.AND P1, PT, R9, 0x3, PT ;  /* 0x000000030900780c */ /* 0x000fe40003f25270 */
[C---:B------:R-:W-:Y:S02]  /*261b0*/  ISETP.NE.AND P0, PT, R23.reuse, 0x2, PT ;  /* 0x000000021700780c */ /* 0x040fe40003f05270 */
[----:B------:R-:W-:Y:S02]  /*261c0*/  MOV R0, R32 ;  /* 0x0000002000007202 */ /* 0x000fe40000000f00 */
[----:B------:R-:W-:Y:S01]  /*261d0*/  SEL R34, RZ, 0x1, P0 ;  /* 0x00000001ff227807 */ /* 0x000fe20000000000 */
[----:B------:R-:W-:Y:S01]  /*261e0*/  VIADD R32, R32, 0xffffffff ;  /* 0xffffffff20207836 */ /* 0x000fe20000000000 */
[----:B------:R-:W-:Y:S02]  /*261f0*/  SEL R23, R23, RZ, P0 ;  /* 0x000000ff17177207 */ /* 0x000fe40000000000 */
[----:B------:R-:W-:-:S02]  /*26200*/  LOP3.LUT R34, R21, R34, RZ, 0x3c, !PT ;  /* 0x0000002215227212 */ /* 0x000fc400078e3cff */
[----:B------:R-:W-:Y:S02]  /*26210*/  ISETP.GT.AND P2, PT, R0, RZ, PT ;  /* 0x000000ff0000720c */ /* 0x000fe40003f44270 */
[----:B--2---:R-:W-:Y:S01]  /*26220*/  SHF.R.S32.HI R30, RZ, 0x1f, R6 ;  /* 0x0000001fff1e7819 */ /* 0x004fe20000011406 */
[----:B0-----:R-:W-:Y:S10]  /*26230*/  @!P1 BRA `(.L_x_713) ;  /* 0x0000000000049947 */ /* 0x001ff40003800000 */
[----:B------:R-:W-:Y:S01]  /*26240*/  BPT.TRAP 0x1 ;  /* 0x000000040000795c */ /* 0x000fe20000300000 */
.L_x_713:
[----:B------:R-:W-:Y:S01]  /*26250*/  IMAD R0, R23, 0x8, R22 ;  /* 0x0000000817007824 */ /* 0x000fe200078e0216 */
[----:B------:R-:W-:Y:S01]  /*26260*/  SHF.L.U32 R31, R34, 0x1f, RZ ;  /* 0x0000001f221f7819 */ /* 0x000fe200000006ff */
[----:B------:R-:W-:Y:S01]  /*26270*/  BSSY B0, `(.L_x_714) ;  /* 0x0000004000007945 */ /* 0x000fe20003800000 */
[----:B------:R-:W-:Y:S02]  /*26280*/  SHF.R.S32.HI R29, RZ, 0x1f, R5 ;  /* 0x0000001fff1d7819 */ /* 0x000fe40000011405 */
[----:B------:R-:W0:Y:S02]  /*26290*/  SYNCS.PHASECHK.TRANS64.TRYWAIT P0, [R0+URZ+0x29880], R31 ;  /* 0x0298801f000075a7 */ /* 0x000e24000800017f */
[----:B0-----:R-:W-:Y:S05]  /*262a0*/  @!P0 BRA `(.L_x_715) ;  /* 0x0000006400948947 */ /* 0x001fea0003800000 */
.L_x_913:
[----:B------:R-:W-:Y:S05]  /*262b0*/  BSYNC B0 ;  /* 0x0000000000007941 */ /* 0x000fea0003800000 */
.L_x_714:
[----:B------:R-:W2:Y:S01]  /*262c0*/  LDL R2, [R1] ;  /* 0x0000000001027983 */ /* 0x000ea20000100800 */
[----:B------:R-:W-:Y:S01]  /*262d0*/  ULDC.64 UR4, c[0x0][0x328] ;  /* 0x0000ca0000047ab9 */ /* 0x000fe20000000a00 */
[----:B------:R-:W-:Y:S01]  /*262e0*/  ULDC.64 UR6, c[0x0][0x338] ;  /* 0x0000ce0000067ab9 */ /* 0x000fe20000000a00 */
[----:B------:R-:W-:Y:S01]  /*262f0*/  IMAD R7, R29, UR4, RZ ;  /* 0x000000041d077c24 */ /* 0x000fe2000f8e02ff */
[----:B------:R-:W1:Y:S01]  /*26300*/  S2R R11, SR_TID.X ;  /* 0x00000000000b7919 */ /* 0x000e620000002100 */
[----:B------:R-:W-:Y:S01]  /*26310*/  ULDC.64 UR8, c[0x0][0x330] ;  /* 0x0000cc0000087ab9 */ /* 0x000fe20000000a00 */
[----:B------:R-:W-:Y:S01]  /*26320*/  SHF.R.S32.HI R26, RZ, 0x1f, R4 ;  /* 0x0000001fff1a7819 */ /* 0x000fe20000011404 */
[----:B------:R-:W-:Y:S01]  /*26330*/  IMAD R7, R5, UR5, R7 ;  /* 0x0000000505077c24 */ /* 0x000fe2000f8e0207 */
[----:B------:R-:W-:Y:S01]  /*26340*/  ULDC.64 UR10, c[0x0][0x318] ;  /* 0x0000c600000a7ab9 */ /* 0x000fe20000000a00 */
[----:B------:R-:W-:Y:S01]  /*26350*/  IMAD R24, R36, UR8, RZ ;  /* 0x0000000824187c24 */ /* 0x000fe2000f8e02ff */
[----:B-----5:R-:W-:Y:S01]  /*26360*/  SHF.R.S32.HI R27, RZ, 0x1f, R8 ;  /* 0x0000001fff1b7819 */ /* 0x020fe20000011408 */
[----:B------:R-:W-:-:S02]  /*26370*/  IMAD R10, R26, UR4, RZ ;  /* 0x000000041a0a7c24 */ /* 0x000fc4000f8e02ff */
[----:B------:R-:W-:Y:S02]  /*26380*/  IMAD R24, R18, UR9, R24 ;  /* 0x0000000912187c24 */ /* 0x000fe4000f8e0218 */
[----:B------:R-:W-:Y:S01]  /*26390*/  IMAD R10, R4, UR5, R10 ;  /* 0x00000005040a7c24 */ /* 0x000fe2000f8e020a */
[----:B-1----:R-:W-:-:S04]  /*263a0*/  LOP3.LUT R11, R11, 0x7f, RZ, 0xc0, !PT ;  /* 0x0000007f0b0b7812 */ /* 0x002fc800078ec0ff */
[----:B------:R-:W-:-:S05]  /*263b0*/  SHF.R.U32.HI R11, RZ, 0x5, R11 ;  /* 0x00000005ff0b7819 */ /* 0x000fca000001160b */
[----:B------:R-:W-:Y:S01]  /*263c0*/  IMAD.SHL.U32 R11, R11, 0x400, RZ ;  /* 0x000004000b0b7824 */ /* 0x000fe200078e00ff */
[C---:B--2---:R-:W-:Y:S02]  /*263d0*/  LOP3.LUT P3, RZ, R2.reuse, 0x2, RZ, 0xc0, !PT ;  /* 0x0000000202ff7812 */ /* 0x044fe4000786c0ff */
[----:B------:R-:W-:Y:S01]  /*263e0*/  LOP3.LUT P1, RZ, R2, 0x1, RZ, 0xc0, !PT ;  /* 0x0000000102ff7812 */ /* 0x000fe2000782c0ff */
[----:B------:R-:W-:-:S04]  /*263f0*/  IMAD.WIDE.U32 R2, R5, UR4, RZ ;  /* 0x0000000405027c25 */ /* 0x000fc8000f8e00ff */
[----:B------:R-:W-:Y:S02]  /*26400*/  IMAD.IADD R3, R3, 0x1, R7 ;  /* 0x0000000103037824 */ /* 0x000fe400078e0207 */
[----:B------:R-:W-:Y:S02]  /*26410*/  IMAD R7, R30, UR6, RZ ;  /* 0x000000061e077c24 */ /* 0x000fe4000f8e02ff */
[----:B------:R-:W-:-:S04]  /*26420*/  IMAD.WIDE.U32 R2, R6, UR6, R2 ;  /* 0x0000000606027c25 */ /* 0x000fc8000f8e0002 */
[----:B------:R-:W-:-:S05]  /*26430*/  IMAD R7, R6, UR7, R7 ;  /* 0x0000000706077c24 */ /* 0x000fca000f8e0207 */
[----:B------:R-:W-:-:S03]  /*26440*/  IADD3 R3, R3, R7, RZ ;  /* 0x0000000703037210 */ /* 0x000fc60007ffe0ff */
[----:B------:R-:W-:-:S03]  /*26450*/  IMAD.WIDE.U32 R2, R18, UR8, R2 ;  /* 0x0000000812027c25 */ /* 0x000fc6000f8e0002 */
[----:B------:R-:W-:-:S04]  /*26460*/  IADD3 R7, P0, R2, UR10, RZ ;  /* 0x0000000a02077c10 */ /* 0x000fc8000ff1e0ff */
[----:B------:R-:W-:Y:S01]  /*26470*/  IADD3.X R9, R24, UR11, R3, P0, !PT ;  /* 0x0000000b18097c10 */ /* 0x000fe200087fe403 */
[----:B------:R-:W-:Y:S01]  /*26480*/  IMAD.WIDE.U32 R2, R4, UR4, RZ ;  /* 0x0000000404027c25 */ /* 0x000fe2000f8e00ff */
[----:B------:R-:W-:-:S03]  /*26490*/  UMOV UR4, 0xffffffff ;  /* 0xffffffff00047882 */ /* 0x000fc60000000000 */
[----:B------:R-:W-:Y:S02]  /*264a0*/  IMAD.IADD R3, R3, 0x1, R10 ;  /* 0x0000000103037824 */ /* 0x000fe400078e020a */
[----:B------:R-:W-:Y:S02]  /*264b0*/  IMAD R10, R27, UR6, RZ ;  /* 0x000000061b0a7c24 */ /* 0x000fe4000f8e02ff */
[----:B------:R-:W-:-:S04]  /*264c0*/  IMAD.WIDE.U32 R2, R8, UR6, R2 ;  /* 0x0000000608027c25 */ /* 0x000fc8000f8e0002 */
[----:B------:R-:W-:-:S04]  /*264d0*/  IMAD R10, R8, UR7, R10 ;  /* 0x00000007080a7c24 */ /* 0x000fc8000f8e020a */
[----:B------:R-:W-:Y:S02]  /*264e0*/  IMAD.IADD R3, R3, 0x1, R10 ;  /* 0x0000000103037824 */ /* 0x000fe400078e020a */
[----:B------:R-:W-:Y:S02]  /*264f0*/  IMAD R10, R23, 0x5000, R11 ;  /* 0x00005000170a7824 */ /* 0x000fe400078e020b */
[----:B------:R-:W-:-:S03]  /*26500*/  IMAD.WIDE.U32 R2, R18, UR8, R2 ;  /* 0x0000000812027c25 */ /* 0x000fc6000f8e0002 */
[----:B------:R-:W-:-:S04]  /*26510*/  IADD3 R25, P0, R2, UR10, RZ ;  /* 0x0000000a02197c10 */ /* 0x000fc8000ff1e0ff */
[----:B------:R-:W-:Y:S01]  /*26520*/  IADD3.X R24, R24, UR11, R3, P0, !PT ;  /* 0x0000000b18187c10 */ /* 0x000fe200087fe403 */
[----:B------:R-:W-:Y:S08]  /*26530*/  BRA.DIV UR4, `(.L_x_716) ;  /* 0x0000006604047947 */ /* 0x000ff0000b800000 */
[----:B------:R-:W2:Y:S01]  /*26540*/  LDL R12, [R1+0x4] ;  /* 0x00000400010c7983 */ /* 0x000ea20000100800 */
[----:B------:R-:W1:Y:S03]  /*26550*/  S2R R3, SR_TID.X ;  /* 0x0000000000037919 */ /* 0x000e660000002100 */
[----:B------:R-:W3:Y:S01]  /*26560*/  SHFL.IDX PT, R2, R7, RZ, 0x1c1f ;  /* 0x001c1fff07027589 */ /* 0x000ee200000e0000 */
[----:B------:R-:W-:Y:S02]  /*26570*/  IADD3 R10, R22, R10, R37 ;  /* 0x0000000a160a7210 */ /* 0x000fe40007ffe025 */
[----:B-1----:R-:W-:Y:S02]  /*26580*/  SHF.L.U32 R11, R3, 0x4, RZ ;  /* 0x00000004030b7819 */ /* 0x002fe400000006ff */
[----:B------:R-:W1:Y:S02]  /*26590*/  SHFL.IDX PT, R3, R9, RZ, 0x1c1f ;  /* 0x001c1fff09037589 */ /* 0x000e6400000e0000 */
[----:B------:R-:W-:-:S04]  /*265a0*/  LOP3.LUT R11, R11, 0x30, RZ, 0xc0, !PT ;  /* 0x000000300b0b7812 */ /* 0x000fc800078ec0ff */
[----:B---3--:R-:W-:-:S05]  /*265b0*/  IADD3 R2, P0, R11, R2, RZ ;  /* 0x000000020b027210 */ /* 0x008fca0007f1e0ff */
[----:B-1----:R-:W-:-:S05]  /*265c0*/  IMAD.X R3, RZ, RZ, R3, P0 ;  /* 0x000000ffff037224 */ /* 0x002fca00000e0603 */
[----:B------:R-:W-:Y:S01]  /*265d0*/  @!PT LDS RZ, [RZ] ;  /* 0x00000000fffff984 */ /* 0x000fe20000000800 */
[----:B------:R-:W-:Y:S04]  /*265e0*/  LDGSTS.E.BYPASS.LTC128B.128 [R10+0xa400], desc[UR50][R2.64], !P3 ;  /* 0x0a400000020a7fae */ /* 0x000fe8000d901d72 */
[----:B------:R-:W-:Y:S01]  /*265f0*/  SHFL.IDX PT, R24, R24, RZ, 0x1c1f ;  /* 0x001c1fff18187589 */ /* 0x000fe200000e0000 */
[----:B--2---:R-:W-:-:S05]  /*26600*/  IMAD.IADD R17, R12, 0x1, R10 ;  /* 0x000000010c117824 */ /* 0x004fca00078e020a */
        /* <DEDUP_REMOVED lines=10> */
[----:B-1----:R-:W-:-:S04]  /*266b0*/  IADD3 R2, P0, R11, R2, RZ ;  /* 0x000000020b027210 */ /* 0x002fc80007f1e0ff */
[----:B--2---:R-:W-:-:S05]  /*266c0*/  IADD3.X R3, RZ, R3, RZ, P0, !PT ;  /* 0x00000003ff037210 */ /* 0x004fca00007fe4ff */
        /* <DEDUP_REMOVED lines=8> */
.L_x_925:
[----:B------:R-:W3:Y:S02]  /*26750*/  S2R R3, SR_TID.X ;  /* 0x0000000000037919 */ /* 0x000ee40000002100 */
[----:B---3--:R-:W-:-:S05]  /*26760*/  IMAD.SHL.U32 R3, R3, 0x10, RZ ;  /* 0x0000001003037824 */ /* 0x008fca00078e00ff */
[----:B------:R-:W-:-:S04]  /*26770*/  LOP3.LUT R3, R3, 0x30, RZ, 0xc0, !PT ;  /* 0x0000003003037812 */ /* 0x000fc800078ec0ff */
        /* <DEDUP_REMOVED lines=9> */
.L_x_717:
[----:B------:R-:W-:Y:S02]  /*26810*/  PLOP3.LUT P1, PT, P1, P0, PT, 0xa2, 0x0 ;  /* 0x000000000000781c */ /* 0x000fe40000f21472 */
[----:B------:R-:W-:-:S08]  /*26820*/  @P0 R2UR P1, UR4, R0 ;  /* 0x00000000000402ca */ /* 0x000fd00000020000 */
[----:B------:R-:W-:-:S05]  /*26830*/  @P0 PLOP3.LUT P0, PT, P1, PT, PT, 0x80, 0x0 ;  /* 0x000000000000081c */ /* 0x000fca0000f0f070 */
[----:B------:R-:W-:Y:S01]  /*26840*/  @!P1 SYNCS.ARRIVE.TRANS64.RED.A0T1 RZ, [UR4+0x29870], RZ ;  /* 0x029870ffffff99a7 */ /* 0x000fe20008200404 */
[----:B------:R-:W-:Y:S07]  /*26850*/  @!P1 ARRIVES.LDGSTSBAR.64.TRANSCNT [UR4+0x29870] ;  /* 0x02987000ff0099b0 */ /* 0x000fee0008000a84 */
[----:B------:R-:W-:Y:S05]  /*26860*/  @P0 BRA.U.ANY `(.L_x_717) ;  /* 0xfffffffd00e80947 */ /* 0x000fea000393ffff */
[----:B------:R-:W-:Y:S01]  /*26870*/  NOP ;  /* 0x0000000000007918 */ /* 0x000fe20000000000 */
[----:B--2---:R-:W-:-:S04]  /*26880*/  MOV R2, UR39 ;  /* 0x0000002700027c02 */ /* 0x004fc80008000f00 */
[----:B------:R-:W-:-:S13]  /*26890*/  ISETP.NE.AND P3, PT, R2, 0x3, PT ;  /* 0x000000030200780c */ /* 0x000fda0003f65270 */
[----:B------:R-:W-:Y:S05]  /*268a0*/  @!P3 BRA `(.L_x_718) ;  /* 0x000000000004b947 */ /* 0x000fea0003800000 */
[----:B------:R-:W-:Y:S01]  /*268b0*/  BPT.TRAP 0x1 ;  /* 0x000000040000795c */ /* 0x000fe20000300000 */
.L_x_718:
[----:B------:R2:W-:Y:S01]  /*268c0*/  SYNCS.ARRIVE.TRANS64.A1T0 RZ, [R0+URZ+0x29870], RZ ;  /* 0x029870ff00ff79a7 */ /* 0x0005e2000810003f */
[----:B------:R-:W-:Y:S05]  /*268d0*/  @!P3 BRA `(.L_x_719) ;  /* 0x000000000004b947 */ /* 0x000fea0003800000 */
[----:B------:R-:W-:Y:S01]  /*268e0*/  BPT.TRAP 0x1 ;  /* 0x000000040000795c */ /* 0x000fe20000300000 */
.L_x_719:
[----:B------:R-:W3:Y:S01]  /*268f0*/  SYNCS.PHASECHK.TRANS64.TRYWAIT P0, [R0+URZ+0x29840], R31 ;  /* 0x0298401f000075a7 */ /* 0x000ee2000800017f */
[----:B------:R-:W-:Y:S04]  /*26900*/  BSSY B0, `(.L_x_720) ;  /* 0x0000002000007945 */ /* 0x000fe80003800000 */
[----:B---3--:R-:W-:Y:S05]  /*26910*/  @!P0 BRA `(.L_x_721) ;  /* 0x0000006400c08947 */ /* 0x008fea0003800000 */
.L_x_926:
[----:B------:R-:W-:Y:S05]  /*26920*/  BSYNC B0 ;  /* 0x0000000000007941 */ /* 0x000fea0003800000 */
.L_x_720:
[----:B------:R-:W4:Y:S01]  /*26930*/  LDL R2, [R1] ;  /* 0x0000000001027983 */ /* 0x000f220000100800 */
[----:B------:R-:W-:Y:S01]  /*26940*/  ULDC.64 UR4, c[0x0][0x300] ;  /* 0x0000c00000047ab9 */ /* 0x000fe20000000a00 */
[----:B------:R-:W-:Y:S02]  /*26950*/  ULDC.64 UR6, c[0x0][0x310] ;  /* 0x0000c40000067ab9 */ /* 0x000fe40000000a00 */
[----:B------:R-:W5:Y:S01]  /*26960*/  LDL R10, [R1+0x18] ;  /* 0x00001800010a7983 */ /* 0x000f620000100800 */
[----:B------:R-:W-:-:S04]  /*26970*/  IMAD R7, R29, UR4, RZ ;  /* 0x000000041d077c24 */ /* 0x000fc8000f8e02ff */
[C---:B------:R-:W-:Y:S02]  /*26980*/  IMAD R7, R5.reuse, UR5, R7 ;  /* 0x0000000505077c24 */ /* 0x040fe4000f8e0207 */
[----:B------:R-:W-:Y:S01]  /*26990*/  IMAD R30, R30, UR6, RZ ;  /* 0x000000061e1e7c24 */ /* 0x000fe2000f8e02ff */
[----:B------:R-:W0:Y:S01]  /*269a0*/  S2R R9, SR_TID.X ;  /* 0x0000000000097919 */ /* 0x000e220000002100 */
[C---:B----4-:R-:W-:Y:S02]  /*269b0*/  LOP3.LUT P4, RZ, R2.reuse, 0x10, RZ, 0xc0, !PT ;  /* 0x0000001002ff7812 */ /* 0x050fe4000788c0ff */
[C---:B------:R-:W-:Y:S02]  /*269c0*/  LOP3.LUT P3, RZ, R2.reuse, 0x8, RZ, 0xc0, !PT ;  /* 0x0000000802ff7812 */ /* 0x040fe4000786c0ff */
[----:B------:R-:W-:Y:S01]  /*269d0*/  LOP3.LUT P1, RZ, R2, 0x4, RZ, 0xc0, !PT ;  /* 0x0000000402ff7812 */ /* 0x000fe2000782c0ff */
[----:B------:R-:W-:-:S04]  /*269e0*/  IMAD.WIDE.U32 R2, R5, UR4, RZ ;  /* 0x0000000405027c25 */ /* 0x000fc8000f8e00ff */
[----:B------:R-:W-:Y:S02]  /*269f0*/  IMAD.IADD R3, R3, 0x1, R7 ;  /* 0x0000000103037824 */ /* 0x000fe400078e0207 */
        /* <DEDUP_REMOVED lines=8> */
[----:B------:R-:W-:Y:S01]  /*26a80*/  IADD3 R3, R3, R5, RZ ;  /* 0x0000000503037210 */ /* 0x000fe20007ffe0ff */
[----:B------:R-:W-:-:S04]  /*26a90*/  IMAD R5, R27, UR6, RZ ;  /* 0x000000061b057c24 */ /* 0x000fc8000f8e02ff */
[C---:B------:R-:W-:Y:S02]  /*26aa0*/  IMAD R5, R8.reuse, UR7, R5 ;  /* 0x0000000708057c24 */ /* 0x040fe4000f8e0205 */
        /* <DEDUP_REMOVED lines=8> */
[----:B------:R-:W-:Y:S01]  /*26b30*/  IADD3.X R6, R8, UR7, R7, P0, !PT ;  /* 0x0000000708067c10 */ /* 0x000fe200087fe407 */
[----:B-----5:R-:W-:Y:S01]  /*26b40*/  IMAD R7, R23, 0x7800, R10 ;  /* 0x0000780017077824 */ /* 0x020fe200078e020a */
[----:B------:R-:W-:Y:S01]  /*26b50*/  IADD3 R5, P0, R2, UR6, RZ ;  /* 0x0000000602057c10 */ /* 0x000fe2000ff1e0ff */
[----:B0-----:R-:W-:Y:S01]  /*26b60*/  IMAD.SHL.U32 R10, R9, 0x10, RZ ;  /* 0x00000010090a7824 */ /* 0x001fe200078e00ff */
[----:B------:R-:W-:Y:S02]  /*26b70*/  UMOV UR4, 0xffffffff ;  /* 0xffffffff00047882 */ /* 0x000fe40000000000 */
[----:B------:R-:W-:Y:S02]  /*26b80*/  IADD3.X R8, R8, UR7, R3, P0, !PT ;  /* 0x0000000708087c10 */ /* 0x000fe400087fe403 */
[----:B------:R-:W-:Y:S01]  /*26b90*/  LOP3.LUT R10, R10, 0x30, RZ, 0xc0, !PT ;  /* 0x000000300a0a7812 */ /* 0x000fe200078ec0ff */
[----:B------:R-:W-:Y:S06]  /*26ba0*/  BRA.DIV UR4, `(.L_x_722) ;  /* 0x0000006604307947 */ /* 0x000fec000b800000 */
[----:B------:R-:W0:Y:S01]  /*26bb0*/  SHFL.IDX PT, R2, R4, RZ, 0x1c1f ;  /* 0x001c1fff04027589 */ /* 0x000e2200000e0000 */
[----:B------:R-:W-:-:S03]  /*26bc0*/  IADD3 R7, R22, R7, RZ ;  /* 0x0000000716077210 */ /* 0x000fc60007ffe0ff */
[----:B------:R-:W4:Y:S04]  /*26bd0*/  SHFL.IDX PT, R3, R6, RZ, 0x1c1f ;  /* 0x001c1fff06037589 */ /* 0x000f2800000e0000 */
[----:B------:R-:W-:Y:S04]  /*26be0*/  SHFL.IDX PT, R9, R6, 0x2, 0x1c1f ;  /* 0x005c1f0006097f89 */ /* 0x000fe800000e0000 */
[----:B------:R-:W-:Y:S01]  /*26bf0*/  SHFL.IDX PT, R8, R8, RZ, 0x1c1f ;  /* 0x001c1fff08087589 */ /* 0x000fe200000e0000 */
[----:B0-----:R-:W-:-:S05]  /*26c00*/  IADD3 R2, P0, R10, R2, RZ ;  /* 0x000000020a027210 */ /* 0x001fca0007f1e0ff */
[----:B----4-:R-:W-:-:S05]  /*26c10*/  IMAD.X R3, RZ, RZ, R3, P0 ;  /* 0x000000ffff037224 */ /* 0x010fca00000e0603 */
[----:B------:R-:W-:Y:S04]  /*26c20*/  LDGSTS.E.BYPASS.LTC128B.128 [R7+0x1a400], desc[UR50][R2.64], !P4 ;  /* 0x1a40000002077fae */ /* 0x000fe8000e101d72 */
[----:B------:R-:W-:Y:S04]  /*26c30*/  LDGSTS.E.BYPASS.LTC128B.128 [R7+0x1cc00], desc[UR50][R2.64+0x40], !P3 ;  /* 0x1cc0004002077fae */ /* 0x000fe8000d901d72 */
[----:B------:R0:W-:Y:S04]  /*26c40*/  LDGSTS.E.BYPASS.LTC128B.128 [R7+0x1f400], desc[UR50][R2.64+0x80], !P1 ;  /* 0x1f40008002077fae */ /* 0x0001e8000c901d72 */
[----:B0-----:R-:W0:Y:S04]  /*26c50*/  SHFL.IDX PT, R2, R4, 0x1, 0x1c1f ;  /* 0x003c1f0004027f89 */ /* 0x001e2800000e0000 */
[----:B------:R-:W4:Y:S01]  /*26c60*/  SHFL.IDX PT, R3, R6, 0x1, 0x1c1f ;  /* 0x003c1f0006037f89 */ /* 0x000f2200000e0000 */
[----:B0-----:R-:W-:-:S05]  /*26c70*/  IADD3 R2, P0, R10, R2, RZ ;  /* 0x000000020a027210 */ /* 0x001fca0007f1e0ff */
[----:B----4-:R-:W-:-:S05]  /*26c80*/  IMAD.X R3, RZ, RZ, R3, P0 ;  /* 0x000000ffff037224 */ /* 0x010fca00000e0603 */
[----:B------:R-:W-:Y:S04]  /*26c90*/  LDGSTS.E.BYPASS.LTC128B.128 [R7+0x1ac00], desc[UR50][R2.64], !P4 ;  /* 0x1ac0000002077fae */ /* 0x000fe8000e101d72 */
[----:B------:R-:W-:Y:S04]  /*26ca0*/  LDGSTS.E.BYPASS.LTC128B.128 [R7+0x1d400], desc[UR50][R2.64+0x40], !P3 ;  /* 0x1d40004002077fae */ /* 0x000fe8000d901d72 */
[----:B------:R0:W-:Y:S04]  /*26cb0*/  LDGSTS.E.BYPASS.LTC128B.128 [R7+0x1fc00], desc[UR50][R2.64+0x80], !P1 ;  /* 0x1fc0008002077fae */ /* 0x0001e8000c901d72 */
[----:B0-----:R-:W0:Y:S02]  /*26cc0*/  SHFL.IDX PT, R2, R4, 0x2, 0x1c1f ;  /* 0x005c1f0004027f89 */ /* 0x001e2400000e0000 */
[----:B0-----:R-:W-:-:S05]  /*26cd0*/  IADD3 R2, P0, R10, R2, RZ ;  /* 0x000000020a027210 */ /* 0x001fca0007f1e0ff */
[----:B------:R-:W-:Y:S02]  /*26ce0*/  IMAD.X R3, RZ, RZ, R9, P0 ;  /* 0x000000ffff037224 */ /* 0x000fe400000e0609 */
[----:B------:R-:W-:Y:S04]  /*26cf0*/  SHFL.IDX PT, R9, R6, 0x3, 0x1c1f ;  /* 0x007c1f0006097f89 */ /* 0x000fe800000e0000 */
[----:B------:R-:W-:Y:S04]  /*26d00*/  LDGSTS.E.BYPASS.LTC128B.128 [R7+0x1b400], desc[UR50][R2.64], !P4 ;  /* 0x1b40000002077fae */ /* 0x000fe8000e101d72 */
[----:B------:R-:W-:Y:S04]  /*26d10*/  LDGSTS.E.BYPASS.LTC128B.128 [R7+0x1dc00], desc[UR50][R2.64+0x40], !P3 ;  /* 0x1dc0004002077fae */ /* 0x000fe8000d901d72 */
[----:B------:R0:W-:Y:S04]  /*26d20*/  LDGSTS.E.BYPASS.LTC128B.128 [R7+0x20400], desc[UR50][R2.64+0x80], !P1 ;  /* 0x2040008002077fae */ /* 0x0001e8000c901d72 */
[----:B0-----:R-:W0:Y:S02]  /*26d30*/  SHFL.IDX PT, R2, R4, 0x3, 0x1c1f ;  /* 0x007c1f0004027f89 */ /* 0x001e2400000e0000 */
[----:B0-----:R-:W-:-:S05]  /*26d40*/  IADD3 R2, P0, R10, R2, RZ ;  /* 0x000000020a027210 */ /* 0x001fca0007f1e0ff */
[----:B------:R-:W-:-:S05]  /*26d50*/  IMAD.X R3, RZ, RZ, R9, P0 ;  /* 0x000000ffff037224 */ /* 0x000fca00000e0609 */
[----:B------:R-:W-:Y:S04]  /*26d60*/  LDGSTS.E.BYPASS.LTC128B.128 [R7+0x1bc00], desc[UR50][R2.64], !P4 ;  /* 0x1bc0000002077fae */ /* 0x000fe8000e101d72 */
[----:B------:R-:W-:Y:S04]  /*26d70*/  LDGSTS.E.BYPASS.LTC128B.128 [R7+0x1e400], desc[UR50][R2.64+0x40], !P3 ;  /* 0x1e40004002077fae */ /* 0x000fe8000d901d72 */
[----:B------:R0:W-:Y:S04]  /*26d80*/  LDGSTS.E.BYPASS.LTC128B.128 [R7+0x20c00], desc[UR50][R2.64+0x80], !P1 ;  /* 0x20c0008002077fae */ /* 0x0001e8000c901d72 */
[----:B0-----:R0:W4:Y:S02]  /*26d90*/  SHFL.IDX PT, R2, R5, RZ, 0x1c1f ;  /* 0x001c1fff05027589 */ /* 0x00112400000e0000 */
.L_x_938:
[----:B----4-:R-:W-:-:S04]  /*26da0*/  IADD3 R2, P0, R10, R2, RZ ;  /* 0x000000020a027210 */ /* 0x010fc80007f1e0ff */
[----:B------:R-:W-:Y:S02]  /*26db0*/  IADD3.X R3, RZ, R8, RZ, P0, !PT ;  /* 0x00000008ff037210 */ /* 0x000fe400007fe4ff */
[----:B------:R-:W-:-:S03]  /*26dc0*/  PLOP3.LUT P0, PT, PT, PT, PT, 0x80, 0x0 ;  /* 0x000000000000781c */ /* 0x000fc60003f0f070 */
[----:B------:R-:W-:Y:S01]  /*26dd0*/  @!PT LDS RZ, [RZ] ;  /* 0x00000000fffff984 */ /* 0x000fe20000000800 */
[----:B------:R-:W-:Y:S01]  /*26de0*/  @!PT LDS RZ, [RZ] ;  /* 0x00000000fffff984 */ /* 0x000fe20000000800 */
[----:B------:R-:W-:Y:S01]  /*26df0*/  @!PT LDS RZ, [RZ] ;  /* 0x00000000fffff984 */ /* 0x000fe20000000800 */
[----:B------:R4:W-:Y:S04]  /*26e00*/  LDGSTS.E.BYPASS.LTC128B.128 [R7+0x1c400], desc[UR50][R2.64], !P4 ;  /* 0x1c40000002077fae */ /* 0x0009e8000e101d72 */
[----:B------:R4:W-:Y:S04]  /*26e10*/  LDGSTS.E.BYPASS.LTC128B.128 [R7+0x1ec00], desc[UR50][R2.64+0x40], !P3 ;  /* 0x1ec0004002077fae */ /* 0x0009e8000d901d72 */
[----:B------:R4:W-:Y:S01]  /*26e20*/  LDGSTS.E.BYPASS.LTC128B.128 [R7+0x21400], desc[UR50][R2.64+0x80], !P1 ;  /* 0x2140008002077fae */ /* 0x0009e2000c901d72 */
[----:B------:R-:W-:Y:S01]  /*26e30*/  NOP ;  /* 0x0000000000007918 */ /* 0x000fe20000000000 */
.L_x_723:
        /* <DEDUP_REMOVED lines=11> */
.L_x_724:
[----:B------:R2:W-:Y:S02]  /*26ef0*/  SYNCS.ARRIVE.TRANS64.A1T0 RZ, [R0+URZ+0x29830], RZ ;  /* 0x029830ff00ff79a7 */ /* 0x0005e4000810003f */
[----:B--23--:R-:W-:-:S05]  /*26f00*/  IMAD.U32 R0, RZ, RZ, UR37 ;  /* 0x00000025ff007e24 */ /* 0x00cfca000f8e00ff */
[----:B------:R-:W-:-:S13]  /*26f10*/  ISETP.NE.AND P1, PT, R0, 0x3, PT ;  /* 0x000000030000780c */ /* 0x000fda0003f25270 */
[----:B------:R-:W-:Y:S05]  /*26f20*/  @!P1 BRA `(.L_x_725) ;  /* 0x0000000000049947 */ /* 0x000fea0003800000 */
[----:B------:R-:W-:Y:S01]  /*26f30*/  BPT.TRAP 0x1 ;  /* 0x000000040000795c */ /* 0x000fe20000300000 */
.L_x_725:
[----:B------:R-:W-:Y:S01]  /*26f40*/  LOP3.LUT R0, R21, 0x1, RZ, 0x3c, !PT ;  /* 0x0000000115007812 */ /* 0x000fe200078e3cff */
[----:B------:R-:W-:Y:S01]  /*26f50*/  IMAD R3, R20, 0x8, R22 ;  /* 0x0000000814037824 */ /* 0x000fe200078e0216 */
[----:B------:R-:W-:Y:S02]  /*26f60*/  BSSY B0, `(.L_x_726) ;  /* 0x0000004000007945 */ /* 0x000fe40003800000 */
[----:B------:R-:W-:-:S04]  /*26f70*/  SHF.L.U32 R0, R0, 0x1f, RZ ;  /* 0x0000001f00007819 */ /* 0x000fc800000006ff */
[----:B------:R-:W2:Y:S02]  /*26f80*/  SYNCS.PHASECHK.TRANS64.TRYWAIT P0, [R3+URZ+0x29870], R0 ;  /* 0x02987000030075a7 */ /* 0x000ea4000800017f */
[----:B--2---:R-:W-:Y:S05]  /*26f90*/  @!P0 BRA `(.L_x_727) ;  /* 0x0000006400b48947 */ /* 0x004fea0003800000 */
.L_x_939:
[----:B------:R-:W-:Y:S05]  /*26fa0*/  BSYNC B0 ;  /* 0x0000000000007941 */ /* 0x000fea0003800000 */
.L_x_726:
[----:B------:R-:W-:-:S04]  /*26fb0*/  MOV R2, UR39 ;  /* 0x0000002700027c02 */ /* 0x000fc80008000f00 */
[----:B------:R-:W-:-:S13]  /*26fc0*/  ISETP.NE.AND P0, PT, R2, 0x3, PT ;  /* 0x000000030200780c */ /* 0x000fda0003f05270 */
[----:B------:R-:W-:Y:S05]  /*26fd0*/  @!P0 BRA `(.L_x_728) ;  /* 0x0000000000048947 */ /* 0x000fea0003800000 */
[----:B------:R-:W-:Y:S01]  /*26fe0*/  BPT.TRAP 0x1 ;  /* 0x000000040000795c */ /* 0x000fe20000300000 */
.L_x_728:
[----:B--2---:R-:W-:Y:S01]  /*26ff0*/  SHF.L.U32 R0, R21, 0x1f, RZ ;  /* 0x0000001f15007819 */ /* 0x004fe200000006ff */
[----:B------:R-:W-:-:S03]  /*27000*/  IMAD R12, R20, 0x5000, RZ ;  /* 0x00005000140c7824 */ /* 0x000fc600078e02ff */
[----:B------:R-:W2:Y:S02]  /*27010*/  SYNCS.PHASECHK.TRANS64.TRYWAIT P0, [R3+URZ+0x29860], R0 ;  /* 0x02986000030075a7 */ /* 0x000ea4000800017f */
[----:B--2---:R-:W-:Y:S05]  /*27020*/  @!P0 BRA `(.L_x_729) ;  /* 0x0000006400a48947 */ /* 0x004fea0003800000 */
.L_x_940:
[----:B------:R-:W0:Y:S04]  /*27030*/  LDL R4, [R1+0x24] ;  /* 0x0000240001047983 */ /* 0x000e280000100800 */
[----:B------:R-:W3:Y:S04]  /*27040*/  LDL R2, [R1+0x28] ;  /* 0x0000280001027983 */ /* 0x000ee80000100800 */
[----:B------:R-:W4:Y:S01]  /*27050*/  LDL R13, [R1+0x20] ;  /* 0x00002000010d7983 */ /* 0x000f220000100800 */
[----:B------:R-:W-:Y:S05]  /*27060*/  WARPSYNC.ALL ;  /* 0x0000000000007948 */ /* 0x000fea0003800000 */
[----:B------:R-:W-:-:S04]  /*27070*/  MOV R20, UR39 ;  /* 0x0000002700147c02 */ /* 0x000fc80008000f00 */
[----:B------:R-:W-:Y:S02]  /*27080*/  ISETP.NE.AND P0, PT, R20, 0x3, PT ;  /* 0x000000031400780c */ /* 0x000fe40003f05270 */
[----:B0-----:R-:W-:-:S05]  /*27090*/  LOP3.LUT R5, R12, R4, RZ, 0xfc, !PT ;  /* 0x000000040c057212 */ /* 0x001fca00078efcff */
[----:B--2---:R-:W-:Y:S01]  /*270a0*/  IMAD.IADD R0, R22, 0x1, R5 ;  /* 0x0000000116007824 */ /* 0x004fe200078e0205 */
        /* <DEDUP_REMOVED lines=23> */
[----:B-1----:R-:W-:Y:S02]  /*27220*/  PRMT R25, R8, 0x7531, R9 ;  /* 0x0000753108197816 */ /* 0x002fe40000000009 */
        /* <DEDUP_REMOVED lines=47> */
.L_x_730:
[----:B-1----:R1:W-:Y:S01]  /*27520*/  SYNCS.ARRIVE.TRANS64.A1T0 RZ, [R3+URZ+0x29850], RZ ;  /* 0x029850ff03ff79a7 */ /* 0x0023e2000810003f */
[----:B------:R-:W-:Y:S06]  /*27530*/  BAR.SYNC.DEFER_BLOCKING 0x2, 0x80 ;  /* 0x0082000000007b1d */ /* 0x000fec0000010000 */
[----:B------:R-:W-:Y:S05]  /*27540*/  @!P1 BRA `(.L_x_731) ;  /* 0x0000000000049947 */ /* 0x000fea0003800000 */
[----:B------:R-:W-:Y:S01]  /*27550*/  BPT.TRAP 0x1 ;  /* 0x000000040000795c */ /* 0x000fe20000300000 */
.L_x_731:
[----:B------:R-:W2:Y:S01]  /*27560*/  LDL R0, [R1+0x14] ;  /* 0x0000140001007983 */ /* 0x000ea20000100800 */
[----:B-1----:R-:W-:Y:S02]  /*27570*/  VIADD R3, R3, 0x29880 ;  /* 0x0002988003037836 */ /* 0x002fe40000000000 */
[----:B------:R-:W-:Y:S02]  /*27580*/  IMAD.MOV.U32 R20, RZ, RZ, R23 ;  /* 0x000000ffff147224 */ /* 0x000fe400078e0017 */
[----:B------:R-:W-:Y:S01]  /*27590*/  IMAD.MOV.U32 R21, RZ, RZ, R34 ;  /* 0x000000ffff157224 */ /* 0x000fe200078e0022 */
[----:B--2---:R-:W-:-:S04]  /*275a0*/  PRMT R3, R0, 0x654, R3 ;  /* 0x0000065400037816 */ /* 0x004fc80000000003 */
[----:B------:R2:W-:Y:S01]  /*275b0*/  SYNCS.ARRIVE.TRANS64.RED.A1T0 RZ, [R3+URZ], RZ ;  /* 0x000000ff03ff79a7 */ /* 0x0005e2000810043f */
[----:B------:R-:W-:Y:S05]  /*275c0*/  @P2 BRA `(.L_x_732) ;  /* 0xffffffe8001c2947 */ /* 0x000fea000383ffff */
.L_x_712:
[----:B------:R-:W3:Y:S01]  /*275d0*/  S2R R0, SR_TID.X ;  /* 0x0000000000007919 */ /* 0x000ee20000002100 */
[----:B------:R-:W-:Y:S01]  /*275e0*/  BSSY B0, `(.L_x_733) ;  /* 0x0000012000007945 */ /* 0x000fe20003800000 */
[----:B---3--:R-:W-:Y:S02]  /*275f0*/  LOP3.LUT R2, R0, 0x7f, RZ, 0xc0, !PT ;  /* 0x0000007f00027812 */ /* 0x008fe400078ec0ff */
[----:B------:R-:W-:Y:S02]  /*27600*/  MOV R0, UR37 ;  /* 0x0000002500007c02 */ /* 0x000fe40008000f00 */
[----:B------:R-:W-:Y:S02]  /*27610*/  ISETP.NE.AND P1, PT, R2, RZ, PT ;  /* 0x000000ff0200720c */ /* 0x000fe40003f25270 */
[----:B------:R-:W-:-:S11]  /*27620*/  ISETP.NE.AND P0, PT, R0, 0x3, PT ;  /* 0x000000030000780c */ /* 0x000fd60003f05270 */
[----:B------:R-:W-:Y:S05]  /*27630*/  @P1 BRA `(.L_x_734) ;  /* 0x0000000000301947 */ /* 0x000fea0003800000 */
[----:B0-----:R-:W0:Y:S01]  /*27640*/  S2R R5, SR_LANEID ;  /* 0x0000000000057919 */ /* 0x001e220000000000 */
[----:B------:R-:W-:Y:S01]  /*27650*/  VOTEU.ANY UR4, UPT, PT ;  /* 0x0000000000047886 */ /* 0x000fe200038e0100 */
[----:B-12---:R-:W1:Y:S01]  /*27660*/  LDC.64 R2, c[0x0][0xc60] ;  /* 0x00031800ff027b82 */ /* 0x006e620000000a00 */
        /* <DEDUP_REMOVED lines=8> */
[----:B0-----:R-:W-:-:S07]  /*276f0*/  IADD3 R16, R0, UR38, R7 ;  /* 0x0000002600107c10 */ /* 0x001fce000fffe007 */
.L_x_734:
[----:B------:R-:W-:Y:S05]  /*27700*/  BSYNC B0 ;  /* 0x0000000000007941 */ /* 0x000fea0003800000 */
.L_x_733:
[----:B------:R-:W-:Y:S05]  /*27710*/  @!P0 BRA `(.L_x_735) ;  /* 0x0000000000048947 */ /* 0x000fea0003800000 */
[----:B------:R-:W-:Y:S01]  /*27720*/  BPT.TRAP 0x1 ;  /* 0x000000040000795c */ /* 0x000fe20000300000 */
.L_x_735:
[----:B------:R-:W-:Y:S01]  /*27730*/  LOP3.LUT R0, R34, 0x1, RZ, 0x3c, !PT ;  /* 0x0000000122007812 */ /* 0x000fe200078e3cff */
[----:B0-----:R-:W-:Y:S01]  /*27740*/  IMAD R17, R23, 0x8, R22 ;  /* 0x0000000817117824 */ /* 0x001fe200078e0216 */
[----:B------:R-:W-:Y:S02]  /*27750*/  BSSY B0, `(.L_x_736) ;  /* 0x0000004000007945 */ /* 0x000fe40003800000 */
[----:B------:R-:W-:-:S04]  /*27760*/  SHF.L.U32 R0, R0, 0x1f, RZ ;  /* 0x0000001f00007819 */ /* 0x000fc800000006ff */
[----:B------:R-:W0:Y:S02]  /*27770*/  SYNCS.PHASECHK.TRANS64.TRYWAIT P1, [R17+URZ+0x29870], R0 ;  /* 0x02987000110075a7 */ /* 0x000e24000802017f */
[----:B0-----:R-:W-:Y:S05]  /*27780*/  @!P1 BRA `(.L_x_737) ;  /* 0x0000005c00e09947 */ /* 0x001fea0003800000 */
.L_x_941:
[----:B------:R-:W-:Y:S05]  /*27790*/  BSYNC B0 ;  /* 0x0000000000007941 */ /* 0x000fea0003800000 */
.L_x_736:
[----:B------:R-:W-:-:S05]  /*277a0*/  IMAD.U32 R2, RZ, RZ, UR39 ;  /* 0x00000027ff027e24 */ /* 0x000fca000f8e00ff */
[----:B------:R-:W-:-:S13]  /*277b0*/  ISETP.NE.AND P1, PT, R2, 0x3, PT ;  /* 0x000000030200780c */ /* 0x000fda0003f25270 */
[----:B------:R-:W-:Y:S05]  /*277c0*/  @!P1 BRA `(.L_x_738) ;  /* 0x0000000000049947 */ /* 0x000fea0003800000 */
[----:B------:R-:W-:Y:S01]  /*277d0*/  BPT.TRAP 0x1 ;  /* 0x000000040000795c */ /* 0x000fe20000300000 */
.L_x_738:
[----:B0-----:R-:W-:-:S04]  /*277e0*/  SHF.L.U32 R0, R34, 0x1f, RZ ;  /* 0x0000001f22007819 */ /* 0x001fc800000006ff */
[----:B------:R-:W0:Y:S02]  /*277f0*/  SYNCS.PHASECHK.TRANS64.TRYWAIT P1, [R17+URZ+0x29860], R0 ;  /* 0x02986000110075a7 */ /* 0x000e24000802017f */
[----:B0-----:R-:W-:Y:S05]  /*27800*/  @!P1 BRA `(.L_x_739) ;  /* 0x0000005c00d49947 */ /* 0x001fea0003800000 */
.L_x_942:
[----:B------:R-:W1:Y:S04]  /*27810*/  LDL R2, [R1+0x24] ;  /* 0x0000240001027983 */ /* 0x000e680000100800 */
[----:B------:R-:W3:Y:S04]  /*27820*/  LDL R13, [R1+0x28] ;  /* 0x00002800010d7983 */ /* 0x000ee80000100800 */
[----:B------:R-:W4:Y:S01]  /*27830*/  LDL R12, [R1+0x20] ;  /* 0x00002000010c7983 */ /* 0x000f220000100800 */
[----:B0-----:R-:W-:Y:S01]  /*27840*/  IMAD R0, R23, 0x5000, RZ ;  /* 0x0000500017007824 */ /* 0x001fe200078e02ff */
[----:B------:R-:W-:Y:S05]  /*27850*/  WARPSYNC.ALL ;  /* 0x0000000000007948 */ /* 0x000fea0003800000 */
[----:B------:R-:W-:-:S05]  /*27860*/  IMAD.U32 R18, RZ, RZ, UR39 ;  /* 0x00000027ff127e24 */ /* 0x000fca000f8e00ff */
[----:B------:R-:W-:Y:S02]  /*27870*/  ISETP.NE.AND P1, PT, R18, 0x3, PT ;  /* 0x000000031200780c */ /* 0x000fe40003f25270 */
[----:B-12---:R-:W-:-:S05]  /*27880*/  LOP3.LUT R3, R0, R2, RZ, 0xfc, !PT ;  /* 0x0000000200037212 */ /* 0x006fca00078efcff */
[----:B------:R-:W-:Y:S01]  /*27890*/  IMAD.IADD R2, R22, 0x1, R3 ;  /* 0x0000000116027824 */ /* 0x000fe200078e0203 */
[----:B----4-:R-:W-:-:S04]  /*278a0*/  LOP3.LUT R0, R0, R12, RZ, 0xfc, !PT ;  /* 0x0000000c00007212 */ /* 0x010fc800078efcff */
[----:B------:R-:W0:Y:S01]  /*278b0*/  LDSM.16.MT88.4 R4, [R2+0xa400] ;  /* 0x00a400000204783b */ /* 0x000e220000004200 */
[----:B---3--:R-:W-:Y:S01]  /*278c0*/  IADD3 R3, R13, R2, RZ ;  /* 0x000000020d037210 */ /* 0x008fe20007ffe0ff */
[----:B------:R-:W-:Y:S01]  /*278d0*/  IMAD.IADD R0, R22, 0x1, R0 ;  /* 0x0000000116007824 */ /* 0x000fe200078e0200 */
[C-C-:B0-----:R-:W-:Y:S02]  /*278e0*/  PRMT R8, R4.reuse, 0x6420, R5.reuse ;  /* 0x0000642004087816 */ /* 0x141fe40000000005 */
[----:B------:R-:W-:Y:S02]  /*278f0*/  PRMT R9, R4, 0x7531, R5 ;  /* 0x0000753104097816 */ /* 0x000fe40000000005 */
[C-C-:B------:R-:W-:Y:S02]  /*27900*/  PRMT R10, R6.reuse, 0x6420, R7.reuse ;  /* 0x00006420060a7816 */ /* 0x140fe40000000007 */
[----:B------:R-:W-:Y:S02]  /*27910*/  PRMT R11, R6, 0x7531, R7 ;  /* 0x00007531060b7816 */ /* 0x000fe40000000007 */
[----:B------:R-:W0:Y:S04]  /*27920*/  LDSM.16.MT88.4 R4, [R3+0xa400] ;  /* 0x00a400000304783b */ /* 0x000e280000004200 */
[----:B------:R0:W-:Y:S02]  /*27930*/  STSM.16.M88.4 [R0+0x400], R8 ;  /* 0x0004000800007844 */ /* 0x0001e40000000200 */
        /* <DEDUP_REMOVED lines=47> */
[----:B------:R1:W-:Y:S01]  /*27c30*/  STSM.16.M88.4 [R0+0x4400], R12 ;  /* 0x0044000c00007844 */ /* 0x0003e20000000200 */
[C-C-:B0-----:R-:W-:Y:S02]  /*27c40*/  PRMT R8, R4.reuse, 0x6420, R5.reuse ;  /* 0x0000642004087816 */ /* 0x141fe40000000005 */
[----:B------:R-:W-:Y:S02]  /*27c50*/  PRMT R9, R4, 0x7531, R5 ;  /* 0x0000753104097816 */ /* 0x000fe40000000005 */
[----:B------:R-:W-:-:S02]  /*27c60*/  PRMT R10, R6, 0x6420, R7 ;  /* 0x00006420060a7816 */ /* 0x000fc40000000007 */
[----:B------:R-:W-:-:S05]  /*27c70*/  PRMT R11, R6, 0x7531, R7 ;  /* 0x00007531060b7816 */ /* 0x000fca0000000007 */
[----:B------:R1:W-:Y:S01]  /*27c80*/  STSM.16.M88.4 [R0+0x4c00], R8 ;  /* 0x004c000800007844 */ /* 0x0003e20000000200 */
[----:B------:R-:W-:Y:S01]  /*27c90*/  @!PT LDS RZ, [RZ] ;  /* 0x00000000fffff984 */ /* 0x000fe20000000800 */
[----:B------:R-:W-:Y:S01]  /*27ca0*/  @!PT LDS RZ, [RZ] ;  /* 0x00000000fffff984 */ /* 0x000fe20000000800 */
[----:B------:R-:W-:Y:S01]  /*27cb0*/  @!PT LDS RZ, [RZ] ;  /* 0x00000000fffff984 */ /* 0x000fe20000000800 */
[----:B------:R-:W-:Y:S01]  /*27cc0*/  @!PT LDS RZ, [RZ] ;  /* 0x00000000fffff984 */ /* 0x000fe20000000800 */
[----:B------:R0:W-:Y:S06]  /*27cd0*/  MEMBAR.ALL.CTA ;  /* 0x0000000000007992 */ /* 0x0001ec0000008000 */
[----:B0-----:R-:W0:Y:S01]  /*27ce0*/  FENCE.VIEW.ASYNC.S ;  /* 0x00000000000073c6 */ /* 0x001e220000000000 */
[----:B------:R-:W-:Y:S05]  /*27cf0*/  @!P1 BRA `(.L_x_740) ;  /* 0x0000000000049947 */ /* 0x000fea0003800000 */
[----:B------:R-:W-:Y:S01]  /*27d00*/  BPT.TRAP 0x1 ;  /* 0x000000040000795c */ /* 0x000fe20000300000 */
.L_x_740:
[----:B0-----:R0:W-:Y:S01]  /*27d10*/  SYNCS.ARRIVE.TRANS64.A1T0 RZ, [R17+URZ+0x29850], RZ ;  /* 0x029850ff11ff79a7 */ /* 0x0011e2000810003f */
[----:B------:R-:W-:Y:S06]  /*27d20*/  BAR.SYNC.DEFER_BLOCKING 0x2, 0x80 ;  /* 0x0082000000007b1d */ /* 0x000fec0000010000 */
[----:B------:R-:W-:Y:S05]  /*27d30*/  @!P0 BRA `(.L_x_741) ;  /* 0x0000000000048947 */ /* 0x000fea0003800000 */
[----:B------:R-:W-:Y:S01]  /*27d40*/  BPT.TRAP 0x1 ;  /* 0x000000040000795c */ /* 0x000fe20000300000 */
.L_x_741:
[----:B-1----:R-:W2:Y:S01]  /*27d50*/  LDL R0, [R1+0x14] ;  /* 0x0000140001007983 */ /* 0x002ea20000100800 */
[----:B0-----:R-:W-:Y:S01]  /*27d60*/  VIADD R17, R17, 0x29880 ;  /* 0x0002988011117836 */ /* 0x001fe20000000000 */
[----:B------:R-:W-:-:S04]  /*27d70*/  IADD3 R23, R23, 0x1, RZ ;  /* 0x0000000117177810 */ /* 0x000fc80007ffe0ff */
[----:B------:R-:W-:-:S04]  /*27d80*/  ISETP.NE.AND P0, PT, R23, 0x2, PT ;  /* 0x000000021700780c */ /* 0x000fc80003f05270 */
[----:B------:R-:W-:Y:S02]  /*27d90*/  SEL R3, RZ, 0x1, P0 ;  /* 0x00000001ff037807 */ /* 0x000fe40000000000 */
[----:B------:R-:W-:Y:S02]  /*27da0*/  SEL R23, R23, RZ, P0 ;  /* 0x000000ff17177207 */ /* 0x000fe40000000000 */
[----:B------:R-:W-:Y:S02]  /*27db0*/  LOP3.LUT R34, R34, R3, RZ, 0x3c, !PT ;  /* 0x0000000322227212 */ /* 0x000fe400078e3cff */
[----:B--2---:R-:W-:-:S04]  /*27dc0*/  PRMT R17, R0, 0x654, R17 ;  /* 0x0000065400117816 */ /* 0x004fc80000000011 */
[----:B------:R2:W-:Y:S03]  /*27dd0*/  SYNCS.ARRIVE.TRANS64.RED.A1T0 RZ, [R17+URZ], RZ ;  /* 0x000000ff11ff79a7 */ /* 0x0005e6000810043f */
.L_x_680:
[----:B------:R-:W3:Y:S02]  /*27de0*/  LDL R0, [R1] ;  /* 0x0000000001007983 */ /* 0x000ee40000100800 */
[----:B---3--:R-:W-:-:S13]  /*27df0*/  LOP3.LUT P0, RZ, R0, 0x100, RZ, 0xc0, !PT ;  /* 0x0000010000ff7812 */ /* 0x008fda000780c0ff */
[----:B------:R-:W-:Y:S05]  /*27e00*/  @!P0 BRA `(.L_x_742) ;  /* 0x0000000000288947 */ /* 0x000fea0003800000 */
[----:B------:R-:W-:Y:S05]  /*27e10*/  WARPSYNC.ALL ;  /* 0x0000000000007948 */ /* 0x000fea0003800000 */
[----:B------:R-:W3:Y:S08]  /*27e20*/  S2UR UR4, SR_CgaCtaId ;  /* 0x00000000000479c3 */ /* 0x000ef00000008800 */
[----:B------:R-:W-:Y:S01]  /*27e30*/  BAR.SYNC.DEFER_BLOCKING 0x5, 0x180 ;  /* 0x0146000000007b1d */ /* 0x000fe20000010000 */
[----:B-1----:R-:W-:Y:S01]  /*27e40*/  MOV R22, 0x400 ;  /* 0x0000040000167802 */ /* 0x002fe20000000f00 */
[----:B---3--:R-:W-:-:S05]  /*27e50*/  IMAD.U32 R0, RZ, RZ, UR4 ;  /* 0x00000004ff007e24 */ /* 0x008fca000f8e00ff */
[----:B------:R-:W-:Y:S01]  /*27e60*/  LEA R22, R0, R22, 0x18 ;  /* 0x0000001600167211 */ /* 0x000fe200078ec0ff */
[----:B------:R1:W-:Y:S04]  /*27e70*/  STL [R1+0x14], R0 ;  /* 0x0000140001007387 */ /* 0x0003e80000100800 */
[----:B--2---:R1:W2:Y:S01]  /*27e80*/  LDS.128 R16, [R22+0x298d0] ;  /* 0x0298d00016107984 */ /* 0x0042a20000000c00 */
[----:B------:R-:W-:Y:S06]  /*27e90*/  BAR.ARV 0x4, 0x180 ;  /* 0x0106000000007b1d */ /* 0x000fec0000002000 */
[----:B------:R-:W-:Y:S05]  /*27ea0*/  BRA `(.L_x_743) ;  /* 0x0000000800487947 */ /* 0x000fea0003800000 */
.L_x_742:
[----:B------:R-:W0:Y:S01]  /*27eb0*/  S2R R0, SR_TID.X ;  /* 0x0000000000007919 */ /* 0x000e220000002100 */
[----:B------:R-:W-:Y:S01]  /*27ec0*/  UMOV UR4, 0xffffffff ;  /* 0xffffffff00047882 */ /* 0x000fe20000000000 */
[----:B0-----:R-:W-:-:S04]  /*27ed0*/  LOP3.LUT R8, R0, 0x1f, RZ, 0xc0, !PT ;  /* 0x0000001f00087812 */ /* 0x001fc800078ec0ff */
[----:B------:R-:W-:Y:S01]  /*27ee0*/  ISETP.NE.AND P0, PT, R8, 0x1f, PT ;  /* 0x0000001f0800780c */ /* 0x000fe20003f05270 */
[----:B------:R-:W-:-:S12]  /*27ef0*/  BRA.DIV UR4, `(.L_x_744) ;  /* 0x0000005a042c7947 */ /* 0x000fd8000b800000 */
[----:B-1----:R-:W-:Y:S01]  /*27f00*/  IMAD.IADD R5, R19, 0x1, R8 ;  /* 0x0000000113057824 */ /* 0x002fe200078e0208 */
[----:B------:R-:W-:-:S04]  /*27f10*/  ULDC UR4, c[0x0][0xc3c] ;  /* 0x00030f0000047ab9 */ /* 0x000fc80000000800 */
[----:B------:R-:W-:-:S13]  /*27f20*/  ISETP.GE.OR P1, PT, R5, UR4, !P0 ;  /* 0x0000000405007c0c */ /* 0x000fda000c726670 */
[----:B------:R-:W0:Y:S02]  /*27f30*/  @!P1 LDC.64 R2, c[0x0][0xc80] ;  /* 0x00032000ff029b82 */ /* 0x000e240000000a00 */
[----:B0-----:R-:W-:-:S06]  /*27f40*/  @!P1 IMAD.WIDE R2, R5, 0x4, R2 ;  /* 0x0000000405029825 */ /* 0x001fcc00078e0202 */
[----:B------:R0:W3:Y:S01]  /*27f50*/  @!P1 LDG.E R3, desc[UR50][R2.64] ;  /* 0x0000003202039981 */ /* 0x0000e2000c1e1900 */
[C---:B------:R-:W-:Y:S02]  /*27f60*/  ISETP.GE.U32.AND P2, PT, R8.reuse, 0x2, PT ;  /* 0x000000020800780c */ /* 0x040fe40003f46070 */
[C---:B------:R-:W-:Y:S01]  /*27f70*/  ISETP.GE.U32.AND P3, PT, R8.reuse, 0x4, PT ;  /* 0x000000040800780c */ /* 0x040fe20003f66070 */
[----:B------:R-:W-:Y:S01]  /*27f80*/  SHFL.IDX PT, R0, R16, RZ, 0x1f ;  /* 0x00001fff10007589 */ /* 0x000fe200000e0000 */
[C---:B------:R-:W-:Y:S02]  /*27f90*/  ISETP.GE.U32.AND P4, PT, R8.reuse, 0x8, PT ;  /* 0x000000080800780c */ /* 0x040fe40003f86070 */
[----:B------:R-:W-:Y:S01]  /*27fa0*/  ISETP.GE.U32.AND P5, PT, R8, 0x10, PT ;  /* 0x000000100800780c */ /* 0x000fe20003fa6070 */
[----:B------:R-:W-:Y:S01]  /*27fb0*/  SHFL.IDX PT, R4, R16, 0x1, 0x1f ;  /* 0x00201f0010047f89 */ /* 0x000fe200000e0000 */
[----:B0-----:R-:W-:Y:S01]  /*27fc0*/  IMAD.MOV.U32 R2, RZ, RZ, RZ ;  /* 0x000000ffff027224 */ /* 0x001fe200078e00ff */
[----:B---3--:R-:W-:-:S02]  /*27fd0*/  @!P1 MOV R2, R3 ;  /* 0x0000000300029202 */ /* 0x008fc40000000f00 */
[----:B------:R-:W-:-:S03]  /*27fe0*/  ISETP.NE.AND P1, PT, R8, RZ, PT ;  /* 0x000000ff0800720c */ /* 0x000fc60003f25270 */
        /* <DEDUP_REMOVED lines=15> */
[----:B------:R0:W1:Y:S02]  /*280e0*/  SHFL.IDX PT, R14, R3, 0x1f, 0x1f ;  /* 0x03e01f00030e7f89 */ /* 0x00006400000e0000 */
.L_x_952:
[----:B------:R-:W-:Y:S02]  /*280f0*/  ULDC UR4, c[0x0][0xc38] ;  /* 0x00030e0000047ab9 */ /* 0x000fe40000000800 */
[----:B------:R-:W-:-:S04]  /*28100*/  IMAD.U32 R16, RZ, RZ, UR4 ;  /* 0x00000004ff107e24 */ /* 0x000fc8000f8e00ff */
[----:B-1----:R-:W-:-:S04]  /*28110*/  IMAD R5, R14, R16, RZ ;  /* 0x000000100e057224 */ /* 0x002fc800078e02ff */
[----:B------:R-:W-:-:S05]  /*28120*/  IMAD.IADD R4, R4, 0x1, R5 ;  /* 0x0000000104047824 */ /* 0x000fca00078e0205 */
[----:B------:R-:W-:-:S13]  /*28130*/  ISETP.GT.AND P6, PT, R4, R0, PT ;  /* 0x000000000400720c */ /* 0x000fda0003fc4270 */
[----:B------:R-:W-:Y:S05]  /*28140*/  @P6 BRA `(.L_x_745) ;  /* 0x00000000009c6947 */ /* 0x000fea0003800000 */
.L_x_750:
[----:B------:R-:W1:Y:S01]  /*28150*/  LDC R6, c[0x0][0xc3c] ;  /* 0x00030f00ff067b82 */ /* 0x000e620000000800 */
[----:B------:R-:W-:-:S04]  /*28160*/  IADD3 R19, R19, 0x1f, RZ ;  /* 0x0000001f13137810 */ /* 0x000fc80007ffe0ff */
[----:B-1----:R-:W-:-:S13]  /*28170*/  ISETP.GE.AND P6, PT, R19, R6, PT ;  /* 0x000000061300720c */ /* 0x002fda0003fc6270 */
[----:B------:R-:W-:Y:S05]  /*28180*/  @P6 BRA `(.L_x_746) ;  /* 0x0000000400446947 */ /* 0x000fea0003800000 */
[----:B------:R-:W1:Y:S01]  /*28190*/  S2R R2, SR_TID.X ;  /* 0x0000000000027919 */ /* 0x000e620000002100 */
[----:B------:R-:W-:Y:S01]  /*281a0*/  BSSY B0, `(.L_x_747) ;  /* 0x0000009000007945 */ /* 0x000fe20003800000 */
[----:B-1----:R-:W-:-:S05]  /*281b0*/  LOP3.LUT R2, R2, 0x1f, RZ, 0xc0, !PT ;  /* 0x0000001f02027812 */ /* 0x002fca00078ec0ff */
[----:B------:R-:W-:Y:S02]  /*281c0*/  IMAD.IADD R5, R19, 0x1, R2 ;  /* 0x0000000113057824 */ /* 0x000fe400078e0202 */
[----:B------:R-:W-:-:S03]  /*281d0*/  IMAD.MOV.U32 R2, RZ, RZ, RZ ;  /* 0x000000ffff027224 */ /* 0x000fc600078e00ff */
[----:B------:R-:W-:-:S13]  /*281e0*/  ISETP.GE.OR P6, PT, R5, R6, !P0 ;  /* 0x000000060500720c */ /* 0x000fda00047c6670 */
[----:B------:R-:W-:Y:S05]  /*281f0*/  @P6 BRA `(.L_x_748) ;  /* 0x00000000000c6947 */ /* 0x000fea0003800000 */
[----:B0-----:R-:W0:Y:S02]  /*28200*/  LDC.64 R2, c[0x0][0xc80] ;  /* 0x00032000ff027b82 */ /* 0x001e240000000a00 */
[----:B0-----:R-:W-:-:S06]  /*28210*/  IMAD.WIDE R2, R5, 0x4, R2 ;  /* 0x0000000405027825 */ /* 0x001fcc00078e0202 */
[----:B------:R1:W5:Y:S02]  /*28220*/  LDG.E R2, desc[UR50][R2.64] ;  /* 0x0000003202027981 */ /* 0x000364000c1e1900 */
.L_x_748:
[----:B------:R-:W-:Y:S05]  /*28230*/  BSYNC B0 ;  /* 0x0000000000007941 */ /* 0x000fea0003800000 */
.L_x_747:
[----:B------:R-:W-:-:S03]  /*28240*/  UMOV UR4, 0xffffffff ;  /* 0xffffffff00047882 */ /* 0x000fc60000000000 */
[----:B------:R-:W-:Y:S05]  /*28250*/  BRA.DIV UR4, `(.L_x_749) ;  /* 0x0000005a04787947 */ /* 0x000fea000b800000 */
[----:B-----5:R-:W3:Y:S02]  /*28260*/  SHFL.UP PT, R14, R2, 0x1, RZ ;  /* 0x04200000020e7989 */ /* 0x020ee400000e00ff */
[----:B---3--:R-:W-:-:S05]  /*28270*/  SEL R13, R14, RZ, P1 ;  /* 0x000000ff0e0d7207 */ /* 0x008fca0000800000 */
[----:B------:R-:W-:-:S05]  /*28280*/  IMAD.IADD R13, R2, 0x1, R13 ;  /* 0x00000001020d7824 */ /* 0x000fca00078e020d */
[----:B------:R-:W3:Y:S02]  /*28290*/  SHFL.UP PT, R14, R13, 0x2, RZ ;  /* 0x044000000d0e7989 */ /* 0x000ee400000e00ff */
[----:B---3--:R-:W-:-:S04]  /*282a0*/  SEL R14, R14, RZ, P2 ;  /* 0x000000ff0e0e7207 */ /* 0x008fc80001000000 */
[----:B01----:R-:W-:-:S05]  /*282b0*/  IADD3 R3, R13, R14, RZ ;  /* 0x0000000e0d037210 */ /* 0x003fca0007ffe0ff */
        /* <DEDUP_REMOVED lines=9> */
[----:B------:R0:W1:Y:S02]  /*28350*/  SHFL.IDX PT, R14, R3, 0x1f, 0x1f ;  /* 0x03e01f00030e7f89 */ /* 0x00006400000e0000 */
.L_x_960:
[----:B------:R-:W-:Y:S02]  /*28360*/  ULDC UR4, c[0x0][0xc38] ;  /* 0x00030e0000047ab9 */ /* 0x000fe40000000800 */
[----:B------:R-:W-:-:S05]  /*28370*/  MOV R16, UR4 ;  /* 0x0000000400107c02 */ /* 0x000fca0008000f00 */
[----:B-1----:R-:W-:-:S04]  /*28380*/  IMAD R5, R14, R16, RZ ;  /* 0x000000100e057224 */ /* 0x002fc800078e02ff */
[----:B------:R-:W-:-:S05]  /*28390*/  IMAD.IADD R4, R5, 0x1, R4 ;  /* 0x0000000105047824 */ /* 0x000fca00078e0204 */
[----:B------:R-:W-:-:S13]  /*283a0*/  ISETP.GT.AND P6, PT, R4, R0, PT ;  /* 0x000000000400720c */ /* 0x000fda0003fc4270 */
[----:B------:R-:W-:Y:S05]  /*283b0*/  @!P6 BRA `(.L_x_750) ;  /* 0xfffffffc0064e947 */ /* 0x000fea000383ffff */
.L_x_745:
[----:B------:R-:W-:Y:S01]  /*283c0*/  IMAD.IADD R5, R4, 0x1, -R5 ;  /* 0x0000000104057824 */ /* 0x000fe200078e0a05 */
[----:B------:R-:W-:-:S03]  /*283d0*/  UMOV UR4, 0xffffffff ;  /* 0xffffffff00047882 */ /* 0x000fc60000000000 */
[----:B------:R-:W-:-:S05]  /*283e0*/  IMAD R7, R3, R16, R5 ;  /* 0x0000001003077224 */ /* 0x000fca00078e0205 */
[----:B------:R-:W-:Y:S01]  /*283f0*/  ISETP.GT.AND P6, PT, R7, R0, PT ;  /* 0x000000000700720c */ /* 0x000fe20003fc4270 */
[----:B------:R-:W-:-:S12]  /*28400*/  BRA.DIV UR4, `(.L_x_751) ;  /* 0x0000005a04c87947 */ /* 0x000fd8000b800000 */
[----:B------:R-:W-:-:S04]  /*28410*/  VOTE.ANY R6, PT, !P6 ;  /* 0x0000000000067806 */ /* 0x000fc800070e0100 */
[----:B------:R-:W2:Y:S02]  /*28420*/  POPC R4, R6 ;  /* 0x0000000600047309 */ /* 0x000ea40000000000 */
[----:B--2---:R1:W2:Y:S02]  /*28430*/  SHFL.IDX PT, R17, R2, R4, 0x1f ;  /* 0x00001f0402117589 */ /* 0x0042a400000e0000 */
.L_x_964:
[----:B------:R-:W-:Y:S01]  /*28440*/  ISETP.NE.AND P0, PT, R6, RZ, PT ;  /* 0x000000ff0600720c */ /* 0x000fe20003f05270 */
[----:B------:R-:W-:-:S12]  /*28450*/  IMAD.MOV.U32 R14, RZ, RZ, RZ ;  /* 0x000000ffff0e7224 */ /* 0x000fd800078e00ff */
[----:B------:R-:W-:Y:S05]  /*28460*/  @!P0 BRA `(.L_x_752) ;  /* 0x0000000000108947 */ /* 0x000fea0003800000 */
[----:B------:R-:W-:Y:S01]  /*28470*/  UMOV UR4, 0xffffffff ;  /* 0xffffffff00047882 */ /* 0x000fe20000000000 */
[----:B------:R-:W-:Y:S02]  /*28480*/  IADD3 R12, R4, -0x1, RZ ;  /* 0xffffffff040c7810 */ /* 0x000fe40007ffe0ff */
[----:B------:R-:W-:Y:S05]  /*28490*/  BRA.DIV UR4, `(.L_x_753) ;  /* 0x0000005a04ec7947 */ /* 0x000fea000b800000 */
[----:B------:R3:W4:Y:S02]  /*284a0*/  SHFL.IDX PT, R14, R3, R12, 0x1f ;  /* 0x00001f0c030e7589 */ /* 0x00072400000e0000 */
.L_x_752:
[----:B--2---:R-:W-:Y:S01]  /*284b0*/  IABS R6, R17 ;  /* 0x0000001100067213 */ /* 0x004fe20000000000 */
[----:B----4-:R-:W-:Y:S02]  /*284c0*/  IMAD R16, R14, R16, R5 ;  /* 0x000000100e107224 */ /* 0x010fe400078e0205 */
[----:B-1----:R-:W-:Y:S01]  /*284d0*/  IMAD.MOV.U32 R2, RZ, RZ, RZ ;  /* 0x000000ffff027224 */ /* 0x002fe200078e00ff */
[----:B------:R-:W1:Y:S01]  /*284e0*/  I2F.RP R7, R6 ;  /* 0x0000000600077306 */ /* 0x000e620000209400 */
[----:B------:R-:W-:Y:S01]  /*284f0*/  IMAD.IADD R19, R4, 0x1, R19 ;  /* 0x0000000104137824 */ /* 0x000fe200078e0213 */
[----:B------:R-:W-:-:S06]  /*28500*/  IADD3 R0, R0, -R16, RZ ;  /* 0x8000001000007210 */ /* 0x000fcc0007ffe0ff */
[----:B-1----:R-:W0:Y:S02]  /*28510*/  MUFU.RCP R7, R7 ;  /* 0x0000000700077308 */ /* 0x002e240000001000 */
[----:B0--3--:R-:W-:-:S06]  /*28520*/  VIADD R3, R7, 0xffffffe ;  /* 0x0ffffffe07037836 */ /* 0x009fcc0000000000 */
[----:B------:R-:W0:Y:S02]  /*28530*/  F2I.FTZ.U32.TRUNC.NTZ R3, R3 ;  /* 0x0000000300037305 */ /* 0x000e24000021f000 */
[----:B0-----:R-:W-:-:S04]  /*28540*/  IMAD.MOV R5, RZ, RZ, -R3 ;  /* 0x000000ffff057224 */ /* 0x001fc800078e0a03 */
[----:B------:R-:W-:-:S04]  /*28550*/  IMAD R5, R5, R6, RZ ;  /* 0x0000000605057224 */ /* 0x000fc800078e02ff */
[----:B------:R-:W-:Y:S01]  /*28560*/  IMAD.HI.U32 R2, R3, R5, R2 ;  /* 0x0000000503027227 */ /* 0x000fe200078e0002 */
[----:B------:R-:W-:Y:S02]  /*28570*/  IABS R5, R17 ;  /* 0x0000001100057213 */ /* 0x000fe40000000000 */
[----:B------:R-:W-:-:S03]  /*28580*/  IABS R3, R0 ;  /* 0x0000000000037213 */ /* 0x000fc60000000000 */
[----:B------:R-:W-:Y:S02]  /*28590*/  IMAD.MOV R5, RZ, RZ, -R5 ;  /* 0x000000ffff057224 */ /* 0x000fe400078e0a05 */
        /* <DEDUP_REMOVED lines=9> */
[----:B------:R-:W-:-:S06]  /*28630*/  @P0 IADD3 R2, R2, 0x1, RZ ;  /* 0x0000000102020810 */ /* 0x000fcc0007ffe0ff */
[----:B------:R-:W-:Y:S01]  /*28640*/  @!P2 IMAD.MOV R2, RZ, RZ, -R2 ;  /* 0x000000ffff02a224 */ /* 0x000fe200078e0a02 */
[----:B------:R-:W-:-:S04]  /*28650*/  @!P1 LOP3.LUT R2, RZ, R17, RZ, 0x33, !PT ;  /* 0x00000011ff029212 */ /* 0x000fc800078e33ff */
[----:B------:R-:W-:Y:S01]  /*28660*/  MOV R18, R2 ;  /* 0x0000000200127202 */ /* 0x000fe20000000f00 */
[----:B------:R-:W-:-:S04]  /*28670*/  IMAD.MOV R3, RZ, RZ, -R2 ;  /* 0x000000ffff037224 */ /* 0x000fc800078e0a02 */
[----:B------:R-:W-:Y:S01]  /*28680*/  IMAD R17, R17, R3, R0 ;  /* 0x0000000311117224 */ /* 0x000fe200078e0200 */
[----:B------:R-:W-:Y:S06]  /*28690*/  BRA `(.L_x_754) ;  /* 0x00000000001c7947 */ /* 0x000fec0003800000 */
.L_x_746:
[----:B------:R-:W-:Y:S01]  /*286a0*/  UMOV UR4, URZ ;  /* 0x0000003f00047c82 */ /* 0x000fe20008000000 */
[----:B------:R-:W-:Y:S01]  /*286b0*/  UMOV UR5, URZ ;  /* 0x0000003f00057c82 */ /* 0x000fe20008000000 */
[----:B------:R-:W-:Y:S01]  /*286c0*/  ULDC UR6, c[0x0][0xc3c] ;  /* 0x00030f0000067ab9 */ /* 0x000fe20000000800 */
[----:B------:R-:W-:Y:S01]  /*286d0*/  IMAD.MOV.U32 R16, RZ, RZ, R0 ;  /* 0x000000ffff107224 */ /* 0x000fe200078e0000 */
[----:B------:R-:W-:Y:S01]  /*286e0*/  MOV R19, UR6 ;  /* 0x0000000600137c02 */ /* 0x000fe20008000f00 */
[----:B--2---:R-:W-:Y:S02]  /*286f0*/  IMAD.U32 R17, RZ, RZ, UR4 ;  /* 0x00000004ff117e24 */ /* 0x004fe4000f8e00ff */
[----:B------:R-:W-:-:S07]  /*28700*/  IMAD.U32 R18, RZ, RZ, UR5 ;  /* 0x00000005ff127e24 */ /* 0x000fce000f8e00ff */
.L_x_754:
[----:B------:R3:W2:Y:S01]  /*28710*/  LDL R2, [R1+0x14] ;  /* 0x0000140001027983 */ /* 0x0006a20000100800 */
[----:B------:R-:W1:Y:S01]  /*28720*/  S2R R0, SR_TID.X ;  /* 0x0000000000007919 */ /* 0x000e620000002100 */
[----:B------:R-:W-:Y:S05]  /*28730*/  WARPSYNC.ALL ;  /* 0x0000000000007948 */ /* 0x000fea0003800000 */
[----:B-1----:R-:W-:Y:S01]  /*28740*/  LOP3.LUT R0, R0, 0x1f, RZ, 0xc0, !PT ;  /* 0x0000001f00007812 */ /* 0x002fe200078ec0ff */
[----:B------:R-:W-:Y:S03]  /*28750*/  BAR.SYNC.DEFER_BLOCKING 0x4, 0x180 ;  /* 0x0106000000007b1d */ /* 0x000fe60000010000 */
[----:B------:R-:W-:-:S13]  /*28760*/  ISETP.NE.AND P0, PT, R0, RZ, PT ;  /* 0x000000ff0000720c */ /* 0x000fda0003f05270 */
[----:B------:R-:W-:Y:S01]  /*28770*/  @!P0 MOV R0, 0x400 ;  /* 0x0000040000008802 */ /* 0x000fe20000000f00 */
[----:B--2---:R-:W1:Y:S03]  /*28780*/  @!P0 S2R R2, SR_CgaCtaId ;  /* 0x0000000000028919 */ /* 0x004e660000008800 */
[----:B-1----:R-:W-:Y:S01]  /*28790*/  @!P0 LEA R22, R2, R0, 0x18 ;  /* 0x0000000002168211 */ /* 0x002fe200078ec0ff */
[----:B------:R3:W-:Y:S04]  /*287a0*/  @!P0 STL [R1+0x14], R2 ;  /* 0x0000140201008387 */ /* 0x0007e80000100800 */
[----:B------:R3:W-:Y:S01]  /*287b0*/  @!P0 STS.128 [R22+0x298d0], R16 ;  /* 0x0298d01016008388 */ /* 0x0007e20000000c00 */
[----:B------:R-:W-:Y:S06]  /*287c0*/  BAR.ARV 0x5, 0x180 ;  /* 0x0146000000007b1d */ /* 0x000fec0000002000 */
.L_x_743:
[----:B------:R-:W-:Y:S02]  /*287d0*/  ULDC UR4, c[0x0][0xc3c] ;  /* 0x00030f0000047ab9 */ /* 0x000fe40000000800 */
[----:B--2---:R-:W-:-:S13]  /*287e0*/  ISETP.GE.AND P0, PT, R19, UR4, PT ;  /* 0x0000000413007c0c */ /* 0x004fda000bf06270 */
[----:B------:R-:W-:Y:S05]  /*287f0*/  @!P0 BRA `(.L_x_755) ;  /* 0xffffff9400d88947 */ /* 0x000fea000383ffff */
[----:B------:R-:W-:Y:S05]  /*28800*/  BSYNC B7 ;  /* 0x0000000000077941 */ /* 0x000fea0003800000 */
.L_x_639:
[----:B-12---:R-:W2:Y:S01]  /*28810*/  LDL.LU R0, [R1+0x48] ;  /* 0x0000480001007983 */ /* 0x006ea20000300800 */
[----:B------:R-:W-:Y:S01]  /*28820*/  BSSY B0, `(.L_x_756) ;  /* 0x000000b000007945 */ /* 0x000fe20003800000 */
[----:B------:R-:W1:Y:S01]  /*28830*/  S2R R5, SR_CgaCtaId ;  /* 0x0000000000057919 */ /* 0x000e620000008800 */
[----:B--2---:R-:W-:-:S05]  /*28840*/  VIADD R0, R0, 0x1 ;  /* 0x0000000100007836 */ /* 0x004fca0000000000 */
[----:B0--3--:R-:W-:-:S04]  /*28850*/  LEA.HI R2, R0, R0, RZ, 0x1 ;  /* 0x0000000000027211 */ /* 0x009fc800078f08ff */
[----:B------:R-:W-:Y:S02]  /*28860*/  LOP3.LUT R3, R2, 0xfffffffe, RZ, 0xc0, !PT ;  /* 0xfffffffe02037812 */ /* 0x000fe400078ec0ff */
[----:B------:R-:W-:-:S03]  /*28870*/  MOV R2, 0x400 ;  /* 0x0000040000027802 */ /* 0x000fc60000000f00 */
[----:B------:R-:W-:Y:S01]  /*28880*/  IMAD.IADD R0, R0, 0x1, -R3 ;  /* 0x0000000100007824 */ /* 0x000fe200078e0a03 */
[----:B-1----:R-:W-:-:S04]  /*28890*/  LEA R4, R5, R2, 0x18 ;  /* 0x0000000205047211 */ /* 0x002fc800078ec0ff */
[----:B------:R-:W-:-:S04]  /*288a0*/  SHF.L.U32 R0, R0, 0x1f, RZ ;  /* 0x0000001f00007819 */ /* 0x000fc800000006ff */
[----:B------:R-:W0:Y:S02]  /*288b0*/  SYNCS.PHASECHK.TRANS64.TRYWAIT P0, [R4+URZ+0x29820], R0 ;  /* 0x02982000040075a7 */ /* 0x000e24000800017f */
[----:B0-----:R-:W-:Y:S05]  /*288c0*/  @!P0 BRA `(.L_x_757) ;  /* 0x0000005800048947 */ /* 0x001fea0003800000 */
.L_x_967:
[----:B------:R-:W-:Y:S05]  /*288d0*/  BSYNC B0 ;  /* 0x0000000000007941 */ /* 0x000fea0003800000 */
.L_x_756:
[----:B------:R-:W-:-:S03]  /*288e0*/  UMOV UR4, 0xffffffff ;  /* 0xffffffff00047882 */ /* 0x000fc60000000000 */
[----:B------:R-:W-:Y:S05]  /*288f0*/  BRA.DIV UR4, `(.L_x_758) ;  /* 0x0000005a040c7947 */ /* 0x000fea000b800000 */
[----:B0-----:R-:W0:Y:S02]  /*28900*/  S2R R0, SR_TID.X ;  /* 0x0000000000007919 */ /* 0x001e240000002100 */
[----:B0-----:R-:W-:-:S04]  /*28910*/  SHF.R.U32.HI R0, RZ, 0x5, R0 ;  /* 0x00000005ff007819 */ /* 0x001fc80000011600 */
[----:B------:R-:W-:-:S05]  /*28920*/  LOP3.LUT R0, R0, 0x3, RZ, 0xc0, !PT ;  /* 0x0000000300007812 */ /* 0x000fca00078ec0ff */
[----:B------:R0:W1:Y:S02]  /*28930*/  SHFL.IDX PT, R14, R0, RZ, 0x1f ;  /* 0x00001fff000e7589 */ /* 0x00006400000e0000 */
.L_x_970:
[----:B-1----:R-:W-:-:S13]  /*28940*/  ISETP.NE.AND P0, PT, R14, RZ, PT ;  /* 0x000000ff0e00720c */ /* 0x002fda0003f05270 */
[----:B------:R-:W-:Y:S05]  /*28950*/  @P0 BRA `(.L_x_431) ;  /* 0x0000000000a80947 */ /* 0x000fea0003800000 */
[----:B------:R-:W-:-:S03]  /*28960*/  UMOV UR4, 0xffffffff ;  /* 0xffffffff00047882 */ /* 0x000fc60000000000 */
[----:B------:R-:W-:Y:S05]  /*28970*/  BRA.DIV UR4, `(.L_x_759) ;  /* 0x0000005a04207947 */ /* 0x000fea000b800000 */
[----:B------:R-:W-:-:S13]  /*28980*/  ELECT P6, URZ, PT ;  /* 0x00000000003f782f */ /* 0x000fda00038c0000 */
.L_x_973:
[----:B------:R-:W-:Y:S05]  /*28990*/  @!P6 BRA `(.L_x_431) ;  /* 0x000000000098e947 */ /* 0x000fea0003800000 */
[----:B------:R-:W-:-:S06]  /*289a0*/  ULOP3.LUT UR4, UR36, 0x2, URZ, 0xfc, !UPT ;  /* 0x0000000224047892 */ /* 0x000fcc000f8efc3f */
[----:B0-----:R-:W-:-:S05]  /*289b0*/  IMAD.U32 R0, RZ, RZ, UR4 ;  /* 0x00000004ff007e24 */ /* 0x001fca000f8e00ff */
[----:B------:R-:W-:-:S13]  /*289c0*/  ISETP.NE.AND P0, PT, R0, 0x3, PT ;  /* 0x000000030000780c */ /* 0x000fda0003f05270 */
[----:B------:R-:W-:Y:S05]  /*289d0*/  @!P0 BRA `(.L_x_760) ;  /* 0x0000000000048947 */ /* 0x000fea0003800000 */
[----:B------:R-:W-:Y:S01]  /*289e0*/  BPT.TRAP 0x1 ;  /* 0x000000040000795c */ /* 0x000fe20000300000 */
.L_x_760:
[C---:B------:R-:W-:Y:S01]  /*289f0*/  LEA R5, R23.reuse, R4, 0x3 ;  /* 0x0000000417057211 */ /* 0x040fe200078e18ff */
[----:B------:R-:W-:Y:S01]  /*28a00*/  VIADD R23, R23, 0x1 ;  /* 0x0000000117177836 */ /* 0x000fe20000000000 */
[----:B------:R-:W-:-:S04]  /*28a10*/  SHF.L.U32 R0, R34, 0x1f, RZ ;  /* 0x0000001f22007819 */ /* 0x000fc800000006ff */
[----:B------:R-:W0:Y:S01]  /*28a20*/  SYNCS.PHASECHK.TRANS64.TRYWAIT P1, [R5+URZ+0x29840], R0 ;  /* 0x02984000050075a7 */ /* 0x000e22000802017f */
[----:B------:R-:W-:-:S04]  /*28a30*/  ISETP.NE.AND P2, PT, R23, 0x2, PT ;  /* 0x000000021700780c */ /* 0x000fc80003f45270 */
[----:B------:R-:W-:Y:S01]  /*28a40*/  SEL R3, RZ, 0x1, P2 ;  /* 0x00000001ff037807 */ /* 0x000fe20001000000 */
[----:B0-----:R-:W-:Y:S08]  /*28a50*/  @!P1 BRA `(.L_x_761) ;  /* 0x0000005800089947 */ /* 0x001ff00003800000 */
.L_x_974:
[----:B------:R-:W-:Y:S02]  /*28a60*/  SEL R23, R23, RZ, P2 ;  /* 0x000000ff17177207 */ /* 0x000fe40001000000 */
[----:B------:R-:W-:Y:S01]  /*28a70*/  LOP3.LUT R2, R34, R3, RZ, 0x3c, !PT ;  /* 0x0000000322027212 */ /* 0x000fe200078e3cff */
[----:B------:R-:W-:Y:S06]  /*28a80*/  @!P0 BRA `(.L_x_762) ;  /* 0x0000000000048947 */ /* 0x000fec0003800000 */
[----:B------:R-:W-:Y:S01]  /*28a90*/  BPT.TRAP 0x1 ;  /* 0x000000040000795c */ /* 0x000fe20000300000 */
.L_x_762:
[----:B------:R-:W-:Y:S01]  /*28aa0*/  IMAD R23, R23, 0x8, R4 ;  /* 0x0000000817177824 */ /* 0x000fe200078e0204 */
[----:B------:R-:W-:-:S04]  /*28ab0*/  SHF.L.U32 R2, R2, 0x1f, RZ ;  /* 0x0000001f02027819 */ /* 0x000fc800000006ff */
[----:B------:R-:W1:Y:S02]  /*28ac0*/  SYNCS.PHASECHK.TRANS64.TRYWAIT P1, [R23+URZ+0x29840], R2 ;  /* 0x02984002170075a7 */ /* 0x000e64000802017f */
[----:B-1----:R-:W-:Y:S05]  /*28ad0*/  @!P1 BRA `(.L_x_763) ;  /* 0x0000005400fc9947 */ /* 0x002fea0003800000 */
.L_x_975:
[----:B------:R-:W-:Y:S05]  /*28ae0*/  @!P0 BRA `(.L_x_764) ;  /* 0x0000000000048947 */ /* 0x000fea0003800000 */
[----:B------:R-:W-:Y:S01]  /*28af0*/  BPT.TRAP 0x1 ;  /* 0x000000040000795c */ /* 0x000fe20000300000 */
.L_x_764:
[----:B------:R-:W2:Y:S02]  /*28b00*/  SYNCS.PHASECHK.TRANS64.TRYWAIT P1, [R5+URZ+0x29860], R0 ;  /* 0x02986000050075a7 */ /* 0x000ea4000802017f */
[----:B--2---:R-:W-:Y:S05]  /*28b10*/  @!P1 BRA `(.L_x_765) ;  /* 0x0000005800009947 */ /* 0x004fea0003800000 */
.L_x_976:
[----:B------:R-:W-:Y:S05]  /*28b20*/  @!P0 BRA `(.L_x_766) ;  /* 0x0000000000048947 */ /* 0x000fea0003800000 */
[----:B------:R-:W-:Y:S01]  /*28b30*/  BPT.TRAP 0x1 ;  /* 0x000000040000795c */ /* 0x000fe20000300000 */
.L_x_766:
[----:B------:R-:W3:Y:S02]  /*28b40*/  SYNCS.PHASECHK.TRANS64.TRYWAIT P1, [R23+URZ+0x29860], R2 ;  /* 0x02986002170075a7 */ /* 0x000ee4000802017f */
[----:B---3--:R-:W-:Y:S05]  /*28b50*/  @!P1 BRA `(.L_x_767) ;  /* 0x0000005800049947 */ /* 0x008fea0003800000 */
.L_x_977:
[----:B------:R-:W-:Y:S05]  /*28b60*/  @!P0 BRA `(.L_x_768) ;  /* 0x0000000000048947 */ /* 0x000fea0003800000 */
[----:B------:R-:W-:Y:S01]  /*28b70*/  BPT.TRAP 0x1 ;  /* 0x000000040000795c */ /* 0x000fe20000300000 */
.L_x_768:
[----:B------:R-:W4:Y:S02]  /*28b80*/  SYNCS.PHASECHK.TRANS64.TRYWAIT P1, [R5+URZ+0x29880], R0 ;  /* 0x02988000050075a7 */ /* 0x000f24000802017f */
[----:B----4-:R-:W-:Y:S05]  /*28b90*/  @!P1 BRA `(.L_x_769) ;  /* 0x0000005800089947 */ /* 0x010fea0003800000 */
.L_x_978:
[----:B------:R-:W-:Y:S05]  /*28ba0*/  @!P0 BRA `(.L_x_770) ;  /* 0x0000000000048947 */ /* 0x000fea0003800000 */
[----:B------:R-:W-:Y:S01]  /*28bb0*/  BPT.TRAP 0x1 ;  /* 0x000000040000795c */ /* 0x000fe20000300000 */
.L_x_770:
[----:B------:R0:W0:Y:S02]  /*28bc0*/  SYNCS.PHASECHK.TRANS64.TRYWAIT P0, [R23+URZ+0x29880], R2 ;  /* 0x02988002170075a7 */ /* 0x000024000800017f */
[----:B0-----:R-:W-:Y:S05]  /*28bd0*/  @!P0 NANOSLEEP.SYNCS 0x989680 ;  /* 0x009896800000895d */ /* 0x001fea0003900000 */
[----:B------:R-:W0:Y:S02]  /*28be0*/  @!P0 SYNCS.PHASECHK.TRANS64 P0, [R23+URZ+0x29880], R2 ;  /* 0x02988002170085a7 */ /* 0x000e24000800007f */
[----:B0-----:R-:W-:Y:S05]  /*28bf0*/  @!P0 BRA `(.L_x_770) ;  /* 0xfffffffc00f08947 */ /* 0x001fea000383ffff */
.L_x_431:
[----:B------:R-:W-:Y:S05]  /*28c00*/  BSYNC B8 ;  /* 0x0000000000087941 */ /* 0x000fea0003800000 */
.L_x_428:
[----:B------:R-:W-:Y:S05]  /*28c10*/  EXIT ;  /* 0x000000000000794d */ /* 0x000fea0003800000 */
.L_x_449:
[----:B-1----:R1:W2:Y:S02]  /*28c20*/  SYNCS.PHASECHK.TRANS64.TRYWAIT P5, [R91+URZ+0x29890], R92 ;  /* 0x0298905c5b0075a7 */ /* 0x0022a400080a017f */
[----:B--2---:R-:W-:Y:S05]  /*28c30*/  @!P5 NANOSLEEP.SYNCS 0x989680 ;  /* 0x009896800000d95d */ /* 0x004fea0003900000 */
[----:B------:R-:W2:Y:S02]  /*28c40*/  @!P5 SYNCS.PHASECHK.TRANS64 P5, [R91+URZ+0x29890], R92 ;  /* 0x0298905c5b00d5a7 */ /* 0x000ea400080a007f */
[----:B--2---:R-:W-:Y:S05]  /*28c50*/  @!P5 BRA `(.L_x_449) ;  /* 0xfffffffc00f0d947 */ /* 0x004fea000383ffff */
[----:B------:R-:W-:Y:S05]  /*28c60*/  BRA `(.L_x_771) ;  /* 0xfffffda8005c7947 */ /* 0x000fea000383ffff */
.L_x_450:
[----:B------:R-:W-:Y:S01]  /*28c70*/  BSSY B1, `(.L_x_772) ;  /* 0x0000008000017945 */ /* 0x000fe20003800000 */
[----:B0-----:R-:W-:Y:S01]  /*28c80*/  IMAD.MOV.U32 R13, RZ, RZ, R119 ;  /* 0x000000ffff0d7224 */ /* 0x001fe200078e0077 */
[----:B------:R-:W-:Y:S01]  /*28c90*/  MOV R12, RZ ;  /* 0x000000ff000c7202 */ /* 0x000fe20000000f00 */
[----:B------:R-:W-:Y:S02]  /*28ca0*/  IMAD.MOV.U32 R11, RZ, RZ, 0x1e1f ;  /* 0x00001e1fff0b7424 */ /* 0x000fe400078e00ff */
[----:B------:R-:W-:-:S07]  /*28cb0*/  IMAD.MOV.U32 R15, RZ, RZ, -0x1 ;  /* 0xffffffffff0f7424 */ /* 0x000fce00078e00ff */
[----:B-1----:R-:W-:Y:S05]  /*28cc0*/  WARPSYNC.COLLECTIVE R15, `(.L_x_773) ;  /* 0x000000000f087348 */ /* 0x002fea0003c00000 */
[----:B------:R0:W2:Y:S02]  /*28cd0*/  SHFL.IDX P6, R14, R13, R12, R11 ;  /* 0x0000000c0d0e7389 */ /* 0x0000a400000c000b */
[----:B012---:R-:W-:Y:S01]  /*28ce0*/  ENDCOLLECTIVE ;  /* 0x000000000000791b */ /* 0x007fe20003800000 */
.L_x_773:
[----:B------:R-:W-:Y:S05]  /*28cf0*/  BSYNC B1 ;  /* 0x0000000000017941 */ /* 0x000fea0003800000 */
.L_x_772:
[----:B------:R-:W-:Y:S01]  /*28d00*/  MOV R13, R120 ;  /* 0x00000078000d7202 */ /* 0x000fe20000000f00 */
[----:B------:R-:W-:Y:S02]  /*28d10*/  IMAD.MOV.U32 R12, RZ, RZ, RZ ;  /* 0x000000ffff0c7224 */ /* 0x000fe400078e00ff */
[----:B------:R-:W-:Y:S02]  /*28d20*/  IMAD.MOV.U32 R11, RZ, RZ, 0x1e1f ;  /* 0x00001e1fff0b7424 */ /* 0x000fe400078e00ff */
[----:B------:R-:W-:Y:S02]  /*28d30*/  IMAD.MOV.U32 R15, RZ, RZ, -0x1 ;  /* 0xffffffffff0f7424 */ /* 0x000fe400078e00ff */
[----:B------:R-:W-:-:S07]  /*28d40*/  IMAD.MOV.U32 R150, RZ, RZ, R14 ;  /* 0x000000ffff967224 */ /* 0x000fce00078e000e */
[----:B------:R-:W-:Y:S05]  /*28d50*/  WARPSYNC.COLLECTIVE R15, `(.L_x_774) ;  /* 0x000000000f087348 */ /* 0x000fea0003c00000 */
[----:B------:R0:W1:Y:S02]  /*28d60*/  SHFL.IDX P6, R14, R13, R12, R11 ;  /* 0x0000000c0d0e7389 */ /* 0x00006400000c000b */
[----:B01----:R-:W-:Y:S01]  /*28d70*/  ENDCOLLECTIVE ;  /* 0x000000000000791b */ /* 0x003fe20003800000 */
.L_x_774:
[----:B------:R-:W-:Y:S01]  /*28d80*/  MOV R11, R14 ;  /* 0x0000000e000b7202 */ /* 0x000fe20000000f00 */
[----:B------:R-:W-:Y:S06]  /*28d90*/  BRA `(.L_x_775) ;  /* 0xfffffda800247947 */ /* 0x000fec000383ffff */
.L_x_475:
[----:B------:R-:W-:Y:S01]  /*28da0*/  BSSY B1, `(.L_x_776) ;  /* 0x0000008000017945 */ /* 0x000fe20003800000 */
[----:B0-----:R-:W-:Y:S01]  /*28db0*/  IMAD.MOV.U32 R13, RZ, RZ, R119 ;  /* 0x000000ffff0d7224 */ /* 0x001fe200078e0077 */
[----:B------:R-:W-:Y:S01]  /*28dc0*/  MOV R15, 0xffffffff ;  /* 0xffffffff000f7802 */ /* 0x000fe20000000f00 */
[----:B------:R-:W-:Y:S02]  /*28dd0*/  IMAD.MOV.U32 R12, RZ, RZ, 0x1 ;  /* 0x00000001ff0c7424 */ /* 0x000fe400078e00ff */
[----:B----4-:R-:W-:-:S07]  /*28de0*/  IMAD.MOV.U32 R11, RZ, RZ, 0x1e1f ;  /* 0x00001e1fff0b7424 */ /* 0x010fce00078e00ff */
[----:B-123--:R-:W-:Y:S05]  /*28df0*/  WARPSYNC.COLLECTIVE R15, `(.L_x_777) ;  /* 0x000000000f087348 */ /* 0x00efea0003c00000 */
[----:B------:R0:W4:Y:S02]  /*28e00*/  SHFL.IDX P6, R14, R13, R12, R11 ;  /* 0x0000000c0d0e7389 */ /* 0x00012400000c000b */
[----:B01234-:R-:W-:Y:S01]  /*28e10*/  ENDCOLLECTIVE ;  /* 0x000000000000791b */ /* 0x01ffe20003800000 */
.L_x_777:
[----:B------:R-:W-:Y:S05]  /*28e20*/  BSYNC B1 ;  /* 0x0000000000017941 */ /* 0x000fea0003800000 */
.L_x_776:
[----:B------:R-:W-:Y:S01]  /*28e30*/  IMAD.MOV.U32 R13, RZ, RZ, R120 ;  /* 0x000000ffff0d7224 */ /* 0x000fe200078e0078 */
[----:B------:R-:W-:Y:S01]  /*28e40*/  MOV R11, 0x1e1f ;  /* 0x00001e1f000b7802 */ /* 0x000fe20000000f00 */
[----:B------:R-:W-:Y:S02]  /*28e50*/  IMAD.MOV.U32 R12, RZ, RZ, 0x1 ;  /* 0x00000001ff0c7424 */ /* 0x000fe400078e00ff */
[----:B------:R-:W-:Y:S02]  /*28e60*/  IMAD.MOV.U32 R15, RZ, RZ, -0x1 ;  /* 0xffffffffff0f7424 */ /* 0x000fe400078e00ff */
[----:B------:R-:W-:-:S07]  /*28e70*/  IMAD.MOV.U32 R119, RZ, RZ, R14 ;  /* 0x000000ffff777224 */ /* 0x000fce00078e000e */
[----:B------:R-:W-:Y:S05]  /*28e80*/  WARPSYNC.COLLECTIVE R15, `(.L_x_778) ;  /* 0x000000000f087348 */ /* 0x000fea0003c00000 */
[----:B------:R0:W1:Y:S02]  /*28e90*/  SHFL.IDX P6, R14, R13, R12, R11 ;  /* 0x0000000c0d0e7389 */ /* 0x00006400000c000b */
[----:B01----:R-:W-:Y:S01]  /*28ea0*/  ENDCOLLECTIVE ;  /* 0x000000000000791b */ /* 0x003fe20003800000 */
.L_x_778:
[----:B------:R-:W-:Y:S01]  /*28eb0*/  IMAD.MOV.U32 R65, RZ, RZ, R14 ;  /* 0x000000ffff417224 */ /* 0x000fe200078e000e */
[----:B------:R-:W-:Y:S06]  /*28ec0*/  BRA `(.L_x_779) ;  /* 0xfffffdd000f07947 */ /* 0x000fec000383ffff */
.L_x_505:
[----:B--2---:R2:W3:Y:S02]  /*28ed0*/  SYNCS.PHASECHK.TRANS64.TRYWAIT P5, [R91+URZ+0x29890], R92 ;  /* 0x0298905c5b0075a7 */ /* 0x0044e400080a017f */
[----:B---3--:R-:W-:Y:S05]  /*28ee0*/  @!P5 NANOSLEEP.SYNCS 0x989680 ;  /* 0x009896800000d95d */ /* 0x008fea0003900000 */
[----:B------:R-:W3:Y:S02]  /*28ef0*/  @!P5 SYNCS.PHASECHK.TRANS64 P5, [R91+URZ+0x29890], R92 ;  /* 0x0298905c5b00d5a7 */ /* 0x000ee400080a007f */
[----:B---3--:R-:W-:Y:S05]  /*28f00*/  @!P5 BRA `(.L_x_505) ;  /* 0xfffffffc00f0d947 */ /* 0x008fea000383ffff */
[----:B------:R-:W-:Y:S05]  /*28f10*/  BRA `(.L_x_780) ;  /* 0xfffffe0400b07947 */ /* 0x000fea000383ffff */
.L_x_506:
[----:B------:R-:W-:Y:S01]  /*28f20*/  BSSY B1, `(.L_x_781) ;  /* 0x0000008000017945 */ /* 0x000fe20003800000 */
[----:B0-----:R-:W-:Y:S01]  /*28f30*/  IMAD.MOV.U32 R13, RZ, RZ, R119 ;  /* 0x000000ffff0d7224 */ /* 0x001fe200078e0077 */
[----:B------:R-:W-:Y:S01]  /*28f40*/  MOV R12, RZ ;  /* 0x000000ff000c7202 */ /* 0x000fe20000000f00 */
[----:B------:R-:W-:Y:S02]  /*28f50*/  IMAD.MOV.U32 R11, RZ, RZ, 0x1e1f ;  /* 0x00001e1fff0b7424 */ /* 0x000fe400078e00ff */
[----:B------:R-:W-:-:S07]  /*28f60*/  IMAD.MOV.U32 R15, RZ, RZ, -0x1 ;  /* 0xffffffffff0f7424 */ /* 0x000fce00078e00ff */
[----:B--2---:R-:W-:Y:S05]  /*28f70*/  WARPSYNC.COLLECTIVE R15, `(.L_x_782) ;  /* 0x000000000f087348 */ /* 0x004fea0003c00000 */
[----:B------:R0:W1:Y:S02]  /*28f80*/  SHFL.IDX P6, R14, R13, R12, R11 ;  /* 0x0000000c0d0e7389 */ /* 0x00006400000c000b */
[----:B012---:R-:W-:Y:S01]  /*28f90*/  ENDCOLLECTIVE ;  /* 0x000000000000791b */ /* 0x007fe20003800000 */
.L_x_782:
[----:B------:R-:W-:Y:S05]  /*28fa0*/  BSYNC B1 ;  /* 0x0000000000017941 */ /* 0x000fea0003800000 */
.L_x_781:
        /* <DEDUP_REMOVED lines=8> */
.L_x_783:
[----:B------:R-:W-:Y:S01]  /*29030*/  MOV R11, R14 ;  /* 0x0000000e000b7202 */ /* 0x000fe20000000f00 */
[----:B------:R-:W-:Y:S06]  /*29040*/  BRA `(.L_x_784) ;  /* 0xfffffe04007c7947 */ /* 0x000fec000383ffff */
.L_x_519:
        /* <DEDUP_REMOVED lines=8> */
.L_x_786:
[----:B------:R-:W-:Y:S05]  /*290d0*/  BSYNC B1 ;  /* 0x0000000000017941 */ /* 0x000fea0003800000 */
.L_x_785:
        /* <DEDUP_REMOVED lines=8> */
.L_x_787:
[----:B------:R-:W-:Y:S01]  /*29160*/  IMAD.MOV.U32 R120, RZ, RZ, R14 ;  /* 0x000000ffff787224 */ /* 0x000fe200078e000e */
[----:B------:R-:W-:Y:S06]  /*29170*/  BRA `(.L_x_788) ;  /* 0xfffffe3000ac7947 */ /* 0x000fec000383ffff */
.L_x_532:
[----:B-1----:R1:W2:Y:S02]  /*29180*/  SYNCS.PHASECHK.TRANS64.TRYWAIT P2, [R91+URZ+0x29890], R92 ;  /* 0x0298905c5b0075a7 */ /* 0x0022a4000804017f */
[----:B--2---:R-:W-:Y:S05]  /*29190*/  @!P2 NANOSLEEP.SYNCS 0x989680 ;  /* 0x009896800000a95d */ /* 0x004fea0003900000 */
[----:B------:R-:W2:Y:S02]  /*291a0*/  @!P2 SYNCS.PHASECHK.TRANS64 P2, [R91+URZ+0x29890], R92 ;  /* 0x0298905c5b00a5a7 */ /* 0x000ea4000804007f */
[----:B--2---:R-:W-:Y:S05]  /*291b0*/  @!P2 BRA `(.L_x_532) ;  /* 0xfffffffc00f0a947 */ /* 0x004fea000383ffff */
[----:B------:R-:W-:Y:S05]  /*291c0*/  BRA `(.L_x_789) ;  /* 0xfffffe6000387947 */ /* 0x000fea000383ffff */
.L_x_533:
[----:B------:R-:W-:Y:S01]  /*291d0*/  BSSY B1, `(.L_x_790) ;  /* 0x0000008000017945 */ /* 0x000fe20003800000 */
[----:B------:R-:W-:Y:S01]  /*291e0*/  IMAD.MOV.U32 R13, RZ, RZ, R47 ;  /* 0x000000ffff0d7224 */ /* 0x000fe200078e002f */
[----:B------:R-:W-:Y:S01]  /*291f0*/  MOV R12, RZ ;  /* 0x000000ff000c7202 */ /* 0x000fe20000000f00 */
[----:B------:R-:W-:Y:S02]  /*29200*/  IMAD.MOV.U32 R11, RZ, RZ, 0x1e1f ;  /* 0x00001e1fff0b7424 */ /* 0x000fe400078e00ff */
[----:B------:R-:W-:-:S07]  /*29210*/  IMAD.MOV.U32 R15, RZ, RZ, -0x1 ;  /* 0xffffffffff0f7424 */ /* 0x000fce00078e00ff */
[----:B-1----:R-:W-:Y:S05]  /*29220*/  WARPSYNC.COLLECTIVE R15, `(.L_x_791) ;  /* 0x000000000f087348 */ /* 0x002fea0003c00000 */
[----:B------:R0:W2:Y:S02]  /*29230*/  SHFL.IDX P6, R14, R13, R12, R11 ;  /* 0x0000000c0d0e7389 */ /* 0x0000a400000c000b */
[----:B012---:R-:W-:Y:S01]  /*29240*/  ENDCOLLECTIVE ;  /* 0x000000000000791b */ /* 0x007fe20003800000 */
.L_x_791:
[----:B------:R-:W-:Y:S05]  /*29250*/  BSYNC B1 ;  /* 0x0000000000017941 */ /* 0x000fea0003800000 */
.L_x_790:
        /* <DEDUP_REMOVED lines=8> */
.L_x_792:
[----:B------:R-:W-:Y:S01]  /*292e0*/  MOV R45, R14 ;  /* 0x0000000e002d7202 */ /* 0x000fe20000000f00 */
[----:B------:R-:W-:Y:S06]  /*292f0*/  BRA `(.L_x_793) ;  /* 0xfffffe6000587947 */ /* 0x000fec000383ffff */
.L_x_536:
[----:B------:R-:W-:Y:S01]  /*29300*/  BSSY B1, `(.L_x_794) ;  /* 0x0000008000017945 */ /* 0x000fe20003800000 */
[----:B----4-:R-:W-:Y:S01]  /*29310*/  IMAD.MOV.U32 R13, RZ, RZ, R47 ;  /* 0x000000ffff0d7224 */ /* 0x010fe200078e002f */
[----:B------:R-:W-:Y:S01]  /*29320*/  MOV R15, 0xffffffff ;  /* 0xffffffff000f7802 */ /* 0x000fe20000000f00 */
[----:B------:R-:W-:Y:S02]  /*29330*/  IMAD.MOV.U32 R12, RZ, RZ, 0x1 ;  /* 0x00000001ff0c7424 */ /* 0x000fe400078e00ff */
[----:B------:R-:W-:-:S07]  /*29340*/  IMAD.MOV.U32 R11, RZ, RZ, 0x1e1f ;  /* 0x00001e1fff0b7424 */ /* 0x000fce00078e00ff */
[----:B0123--:R-:W-:Y:S05]  /*29350*/  WARPSYNC.COLLECTIVE R15, `(.L_x_795) ;  /* 0x000000000f087348 */ /* 0x00ffea0003c00000 */
[----:B------:R4:W0:Y:S02]  /*29360*/  SHFL.IDX P6, R14, R13, R12, R11 ;  /* 0x0000000c0d0e7389 */ /* 0x00082400000c000b */
[----:B01234-:R-:W-:Y:S01]  /*29370*/  ENDCOLLECTIVE ;  /* 0x000000000000791b */ /* 0x01ffe20003800000 */
.L_x_795:
[----:B------:R-:W-:Y:S05]  /*29380*/  BSYNC B1 ;  /* 0x0000000000017941 */ /* 0x000fea0003800000 */
.L_x_794:
        /* <DEDUP_REMOVED lines=8> */
.L_x_796:
[----:B------:R-:W-:Y:S01]  /*29410*/  IMAD.MOV.U32 R45, RZ, RZ, R14 ;  /* 0x000000ffff2d7224 */ /* 0x000fe200078e000e */
[----:B------:R-:W-:Y:S06]  /*29420*/  BRA `(.L_x_797) ;  /* 0xfffffe6000ac7947 */ /* 0x000fec000383ffff */
.L_x_540:
[----:B------:R0:W0:Y:S02]  /*29430*/  SYNCS.PHASECHK.TRANS64.TRYWAIT P1, [R91+URZ+0x298b0], R92 ;  /* 0x0298b05c5b0075a7 */ /* 0x000024000802017f */
[----:B0-----:R-:W-:Y:S05]  /*29440*/  @!P1 NANOSLEEP.SYNCS 0x989680 ;  /* 0x009896800000995d */ /* 0x001fea0003900000 */
[----:B------:R-:W0:Y:S02]  /*29450*/  @!P1 SYNCS.PHASECHK.TRANS64 P1, [R91+URZ+0x298b0], R92 ;  /* 0x0298b05c5b0095a7 */ /* 0x000e24000802007f */
[----:B0-----:R-:W-:Y:S05]  /*29460*/  @!P1 BRA `(.L_x_540) ;  /* 0xfffffffc00f09947 */ /* 0x001fea000383ffff */
[----:B------:R-:W-:Y:S05]  /*29470*/  BRA `(.L_x_798) ;  /* 0xfffffe6400787947 */ /* 0x000fea000383ffff */
.L_x_548:
[----:B------:R-:W0:Y:S01]  /*29480*/  S2R R51, SR_TID.X ;  /* 0x0000000000337919 */ /* 0x000e220000002100 */
[----:B------:R-:W-:Y:S01]  /*29490*/  BSSY B0, `(.L_x_799) ;  /* 0x000000c000007945 */ /* 0x000fe20003800000 */
[----:B------:R-:W-:Y:S02]  /*294a0*/  IMAD.MOV.U32 R12, RZ, RZ, RZ ;  /* 0x000000ffff0c7224 */ /* 0x000fe400078e00ff */
[----:B------:R-:W-:Y:S02]  /*294b0*/  IMAD.MOV.U32 R11, RZ, RZ, 0x1f ;  /* 0x0000001fff0b7424 */ /* 0x000fe400078e00ff */
[----:B------:R-:W-:Y:S02]  /*294c0*/  IMAD.MOV.U32 R15, RZ, RZ, -0x1 ;  /* 0xffffffffff0f7424 */ /* 0x000fe400078e00ff */
[----:B0-----:R-:W-:-:S05]  /*294d0*/  VIADD R54, R51, 0xffffff80 ;  /* 0xffffff8033367836 */ /* 0x001fca0000000000 */
[----:B------:R-:W-:-:S04]  /*294e0*/  SHF.R.S32.HI R51, RZ, 0x1f, R54 ;  /* 0x0000001fff337819 */ /* 0x000fc80000011436 */
[----:B------:R-:W-:-:S04]  /*294f0*/  LEA.HI R51, R51, R54, RZ, 0x7 ;  /* 0x0000003633337211 */ /* 0x000fc800078f38ff */
[----:B------:R-:W-:-:S04]  /*29500*/  SHF.R.S32.HI R51, RZ, 0x7, R51 ;  /* 0x00000007ff337819 */ /* 0x000fc80000011433 */
[----:B------:R-:W-:-:S07]  /*29510*/  MOV R13, R51 ;  /* 0x00000033000d7202 */ /* 0x000fce0000000f00 */
[----:B-----5:R-:W-:Y:S05]  /*29520*/  WARPSYNC.COLLECTIVE R15, `(.L_x_800) ;  /* 0x000000000f087348 */ /* 0x020fea0003c00000 */
[----:B------:R0:W1:Y:S02]  /*29530*/  SHFL.IDX P6, R14, R13, R12, R11 ;  /* 0x0000000c0d0e7389 */ /* 0x00006400000c000b */
[----:B01---5:R-:W-:Y:S01]  /*29540*/  ENDCOLLECTIVE ;  /* 0x000000000000791b */ /* 0x023fe20003800000 */
.L_x_800:
[----:B------:R-:W-:Y:S05]  /*29550*/  BSYNC B0 ;  /* 0x0000000000007941 */ /* 0x000fea0003800000 */
.L_x_799:
[----:B------:R-:W-:Y:S01]  /*29560*/  MOV R168, R14 ;  /* 0x0000000e00a87202 */ /* 0x000fe20000000f00 */
[----:B------:R-:W-:Y:S06]  /*29570*/  BRA `(.L_x_801) ;  /* 0xfffffe7000387947 */ /* 0x000fec000383ffff */
.L_x_558:
[----:B------:R-:W-:Y:S01]  /*29580*/  BSSY B1, `(.L_x_802) ;  /* 0x0000008000017945 */ /* 0x000fe20003800000 */
[----:B------:R-:W-:Y:S01]  /*29590*/  IMAD.MOV.U32 R13, RZ, RZ, R26 ;  /* 0x000000ffff0d7224 */ /* 0x000fe200078e001a */
[----:B------:R-:W-:Y:S01]  /*295a0*/  MOV R15, 0xffffffff ;  /* 0xffffffff000f7802 */ /* 0x000fe20000000f00 */
[----:B------:R-:W-:Y:S02]  /*295b0*/  IMAD.MOV.U32 R12, RZ, RZ, RZ ;  /* 0x000000ffff0c7224 */ /* 0x000fe400078e00ff */
[----:B------:R-:W-:-:S07]  /*295c0*/  IMAD.MOV.U32 R11, RZ, RZ, 0x1e1f ;  /* 0x00001e1fff0b7424 */ /* 0x000fce00078e00ff */
[----:B------:R-:W-:Y:S05]  /*295d0*/  WARPSYNC.COLLECTIVE R15, `(.L_x_803) ;  /* 0x000000000f087348 */ /* 0x000fea0003c00000 */
[----:B------:R0:W1:Y:S02]  /*295e0*/  SHFL.IDX P6, R14, R13, R12, R11 ;  /* 0x0000000c0d0e7389 */ /* 0x00006400000c000b */
[----:B01----:R-:W-:Y:S01]  /*295f0*/  ENDCOLLECTIVE ;  /* 0x000000000000791b */ /* 0x003fe20003800000 */
.L_x_803:
[----:B------:R-:W-:Y:S05]  /*29600*/  BSYNC B1 ;  /* 0x0000000000017941 */ /* 0x000fea0003800000 */
.L_x_802:
[----:B------:R-:W-:Y:S01]  /*29610*/  IMAD.MOV.U32 R13, RZ, RZ, R24 ;  /* 0x000000ffff0d7224 */ /* 0x000fe200078e0018 */
[----:B------:R-:W-:Y:S01]  /*29620*/  MOV R11, 0x1e1f ;  /* 0x00001e1f000b7802 */ /* 0x000fe20000000f00 */
[----:B------:R-:W-:Y:S02]  /*29630*/  IMAD.MOV.U32 R12, RZ, RZ, RZ ;  /* 0x000000ffff0c7224 */ /* 0x000fe400078e00ff */
[----:B------:R-:W-:Y:S02]  /*29640*/  IMAD.MOV.U32 R15, RZ, RZ, -0x1 ;  /* 0xffffffffff0f7424 */ /* 0x000fe400078e00ff */
[----:B------:R-:W-:-:S07]  /*29650*/  IMAD.MOV.U32 R0, RZ, RZ, R14 ;  /* 0x000000ffff007224 */ /* 0x000fce00078e000e */
[----:B------:R-:W-:Y:S05]  /*29660*/  WARPSYNC.COLLECTIVE R15, `(.L_x_804) ;  /* 0x000000000f087348 */ /* 0x000fea0003c00000 */
[----:B------:R0:W1:Y:S02]  /*29670*/  SHFL.IDX P6, R14, R13, R12, R11 ;  /* 0x0000000c0d0e7389 */ /* 0x00006400000c000b */
[----:B01----:R-:W-:Y:S01]  /*29680*/  ENDCOLLECTIVE ;  /* 0x000000000000791b */ /* 0x003fe20003800000 */
.L_x_804:
[----:B------:R-:W-:Y:S02]  /*29690*/  IMAD.MOV.U32 R13, RZ, RZ, R37 ;  /* 0x000000ffff0d7224 */ /* 0x000fe400078e0025 */
[----:B------:R-:W-:-:S07]  /*296a0*/  IMAD.MOV.U32 R3, RZ, RZ, R14 ;  /* 0x000000ffff037224 */ /* 0x000fce00078e000e */
[----:B------:R-:W-:Y:S05]  /*296b0*/  WARPSYNC.COLLECTIVE R15, `(.L_x_805) ;  /* 0x000000000f087348 */ /* 0x000fea0003c00000 */
[----:B------:R0:W1:Y:S02]  /*296c0*/  SHFL.IDX P6, R14, R13, R12, R11 ;  /* 0x0000000c0d0e7389 */ /* 0x00006400000c000b */
[----:B01----:R-:W-:Y:S01]  /*296d0*/  ENDCOLLECTIVE ;  /* 0x000000000000791b */ /* 0x003fe20003800000 */
.L_x_805:
[----:B------:R-:W-:Y:S01]  /*296e0*/  IMAD.MOV.U32 R13, RZ, RZ, R136 ;  /* 0x000000ffff0d7224 */ /* 0x000fe200078e0088 */
[----:B------:R-:W-:-:S07]  /*296f0*/  MOV R4, R14 ;  /* 0x0000000e00047202 */ /* 0x000fce0000000f00 */
[----:B------:R-:W-:Y:S05]  /*29700*/  WARPSYNC.COLLECTIVE R15, `(.L_x_806) ;  /* 0x000000000f087348 */ /* 0x000fea0003c00000 */
[----:B------:R0:W1:Y:S02]  /*29710*/  SHFL.IDX P6, R14, R13, R12, R11 ;  /* 0x0000000c0d0e7389 */ /* 0x00006400000c000b */
[----:B01----:R-:W-:Y:S01]  /*29720*/  ENDCOLLECTIVE ;  /* 0x000000000000791b */ /* 0x003fe20003800000 */
.L_x_806:
[----:B------:R-:W-:Y:S05]  /*29730*/  BRA `(.L_x_807) ;  /* 0xfffffe7400247947 */ /* 0x000fea000383ffff */
.L_x_562:
[----:B0-----:R0:W1:Y:S02]  /*29740*/  SYNCS.PHASECHK.TRANS64.TRYWAIT P0, [R18+URZ+0x29800], R5 ;  /* 0x02980005120075a7 */ /* 0x001064000800017f */
[----:B-1----:R-:W-:Y:S05]  /*29750*/  @!P0 NANOSLEEP.SYNCS 0x989680 ;  /* 0x009896800000895d */ /* 0x002fea0003900000 */
[----:B------:R-:W1:Y:S02]  /*29760*/  @!P0 SYNCS.PHASECHK.TRANS64 P0, [R18+URZ+0x29800], R5 ;  /* 0x02980005120085a7 */ /* 0x000e64000800007f */
[----:B-1----:R-:W-:Y:S05]  /*29770*/  @!P0 BRA `(.L_x_562) ;  /* 0xfffffffc00f08947 */ /* 0x002fea000383ffff */
[----:B------:R-:W-:Y:S05]  /*29780*/  BRA `(.L_x_808) ;  /* 0xfffffe7800787947 */ /* 0x000fea000383ffff */
.L_x_574:
[----:B------:R-:W-:Y:S01]  /*29790*/  BSSY B1, `(.L_x_809) ;  /* 0x0000008000017945 */ /* 0x000fe20003800000 */
[----:B------:R-:W-:Y:S01]  /*297a0*/  IMAD.MOV.U32 R13, RZ, RZ, R26 ;  /* 0x000000ffff0d7224 */ /* 0x000fe200078e001a */
[----:B------:R-:W-:Y:S01]  /*297b0*/  MOV R11, 0x1e1f ;  /* 0x00001e1f000b7802 */ /* 0x000fe20000000f00 */
[----:B------:R-:W-:Y:S02]  /*297c0*/  IMAD.MOV.U32 R12, RZ, RZ, RZ ;  /* 0x000000ffff0c7224 */ /* 0x000fe400078e00ff */
[----:B------:R-:W-:-:S07]  /*297d0*/  IMAD.MOV.U32 R15, RZ, RZ, -0x1 ;  /* 0xffffffffff0f7424 */ /* 0x000fce00078e00ff */
[----:B------:R-:W-:Y:S05]  /*297e0*/  WARPSYNC.COLLECTIVE R15, `(.L_x_810) ;  /* 0x000000000f087348 */ /* 0x000fea0003c00000 */
[----:B------:R0:W1:Y:S02]  /*297f0*/  SHFL.IDX P6, R14, R13, R12, R11 ;  /* 0x0000000c0d0e7389 */ /* 0x00006400000c000b */
[----:B01----:R-:W-:Y:S01]  /*29800*/  ENDCOLLECTIVE ;  /* 0x000000000000791b */ /* 0x003fe20003800000 */
.L_x_810:
[----:B------:R-:W-:Y:S05]  /*29810*/  BSYNC B1 ;  /* 0x0000000000017941 */ /* 0x000fea0003800000 */
.L_x_809:
[----:B------:R-:W-:Y:S01]  /*29820*/  IMAD.MOV.U32 R13, RZ, RZ, R24 ;  /* 0x000000ffff0d7224 */ /* 0x000fe200078e0018 */
[----:B------:R-:W-:Y:S01]  /*29830*/  MOV R12, RZ ;  /* 0x000000ff000c7202 */ /* 0x000fe20000000f00 */
[----:B------:R-:W-:Y:S02]  /*29840*/  IMAD.MOV.U32 R11, RZ, RZ, 0x1e1f ;  /* 0x00001e1fff0b7424 */ /* 0x000fe400078e00ff */
[----:B------:R-:W-:Y:S02]  /*29850*/  IMAD.MOV.U32 R15, RZ, RZ, -0x1 ;  /* 0xffffffffff0f7424 */ /* 0x000fe400078e00ff */
[----:B------:R-:W-:-:S07]  /*29860*/  IMAD.MOV.U32 R3, RZ, RZ, R14 ;  /* 0x000000ffff037224 */ /* 0x000fce00078e000e */
[----:B------:R-:W-:Y:S05]  /*29870*/  WARPSYNC.COLLECTIVE R15, `(.L_x_811) ;  /* 0x000000000f087348 */ /* 0x000fea0003c00000 */
[----:B------:R0:W1:Y:S02]  /*29880*/  SHFL.IDX P6, R14, R13, R12, R11 ;  /* 0x0000000c0d0e7389 */ /* 0x00006400000c000b */
[----:B01----:R-:W-:Y:S01]  /*29890*/  ENDCOLLECTIVE ;  /* 0x000000000000791b */ /* 0x003fe20003800000 */
.L_x_811:
[----:B------:R-:W-:Y:S01]  /*298a0*/  MOV R13, R37 ;  /* 0x00000025000d7202 */ /* 0x000fe20000000f00 */
[----:B------:R-:W-:-:S07]  /*298b0*/  IMAD.MOV.U32 R21, RZ, RZ, R14 ;  /* 0x000000ffff157224 */ /* 0x000fce00078e000e */
[----:B------:R-:W-:Y:S05]  /*298c0*/  WARPSYNC.COLLECTIVE R15, `(.L_x_812) ;  /* 0x000000000f087348 */ /* 0x000fea0003c00000 */
[----:B------:R0:W1:Y:S02]  /*298d0*/  SHFL.IDX P6, R14, R13, R12, R11 ;  /* 0x0000000c0d0e7389 */ /* 0x00006400000c000b */
[----:B01----:R-:W-:Y:S01]  /*298e0*/  ENDCOLLECTIVE ;  /* 0x000000000000791b */ /* 0x003fe20003800000 */
.L_x_812:
[----:B------:R-:W-:Y:S02]  /*298f0*/  IMAD.MOV.U32 R13, RZ, RZ, R136 ;  /* 0x000000ffff0d7224 */ /* 0x000fe400078e0088 */
[----:B------:R-:W-:-:S07]  /*29900*/  IMAD.MOV.U32 R37, RZ, RZ, R14 ;  /* 0x000000ffff257224 */ /* 0x000fce00078e000e */
[----:B------:R-:W-:Y:S05]  /*29910*/  WARPSYNC.COLLECTIVE R15, `(.L_x_813) ;  /* 0x000000000f087348 */ /* 0x000fea0003c00000 */
[----:B------:R0:W1:Y:S02]  /*29920*/  SHFL.IDX P6, R14, R13, R12, R11 ;  /* 0x0000000c0d0e7389 */ /* 0x00006400000c000b */
[----:B01----:R-:W-:Y:S01]  /*29930*/  ENDCOLLECTIVE ;  /* 0x000000000000791b */ /* 0x003fe20003800000 */
.L_x_813:
[----:B------:R-:W-:Y:S01]  /*29940*/  IMAD.MOV.U32 R39, RZ, RZ, R14 ;  /* 0x000000ffff277224 */ /* 0x000fe200078e000e */
[----:B------:R-:W-:Y:S06]  /*29950*/  BRA `(.L_x_814) ;  /* 0xfffffea400c87947 */ /* 0x000fec000383ffff */
.L_x_578:
[----:B0-----:R0:W1:Y:S02]  /*29960*/  SYNCS.PHASECHK.TRANS64.TRYWAIT P0, [R18+URZ+0x29800], R21 ;  /* 0x02980015120075a7 */ /* 0x001064000800017f */
[----:B-1----:R-:W-:Y:S05]  /*29970*/  @!P0 NANOSLEEP.SYNCS 0x989680 ;  /* 0x009896800000895d */ /* 0x002fea0003900000 */
[----:B------:R-:W1:Y:S02]  /*29980*/  @!P0 SYNCS.PHASECHK.TRANS64 P0, [R18+URZ+0x29800], R21 ;  /* 0x02980015120085a7 */ /* 0x000e64000800007f */
[----:B-1----:R-:W-:Y:S05]  /*29990*/  @!P0 BRA `(.L_x_578) ;  /* 0xfffffffc00f08947 */ /* 0x002fea000383ffff */
[----:B------:R-:W-:Y:S05]  /*299a0*/  BRA `(.L_x_815) ;  /* 0xfffffea800c87947 */ /* 0x000fea000383ffff */
.L_x_586:
[----:B-1----:R1:W3:Y:S02]  /*299b0*/  SYNCS.PHASECHK.TRANS64.TRYWAIT P1, [R0+URZ+0x29830], R3 ;  /* 0x02983003000075a7 */ /* 0x0022e4000802017f */
[----:B---3--:R-:W-:Y:S05]  /*299c0*/  @!P1 NANOSLEEP.SYNCS 0x989680 ;  /* 0x009896800000995d */ /* 0x008fea0003900000 */
[----:B------:R-:W3:Y:S02]  /*299d0*/  @!P1 SYNCS.PHASECHK.TRANS64 P1, [R0+URZ+0x29830], R3 ;  /* 0x02983003000095a7 */ /* 0x000ee4000802007f */
[----:B---3--:R-:W-:Y:S05]  /*299e0*/  @!P1 BRA `(.L_x_586) ;  /* 0xfffffffc00f09947 */ /* 0x008fea000383ffff */
[----:B------:R-:W-:Y:S05]  /*299f0*/  BRA `(.L_x_585) ;  /* 0xfffffed800fc7947 */ /* 0x000fea000383ffff */
.L_x_593:
[----:B-1----:R1:W2:Y:S02]  /*29a00*/  SYNCS.PHASECHK.TRANS64.TRYWAIT P2, [R11+URZ+0x29830], R10 ;  /* 0x0298300a0b0075a7 */ /* 0x0022a4000804017f */
[----:B--2---:R-:W-:Y:S05]  /*29a10*/  @!P2 NANOSLEEP.SYNCS 0x989680 ;  /* 0x009896800000a95d */ /* 0x004fea0003900000 */
[----:B------:R-:W2:Y:S02]  /*29a20*/  @!P2 SYNCS.PHASECHK.TRANS64 P2, [R11+URZ+0x29830], R10 ;  /* 0x0298300a0b00a5a7 */ /* 0x000ea4000804007f */
[----:B--2---:R-:W-:Y:S05]  /*29a30*/  @!P2 BRA `(.L_x_593) ;  /* 0xfffffffc00f0a947 */ /* 0x004fea000383ffff */
[----:B------:R-:W-:Y:S05]  /*29a40*/  BRA `(.L_x_592) ;  /* 0xffffff14000c7947 */ /* 0x000fea000383ffff */
.L_x_597:
[----:B-1----:R1:W2:Y:S02]  /*29a50*/  SYNCS.PHASECHK.TRANS64.TRYWAIT P1, [R10+URZ+0x29850], R7 ;  /* 0x029850070a0075a7 */ /* 0x0022a4000802017f */
[----:B--2---:R-:W-:Y:S05]  /*29a60*/  @!P1 NANOSLEEP.SYNCS 0x989680 ;  /* 0x009896800000995d */ /* 0x004fea0003900000 */
[----:B------:R-:W2:Y:S02]  /*29a70*/  @!P1 SYNCS.PHASECHK.TRANS64 P1, [R10+URZ+0x29850], R7 ;  /* 0x029850070a0095a7 */ /* 0x000ea4000802007f */
[----:B--2---:R-:W-:Y:S05]  /*29a80*/  @!P1 BRA `(.L_x_597) ;  /* 0xfffffffc00f09947 */ /* 0x004fea000383ffff */
[----:B------:R-:W-:Y:S05]  /*29a90*/  BRA `(.L_x_594) ;  /* 0xffffff2400487947 */ /* 0x000fea000383ffff */
.L_x_604:
[----:B-1----:R1:W2:Y:S02]  /*29aa0*/  SYNCS.PHASECHK.TRANS64.TRYWAIT P1, [R13+URZ+0x29850], R4 ;  /* 0x029850040d0075a7 */ /* 0x0022a4000802017f */
[----:B--2---:R-:W-:Y:S05]  /*29ab0*/  @!P1 NANOSLEEP.SYNCS 0x989680 ;  /* 0x009896800000995d */ /* 0x004fea0003900000 */
[----:B------:R-:W2:Y:S02]  /*29ac0*/  @!P1 SYNCS.PHASECHK.TRANS64 P1, [R13+URZ+0x29850], R4 ;  /* 0x029850040d0095a7 */ /* 0x000ea4000802007f */
[----:B--2---:R-:W-:Y:S05]  /*29ad0*/  @!P1 BRA `(.L_x_604) ;  /* 0xfffffffc00f09947 */ /* 0x004fea000383ffff */
[----:B------:R-:W-:Y:S05]  /*29ae0*/  BRA `(.L_x_603) ;  /* 0xffffff4400587947 */ /* 0x000fea000383ffff */
.L_x_608:
[----:B------:R-:W-:Y:S01]  /*29af0*/  MOV R12, R0 ;  /* 0x00000000000c7202 */ /* 0x000fe20000000f00 */
[----:B------:R-:W-:Y:S01]  /*29b00*/  IMAD.MOV.U32 R11, RZ, RZ, 0x1c1f ;  /* 0x00001c1fff0b7424 */ /* 0x000fe200078e00ff */
[----:B------:R-:W-:Y:S01]  /*29b10*/  SEL R5, R96, R97, P0 ;  /* 0x0000006160057207 */ /* 0x000fe20000000000 */
[----:B------:R-:W-:Y:S01]  /*29b20*/  IMAD.MOV.U32 R15, RZ, RZ, -0x1 ;  /* 0xffffffffff0f7424 */ /* 0x000fe200078e00ff */
[----:B------:R-:W-:Y:S02]  /*29b30*/  SEL R7, R97, R96, P0 ;  /* 0x0000006061077207 */ /* 0x000fe40000000000 */
[----:B------:R-:W-:-:S07]  /*29b40*/  SEL R9, R92, R93, P0 ;  /* 0x0000005d5c097207 */ /* 0x000fce0000000000 */
[----:B-1---5:R-:W-:Y:S05]  /*29b50*/  WARPSYNC.COLLECTIVE R15, `(.L_x_816) ;  /* 0x000000000f087348 */ /* 0x022fea0003c00000 */
[----:B------:R0:W2:Y:S02]  /*29b60*/  SHFL.IDX P6, R14, R13, R12, R11 ;  /* 0x0000000c0d0e7389 */ /* 0x0000a400000c000b */
[----:B012--5:R-:W-:Y:S01]  /*29b70*/  ENDCOLLECTIVE ;  /* 0x000000000000791b */ /* 0x027fe20003800000 */
.L_x_816:
[----:B------:R-:W-:Y:S02]  /*29b80*/  SEL R21, R93, R92, P0 ;  /* 0x0000005c5d157207 */ /* 0x000fe40000000000 */
[----:B------:R-:W-:Y:S02]  /*29b90*/  SEL R25, R52, R43, P0 ;  /* 0x0000002b34197207 */ /* 0x000fe40000000000 */
[----:B------:R-:W-:Y:S02]  /*29ba0*/  SEL R27, R43, R52, P0 ;  /* 0x000000342b1b7207 */ /* 0x000fe40000000000 */
[----:B------:R-:W-:Y:S02]  /*29bb0*/  SEL R29, R41, R40, P0 ;  /* 0x00000028291d7207 */ /* 0x000fe40000000000 */
[----:B------:R-:W-:Y:S02]  /*29bc0*/  SEL R31, R40, R41, P0 ;  /* 0x00000029281f7207 */ /* 0x000fe40000000000 */
[----:B------:R-:W-:-:S02]  /*29bd0*/  SEL R51, R53, R30, P0 ;  /* 0x0000001e35337207 */ /* 0x000fc40000000000 */
[----:B------:R-:W-:Y:S01]  /*29be0*/  SEL R53, R30, R53, P0 ;  /* 0x000000351e357207 */ /* 0x000fe20000000000 */
[----:B------:R-:W-:Y:S01]  /*29bf0*/  IMAD.MOV.U32 R12, RZ, RZ, R2 ;  /* 0x000000ffff0c7224 */ /* 0x000fe200078e0002 */
[----:B------:R-:W-:Y:S02]  /*29c00*/  MOV R13, R3 ;  /* 0x00000003000d7202 */ /* 0x000fe40000000f00 */
[----:B------:R-:W-:Y:S02]  /*29c10*/  SEL R33, R35, R32, P0 ;  /* 0x0000002023217207 */ /* 0x000fe40000000000 */
[----:B------:R-:W-:Y:S02]  /*29c20*/  SEL R35, R32, R35, P0 ;  /* 0x0000002320237207 */ /* 0x000fe40000000000 */
[----:B------:R-:W-:Y:S02]  /*29c30*/  SEL R67, R34, R69, P0 ;  /* 0x0000004522437207 */ /* 0x000fe40000000000 */
[----:B------:R-:W-:Y:S01]  /*29c40*/  SEL R69, R69, R34, P0 ;  /* 0x0000002245457207 */ /* 0x000fe20000000000 */
[----:B------:R-:W-:Y:S01]  /*29c50*/  IMAD.MOV.U32 R6, RZ, RZ, R14 ;  /* 0x000000ffff067224 */ /* 0x000fe200078e000e */
[----:B------:R-:W-:-:S07]  /*29c60*/  SEL R37, R39, R36, P0 ;  /* 0x0000002427257207 */ /* 0x000fce0000000000 */
[----:B------:R-:W-:Y:S05]  /*29c70*/  WARPSYNC.COLLECTIVE R15, `(.L_x_817) ;  /* 0x000000000f087348 */ /* 0x000fea0003c00000 */
[----:B------:R0:W1:Y:S02]  /*29c80*/  SHFL.IDX P6, R14, R13, R12, R11 ;  /* 0x0000000c0d0e7389 */ /* 0x00006400000c000b */
[----:B01----:R-:W-:Y:S01]  /*29c90*/  ENDCOLLECTIVE ;  /* 0x000000000000791b */ /* 0x003fe20003800000 */
.L_x_817:
        /* <DEDUP_REMOVED lines=18> */
.L_x_818:
[----:B------:R-:W-:Y:S02]  /*29dc0*/  SEL R57, R56, R57, P0 ;  /* 0x0000003938397207 */ /* 0x000fe40000000000 */
[----:B------:R-:W-:Y:S02]  /*29dd0*/  SEL R59, R50, R61, P0 ;  /* 0x0000003d323b7207 */ /* 0x000fe40000000000 */
[----:B------:R-:W-:Y:S02]  /*29de0*/  SEL R61, R61, R50, P0 ;  /* 0x000000323d3d7207 */ /* 0x000fe40000000000 */
[----:B------:R-:W-:Y:S02]  /*29df0*/  SEL R4, R6, R3, P0 ;  /* 0x0000000306047207 */ /* 0x000fe40000000000 */
[----:B------:R-:W-:Y:S01]  /*29e00*/  SEL R6, R3, R6, P0 ;  /* 0x0000000603067207 */ /* 0x000fe20000000000 */
[----:B------:R-:W-:Y:S02]  /*29e10*/  IMAD.MOV.U32 R13, RZ, RZ, R7 ;  /* 0x000000ffff0d7224 */ /* 0x000fe400078e0007 */
[----:B------:R-:W-:-:S02]  /*29e20*/  IMAD.MOV.U32 R12, RZ, RZ, R2 ;  /* 0x000000ffff0c7224 */ /* 0x000fc400078e0002 */
[----:B------:R-:W-:-:S07]  /*29e30*/  IMAD.MOV.U32 R10, RZ, RZ, R14 ;  /* 0x000000ffff0a7224 */ /* 0x000fce00078e000e */
[----:B------:R-:W-:Y:S05]  /*29e40*/  WARPSYNC.COLLECTIVE R15, `(.L_x_819) ;  /* 0x000000000f087348 */ /* 0x000fea0003c00000 */
[----:B------:R0:W1:Y:S02]  /*29e50*/  SHFL.IDX P6, R14, R13, R12, R11 ;  /* 0x0000000c0d0e7389 */ /* 0x00006400000c000b */
[----:B01----:R-:W-:Y:S01]  /*29e60*/  ENDCOLLECTIVE ;  /* 0x000000000000791b */ /* 0x003fe20003800000 */
.L_x_819:
[----:B------:R-:W-:Y:S02]  /*29e70*/  IMAD.MOV.U32 R13, RZ, RZ, R9 ;  /* 0x000000ffff0d7224 */ /* 0x000fe400078e0009 */
[----:B------:R-:W-:Y:S01]  /*29e80*/  IMAD.MOV.U32 R12, RZ, RZ, R0 ;  /* 0x000000ffff0c7224 */ /* 0x000fe200078e0000 */
[----:B------:R-:W-:-:S07]  /*29e90*/  MOV R7, R14 ;  /* 0x0000000e00077202 */ /* 0x000fce0000000f00 */
[----:B------:R-:W-:Y:S05]  /*29ea0*/  WARPSYNC.COLLECTIVE R15, `(.L_x_820) ;  /* 0x000000000f087348 */ /* 0x000fea0003c00000 */
[----:B------:R0:W1:Y:S02]  /*29eb0*/  SHFL.IDX P6, R14, R13, R12, R11 ;  /* 0x0000000c0d0e7389 */ /* 0x00006400000c000b */
[----:B01----:R-:W-:Y:S01]  /*29ec0*/  ENDCOLLECTIVE ;  /* 0x000000000000791b */ /* 0x003fe20003800000 */
.L_x_820:
[----:B------:R-:W-:Y:S02]  /*29ed0*/  SEL R8, R10, R7, P0 ;  /* 0x000000070a087207 */ /* 0x000fe40000000000 */
[----:B------:R-:W-:Y:S02]  /*29ee0*/  SEL R10, R7, R10, P0 ;  /* 0x0000000a070a7207 */ /* 0x000fe40000000000 */
[----:B------:R-:W-:Y:S01]  /*29ef0*/  MOV R13, R21 ;  /* 0x00000015000d7202 */ /* 0x000fe20000000f00 */
[----:B------:R-:W-:Y:S02]  /*29f00*/  IMAD.MOV.U32 R12, RZ, RZ, R2 ;  /* 0x000000ffff0c7224 */ /* 0x000fe400078e0002 */
[----:B------:R-:W-:-:S07]  /*29f10*/  IMAD.MOV.U32 R9, RZ, RZ, R14 ;  /* 0x000000ffff097224 */ /* 0x000fce00078e000e */
[----:B------:R-:W-:Y:S05]  /*29f20*/  WARPSYNC.COLLECTIVE R15, `(.L_x_821) ;  /* 0x000000000f087348 */ /* 0x000fea0003c00000 */
[----:B------:R0:W1:Y:S02]  /*29f30*/  SHFL.IDX P6, R14, R13, R12, R11 ;  /* 0x0000000c0d0e7389 */ /* 0x00006400000c000b */
[----:B01----:R-:W-:Y:S01]  /*29f40*/  ENDCOLLECTIVE ;  /* 0x000000000000791b */ /* 0x003fe20003800000 */
.L_x_821:
[----:B------:R-:W-:Y:S01]  /*29f50*/  IMAD.MOV.U32 R13, RZ, RZ, R25 ;  /* 0x000000ffff0d7224 */ /* 0x000fe200078e0019 */
[----:B------:R-:W-:Y:S01]  /*29f60*/  MOV R12, R0 ;  /* 0x00000000000c7202 */ /* 0x000fe20000000f00 */
[----:B------:R-:W-:-:S07]  /*29f70*/  IMAD.MOV.U32 R20, RZ, RZ, R14 ;  /* 0x000000ffff147224 */ /* 0x000fce00078e000e */
[----:B------:R-:W-:Y:S05]  /*29f80*/  WARPSYNC.COLLECTIVE R15, `(.L_x_822) ;  /* 0x000000000f087348 */ /* 0x000fea0003c00000 */
[----:B------:R0:W1:Y:S02]  /*29f90*/  SHFL.IDX P6, R14, R13, R12, R11 ;  /* 0x0000000c0d0e7389 */ /* 0x00006400000c000b */
[----:B01----:R-:W-:Y:S01]  /*29fa0*/  ENDCOLLECTIVE ;  /* 0x000000000000791b */ /* 0x003fe20003800000 */
.L_x_822:
[----:B------:R-:W-:Y:S02]  /*29fb0*/  IMAD.MOV.U32 R13, RZ, RZ, R27 ;  /* 0x000000ffff0d7224 */ /* 0x000fe400078e001b */
[----:B------:R-:W-:Y:S02]  /*29fc0*/  IMAD.MOV.U32 R12, RZ, RZ, R2 ;  /* 0x000000ffff0c7224 */ /* 0x000fe400078e0002 */
[----:B------:R-:W-:-:S07]  /*29fd0*/  IMAD.MOV.U32 R26, RZ, RZ, R14 ;  /* 0x000000ffff1a7224 */ /* 0x000fce00078e000e */
[----:B------:R-:W-:Y:S05]  /*29fe0*/  WARPSYNC.COLLECTIVE R15, `(.L_x_823) ;  /* 0x000000000f087348 */ /* 0x000fea0003c00000 */
[----:B------:R0:W1:Y:S02]  /*29ff0*/  SHFL.IDX P6, R14, R13, R12, R11 ;  /* 0x0000000c0d0e7389 */ /* 0x00006400000c000b */
[----:B01----:R-:W-:Y:S01]  /*2a000*/  ENDCOLLECTIVE ;  /* 0x000000000000791b */ /* 0x003fe20003800000 */
.L_x_823:
[----:B------:R-:W-:Y:S02]  /*2a010*/  IMAD.MOV.U32 R13, RZ, RZ, R29 ;  /* 0x000000ffff0d7224 */ /* 0x000fe400078e001d */
[----:B------:R-:W-:Y:S01]  /*2a020*/  IMAD.MOV.U32 R12, RZ, RZ, R0 ;  /* 0x000000ffff0c7224 */ /* 0x000fe200078e0000 */
[----:B------:R-:W-:-:S07]  /*2a030*/  MOV R27, R14 ;  /* 0x0000000e001b7202 */ /* 0x000fce0000000f00 */
[----:B------:R-:W-:Y:S05]  /*2a040*/  WARPSYNC.COLLECTIVE R15, `(.L_x_824) ;  /* 0x000000000f087348 */ /* 0x000fea0003c00000 */
[----:B------:R0:W1:Y:S02]  /*2a050*/  SHFL.IDX P6, R14, R13, R12, R11 ;  /* 0x0000000c0d0e7389 */ /* 0x00006400000c000b */
[----:B01----:R-:W-:Y:S01]  /*2a060*/  ENDCOLLECTIVE ;  /* 0x000000000000791b */ /* 0x003fe20003800000 */
.L_x_824:
        /* <DEDUP_REMOVED lines=8> */
.L_x_825:
[----:B------:R-:W-:Y:S01]  /*2a0f0*/  IMAD.MOV.U32 R13, RZ, RZ, R33 ;  /* 0x000000ffff0d7224 */ /* 0x000fe200078e0021 */
[----:B------:R-:W-:Y:S01]  /*2a100*/  MOV R12, R0 ;  /* 0x00000000000c7202 */ /* 0x000fe20000000f00 */
[----:B------:R-:W-:-:S07]  /*2a110*/  IMAD.MOV.U32 R31, RZ, RZ, R14 ;  /* 0x000000ffff1f7224 */ /* 0x000fce00078e000e */
[----:B------:R-:W-:Y:S05]  /*2a120*/  WARPSYNC.COLLECTIVE R15, `(.L_x_826) ;  /* 0x000000000f087348 */ /* 0x000fea0003c00000 */
[----:B------:R0:W1:Y:S02]  /*2a130*/  SHFL.IDX P6, R14, R13, R12, R11 ;  /* 0x0000000c0d0e7389 */ /* 0x00006400000c000b */
[----:B01----:R-:W-:Y:S01]  /*2a140*/  ENDCOLLECTIVE ;  /* 0x000000000000791b */ /* 0x003fe20003800000 */
.L_x_826:
[----:B------:R-:W-:Y:S02]  /*2a150*/  SEL R28, R30, R31, P0 ;  /* 0x0000001f1e1c7207 */ /* 0x000fe40000000000 */
[----:B------:R-:W-:Y:S01]  /*2a160*/  SEL R30, R31, R30, P0 ;  /* 0x0000001e1f1e7207 */ /* 0x000fe20000000000 */
[----:B------:R-:W-:Y:S02]  /*2a170*/  IMAD.MOV.U32 R13, RZ, RZ, R35 ;  /* 0x000000ffff0d7224 */ /* 0x000fe400078e0023 */
[----:B------:R-:W-:Y:S02]  /*2a180*/  IMAD.MOV.U32 R12, RZ, RZ, R2 ;  /* 0x000000ffff0c7224 */ /* 0x000fe400078e0002 */
[----:B------:R-:W-:-:S07]  /*2a190*/  IMAD.MOV.U32 R34, RZ, RZ, R14 ;  /* 0x000000ffff227224 */ /* 0x000fce00078e000e */
[----:B------:R-:W-:Y:S05]  /*2a1a0*/  WARPSYNC.COLLECTIVE R15, `(.L_x_827) ;  /* 0x000000000f087348 */ /* 0x000fea0003c00000 */
[----:B------:R0:W1:Y:S02]  /*2a1b0*/  SHFL.IDX P6, R14, R13, R12, R11 ;  /* 0x0000000c0d0e7389 */ /* 0x00006400000c000b */
[----:B01----:R-:W-:Y:S01]  /*2a1c0*/  ENDCOLLECTIVE ;  /* 0x000000000000791b */ /* 0x003fe20003800000 */
.L_x_827:
[----:B------:R-:W-:Y:S02]  /*2a1d0*/  IMAD.MOV.U32 R13, RZ, RZ, R37 ;  /* 0x000000ffff0d7224 */ /* 0x000fe400078e0025 */
[----:B------:R-:W-:Y:S01]  /*2a1e0*/  IMAD.MOV.U32 R12, RZ, RZ, R0 ;  /* 0x000000ffff0c7224 */ /* 0x000fe200078e0000 */
[----:B------:R-:W-:-:S07]  /*2a1f0*/  MOV R35, R14 ;  /* 0x0000000e00237202 */ /* 0x000fce0000000f00 */
[----:B------:R-:W-:Y:S05]  /*2a200*/  WARPSYNC.COLLECTIVE R15, `(.L_x_828) ;  /* 0x000000000f087348 */ /* 0x000fea0003c00000 */
[----:B------:R0:W1:Y:S02]  /*2a210*/  SHFL.IDX P6, R14, R13, R12, R11 ;  /* 0x0000000c0d0e7389 */ /* 0x00006400000c000b */
[----:B01----:R-:W-:Y:S01]  /*2a220*/  ENDCOLLECTIVE ;  /* 0x000000000000791b */ /* 0x003fe20003800000 */
.L_x_828:
        /* <DEDUP_REMOVED lines=8> */
.L_x_829:
[----:B------:R-:W-:Y:S01]  /*2a2b0*/  IMAD.MOV.U32 R13, RZ, RZ, R41 ;  /* 0x000000ffff0d7224 */ /* 0x000fe200078e0029 */
[----:B------:R-:W-:Y:S01]  /*2a2c0*/  MOV R12, R0 ;  /* 0x00000000000c7202 */ /* 0x000fe20000000f00 */
[----:B------:R-:W-:-:S07]  /*2a2d0*/  IMAD.MOV.U32 R39, RZ, RZ, R14 ;  /* 0x000000ffff277224 */ /* 0x000fce00078e000e */
[----:B------:R-:W-:Y:S05]  /*2a2e0*/  WARPSYNC.COLLECTIVE R15, `(.L_x_830) ;  /* 0x000000000f087348 */ /* 0x000fea0003c00000 */
[----:B------:R0:W1:Y:S02]  /*2a2f0*/  SHFL.IDX P6, R14, R13, R12, R11 ;  /* 0x0000000c0d0e7389 */ /* 0x00006400000c000b */
[----:B01----:R-:W-:Y:S01]  /*2a300*/  ENDCOLLECTIVE ;  /* 0x000000000000791b */ /* 0x003fe20003800000 */
.L_x_830:
        /* <DEDUP_REMOVED lines=8> */
.L_x_831:
[----:B------:R-:W-:Y:S02]  /*2a390*/  IMAD.MOV.U32 R13, RZ, RZ, R47 ;  /* 0x000000ffff0d7224 */ /* 0x000fe400078e002f */
[----:B------:R-:W-:Y:S01]  /*2a3a0*/  IMAD.MOV.U32 R12, RZ, RZ, R0 ;  /* 0x000000ffff0c7224 */ /* 0x000fe200078e0000 */
[----:B------:R-:W-:-:S07]  /*2a3b0*/  MOV R43, R14 ;  /* 0x0000000e002b7202 */ /* 0x000fce0000000f00 */
[----:B------:R-:W-:Y:S05]  /*2a3c0*/  WARPSYNC.COLLECTIVE R15, `(.L_x_832) ;  /* 0x000000000f087348 */ /* 0x000fea0003c00000 */
[----:B------:R0:W1:Y:S02]  /*2a3d0*/  SHFL.IDX P6, R14, R13, R12, R11 ;  /* 0x0000000c0d0e7389 */ /* 0x00006400000c000b */
[----:B01----:R-:W-:Y:S01]  /*2a3e0*/  ENDCOLLECTIVE ;  /* 0x000000000000791b */ /* 0x003fe20003800000 */
.L_x_832:
        /* <DEDUP_REMOVED lines=8> */
.L_x_833:
[----:B------:R-:W-:Y:S01]  /*2a470*/  IMAD.MOV.U32 R13, RZ, RZ, R51 ;  /* 0x000000ffff0d7224 */ /* 0x000fe200078e0033 */
[----:B------:R-:W-:Y:S01]  /*2a480*/  MOV R12, R0 ;  /* 0x00000000000c7202 */ /* 0x000fe20000000f00 */
[----:B------:R-:W-:-:S07]  /*2a490*/  IMAD.MOV.U32 R46, RZ, RZ, R14 ;  /* 0x000000ffff2e7224 */ /* 0x000fce00078e000e */
[----:B------:R-:W-:Y:S05]  /*2a4a0*/  WARPSYNC.COLLECTIVE R15, `(.L_x_834) ;  /* 0x000000000f087348 */ /* 0x000fea0003c00000 */
[----:B------:R0:W1:Y:S02]  /*2a4b0*/  SHFL.IDX P6, R14, R13, R12, R11 ;  /* 0x0000000c0d0e7389 */ /* 0x00006400000c000b */
[----:B01----:R-:W-:Y:S01]  /*2a4c0*/  ENDCOLLECTIVE ;  /* 0x000000000000791b */ /* 0x003fe20003800000 */
.L_x_834:
        /* <DEDUP_REMOVED lines=8> */
.L_x_835:
[----:B------:R-:W-:Y:S02]  /*2a550*/  IMAD.MOV.U32 R13, RZ, RZ, R55 ;  /* 0x000000ffff0d7224 */ /* 0x000fe400078e0037 */
[----:B------:R-:W-:Y:S01]  /*2a560*/  IMAD.MOV.U32 R12, RZ, RZ, R0 ;  /* 0x000000ffff0c7224 */ /* 0x000fe200078e0000 */
[----:B------:R-:W-:-:S07]  /*2a570*/  MOV R48, R14 ;  /* 0x0000000e00307202 */ /* 0x000fce0000000f00 */
[----:B------:R-:W-:Y:S05]  /*2a580*/  WARPSYNC.COLLECTIVE R15, `(.L_x_836) ;  /* 0x000000000f087348 */ /* 0x000fea0003c00000 */
[----:B------:R0:W1:Y:S02]  /*2a590*/  SHFL.IDX P6, R14, R13, R12, R11 ;  /* 0x0000000c0d0e7389 */ /* 0x00006400000c000b */
[----:B01----:R-:W-:Y:S01]  /*2a5a0*/  ENDCOLLECTIVE ;  /* 0x000000000000791b */ /* 0x003fe20003800000 */
.L_x_836:
[----:B------:R-:W-:Y:S01]  /*2a5b0*/  MOV R13, R57 ;  /* 0x00000039000d7202 */ /* 0x000fe20000000f00 */
[----:B------:R-:W-:Y:S02]  /*2a5c0*/  IMAD.MOV.U32 R12, RZ, RZ, R2 ;  /* 0x000000ffff0c7224 */ /* 0x000fe400078e0002 */
[----:B------:R-:W-:-:S07]  /*2a5d0*/  IMAD.MOV.U32 R55, RZ, RZ, R14 ;  /* 0x000000ffff377224 */ /* 0x000fce00078e000e */
[----:B------:R-:W-:Y:S05]  /*2a5e0*/  WARPSYNC.COLLECTIVE R15, `(.L_x_837) ;  /* 0x000000000f087348 */ /* 0x000fea0003c00000 */
[----:B------:R0:W1:Y:S02]  /*2a5f0*/  SHFL.IDX P6, R14, R13, R12, R11 ;  /* 0x0000000c0d0e7389 */ /* 0x00006400000c000b */
[----:B01----:R-:W-:Y:S01]  /*2a600*/  ENDCOLLECTIVE ;  /* 0x000000000000791b */ /* 0x003fe20003800000 */
.L_x_837:
[----:B------:R-:W-:Y:S01]  /*2a610*/  IMAD.MOV.U32 R13, RZ, RZ, R59 ;  /* 0x000000ffff0d7224 */ /* 0x000fe200078e003b */
[----:B------:R-:W-:Y:S01]  /*2a620*/  MOV R12, R0 ;  /* 0x00000000000c7202 */ /* 0x000fe20000000f00 */
[----:B------:R-:W-:-:S07]  /*2a630*/  IMAD.MOV.U32 R50, RZ, RZ, R14 ;  /* 0x000000ffff327224 */ /* 0x000fce00078e000e */
[----:B------:R-:W-:Y:S05]  /*2a640*/  WARPSYNC.COLLECTIVE R15, `(.L_x_838) ;  /* 0x000000000f087348 */ /* 0x000fea0003c00000 */
[----:B------:R0:W1:Y:S02]  /*2a650*/  SHFL.IDX P6, R14, R13, R12, R11 ;  /* 0x0000000c0d0e7389 */ /* 0x00006400000c000b */
[----:B01----:R-:W-:Y:S01]  /*2a660*/  ENDCOLLECTIVE ;  /* 0x000000000000791b */ /* 0x003fe20003800000 */
.L_x_838:
[----:B------:R-:W-:Y:S02]  /*2a670*/  IMAD.MOV.U32 R13, RZ, RZ, R61 ;  /* 0x000000ffff0d7224 */ /* 0x000fe400078e003d */
[----:B------:R-:W-:Y:S02]  /*2a680*/  IMAD.MOV.U32 R12, RZ, RZ, R2 ;  /* 0x000000ffff0c7224 */ /* 0x000fe400078e0002 */
[----:B------:R-:W-:-:S07]  /*2a690*/  IMAD.MOV.U32 R59, RZ, RZ, R14 ;  /* 0x000000ffff3b7224 */ /* 0x000fce00078e000e */
[----:B------:R-:W-:Y:S05]  /*2a6a0*/  WARPSYNC.COLLECTIVE R15, `(.L_x_839) ;  /* 0x000000000f087348 */ /* 0x000fea0003c00000 */
[----:B------:R0:W1:Y:S02]  /*2a6b0*/  SHFL.IDX P6, R14, R13, R12, R11 ;  /* 0x0000000c0d0e7389 */ /* 0x00006400000c000b */
[----:B01----:R-:W-:Y:S01]  /*2a6c0*/  ENDCOLLECTIVE ;  /* 0x000000000000791b */ /* 0x003fe20003800000 */
.L_x_839:
[----:B------:R-:W-:Y:S02]  /*2a6d0*/  IMAD.MOV.U32 R13, RZ, RZ, R63 ;  /* 0x000000ffff0d7224 */ /* 0x000fe400078e003f */
[----:B------:R-:W-:Y:S01]  /*2a6e0*/  IMAD.MOV.U32 R12, RZ, RZ, R0 ;  /* 0x000000ffff0c7224 */ /* 0x000fe200078e0000 */
[----:B------:R-:W-:-:S07]  /*2a6f0*/  MOV R52, R14 ;  /* 0x0000000e00347202 */ /* 0x000fce0000000f00 */
[----:B------:R-:W-:Y:S05]  /*2a700*/  WARPSYNC.COLLECTIVE R15, `(.L_x_840) ;  /* 0x000000000f087348 */ /* 0x000fea0003c00000 */
[----:B------:R0:W1:Y:S02]  /*2a710*/  SHFL.IDX P6, R14, R13, R12, R11 ;  /* 0x0000000c0d0e7389 */ /* 0x00006400000c000b */
[----:B01----:R-:W-:Y:S01]  /*2a720*/  ENDCOLLECTIVE ;  /* 0x000000000000791b */ /* 0x003fe20003800000 */
.L_x_840:
        /* <DEDUP_REMOVED lines=8> */
.L_x_841:
[----:B------:R-:W-:Y:S01]  /*2a7b0*/  IMAD.MOV.U32 R13, RZ, RZ, R67 ;  /* 0x000000ffff0d7224 */ /* 0x000fe200078e0043 */
[----:B------:R-:W-:Y:S01]  /*2a7c0*/  MOV R12, R0 ;  /* 0x00000000000c7202 */ /* 0x000fe20000000f00 */
[----:B------:R-:W-:-:S07]  /*2a7d0*/  IMAD.MOV.U32 R54, RZ, RZ, R14 ;  /* 0x000000ffff367224 */ /* 0x000fce00078e000e */
[----:B------:R-:W-:Y:S05]  /*2a7e0*/  WARPSYNC.COLLECTIVE R15, `(.L_x_842) ;  /* 0x000000000f087348 */ /* 0x000fea0003c00000 */
[----:B------:R0:W1:Y:S02]  /*2a7f0*/  SHFL.IDX P6, R14, R13, R12, R11 ;  /* 0x0000000c0d0e7389 */ /* 0x00006400000c000b */
[----:B01----:R-:W-:Y:S01]  /*2a800*/  ENDCOLLECTIVE ;  /* 0x000000000000791b */ /* 0x003fe20003800000 */
.L_x_842:
        /* <DEDUP_REMOVED lines=8> */
.L_x_843:
[----:B------:R-:W-:Y:S02]  /*2a890*/  IMAD.MOV.U32 R13, RZ, RZ, R71 ;  /* 0x000000ffff0d7224 */ /* 0x000fe400078e0047 */
[----:B------:R-:W-:Y:S01]  /*2a8a0*/  IMAD.MOV.U32 R12, RZ, RZ, R0 ;  /* 0x000000ffff0c7224 */ /* 0x000fe200078e0000 */
[----:B------:R-:W-:-:S07]  /*2a8b0*/  MOV R56, R14 ;  /* 0x0000000e00387202 */ /* 0x000fce0000000f00 */
[----:B------:R-:W-:Y:S05]  /*2a8c0*/  WARPSYNC.COLLECTIVE R15, `(.L_x_844) ;  /* 0x000000000f087348 */ /* 0x000fea0003c00000 */
[----:B------:R0:W1:Y:S02]  /*2a8d0*/  SHFL.IDX P6, R14, R13, R12, R11 ;  /* 0x0000000c0d0e7389 */ /* 0x00006400000c000b */
[----:B01----:R-:W-:Y:S01]  /*2a8e0*/  ENDCOLLECTIVE ;  /* 0x000000000000791b */ /* 0x003fe20003800000 */
.L_x_844:
        /* <DEDUP_REMOVED lines=8> */
.L_x_845:
[----:B------:R-:W-:Y:S01]  /*2a970*/  IMAD.MOV.U32 R13, RZ, RZ, R75 ;  /* 0x000000ffff0d7224 */ /* 0x000fe200078e004b */
[----:B------:R-:W-:Y:S01]  /*2a980*/  MOV R12, R0 ;  /* 0x00000000000c7202 */ /* 0x000fe20000000f00 */
[----:B------:R-:W-:-:S07]  /*2a990*/  IMAD.MOV.U32 R58, RZ, RZ, R14 ;  /* 0x000000ffff3a7224 */ /* 0x000fce00078e000e */
[----:B------:R-:W-:Y:S05]  /*2a9a0*/  WARPSYNC.COLLECTIVE R15, `(.L_x_846) ;  /* 0x000000000f087348 */ /* 0x000fea0003c00000 */
[----:B------:R0:W1:Y:S02]  /*2a9b0*/  SHFL.IDX P6, R14, R13, R12, R11 ;  /* 0x0000000c0d0e7389 */ /* 0x00006400000c000b */
[----:B01----:R-:W-:Y:S01]  /*2a9c0*/  ENDCOLLECTIVE ;  /* 0x000000000000791b */ /* 0x003fe20003800000 */
.L_x_846:
[----:B------:R-:W-:Y:S02]  /*2a9d0*/  SEL R37, R71, R58, P0 ;  /* 0x0000003a47257207 */ /* 0x000fe40000000000 */
[----:B------:R-:W-:Y:S01]  /*2a9e0*/  SEL R39, R58, R71, P0 ;  /* 0x000000473a277207 */ /* 0x000fe20000000000 */
[----:B------:R-:W-:Y:S02]  /*2a9f0*/  IMAD.MOV.U32 R13, RZ, RZ, R77 ;  /* 0x000000ffff0d7224 */ /* 0x000fe400078e004d */
[----:B------:R-:W-:Y:S02]  /*2aa00*/  IMAD.MOV.U32 R12, RZ, RZ, R2 ;  /* 0x000000ffff0c7224 */ /* 0x000fe400078e0002 */
[----:B------:R-:W-:Y:S02]  /*2aa10*/  IMAD.MOV.U32 R2, RZ, RZ, RZ ;  /* 0x000000ffff027224 */ /* 0x000fe400078e00ff */
[----:B------:R-:W-:-:S07]  /*2aa20*/  IMAD.MOV.U32 R75, RZ, RZ, R14 ;  /* 0x000000ffff4b7224 */ /* 0x000fce00078e000e */
[----:B------:R-:W-:Y:S05]  /*2aa30*/  WARPSYNC.COLLECTIVE R15, `(.L_x_847) ;  /* 0x000000000f087348 */ /* 0x000fea0003c00000 */
[----:B------:R0:W1:Y:S02]  /*2aa40*/  SHFL.IDX P6, R14, R13, R12, R11 ;  /* 0x0000000c0d0e7389 */ /* 0x00006400000c000b */
[----:B01----:R-:W-:Y:S01]  /*2aa50*/  ENDCOLLECTIVE ;  /* 0x000000000000791b */ /* 0x003fe20003800000 */
.L_x_847:
[----:B------:R-:W-:Y:S02]  /*2aa60*/  SEL R12, R9, R20, P0 ;  /* 0x00000014090c7207 */ /* 0x000fe40000000000 */
[----:B------:R-:W-:Y:S02]  /*2aa70*/  SEL R11, R48, R51, P0 ;  /* 0x00000033300b7207 */ /* 0x000fe40000000000 */
[----:B------:R-:W-:Y:S02]  /*2aa80*/  SEL R13, R55, R50, P0 ;  /* 0x00000032370d7207 */ /* 0x000fe40000000000 */
[----:B------:R-:W-:Y:S02]  /*2aa90*/  SEL R15, R50, R55, P0 ;  /* 0x00000037320f7207 */ /* 0x000fe40000000000 */
[----:B------:R-:W-:Y:S02]  /*2aaa0*/  MOV R60, R14 ;  /* 0x0000000e003c7202 */ /* 0x000fe40000000f00 */
[----:B------:R-:W-:-:S02]  /*2aab0*/  SEL R14, R20, R9, P0 ;  /* 0x00000009140e7207 */ /* 0x000fc40000000000 */
[----:B------:R-:W-:Y:S01]  /*2aac0*/  SEL R9, R51, R48, P0 ;  /* 0x0000003033097207 */ /* 0x000fe20000000000 */
[----:B------:R-:W-:Y:S06]  /*2aad0*/  BRA `(.L_x_848) ;  /* 0xffffff4c00007947 */ /* 0x000fec000383ffff */
.L_x_620:
[----:B------:R-:W-:Y:S01]  /*2aae0*/  IMAD.MOV.U32 R13, RZ, RZ, R3 ;  /* 0x000000ffff0d7224 */ /* 0x000fe200078e0003 */
[----:B------:R-:W-:Y:S01]  /*2aaf0*/  MOV R11, 0x181f ;  /* 0x0000181f000b7802 */ /* 0x000fe20000000f00 */
[----:B------:R-:W-:Y:S02]  /*2ab00*/  IMAD.MOV.U32 R12, RZ, RZ, RZ ;  /* 0x000000ffff0c7224 */ /* 0x000fe400078e00ff */
[----:B------:R-:W-:-:S07]  /*2ab10*/  IMAD.MOV.U32 R15, RZ, RZ, -0x1 ;  /* 0xffffffffff0f7424 */ /* 0x000fce00078e00ff */
[----:B01----:R-:W-:Y:S05]  /*2ab20*/  WARPSYNC.COLLECTIVE R15, `(.L_x_849) ;  /* 0x000000000f087348 */ /* 0x003fea0003c00000 */
[----:B------:R2:W3:Y:S02]  /*2ab30*/  SHFL.IDX P6, R14, R13, R12, R11 ;  /* 0x0000000c0d0e7389 */ /* 0x0004e400000c000b */
[----:B0123--:R-:W-:Y:S01]  /*2ab40*/  ENDCOLLECTIVE ;  /* 0x000000000000791b */ /* 0x00ffe20003800000 */
.L_x_849:
[----:B------:R-:W-:Y:S02]  /*2ab50*/  IMAD.MOV.U32 R13, RZ, RZ, R2 ;  /* 0x000000ffff0d7224 */ /* 0x000fe400078e0002 */
[----:B------:R-:W-:-:S07]  /*2ab60*/  IMAD.MOV.U32 R0, RZ, RZ, R14 ;  /* 0x000000ffff007224 */ /* 0x000fce00078e000e */
[----:B------:R-:W-:Y:S05]  /*2ab70*/  WARPSYNC.COLLECTIVE R15, `(.L_x_850) ;  /* 0x000000000f087348 */ /* 0x000fea0003c00000 */
[----:B------:R0:W1:Y:S02]  /*2ab80*/  SHFL.IDX P6, R14, R13, R12, R11 ;  /* 0x0000000c0d0e7389 */ /* 0x00006400000c000b */
[----:B01----:R-:W-:Y:S01]  /*2ab90*/  ENDCOLLECTIVE ;  /* 0x000000000000791b */ /* 0x003fe20003800000 */
.L_x_850:
[----:B------:R-:W-:Y:S05]  /*2aba0*/  BRA `(.L_x_851) ;  /* 0xffffff6000647947 */ /* 0x000fea000383ffff */
.L_x_623:
[----:B------:R-:W-:Y:S01]  /*2abb0*/  BSSY B1, `(.L_x_852) ;  /* 0x0000008000017945 */ /* 0x000fe20003800000 */
[----:B------:R-:W-:Y:S01]  /*2abc0*/  MOV R13, R3 ;  /* 0x00000003000d7202 */ /* 0x000fe20000000f00 */
[----:B------:R-:W-:Y:S02]  /*2abd0*/  IMAD.MOV.U32 R12, RZ, RZ, 0x1 ;  /* 0x00000001ff0c7424 */ /* 0x000fe400078e00ff */
[----:B------:R-:W-:Y:S02]  /*2abe0*/  IMAD.MOV.U32 R11, RZ, RZ, 0x181f ;  /* 0x0000181fff0b7424 */ /* 0x000fe400078e00ff */
[----:B---3--:R-:W-:-:S07]  /*2abf0*/  IMAD.MOV.U32 R15, RZ, RZ, -0x1 ;  /* 0xffffffffff0f7424 */ /* 0x008fce00078e00ff */
[----:B012-4-:R-:W-:Y:S05]  /*2ac00*/  WARPSYNC.COLLECTIVE R15, `(.L_x_853) ;  /* 0x000000000f087348 */ /* 0x017fea0003c00000 */
[----:B----4-:R3:W4:Y:S02]  /*2ac10*/  SHFL.IDX P6, R14, R13, R12, R11 ;  /* 0x0000000c0d0e7389 */ /* 0x01072400000c000b */
[----:B01234-:R-:W-:Y:S01]  /*2ac20*/  ENDCOLLECTIVE ;  /* 0x000000000000791b */ /* 0x01ffe20003800000 */
.L_x_853:
[----:B------:R-:W-:Y:S05]  /*2ac30*/  BSYNC B1 ;  /* 0x0000000000017941 */ /* 0x000fea0003800000 */
.L_x_852:
[----:B------:R-:W-:Y:S01]  /*2ac40*/  IMAD.MOV.U32 R13, RZ, RZ, R2 ;  /* 0x000000ffff0d7224 */ /* 0x000fe200078e0002 */
[----:B------:R-:W-:Y:S01]  /*2ac50*/  MOV R15, 0xffffffff ;  /* 0xffffffff000f7802 */ /* 0x000fe20000000f00 */
[----:B------:R-:W-:Y:S01]  /*2ac60*/  IMAD.MOV.U32 R12, RZ, RZ, 0x1 ;  /* 0x00000001ff0c7424 */ /* 0x000fe200078e00ff */
[----:B------:R-:W-:Y:S01]  /*2ac70*/  MOV R0, R14 ;  /* 0x0000000e00007202 */ /* 0x000fe20000000f00 */
[----:B------:R-:W-:-:S07]  /*2ac80*/  IMAD.MOV.U32 R11, RZ, RZ, 0x181f ;  /* 0x0000181fff0b7424 */ /* 0x000fce00078e00ff */
[----:B------:R-:W-:Y:S05]  /*2ac90*/  WARPSYNC.COLLECTIVE R15, `(.L_x_854) ;  /* 0x000000000f087348 */ /* 0x000fea0003c00000 */
[----:B------:R0:W1:Y:S02]  /*2aca0*/  SHFL.IDX P6, R14, R13, R12, R11 ;  /* 0x0000000c0d0e7389 */ /* 0x00006400000c000b */
[----:B01----:R-:W-:Y:S01]  /*2acb0*/  ENDCOLLECTIVE ;  /* 0x000000000000791b */ /* 0x003fe20003800000 */
.L_x_854:
[----:B------:R-:W-:Y:S05]  /*2acc0*/  BRA `(.L_x_855) ;  /* 0xffffff6000707947 */ /* 0x000fea000383ffff */
.L_x_626:
[----:B------:R-:W-:Y:S01]  /*2acd0*/  BSSY B1, `(.L_x_856) ;  /* 0x0000008000017945 */ /* 0x000fe20003800000 */
[----:B------:R-:W-:Y:S01]  /*2ace0*/  IMAD.MOV.U32 R13, RZ, RZ, R3 ;  /* 0x000000ffff0d7224 */ /* 0x000fe200078e0003 */
[----:B0-----:R-:W-:Y:S01]  /*2acf0*/  MOV R15, 0xffffffff ;  /* 0xffffffff000f7802 */ /* 0x001fe20000000f00 */
[----:B------:R-:W-:Y:S02]  /*2ad00*/  IMAD.MOV.U32 R12, RZ, RZ, 0x2 ;  /* 0x00000002ff0c7424 */ /* 0x000fe400078e00ff */
[----:B------:R-:W-:-:S07]  /*2ad10*/  IMAD.MOV.U32 R11, RZ, RZ, 0x181f ;  /* 0x0000181fff0b7424 */ /* 0x000fce00078e00ff */
[----:B-1234-:R-:W-:Y:S05]  /*2ad20*/  WARPSYNC.COLLECTIVE R15, `(.L_x_857) ;  /* 0x000000000f087348 */ /* 0x01efea0003c00000 */
[----:B----4-:R0:W4:Y:S02]  /*2ad30*/  SHFL.IDX P6, R14, R13, R12, R11 ;  /* 0x0000000c0d0e7389 */ /* 0x01012400000c000b */
[----:B01234-:R-:W-:Y:S01]  /*2ad40*/  ENDCOLLECTIVE ;  /* 0x000000000000791b */ /* 0x01ffe20003800000 */
.L_x_857:
[----:B------:R-:W-:Y:S05]  /*2ad50*/  BSYNC B1 ;  /* 0x0000000000017941 */ /* 0x000fea0003800000 */
.L_x_856:
        /* <DEDUP_REMOVED lines=8> */
.L_x_858:
[----:B------:R-:W-:Y:S05]  /*2ade0*/  BRA `(.L_x_859) ;  /* 0xffffff6000787947 */ /* 0x000fea000383ffff */
.L_x_629:
[----:B------:R-:W-:Y:S01]  /*2adf0*/  BSSY B1, `(.L_x_860) ;  /* 0x0000008000017945 */ /* 0x000fe20003800000 */
[----:B------:R-:W-:Y:S01]  /*2ae00*/  IMAD.MOV.U32 R13, RZ, RZ, R3 ;  /* 0x000000ffff0d7224 */ /* 0x000fe200078e0003 */
[----:B------:R-:W-:Y:S01]  /*2ae10*/  MOV R11, 0x181f ;  /* 0x0000181f000b7802 */ /* 0x000fe20000000f00 */
[----:B------:R-:W-:Y:S02]  /*2ae20*/  IMAD.MOV.U32 R12, RZ, RZ, 0x3 ;  /* 0x00000003ff0c7424 */ /* 0x000fe400078e00ff */
[----:B0-----:R-:W-:-:S07]  /*2ae30*/  IMAD.MOV.U32 R15, RZ, RZ, -0x1 ;  /* 0xffffffffff0f7424 */ /* 0x001fce00078e00ff */
[----:B-1234-:R-:W-:Y:S05]  /*2ae40*/  WARPSYNC.COLLECTIVE R15, `(.L_x_861) ;  /* 0x000000000f087348 */ /* 0x01efea0003c00000 */
[----:B------:R0:W0:Y:S02]  /*2ae50*/  SHFL.IDX P6, R14, R13, R12, R11 ;  /* 0x0000000c0d0e7389 */ /* 0x00002400000c000b */
[----:B01234-:R-:W-:Y:S01]  /*2ae60*/  ENDCOLLECTIVE ;  /* 0x000000000000791b */ /* 0x01ffe20003800000 */
.L_x_861:
[----:B------:R-:W-:Y:S05]  /*2ae70*/  BSYNC B1 ;  /* 0x0000000000017941 */ /* 0x000fea0003800000 */
.L_x_860:
        /* <DEDUP_REMOVED lines=8> */
.L_x_862:
[----:B------:R-:W-:Y:S05]  /*2af00*/  BRA `(.L_x_863) ;  /* 0xffffff6000807947 */ /* 0x000fea000383ffff */
.L_x_645:
[----:B0-----:R-:W0:Y:S01]  /*2af10*/  S2R R8, SR_TID.X ;  /* 0x0000000000087919 */ /* 0x001e220000002100 */
[----:B------:R-:W-:Y:S01]  /*2af20*/  BSSY B1, `(.L_x_864) ;  /* 0x000000a000017945 */ /* 0x000fe20003800000 */
[----:B------:R-:W-:Y:S01]  /*2af30*/  MOV R12, RZ ;  /* 0x000000ff000c7202 */ /* 0x000fe20000000f00 */
[----:B------:R-:W-:Y:S02]  /*2af40*/  IMAD.MOV.U32 R11, RZ, RZ, 0x1f ;  /* 0x0000001fff0b7424 */ /* 0x000fe400078e00ff */
[----:B------:R-:W-:Y:S01]  /*2af50*/  IMAD.MOV.U32 R15, RZ, RZ, -0x1 ;  /* 0xffffffffff0f7424 */ /* 0x000fe200078e00ff */
[----:B0-----:R-:W-:-:S04]  /*2af60*/  SHF.R.U32.HI R8, RZ, 0x5, R8 ;  /* 0x00000005ff087819 */ /* 0x001fc80000011608 */
[----:B------:R-:W-:-:S05]  /*2af70*/  LOP3.LUT R8, R8, 0x3, RZ, 0xc0, !PT ;  /* 0x0000000308087812 */ /* 0x000fca00078ec0ff */
[----:B------:R-:W-:-:S07]  /*2af80*/  IMAD.MOV.U32 R13, RZ, RZ, R8 ;  /* 0x000000ffff0d7224 */ /* 0x000fce00078e0008 */
[----:B------:R-:W-:Y:S05]  /*2af90*/  WARPSYNC.COLLECTIVE R15, `(.L_x_865) ;  /* 0x000000000f087348 */ /* 0x000fea0003c00000 */
[----:B------:R0:W1:Y:S02]  /*2afa0*/  SHFL.IDX P6, R14, R13, R12, R11 ;  /* 0x0000000c0d0e7389 */ /* 0x00006400000c000b */
[----:B01----:R-:W-:Y:S01]  /*2afb0*/  ENDCOLLECTIVE ;  /* 0x000000000000791b */ /* 0x003fe20003800000 */
.L_x_865:
[----:B------:R-:W-:Y:S05]  /*2afc0*/  BSYNC B1 ;  /* 0x0000000000017941 */ /* 0x000fea0003800000 */
.L_x_864:
[----:B------:R-:W-:Y:S05]  /*2afd0*/  BRA `(.L_x_866) ;  /* 0xffffff7400847947 */ /* 0x000fea000383ffff */
.L_x_647:
[----:B------:R-:W-:Y:S01]  /*2afe0*/  BSSY B1, `(.L_x_867) ;  /* 0x0000006000017945 */ /* 0x000fe20003800000 */
[----:B------:R-:W-:-:S07]  /*2aff0*/  IMAD.MOV.U32 R15, RZ, RZ, -0x1 ;  /* 0xffffffffff0f7424 */ /* 0x000fce00078e00ff */
[----:B01----:R-:W-:Y:S05]  /*2b000*/  WARPSYNC.COLLECTIVE R15, `(.L_x_868) ;  /* 0x000000000f0c7348 */ /* 0x003fea0003c00000 */
[----:B------:R-:W-:Y:S02]  /*2b010*/  ELECT P6, UR62, PT ;  /* 0x00000000003e782f */ /* 0x000fe400038c0000 */
[----:B------:R-:W-:Y:S01]  /*2b020*/  MOV R14, UR62 ;  /* 0x0000003e000e7c02 */ /* 0x000fe20008000f00 */
[----:B01----:R-:W-:Y:S10]  /*2b030*/  ENDCOLLECTIVE ;  /* 0x000000000000791b */ /* 0x003ff40003800000 */
.L_x_868:
[----:B------:R-:W-:Y:S05]  /*2b040*/  BSYNC B1 ;  /* 0x0000000000017941 */ /* 0x000fea0003800000 */
.L_x_867:
[----:B------:R-:W-:Y:S05]  /*2b050*/  BRA `(.L_x_646) ;  /* 0xffffff74007c7947 */ /* 0x000fea000383ffff */
.L_x_649:
[----:B-1----:R1:W2:Y:S02]  /*2b060*/  SYNCS.PHASECHK.TRANS64.TRYWAIT P0, [R22+URZ+0x29820], R5 ;  /* 0x02982005160075a7 */ /* 0x0022a4000800017f */
[----:B--2---:R-:W-:Y:S05]  /*2b070*/  @!P0 NANOSLEEP.SYNCS 0x989680 ;  /* 0x009896800000895d */ /* 0x004fea0003900000 */
[----:B------:R-:W2:Y:S02]  /*2b080*/  @!P0 SYNCS.PHASECHK.TRANS64 P0, [R22+URZ+0x29820], R5 ;  /* 0x02982005160085a7 */ /* 0x000ea4000800007f */
[----:B--2---:R-:W-:Y:S05]  /*2b090*/  @!P0 BRA `(.L_x_649) ;  /* 0xfffffffc00f08947 */ /* 0x004fea000383ffff */
[----:B------:R-:W-:Y:S05]  /*2b0a0*/  BRA `(.L_x_869) ;  /* 0xffffff74008c7947 */ /* 0x000fea000383ffff */
.L_x_653:
[----:B0-----:R0:W2:Y:S02]  /*2b0b0*/  SYNCS.PHASECHK.TRANS64.TRYWAIT P0, [R9+URZ+0x298a0], R8 ;  /* 0x0298a008090075a7 */ /* 0x0010a4000800017f */
[----:B--2---:R-:W-:Y:S05]  /*2b0c0*/  @!P0 NANOSLEEP.SYNCS 0x989680 ;  /* 0x009896800000895d */ /* 0x004fea0003900000 */
[----:B------:R-:W2:Y:S02]  /*2b0d0*/  @!P0 SYNCS.PHASECHK.TRANS64 P0, [R9+URZ+0x298a0], R8 ;  /* 0x0298a008090085a7 */ /* 0x000ea4000800007f */
[----:B--2---:R-:W-:Y:S05]  /*2b0e0*/  @!P0 BRA `(.L_x_653) ;  /* 0xfffffffc00f08947 */ /* 0x004fea000383ffff */
[----:B------:R-:W-:Y:S05]  /*2b0f0*/  BRA `(.L_x_870) ;  /* 0xffffff7400a47947 */ /* 0x000fea000383ffff */
.L_x_660:
[----:B-1----:R1:W2:Y:S02]  /*2b100*/  SYNCS.PHASECHK.TRANS64.TRYWAIT P0, [R9+URZ+0x298c0], R8 ;  /* 0x0298c008090075a7 */ /* 0x0022a4000800017f */
[----:B--2---:R-:W-:Y:S05]  /*2b110*/  @!P0 NANOSLEEP.SYNCS 0x989680 ;  /* 0x009896800000895d */ /* 0x004fea0003900000 */
[----:B------:R-:W2:Y:S02]  /*2b120*/  @!P0 SYNCS.PHASECHK.TRANS64 P0, [R9+URZ+0x298c0], R8 ;  /* 0x0298c008090085a7 */ /* 0x000ea4000800007f */
[----:B--2---:R-:W-:Y:S05]  /*2b130*/  @!P0 BRA `(.L_x_660) ;  /* 0xfffffffc00f08947 */ /* 0x004fea000383ffff */
[----:B------:R-:W-:Y:S05]  /*2b140*/  BRA `(.L_x_871) ;  /* 0xffffff7800987947 */ /* 0x000fea000383ffff */
.L_x_667:
[----:B0-----:R0:W2:Y:S02]  /*2b150*/  SYNCS.PHASECHK.TRANS64.TRYWAIT P1, [R8+URZ+0x298a0], R7 ;  /* 0x0298a007080075a7 */ /* 0x0010a4000802017f */
[----:B--2---:R-:W-:Y:S05]  /*2b160*/  @!P1 NANOSLEEP.SYNCS 0x989680 ;  /* 0x009896800000995d */ /* 0x004fea0003900000 */
[----:B------:R-:W2:Y:S02]  /*2b170*/  @!P1 SYNCS.PHASECHK.TRANS64 P1, [R8+URZ+0x298a0], R7 ;  /* 0x0298a007080095a7 */ /* 0x000ea4000802007f */
[----:B--2---:R-:W-:Y:S05]  /*2b180*/  @!P1 BRA `(.L_x_667) ;  /* 0xfffffffc00f09947 */ /* 0x004fea000383ffff */
[----:B------:R-:W-:Y:S05]  /*2b190*/  BRA `(.L_x_872) ;  /* 0xffffff7c00587947 */ /* 0x000fea000383ffff */
.L_x_674:
[----:B-1----:R1:W2:Y:S02]  /*2b1a0*/  SYNCS.PHASECHK.TRANS64.TRYWAIT P1, [R8+URZ+0x298c0], R7 ;  /* 0x0298c007080075a7 */ /* 0x0022a4000802017f */
[----:B--2---:R-:W-:Y:S05]  /*2b1b0*/  @!P1 NANOSLEEP.SYNCS 0x989680 ;  /* 0x009896800000995d */ /* 0x004fea0003900000 */
[----:B------:R-:W2:Y:S02]  /*2b1c0*/  @!P1 SYNCS.PHASECHK.TRANS64 P1, [R8+URZ+0x298c0], R7 ;  /* 0x0298c007080095a7 */ /* 0x000ea4000802007f */
[----:B--2---:R-:W-:Y:S05]  /*2b1d0*/  @!P1 BRA `(.L_x_674) ;  /* 0xfffffffc00f09947 */ /* 0x004fea000383ffff */
[----:B------:R-:W-:Y:S05]  /*2b1e0*/  BRA `(.L_x_873) ;  /* 0xffffff8000487947 */ /* 0x000fea000383ffff */
.L_x_689:
[----:B------:R-:W-:Y:S01]  /*2b1f0*/  SHF.R.U32.HI R8, RZ, 0x5, R21 ;  /* 0x00000005ff087819 */ /* 0x000fe20000011615 */
[----:B------:R-:W-:Y:S01]  /*2b200*/  BSSY B0, `(.L_x_874) ;  /* 0x0000009000007945 */ /* 0x000fe20003800000 */
[----:B--2---:R-:W-:Y:S02]  /*2b210*/  IMAD.MOV.U32 R12, RZ, RZ, RZ ;  /* 0x000000ffff0c7224 */ /* 0x004fe400078e00ff */
[----:B------:R-:W-:Y:S01]  /*2b220*/  LOP3.LUT R8, R8, 0x3, RZ, 0xc0, !PT ;  /* 0x0000000308087812 */ /* 0x000fe200078ec0ff */
[----:B------:R-:W-:Y:S02]  /*2b230*/  IMAD.MOV.U32 R11, RZ, RZ, 0x1f ;  /* 0x0000001fff0b7424 */ /* 0x000fe400078e00ff */
[----:B------:R-:W-:Y:S01]  /*2b240*/  IMAD.MOV.U32 R15, RZ, RZ, -0x1 ;  /* 0xffffffffff0f7424 */ /* 0x000fe200078e00ff */
[----:B------:R-:W-:-:S07]  /*2b250*/  MOV R13, R8 ;  /* 0x00000008000d7202 */ /* 0x000fce0000000f00 */
[----:B-----5:R-:W-:Y:S05]  /*2b260*/  WARPSYNC.COLLECTIVE R15, `(.L_x_875) ;  /* 0x000000000f087348 */ /* 0x020fea0003c00000 */
[----:B------:R0:W1:Y:S02]  /*2b270*/  SHFL.IDX P6, R14, R13, R12, R11 ;  /* 0x0000000c0d0e7389 */ /* 0x00006400000c000b */
[----:B01---5:R-:W-:Y:S01]  /*2b280*/  ENDCOLLECTIVE ;  /* 0x000000000000791b */ /* 0x023fe20003800000 */
.L_x_875:
[----:B------:R-:W-:Y:S05]  /*2b290*/  BSYNC B0 ;  /* 0x0000000000007941 */ /* 0x000fea0003800000 */
.L_x_874:
[----:B------:R-:W-:Y:S05]  /*2b2a0*/  BRA `(.L_x_876) ;  /* 0xffffff9000007947 */ /* 0x000fea000383ffff */
.L_x_692:
[----:B0-----:R-:W2:Y:S02]  /*2b2b0*/  LDL R2, [R1+0x3c] ;  /* 0x00003c0001027983 */ /* 0x001ea40000100800 */
[----:B--2---:R0:W1:Y:S02]  /*2b2c0*/  SYNCS.PHASECHK.TRANS64.TRYWAIT P0, [R0+URZ+0x29880], R2 ;  /* 0x02988002000075a7 */ /* 0x004064000800017f */
[----:B-1----:R-:W-:Y:S05]  /*2b2d0*/  @!P0 NANOSLEEP.SYNCS 0x989680 ;  /* 0x009896800000895d */ /* 0x002fea0003900000 */
[----:B------:R-:W1:Y:S02]  /*2b2e0*/  @!P0 SYNCS.PHASECHK.TRANS64 P0, [R0+URZ+0x29880], R2 ;  /* 0x02988002000085a7 */ /* 0x000e64000800007f */
[----:B-1----:R-:W-:Y:S05]  /*2b2f0*/  @!P0 BRA `(.L_x_692) ;  /* 0xfffffffc00ec8947 */ /* 0x002fea000383ffff */
[----:B------:R-:W-:Y:S05]  /*2b300*/  BRA `(.L_x_877) ;  /* 0xffffff90002c7947 */ /* 0x000fea000383ffff */
.L_x_693:
[----:B------:R-:W-:Y:S01]  /*2b310*/  BSSY B0, `(.L_x_878) ;  /* 0x0000008000007945 */ /* 0x000fe20003800000 */
[----:B------:R-:W-:Y:S01]  /*2b320*/  MOV R13, R3 ;  /* 0x00000003000d7202 */ /* 0x000fe20000000f00 */
[----:B------:R-:W-:Y:S02]  /*2b330*/  IMAD.MOV.U32 R12, RZ, RZ, RZ ;  /* 0x000000ffff0c7224 */ /* 0x000fe400078e00ff */
[----:B------:R-:W-:Y:S02]  /*2b340*/  IMAD.MOV.U32 R11, RZ, RZ, 0x1c1f ;  /* 0x00001c1fff0b7424 */ /* 0x000fe400078e00ff */
[----:B------:R-:W-:-:S07]  /*2b350*/  IMAD.MOV.U32 R15, RZ, RZ, -0x1 ;  /* 0xffffffffff0f7424 */ /* 0x000fce00078e00ff */
[----:B------:R-:W-:Y:S05]  /*2b360*/  WARPSYNC.COLLECTIVE R15, `(.L_x_879) ;  /* 0x000000000f087348 */ /* 0x000fea0003c00000 */
[----:B------:R0:W1:Y:S02]  /*2b370*/  SHFL.IDX P6, R14, R13, R12, R11 ;  /* 0x0000000c0d0e7389 */ /* 0x00006400000c000b */
[----:B01----:R-:W-:Y:S01]  /*2b380*/  ENDCOLLECTIVE ;  /* 0x000000000000791b */ /* 0x003fe20003800000 */
.L_x_879:
[----:B------:R-:W-:Y:S05]  /*2b390*/  BSYNC B0 ;  /* 0x0000000000007941 */ /* 0x000fea0003800000 */
.L_x_878:
[----:B------:R-:W-:Y:S01]  /*2b3a0*/  IMAD.MOV.U32 R13, RZ, RZ, R2 ;  /* 0x000000ffff0d7224 */ /* 0x000fe200078e0002 */
[----:B------:R-:W-:Y:S01]  /*2b3b0*/  MOV R15, 0xffffffff ;  /* 0xffffffff000f7802 */ /* 0x000fe20000000f00 */
[----:B------:R-:W-:Y:S01]  /*2b3c0*/  IMAD.MOV.U32 R12, RZ, RZ, RZ ;  /* 0x000000ffff0c7224 */ /* 0x000fe200078e00ff */
[----:B------:R-:W-:Y:S01]  /*2b3d0*/  MOV R4, R14 ;  /* 0x0000000e00047202 */ /* 0x000fe20000000f00 */
[----:B------:R-:W-:Y:S01]  /*2b3e0*/  IMAD.MOV.U32 R11, RZ, RZ, 0x1c1f ;  /* 0x00001c1fff0b7424 */ /* 0x000fe200078e00ff */
[----:B------:R-:W-:Y:S02]  /*2b3f0*/  LOP3.LUT P2, RZ, R20, 0x2, RZ, 0xc0, !PT ;  /* 0x0000000214ff7812 */ /* 0x000fe4000784c0ff */
[----:B------:R-:W0:Y:S11]  /*2b400*/  S2R R20, SR_TID.X ;  /* 0x0000000000147919 */ /* 0x000e360000002100 */
[----:B0-----:R-:W-:Y:S05]  /*2b410*/  WARPSYNC.COLLECTIVE R15, `(.L_x_880) ;  /* 0x000000000f087348 */ /* 0x001fea0003c00000 */
[----:B------:R1:W2:Y:S02]  /*2b420*/  SHFL.IDX P6, R14, R13, R12, R11 ;  /* 0x0000000c0d0e7389 */ /* 0x0002a400000c000b */
[----:B012---:R-:W-:Y:S01]  /*2b430*/  ENDCOLLECTIVE ;  /* 0x000000000000791b */ /* 0x007fe20003800000 */
.L_x_880:
[----:B------:R-:W2:Y:S01]  /*2b440*/  LDL R15, [R1+0x4] ;  /* 0x00000400010f7983 */ /* 0x000ea20000100800 */
[----:B------:R-:W-:Y:S02]  /*2b450*/  IMAD.MOV.U32 R12, RZ, RZ, R14 ;  /* 0x000000ffff0c7224 */ /* 0x000fe400078e000e */
[----:B------:R-:W-:-:S05]  /*2b460*/  IMAD.SHL.U32 R20, R20, 0x10, RZ ;  /* 0x0000001014147824 */ /* 0x000fca00078e00ff */
[----:B------:R-:W-:-:S04]  /*2b470*/  LOP3.LUT R20, R20, 0x30, RZ, 0xc0, !PT ;  /* 0x0000003014147812 */ /* 0x000fc800078ec0ff */
[----:B------:R-:W-:-:S05]  /*2b480*/  IADD3 R20, P0, R20, R12, RZ ;  /* 0x0000000c14147210 */ /* 0x000fca0007f1e0ff */
[----:B------:R-:W-:Y:S01]  /*2b490*/  IMAD.X R21, RZ, RZ, R4, P0 ;  /* 0x000000ffff157224 */ /* 0x000fe200000e0604 */
[----:B------:R-:W-:Y:S02]  /*2b4a0*/  ISETP.LT.OR P0, PT, R8, 0x1, P2 ;  /* 0x000000010800780c */ /* 0x000fe40001701670 */
[----:B------:R-:W-:Y:S01]  /*2b4b0*/  IADD3 R4, R22, R5, R37 ;  /* 0x0000000516047210 */ /* 0x000fe20007ffe025 */
[----:B------:R-:W-:Y:S02]  /*2b4c0*/  IMAD.MOV.U32 R13, RZ, RZ, R3 ;  /* 0x000000ffff0d7224 */ /* 0x000fe400078e0003 */
[----:B------:R-:W-:-:S08]  /*2b4d0*/  IMAD.MOV.U32 R12, RZ, RZ, 0x1 ;  /* 0x00000001ff0c7424 */ /* 0x000fd000078e00ff */
[----:B------:R-:W-:Y:S01]  /*2b4e0*/  @!PT LDS RZ, [RZ] ;  /* 0x00000000fffff984 */ /* 0x000fe20000000800 */
[----:B------:R-:W-:Y:S01]  /*2b4f0*/  @!PT LDS RZ, [RZ] ;  /* 0x00000000fffff984 */ /* 0x000fe20000000800 */
[----:B------:R-:W-:Y:S01]  /*2b500*/  @!PT LDS RZ, [RZ] ;  /* 0x00000000fffff984 */ /* 0x000fe20000000800 */
[----:B------:R0:W-:Y:S01]  /*2b510*/  LDGSTS.E.BYPASS.LTC128B.128 [R4+0xa400], desc[UR50][R20.64], !P0 ;  /* 0x0a40000014047fae */ /* 0x0001e2000c101d72 */
[----:B------:R-:W-:Y:S02]  /*2b520*/  ISETP.LT.OR P0, PT, R8, 0x1, P1 ;  /* 0x000000010800780c */ /* 0x000fe40000f01670 */
[----:B--2---:R-:W-:Y:S01]  /*2b530*/  IADD3 R5, R15, R4, RZ ;  /* 0x000000040f057210 */ /* 0x004fe20007ffe0ff */
[----:B------:R-:W-:-:S10]  /*2b540*/  IMAD.MOV.U32 R15, RZ, RZ, -0x1 ;  /* 0xffffffffff0f7424 */ /* 0x000fd400078e00ff */
[----:B------:R0:W-:Y:S02]  /*2b550*/  LDGSTS.E.BYPASS.LTC128B.128 [R5+0xa400], desc[UR50][R20.64+0x40], !P0 ;  /* 0x0a40004014057fae */ /* 0x0001e4000c101d72 */
[----:B0-----:R-:W-:Y:S05]  /*2b560*/  WARPSYNC.COLLECTIVE R15, `(.L_x_881) ;  /* 0x000000000f087348 */ /* 0x001fea0003c00000 */
[----:B------:R1:W2:Y:S02]  /*2b570*/  SHFL.IDX P6, R14, R13, R12, R11 ;  /* 0x0000000c0d0e7389 */ /* 0x0002a400000c000b */
[----:B012---:R-:W-:Y:S01]  /*2b580*/  ENDCOLLECTIVE ;  /* 0x000000000000791b */ /* 0x007fe20003800000 */
.L_x_881:
[----:B------:R-:W0:Y:S01]  /*2b590*/  S2R R20, SR_TID.X ;  /* 0x0000000000147919 */ /* 0x000e220000002100 */
[----:B------:R-:W-:Y:S01]  /*2b5a0*/  IMAD.MOV.U32 R13, RZ, RZ, R2 ;  /* 0x000000ffff0d7224 */ /* 0x000fe200078e0002 */
[----:B------:R-:W-:-:S07]  /*2b5b0*/  MOV R21, R14 ;  /* 0x0000000e00157202 */ /* 0x000fce0000000f00 */
[----:B0-----:R-:W-:Y:S05]  /*2b5c0*/  WARPSYNC.COLLECTIVE R15, `(.L_x_882) ;  /* 0x000000000f087348 */ /* 0x001fea0003c00000 */
[----:B------:R1:W2:Y:S02]  /*2b5d0*/  SHFL.IDX P6, R14, R13, R12, R11 ;  /* 0x0000000c0d0e7389 */ /* 0x0002a400000c000b */
[----:B012---:R-:W-:Y:S01]  /*2b5e0*/  ENDCOLLECTIVE ;  /* 0x000000000000791b */ /* 0x007fe20003800000 */
.L_x_882:
[----:B------:R-:W-:-:S05]  /*2b5f0*/  IMAD.SHL.U32 R20, R20, 0x10, RZ ;  /* 0x0000001014147824 */ /* 0x000fca00078e00ff */
[----:B------:R-:W-:Y:S01]  /*2b600*/  LOP3.LUT R20, R20, 0x30, RZ, 0xc0, !PT ;  /* 0x0000003014147812 */ /* 0x000fe200078ec0ff */
[----:B------:R-:W-:-:S05]  /*2b610*/  IMAD.MOV.U32 R12, RZ, RZ, R14 ;  /* 0x000000ffff0c7224 */ /* 0x000fca00078e000e */
[----:B------:R-:W-:-:S04]  /*2b620*/  IADD3 R20, P0, R20, R12, RZ ;  /* 0x0000000c14147210 */ /* 0x000fc80007f1e0ff */
[----:B------:R-:W-:Y:S02]  /*2b630*/  IADD3.X R21, RZ, R21, RZ, P0, !PT ;  /* 0x00000015ff157210 */ /* 0x000fe400007fe4ff */
[----:B------:R-:W-:Y:S01]  /*2b640*/  ISETP.LT.OR P0, PT, R8, 0x21, P2 ;  /* 0x000000210800780c */ /* 0x000fe20001701670 */
[----:B------:R-:W-:Y:S02]  /*2b650*/  IMAD.MOV.U32 R13, RZ, RZ, R3 ;  /* 0x000000ffff0d7224 */ /* 0x000fe400078e0003 */
[----:B------:R-:W-:-:S10]  /*2b660*/  IMAD.MOV.U32 R12, RZ, RZ, 0x2 ;  /* 0x00000002ff0c7424 */ /* 0x000fd400078e00ff */
[----:B------:R-:W-:Y:S05]  /*2b670*/  WARPSYNC.COLLECTIVE R15, `(.L_x_883) ;  /* 0x000000000f087348 */ /* 0x000fea0003c00000 */
[----:B------:R0:W1:Y:S02]  /*2b680*/  SHFL.IDX P6, R14, R13, R12, R11 ;  /* 0x0000000c0d0e7389 */ /* 0x00006400000c000b */
[----:B01----:R-:W-:Y:S01]  /*2b690*/  ENDCOLLECTIVE ;  /* 0x000000000000791b */ /* 0x003fe20003800000 */
.L_x_883:
[----:B------:R-:W-:Y:S01]  /*2b6a0*/  @!PT LDS RZ, [RZ] ;  /* 0x00000000fffff984 */ /* 0x000fe20000000800 */
[----:B------:R-:W-:Y:S01]  /*2b6b0*/  @!PT LDS RZ, [RZ] ;  /* 0x00000000fffff984 */ /* 0x000fe20000000800 */
[----:B------:R-:W-:Y:S01]  /*2b6c0*/  @!PT LDS RZ, [RZ] ;  /* 0x00000000fffff984 */ /* 0x000fe20000000800 */
[----:B------:R-:W-:Y:S01]  /*2b6d0*/  LDGSTS.E.BYPASS.LTC128B.128 [R4+0xb400], desc[UR50][R20.64], !P0 ;  /* 0x0b40000014047fae */ /* 0x000fe2000c101d72 */
[----:B------:R-:W-:-:S13]  /*2b6e0*/  ISETP.LT.OR P0, PT, R8, 0x21, P1 ;  /* 0x000000210800780c */ /* 0x000fda0000f01670 */
[----:B------:R0:W-:Y:S01]  /*2b6f0*/  LDGSTS.E.BYPASS.LTC128B.128 [R5+0xb400], desc[UR50][R20.64+0x40], !P0 ;  /* 0x0b40004014057fae */ /* 0x0001e2000c101d72 */
[----:B------:R-:W-:Y:S01]  /*2b700*/  MOV R13, R2 ;  /* 0x00000002000d7202 */ /* 0x000fe20000000f00 */
[----:B0-----:R-:W0:Y:S01]  /*2b710*/  S2R R20, SR_TID.X ;  /* 0x0000000000147919 */ /* 0x001e220000002100 */
[----:B------:R-:W-:-:S07]  /*2b720*/  IMAD.MOV.U32 R21, RZ, RZ, R14 ;  /* 0x000000ffff157224 */ /* 0x000fce00078e000e */
[----:B0-----:R-:W-:Y:S05]  /*2b730*/  WARPSYNC.COLLECTIVE R15, `(.L_x_884) ;  /* 0x000000000f087348 */ /* 0x001fea0003c00000 */
[----:B------:R1:W2:Y:S02]  /*2b740*/  SHFL.IDX P6, R14, R13, R12, R11 ;  /* 0x0000000c0d0e7389 */ /* 0x0002a400000c000b */
[----:B012---:R-:W-:Y:S01]  /*2b750*/  ENDCOLLECTIVE ;  /* 0x000000000000791b */ /* 0x007fe20003800000 */
.L_x_884:
[----:B------:R-:W-:Y:S02]  /*2b760*/  IMAD.MOV.U32 R12, RZ, RZ, R14 ;  /* 0x000000ffff0c7224 */ /* 0x000fe400078e000e */
[----:B------:R-:W-:-:S05]  /*2b770*/  IMAD.SHL.U32 R20, R20, 0x10, RZ ;  /* 0x0000001014147824 */ /* 0x000fca00078e00ff */
[----:B------:R-:W-:-:S04]  /*2b780*/  LOP3.LUT R20, R20, 0x30, RZ, 0xc0, !PT ;  /* 0x0000003014147812 */ /* 0x000fc800078ec0ff */
[----:B------:R-:W-:-:S05]  /*2b790*/  IADD3 R20, P0, R20, R12, RZ ;  /* 0x0000000c14147210 */ /* 0x000fca0007f1e0ff */
[----:B------:R-:W-:Y:S01]  /*2b7a0*/  IMAD.X R21, RZ, RZ, R21, P0 ;  /* 0x000000ffff157224 */ /* 0x000fe200000e0615 */
[----:B------:R-:W-:-:S13]  /*2b7b0*/  ISETP.LT.OR P0, PT, R8, 0x41, P2 ;  /* 0x000000410800780c */ /* 0x000fda0001701670 */
[----:B------:R-:W-:Y:S01]  /*2b7c0*/  @!PT LDS RZ, [RZ] ;  /* 0x00000000fffff984 */ /* 0x000fe20000000800 */
[----:B------:R-:W-:Y:S01]  /*2b7d0*/  @!PT LDS RZ, [RZ] ;  /* 0x00000000fffff984 */ /* 0x000fe20000000800 */
[----:B------:R-:W-:Y:S01]  /*2b7e0*/  @!PT LDS RZ, [RZ] ;  /* 0x00000000fffff984 */ /* 0x000fe20000000800 */
[----:B------:R0:W-:Y:S01]  /*2b7f0*/  LDGSTS.E.BYPASS.LTC128B.128 [R4+0xc400], desc[UR50][R20.64], !P0 ;  /* 0x0c40000014047fae */ /* 0x0001e2000c101d72 */
[----:B------:R-:W-:-:S13]  /*2b800*/  ISETP.LT.OR P0, PT, R8, 0x41, P1 ;  /* 0x000000410800780c */ /* 0x000fda0000f01670 */
[----:B------:R0:W-:Y:S04]  /*2b810*/  LDGSTS.E.BYPASS.LTC128B.128 [R5+0xc400], desc[UR50][R20.64+0x40], !P0 ;  /* 0x0c40004014057fae */ /* 0x0001e8000c101d72 */
[----:B------:R0:W5:Y:S01]  /*2b820*/  LDL.LU R21, [R1] ;  /* 0x0000000001157983 */ /* 0x0001620000300800 */
[----:B------:R-:W-:Y:S01]  /*2b830*/  MOV R13, R3 ;  /* 0x00000003000d7202 */ /* 0x000fe20000000f00 */
[----:B------:R-:W-:-:S07]  /*2b840*/  IMAD.MOV.U32 R12, RZ, RZ, 0x3 ;  /* 0x00000003ff0c7424 */ /* 0x000fce00078e00ff */
[----:B0----5:R-:W-:Y:S05]  /*2b850*/  WARPSYNC.COLLECTIVE R15, `(.L_x_885) ;  /* 0x000000000f087348 */ /* 0x021fea0003c00000 */
[----:B------:R1:W2:Y:S02]  /*2b860*/  SHFL.IDX P6, R14, R13, R12, R11 ;  /* 0x0000000c0d0e7389 */ /* 0x0002a400000c000b */
[----:B012--5:R-:W-:Y:S01]  /*2b870*/  ENDCOLLECTIVE ;  /* 0x000000000000791b */ /* 0x027fe20003800000 */
.L_x_885:
[----:B------:R-:W0:Y:S01]  /*2b880*/  S2R R20, SR_TID.X ;  /* 0x0000000000147919 */ /* 0x000e220000002100 */
[----:B------:R-:W-:Y:S02]  /*2b890*/  IMAD.MOV.U32 R13, RZ, RZ, R2 ;  /* 0x000000ffff0d7224 */ /* 0x000fe400078e0002 */
[----:B------:R-:W-:-:S07]  /*2b8a0*/  IMAD.MOV.U32 R3, RZ, RZ, R14 ;  /* 0x000000ffff037224 */ /* 0x000fce00078e000e */
[----:B0-----:R-:W-:Y:S05]  /*2b8b0*/  WARPSYNC.COLLECTIVE R15, `(.L_x_886) ;  /* 0x000000000f087348 */ /* 0x001fea0003c00000 */
[----:B------:R1:W2:Y:S02]  /*2b8c0*/  SHFL.IDX P6, R14, R13, R12, R11 ;  /* 0x0000000c0d0e7389 */ /* 0x0002a400000c000b */
[----:B012---:R-:W-:Y:S01]  /*2b8d0*/  ENDCOLLECTIVE ;  /* 0x000000000000791b */ /* 0x007fe20003800000 */
.L_x_886:
[----:B------:R-:W-:-:S04]  /*2b8e0*/  SHF.L.U32 R20, R20, 0x4, RZ ;  /* 0x0000000414147819 */ /* 0x000fc800000006ff */
[----:B------:R-:W-:Y:S01]  /*2b8f0*/  LOP3.LUT R20, R20, 0x30, RZ, 0xc0, !PT ;  /* 0x0000003014147812 */ /* 0x000fe200078ec0ff */
[----:B------:R-:W-:-:S05]  /*2b900*/  IMAD.MOV.U32 R2, RZ, RZ, R14 ;  /* 0x000000ffff027224 */ /* 0x000fca00078e000e */
[----:B------:R-:W-:-:S05]  /*2b910*/  IADD3 R2, P0, R20, R2, RZ ;  /* 0x0000000214027210 */ /* 0x000fca0007f1e0ff */
[----:B------:R-:W-:Y:S01]  /*2b920*/  IMAD.X R3, RZ, RZ, R3, P0 ;  /* 0x000000ffff037224 */ /* 0x000fe200000e0603 */
[----:B------:R-:W-:Y:S01]  /*2b930*/  ISETP.LT.OR P0, PT, R8, 0x61, P2 ;  /* 0x000000610800780c */ /* 0x000fe20001701670 */
[----:B------:R-:W-:Y:S01]  /*2b940*/  IMAD.MOV.U32 R13, RZ, RZ, R26 ;  /* 0x000000ffff0d7224 */ /* 0x000fe200078e001a */
[----:B------:R-:W-:-:S11]  /*2b950*/  MOV R12, RZ ;  /* 0x000000ff000c7202 */ /* 0x000fd60000000f00 */
[----:B------:R-:W-:Y:S05]  /*2b960*/  WARPSYNC.COLLECTIVE R15, `(.L_x_887) ;  /* 0x000000000f087348 */ /* 0x000fea0003c00000 */
[----:B------:R0:W1:Y:S02]  /*2b970*/  SHFL.IDX P6, R14, R13, R12, R11 ;  /* 0x0000000c0d0e7389 */ /* 0x00006400000c000b */
[----:B01----:R-:W-:Y:S01]  /*2b980*/  ENDCOLLECTIVE ;  /* 0x000000000000791b */ /* 0x003fe20003800000 */
.L_x_887:
[----:B------:R-:W-:Y:S01]  /*2b990*/  @!PT LDS RZ, [RZ] ;  /* 0x00000000fffff984 */ /* 0x000fe20000000800 */
[----:B------:R-:W-:Y:S01]  /*2b9a0*/  @!PT LDS RZ, [RZ] ;  /* 0x00000000fffff984 */ /* 0x000fe20000000800 */
[----:B------:R-:W-:Y:S01]  /*2b9b0*/  @!PT LDS RZ, [RZ] ;  /* 0x00000000fffff984 */ /* 0x000fe20000000800 */
[----:B------:R-:W-:Y:S01]  /*2b9c0*/  LDGSTS.E.BYPASS.LTC128B.128 [R4+0xd400], desc[UR50][R2.64], !P0 ;  /* 0x0d40000002047fae */ /* 0x000fe2000c101d72 */
[----:B------:R-:W-:-:S13]  /*2b9d0*/  ISETP.LT.OR P0, PT, R8, 0x61, P1 ;  /* 0x000000610800780c */ /* 0x000fda0000f01670 */
[----:B------:R0:W-:Y:S01]  /*2b9e0*/  LDGSTS.E.BYPASS.LTC128B.128 [R5+0xd400], desc[UR50][R2.64+0x40], !P0 ;  /* 0x0d40004002057fae */ /* 0x0001e2000c101d72 */
[----:B------:R-:W-:Y:S01]  /*2b9f0*/  ISETP.GE.AND P0, PT, R8, 0x81, PT ;  /* 0x000000810800780c */ /* 0x000fe20003f06270 */
[----:B------:R-:W-:Y:S02]  /*2ba00*/  IMAD.MOV.U32 R13, RZ, RZ, R27 ;  /* 0x000000ffff0d7224 */ /* 0x000fe400078e001b */
[----:B0-----:R-:W-:-:S10]  /*2ba10*/  IMAD.MOV.U32 R3, RZ, RZ, R14 ;  /* 0x000000ffff037224 */ /* 0x001fd400078e000e */
[----:B------:R-:W-:Y:S05]  /*2ba20*/  WARPSYNC.COLLECTIVE R15, `(.L_x_888) ;  /* 0x000000000f087348 */ /* 0x000fea0003c00000 */
[----:B------:R0:W1:Y:S02]  /*2ba30*/  SHFL.IDX P6, R14, R13, R12, R11 ;  /* 0x0000000c0d0e7389 */ /* 0x00006400000c000b */
[----:B01----:R-:W-:Y:S01]  /*2ba40*/  ENDCOLLECTIVE ;  /* 0x000000000000791b */ /* 0x003fe20003800000 */
.L_x_888:
[C---:B------:R-:W-:Y:S02]  /*2ba50*/  ISETP.GE.AND P4, PT, R8.reuse, 0x21, PT ;  /* 0x000000210800780c */ /* 0x040fe40003f86270 */
[C---:B------:R-:W-:Y:S02]  /*2ba60*/  ISETP.GE.AND P3, PT, R8.reuse, 0x41, PT ;  /* 0x000000410800780c */ /* 0x040fe40003f66270 */
[----:B------:R-:W-:Y:S01]  /*2ba70*/  ISETP.GE.AND P2, PT, R8, 0x61, PT ;  /* 0x000000610800780c */ /* 0x000fe20003f46270 */
[----:B------:R-:W-:Y:S01]  /*2ba80*/  IMAD.MOV.U32 R2, RZ, RZ, R14 ;  /* 0x000000ffff027224 */ /* 0x000fe200078e000e */
[----:B------:R-:W-:-:S04]  /*2ba90*/  LOP3.LUT R21, R21, 0xffffff7f, RZ, 0xc0, !PT ;  /* 0xffffff7f15157812 */ /* 0x000fc800078ec0ff */
[----:B------:R-:W-:-:S05]  /*2baa0*/  @P0 LOP3.LUT R21, R21, 0x80, RZ, 0xfc, !PT ;  /* 0x0000008015150812 */ /* 0x000fca00078efcff */
[----:B------:R3:W-:Y:S01]  /*2bab0*/  STL [R1], R21 ;  /* 0x0000001501007387 */ /* 0x0007e20000100800 */
[----:B------:R-:W-:Y:S05]  /*2bac0*/  BRA `(.L_x_889) ;  /* 0xffffff8c00bc7947 */ /* 0x000fea000383ffff */
.L_x_698:
[----:B-1----:R-:W2:Y:S02]  /*2bad0*/  LDL R2, [R1+0x3c] ;  /* 0x00003c0001027983 */ /* 0x002ea40000100800 */
[----:B--2---:R1:W2:Y:S02]  /*2bae0*/  SYNCS.PHASECHK.TRANS64.TRYWAIT P0, [R0+URZ+0x29840], R2 ;  /* 0x02984002000075a7 */ /* 0x0042a4000800017f */
[----:B--2---:R-:W-:Y:S05]  /*2baf0*/  @!P0 NANOSLEEP.SYNCS 0x989680 ;  /* 0x009896800000895d */ /* 0x004fea0003900000 */
[----:B------:R-:W2:Y:S02]  /*2bb00*/  @!P0 SYNCS.PHASECHK.TRANS64 P0, [R0+URZ+0x29840], R2 ;  /* 0x02984002000085a7 */ /* 0x000ea4000800007f */
[----:B--2---:R-:W-:Y:S05]  /*2bb10*/  @!P0 BRA `(.L_x_698) ;  /* 0xfffffffc00ec8947 */ /* 0x004fea000383ffff */
[----:B------:R-:W-:Y:S05]  /*2bb20*/  BRA `(.L_x_890) ;  /* 0xffffff90002c7947 */ /* 0x000fea000383ffff */
.L_x_699:
[----:B------:R-:W-:Y:S01]  /*2bb30*/  BSSY B0, `(.L_x_891) ;  /* 0x0000008000007945 */ /* 0x000fe20003800000 */
[----:B------:R-:W-:Y:S01]  /*2bb40*/  MOV R13, R6 ;  /* 0x00000006000d7202 */ /* 0x000fe20000000f00 */
[----:B------:R-:W-:Y:S02]  /*2bb50*/  IMAD.MOV.U32 R12, RZ, RZ, RZ ;  /* 0x000000ffff0c7224 */ /* 0x000fe400078e00ff */
[----:B------:R-:W-:Y:S02]  /*2bb60*/  IMAD.MOV.U32 R11, RZ, RZ, 0x1c1f ;  /* 0x00001c1fff0b7424 */ /* 0x000fe400078e00ff */
[----:B------:R-:W-:-:S07]  /*2bb70*/  IMAD.MOV.U32 R15, RZ, RZ, -0x1 ;  /* 0xffffffffff0f7424 */ /* 0x000fce00078e00ff */
[----:B0----5:R-:W-:Y:S05]  /*2bb80*/  WARPSYNC.COLLECTIVE R15, `(.L_x_892) ;  /* 0x000000000f087348 */ /* 0x021fea0003c00000 */
[----:B------:R1:W2:Y:S02]  /*2bb90*/  SHFL.IDX P6, R14, R13, R12, R11 ;  /* 0x0000000c0d0e7389 */ /* 0x0002a400000c000b */
[----:B012--5:R-:W-:Y:S01]  /*2bba0*/  ENDCOLLECTIVE ;  /* 0x000000000000791b */ /* 0x027fe20003800000 */
.L_x_892:
[----:B------:R-:W-:Y:S05]  /*2bbb0*/  BSYNC B0 ;  /* 0x0000000000007941 */ /* 0x000fea0003800000 */
.L_x_891:
[----:B------:R-:W0:Y:S01]  /*2bbc0*/  S2R R9, SR_TID.X ;  /* 0x0000000000097919 */ /* 0x000e220000002100 */
[----:B------:R-:W-:Y:S01]  /*2bbd0*/  IMAD.MOV.U32 R13, RZ, RZ, R5 ;  /* 0x000000ffff0d7224 */ /* 0x000fe200078e0005 */
[----:B------:R-:W-:Y:S01]  /*2bbe0*/  MOV R15, 0xffffffff ;  /* 0xffffffff000f7802 */ /* 0x000fe20000000f00 */
[----:B------:R-:W-:Y:S01]  /*2bbf0*/  IMAD.MOV.U32 R12, RZ, RZ, RZ ;  /* 0x000000ffff0c7224 */ /* 0x000fe200078e00ff */
[----:B------:R-:W-:Y:S01]  /*2bc00*/  MOV R2, R14 ;  /* 0x0000000e00027202 */ /* 0x000fe20000000f00 */
[----:B------:R-:W-:Y:S01]  /*2bc10*/  IMAD.MOV.U32 R11, RZ, RZ, 0x1c1f ;  /* 0x00001c1fff0b7424 */ /* 0x000fe200078e00ff */
[----:B------:R-:W-:Y:S01]  /*2bc20*/  LOP3.LUT P1, RZ, R20, 0x4, RZ, 0xc0, !PT ;  /* 0x0000000414ff7812 */ /* 0x000fe2000782c0ff */
[----:B------:R-:W-:-:S12]  /*2bc30*/  @P4 IMAD.IADD R21, R22, 0x1, R4 ;  /* 0x0000000116154824 */ /* 0x000fd800078e0204 */
[----:B0-----:R-:W-:Y:S05]  /*2bc40*/  WARPSYNC.COLLECTIVE R15, `(.L_x_893) ;  /* 0x000000000f087348 */ /* 0x001fea0003c00000 */
[----:B------:R1:W2:Y:S02]  /*2bc50*/  SHFL.IDX P6, R14, R13, R12, R11 ;  /* 0x0000000c0d0e7389 */ /* 0x0002a400000c000b */
[----:B012---:R-:W-:Y:S01]  /*2bc60*/  ENDCOLLECTIVE ;  /* 0x000000000000791b */ /* 0x007fe20003800000 */
.L_x_893:
[----:B------:R-:W-:Y:S02]  /*2bc70*/  IMAD.MOV.U32 R13, RZ, RZ, R6 ;  /* 0x000000ffff0d7224 */ /* 0x000fe400078e0006 */
[----:B------:R-:W-:Y:S02]  /*2bc80*/  IMAD.MOV.U32 R12, RZ, RZ, 0x1 ;  /* 0x00000001ff0c7424 */ /* 0x000fe400078e00ff */
[----:B------:R-:W-:Y:S01]  /*2bc90*/  IMAD.SHL.U32 R26, R9, 0x10, RZ ;  /* 0x00000010091a7824 */ /* 0x000fe200078e00ff */
[----:B------:R-:W-:Y:S01]  /*2bca0*/  @P5 IADD3 R9, R22, R4, RZ ;  /* 0x0000000416095210 */ /* 0x000fe20007ffe0ff */
[----:B------:R-:W-:Y:S01]  /*2bcb0*/  IMAD.MOV.U32 R3, RZ, RZ, R14 ;  /* 0x000000ffff037224 */ /* 0x000fe200078e000e */
[----:B------:R-:W-:Y:S02]  /*2bcc0*/  LOP3.LUT P6, RZ, R20, 0x8, RZ, 0xc0, !PT ;  /* 0x0000000814ff7812 */ /* 0x000fe400078cc0ff */
[----:B------:R-:W-:-:S04]  /*2bcd0*/  LOP3.LUT R26, R26, 0x30, RZ, 0xc0, !PT ;  /* 0x000000301a1a7812 */ /* 0x000fc800078ec0ff */
        /* <DEDUP_REMOVED lines=14> */
.L_x_894:
[----:B------:R-:W-:Y:S01]  /*2bdc0*/  @!PT LDS RZ, [RZ] ;  /* 0x00000000fffff984 */ /* 0x000fe20000000800 */
[----:B------:R-:W-:Y:S01]  /*2bdd0*/  @!PT LDS RZ, [RZ] ;  /* 0x00000000fffff984 */ /* 0x000fe20000000800 */
[----:B------:R-:W-:Y:S01]  /*2bde0*/  @!PT LDS RZ, [RZ] ;  /* 0x00000000fffff984 */ /* 0x000fe20000000800 */
[----:B------:R0:W-:Y:S01]  /*2bdf0*/  @P5 LDGSTS.E.BYPASS.LTC128B.128 [R9+0x1f400], desc[UR50][R2.64+0x80], !P1 ;  /* 0x1f40008002095fae */ /* 0x0001e2000c901d72 */
[----:B------:R-:W-:Y:S02]  /*2be00*/  LOP3.LUT P5, RZ, R20, 0x8, RZ, 0xc0, !PT ;  /* 0x0000000814ff7812 */ /* 0x000fe400078ac0ff */
[----:B------:R-:W-:Y:S01]  /*2be10*/  MOV R13, R5 ;  /* 0x00000005000d7202 */ /* 0x000fe20000000f00 */
[----:B0-----:R-:W-:Y:S02]  /*2be20*/  @P3 IMAD.IADD R9, R22, 0x1, R4 ;  /* 0x0000000116093824 */ /* 0x001fe400078e0204 */
[----:B------:R-:W-:-:S08]  /*2be30*/  IMAD.MOV.U32 R2, RZ, RZ, R14 ;  /* 0x000000ffff027224 */ /* 0x000fd000078e000e */
[----:B------:R-:W-:Y:S05]  /*2be40*/  WARPSYNC.COLLECTIVE R15, `(.L_x_895) ;  /* 0x000000000f087348 */ /* 0x000fea0003c00000 */
[----:B------:R0:W1:Y:S02]  /*2be50*/  SHFL.IDX P6, R14, R13, R12, R11 ;  /* 0x0000000c0d0e7389 */ /* 0x00006400000c000b */
[----:B01----:R-:W-:Y:S01]  /*2be60*/  ENDCOLLECTIVE ;  /* 0x000000000000791b */ /* 0x003fe20003800000 */
.L_x_895:
[----:B------:R-:W-:Y:S01]  /*2be70*/  MOV R13, R6 ;  /* 0x00000006000d7202 */ /* 0x000fe20000000f00 */
        /* <DEDUP_REMOVED lines=15> */
.L_x_896:
        /* <DEDUP_REMOVED lines=12> */
.L_x_897:
[----:B------:R-:W-:Y:S01]  /*2c030*/  IMAD.MOV.U32 R13, RZ, RZ, R6 ;  /* 0x000000ffff0d7224 */ /* 0x000fe200078e0006 */
[----:B------:R-:W-:Y:S02]  /*2c040*/  MOV R12, 0x3 ;  /* 0x00000003000c7802 */ /* 0x000fe40000000f00 */
[----:B------:R-:W-:-:S07]  /*2c050*/  MOV R3, R14 ;  /* 0x0000000e00037202 */ /* 0x000fce0000000f00 */
[----:B------:R-:W-:Y:S05]  /*2c060*/  WARPSYNC.COLLECTIVE R15, `(.L_x_898) ;  /* 0x000000000f087348 */ /* 0x000fea0003c00000 */
[----:B------:R0:W1:Y:S02]  /*2c070*/  SHFL.IDX P6, R14, R13, R12, R11 ;  /* 0x0000000c0d0e7389 */ /* 0x00006400000c000b */
[----:B01----:R-:W-:Y:S01]  /*2c080*/  ENDCOLLECTIVE ;  /* 0x000000000000791b */ /* 0x003fe20003800000 */
.L_x_898:
[----:B------:R-:W-:-:S05]  /*2c090*/  @P3 IADD3 R3, P0, R26, R3, RZ ;  /* 0x000000031a033210 */ /* 0x000fca0007f1e0ff */
[----:B------:R-:W-:-:S05]  /*2c0a0*/  @P3 IMAD.X R2, RZ, RZ, R2, P0 ;  /* 0x000000ffff023224 */ /* 0x000fca00000e0602 */
[----:B------:R-:W-:Y:S01]  /*2c0b0*/  @P3 LOP3.LUT R3, R3, R2, RZ, 0x3c, !PT ;  /* 0x0000000203033212 */ /* 0x000fe200078e3cff */
[----:B------:R-:W-:-:S03]  /*2c0c0*/  IMAD.MOV.U32 R13, RZ, RZ, R5 ;  /* 0x000000ffff0d7224 */ /* 0x000fc600078e0005 */
[----:B------:R-:W-:-:S04]  /*2c0d0*/  @P3 LOP3.LUT R2, R3, R2, RZ, 0x3c, !PT ;  /* 0x0000000203023212 */ /* 0x000fc800078e3cff */
[----:B------:R-:W-:Y:S01]  /*2c0e0*/  @P3 LOP3.LUT R3, R3, R2, RZ, 0x3c, !PT ;  /* 0x0000000203033212 */ /* 0x000fe200078e3cff */
[----:B------:R-:W-:-:S04]  /*2c0f0*/  IMAD.MOV.U32 R6, RZ, RZ, R14 ;  /* 0x000000ffff067224 */ /* 0x000fc800078e000e */
[----:B------:R-:W-:Y:S01]  /*2c100*/  @!PT LDS RZ, [RZ] ;  /* 0x00000000fffff984 */ /* 0x000fe20000000800 */
[----:B------:R-:W-:Y:S01]  /*2c110*/  @!PT LDS RZ, [RZ] ;  /* 0x00000000fffff984 */ /* 0x000fe20000000800 */
[----:B------:R-:W-:Y:S01]  /*2c120*/  @!PT LDS RZ, [RZ] ;  /* 0x00000000fffff984 */ /* 0x000fe20000000800 */
[----:B------:R0:W-:Y:S03]  /*2c130*/  @P3 LDGSTS.E.BYPASS.LTC128B.128 [R9+0x1b400], desc[UR50][R2.64], !P4 ;  /* 0x1b40000002093fae */ /* 0x0001e6000e101d72 */
[----:B0-----:R-:W-:Y:S05]  /*2c140*/  WARPSYNC.COLLECTIVE R15, `(.L_x_899) ;  /* 0x000000000f087348 */ /* 0x001fea0003c00000 */
[----:B------:R1:W2:Y:S02]  /*2c150*/  SHFL.IDX P6, R14, R13, R12, R11 ;  /* 0x0000000c0d0e7389 */ /* 0x0002a400000c000b */
[----:B012---:R-:W-:Y:S01]  /*2c160*/  ENDCOLLECTIVE ;  /* 0x000000000000791b */ /* 0x007fe20003800000 */
.L_x_899:
[----:B------:R-:W-:Y:S01]  /*2c170*/  @!PT LDS RZ, [RZ] ;  /* 0x00000000fffff984 */ /* 0x000fe20000000800 */
[----:B------:R-:W-:Y:S01]  /*2c180*/  @!PT LDS RZ, [RZ] ;  /* 0x00000000fffff984 */ /* 0x000fe20000000800 */
[----:B------:R-:W-:Y:S01]  /*2c190*/  @!PT LDS RZ, [RZ] ;  /* 0x00000000fffff984 */ /* 0x000fe20000000800 */
[----:B------:R-:W-:Y:S04]  /*2c1a0*/  @P3 LDGSTS.E.BYPASS.LTC128B.128 [R9+0x1dc00], desc[UR50][R2.64+0x40], !P5 ;  /* 0x1dc0004002093fae */ /* 0x000fe8000e901d72 */
[----:B------:R0:W-:Y:S01]  /*2c1b0*/  @P3 LDGSTS.E.BYPASS.LTC128B.128 [R9+0x20400], desc[UR50][R2.64+0x80], !P1 ;  /* 0x2040008002093fae */ /* 0x0001e2000c901d72 */
[----:B------:R-:W-:Y:S02]  /*2c1c0*/  IMAD.MOV.U32 R13, RZ, RZ, R7 ;  /* 0x000000ffff0d7224 */ /* 0x000fe400078e0007 */
[----:B------:R-:W-:Y:S02]  /*2c1d0*/  IMAD.MOV.U32 R12, RZ, RZ, RZ ;  /* 0x000000ffff0c7224 */ /* 0x000fe400078e00ff */
[----:B0-----:R-:W-:-:S07]  /*2c1e0*/  IMAD.MOV.U32 R2, RZ, RZ, R14 ;  /* 0x000000ffff027224 */ /* 0x001fce00078e000e */
[----:B------:R-:W-:Y:S05]  /*2c1f0*/  WARPSYNC.COLLECTIVE R15, `(.L_x_900) ;  /* 0x000000000f087348 */ /* 0x000fea0003c00000 */
[----:B------:R0:W1:Y:S02]  /*2c200*/  SHFL.IDX P6, R14, R13, R12, R11 ;  /* 0x0000000c0d0e7389 */ /* 0x00006400000c000b */
[----:B01----:R-:W-:Y:S01]  /*2c210*/  ENDCOLLECTIVE ;  /* 0x000000000000791b */ /* 0x003fe20003800000 */
.L_x_900:
[----:B------:R-:W-:-:S04]  /*2c220*/  @P2 IADD3 R2, P0, R26, R2, RZ ;  /* 0x000000021a022210 */ /* 0x000fc80007f1e0ff */
[----:B------:R-:W-:-:S05]  /*2c230*/  @P2 IADD3.X R3, RZ, R6, RZ, P0, !PT ;  /* 0x00000006ff032210 */ /* 0x000fca00007fe4ff */
[----:B------:R-:W-:Y:S01]  /*2c240*/  @!PT LDS RZ, [RZ] ;  /* 0x00000000fffff984 */ /* 0x000fe20000000800 */
[----:B------:R-:W-:Y:S01]  /*2c250*/  @!PT LDS RZ, [RZ] ;  /* 0x00000000fffff984 */ /* 0x000fe20000000800 */
[----:B------:R-:W-:Y:S01]  /*2c260*/  @!PT LDS RZ, [RZ] ;  /* 0x00000000fffff984 */ /* 0x000fe20000000800 */
[----:B------:R-:W-:Y:S01]  /*2c270*/  @P2 LDGSTS.E.BYPASS.LTC128B.128 [R21+0x1bc00], desc[UR50][R2.64], !P4 ;  /* 0x1bc0000002152fae */ /* 0x000fe2000e101d72 */
[----:B------:R-:W-:-:S03]  /*2c280*/  IMAD.MOV.U32 R13, RZ, RZ, R8 ;  /* 0x000000ffff0d7224 */ /* 0x000fc600078e0008 */
[----:B------:R-:W-:Y:S04]  /*2c290*/  @P2 LDGSTS.E.BYPASS.LTC128B.128 [R21+0x1e400], desc[UR50][R2.64+0x40], !P5 ;  /* 0x1e40004002152fae */ /* 0x000fe8000e901d72 */
[----:B------:R0:W-:Y:S02]  /*2c2a0*/  @P2 LDGSTS.E.BYPASS.LTC128B.128 [R21+0x20c00], desc[UR50][R2.64+0x80], !P1 ;  /* 0x20c0008002152fae */ /* 0x0001e4000c901d72 */
[----:B0-----:R-:W-:-:S07]  /*2c2b0*/  MOV R3, R14 ;  /* 0x0000000e00037202 */ /* 0x001fce0000000f00 */
[----:B------:R-:W-:Y:S05]  /*2c2c0*/  WARPSYNC.COLLECTIVE R15, `(.L_x_901) ;  /* 0x000000000f087348 */ /* 0x000fea0003c00000 */
[----:B------:R0:W1:Y:S02]  /*2c2d0*/  SHFL.IDX P6, R14, R13, R12, R11 ;  /* 0x0000000c0d0e7389 */ /* 0x00006400000c000b */
[----:B01----:R-:W-:Y:S01]  /*2c2e0*/  ENDCOLLECTIVE ;  /* 0x000000000000791b */ /* 0x003fe20003800000 */
.L_x_901:
[----:B------:R-:W-:Y:S01]  /*2c2f0*/  IMAD.MOV.U32 R2, RZ, RZ, R14 ;  /* 0x000000ffff027224 */ /* 0x000fe200078e000e */
[----:B------:R-:W-:Y:S06]  /*2c300*/  BRA `(.L_x_902) ;  /* 0xffffff8c00947947 */ /* 0x000fec000383ffff */
.L_x_706:
[----:B------:R-:W-:Y:S01]  /*2c310*/  IMAD.MOV.U32 R13, RZ, RZ, R4 ;  /* 0x000000ffff0d7224 */ /* 0x000fe200078e0004 */
[----:B------:R-:W-:Y:S01]  /*2c320*/  MOV R12, RZ ;  /* 0x000000ff000c7202 */ /* 0x000fe20000000f00 */
[----:B------:R-:W-:Y:S02]  /*2c330*/  IMAD.MOV.U32 R11, RZ, RZ, 0x1c1f ;  /* 0x00001c1fff0b7424 */ /* 0x000fe400078e00ff */
[----:B------:R-:W-:Y:S02]  /*2c340*/  IMAD.MOV.U32 R15, RZ, RZ, -0x1 ;  /* 0xffffffffff0f7424 */ /* 0x000fe400078e00ff */
[----:B-----5:R-:W-:Y:S02]  /*2c350*/  IMAD R6, R17, R8, RZ ;  /* 0x0000000811067224 */ /* 0x020fe400078e02ff */
[----:B------:R-:W-:-:S07]  /*2c360*/  IMAD.IADD R0, R10, 0x1, R0 ;  /* 0x000000010a007824 */ /* 0x000fce00078e0200 */
[----:B------:R-:W-:Y:S05]  /*2c370*/  WARPSYNC.COLLECTIVE R15, `(.L_x_903) ;  /* 0x000000000f087348 */ /* 0x000fea0003c00000 */
[----:B------:R0:W1:Y:S02]  /*2c380*/  SHFL.IDX P6, R14, R13, R12, R11 ;  /* 0x0000000c0d0e7389 */ /* 0x00006400000c000b */
[----:B01----:R-:W-:Y:S01]  /*2c390*/  ENDCOLLECTIVE ;  /* 0x000000000000791b */ /* 0x003fe20003800000 */
.L_x_903:
[C---:B------:R-:W-:Y:S02]  /*2c3a0*/  ISETP.GE.AND P0, PT, R0.reuse, R6, PT ;  /* 0x000000060000720c */ /* 0x040fe40003f06270 */
[----:B------:R-:W-:Y:S02]  /*2c3b0*/  IADD3 R7, R0, 0x20, RZ ;  /* 0x0000002000077810 */ /* 0x000fe40007ffe0ff */
[----:B------:R-:W-:Y:S01]  /*2c3c0*/  MOV R13, R5 ;  /* 0x00000005000d7202 */ /* 0x000fe20000000f00 */
[----:B------:R-:W-:-:S08]  /*2c3d0*/  IMAD.MOV.U32 R2, RZ, RZ, R14 ;  /* 0x000000ffff027224 */ /* 0x000fd000078e000e */
[----:B------:R-:W-:Y:S05]  /*2c3e0*/  WARPSYNC.COLLECTIVE R15, `(.L_x_904) ;  /* 0x000000000f087348 */ /* 0x000fea0003c00000 */
[----:B------:R0:W1:Y:S02]  /*2c3f0*/  SHFL.IDX P6, R14, R13, R12, R11 ;  /* 0x0000000c0d0e7389 */ /* 0x00006400000c000b */
[----:B01----:R-:W-:Y:S01]  /*2c400*/  ENDCOLLECTIVE ;  /* 0x000000000000791b */ /* 0x003fe20003800000 */
.L_x_904:
[----:B------:R-:W-:Y:S02]  /*2c410*/  IMAD.MOV.U32 R13, RZ, RZ, R4 ;  /* 0x000000ffff0d7224 */ /* 0x000fe400078e0004 */
[----:B------:R-:W-:Y:S02]  /*2c420*/  IMAD.MOV.U32 R12, RZ, RZ, 0x1 ;  /* 0x00000001ff0c7424 */ /* 0x000fe400078e00ff */
[----:B------:R-:W-:-:S07]  /*2c430*/  IMAD.MOV.U32 R3, RZ, RZ, R14 ;  /* 0x000000ffff037224 */ /* 0x000fce00078e000e */
[----:B------:R-:W-:Y:S05]  /*2c440*/  WARPSYNC.COLLECTIVE R15, `(.L_x_905) ;  /* 0x000000000f087348 */ /* 0x000fea0003c00000 */
[----:B------:R0:W1:Y:S02]  /*2c450*/  SHFL.IDX P6, R14, R13, R12, R11 ;  /* 0x0000000c0d0e7389 */ /* 0x00006400000c000b */
[----:B01----:R-:W-:Y:S01]  /*2c460*/  ENDCOLLECTIVE ;  /* 0x000000000000791b */ /* 0x003fe20003800000 */
.L_x_905:
[----:B------:R-:W-:-:S05]  /*2c470*/  @!P0 IADD3 R3, P4, R20, R3, RZ ;  /* 0x0000000314038210 */ /* 0x000fca0007f9e0ff */
[----:B------:R-:W-:-:S05]  /*2c480*/  @!P0 IMAD.X R2, RZ, RZ, R2, P4 ;  /* 0x000000ffff028224 */ /* 0x000fca00020e0602 */
[-C--:B------:R-:W-:Y:S02]  /*2c490*/  @!P0 LOP3.LUT R3, R3, R2.reuse, RZ, 0x3c, !PT ;  /* 0x0000000203038212 */ /* 0x080fe400078e3cff */
[----:B------:R-:W-:Y:S02]  /*2c4a0*/  MOV R13, R5 ;  /* 0x00000005000d7202 */ /* 0x000fe40000000f00 */
[----:B------:R-:W-:-:S04]  /*2c4b0*/  @!P0 LOP3.LUT R2, R3, R2, RZ, 0x3c, !PT ;  /* 0x0000000203028212 */ /* 0x000fc800078e3cff */
[----:B------:R-:W-:-:S05]  /*2c4c0*/  @!P0 LOP3.LUT R3, R3, R2, RZ, 0x3c, !PT ;  /* 0x0000000203038212 */ /* 0x000fca00078e3cff */
[----:B------:R-:W-:Y:S01]  /*2c4d0*/  @!PT LDS RZ, [RZ] ;  /* 0x00000000fffff984 */ /* 0x000fe20000000800 */
[----:B------:R-:W-:Y:S01]  /*2c4e0*/  @!PT LDS RZ, [RZ] ;  /* 0x00000000fffff984 */ /* 0x000fe20000000800 */
[----:B------:R-:W-:Y:S01]  /*2c4f0*/  @!PT LDS RZ, [RZ] ;  /* 0x00000000fffff984 */ /* 0x000fe20000000800 */
[----:B------:R-:W-:Y:S04]  /*2c500*/  @!P0 LDGSTS.E.BYPASS.LTC128B.128 [R9+0x14400], desc[UR50][R2.64], !P3 ;  /* 0x1440000002098fae */ /* 0x000fe8000d901d72 */
[----:B------:R-:W-:Y:S04]  /*2c510*/  @!P0 LDGSTS.E.BYPASS.LTC128B.128 [R9+0x16400], desc[UR50][R2.64+0x40], !P2 ;  /* 0x1640004002098fae */ /* 0x000fe8000d101d72 */
[----:B------:R0:W-:Y:S01]  /*2c520*/  @!P0 LDGSTS.E.BYPASS.LTC128B.128 [R9+0x18400], desc[UR50][R2.64+0x80], !P1 ;  /* 0x1840008002098fae */ /* 0x0001e2000c901d72 */
[----:B------:R-:W-:Y:S01]  /*2c530*/  ISETP.GE.AND P0, PT, R7, R6, PT ;  /* 0x000000060700720c */ /* 0x000fe20003f06270 */
[----:B0-----:R-:W-:-:S12]  /*2c540*/  IMAD.MOV.U32 R2, RZ, RZ, R14 ;  /* 0x000000ffff027224 */ /* 0x001fd800078e000e */
[----:B------:R-:W-:Y:S05]  /*2c550*/  WARPSYNC.COLLECTIVE R15, `(.L_x_906) ;  /* 0x000000000f087348 */ /* 0x000fea0003c00000 */
[----:B------:R0:W1:Y:S02]  /*2c560*/  SHFL.IDX P6, R14, R13, R12, R11 ;  /* 0x0000000c0d0e7389 */ /* 0x00006400000c000b */
[----:B01----:R-:W-:Y:S01]  /*2c570*/  ENDCOLLECTIVE ;  /* 0x000000000000791b */ /* 0x003fe20003800000 */
.L_x_906:
[----:B------:R-:W-:Y:S01]  /*2c580*/  MOV R13, R4 ;  /* 0x00000004000d7202 */ /* 0x000fe20000000f00 */
[----:B------:R-:W-:Y:S02]  /*2c590*/  IMAD.MOV.U32 R12, RZ, RZ, 0x2 ;  /* 0x00000002ff0c7424 */ /* 0x000fe400078e00ff */
[----:B------:R-:W-:-:S07]  /*2c5a0*/  IMAD.MOV.U32 R3, RZ, RZ, R14 ;  /* 0x000000ffff037224 */ /* 0x000fce00078e000e */
[----:B------:R-:W-:Y:S05]  /*2c5b0*/  WARPSYNC.COLLECTIVE R15, `(.L_x_907) ;  /* 0x000000000f087348 */ /* 0x000fea0003c00000 */
[----:B------:R0:W1:Y:S02]  /*2c5c0*/  SHFL.IDX P6, R14, R13, R12, R11 ;  /* 0x0000000c0d0e7389 */ /* 0x00006400000c000b */
[----:B01----:R-:W-:Y:S01]  /*2c5d0*/  ENDCOLLECTIVE ;  /* 0x000000000000791b */ /* 0x003fe20003800000 */
.L_x_907:
[----:B------:R-:W-:-:S05]  /*2c5e0*/  @!P0 IADD3 R3, P4, R20, R3, RZ ;  /* 0x0000000314038210 */ /* 0x000fca0007f9e0ff */
[----:B------:R-:W-:-:S05]  /*2c5f0*/  @!P0 IMAD.X R2, RZ, RZ, R2, P4 ;  /* 0x000000ffff028224 */ /* 0x000fca00020e0602 */
[----:B------:R-:W-:Y:S01]  /*2c600*/  @!P0 LOP3.LUT R3, R3, R2, RZ, 0x3c, !PT ;  /* 0x0000000203038212 */ /* 0x000fe200078e3cff */
[----:B------:R-:W-:-:S03]  /*2c610*/  IMAD.MOV.U32 R13, RZ, RZ, R5 ;  /* 0x000000ffff0d7224 */ /* 0x000fc600078e0005 */
[----:B------:R-:W-:-:S04]  /*2c620*/  @!P0 LOP3.LUT R2, R3, R2, RZ, 0x3c, !PT ;  /* 0x0000000203028212 */ /* 0x000fc800078e3cff */
[----:B------:R-:W-:-:S05]  /*2c630*/  @!P0 LOP3.LUT R3, R3, R2, RZ, 0x3c, !PT ;  /* 0x0000000203038212 */ /* 0x000fca00078e3cff */
[----:B------:R-:W-:Y:S01]  /*2c640*/  @!PT LDS RZ, [RZ] ;  /* 0x00000000fffff984 */ /* 0x000fe20000000800 */
[----:B------:R-:W-:Y:S01]  /*2c650*/  @!PT LDS RZ, [RZ] ;  /* 0x00000000fffff984 */ /* 0x000fe20000000800 */
[----:B------:R-:W-:Y:S01]  /*2c660*/  @!PT LDS RZ, [RZ] ;  /* 0x00000000fffff984 */ /* 0x000fe20000000800 */
[----:B------:R-:W-:Y:S04]  /*2c670*/  @!P0 LDGSTS.E.BYPASS.LTC128B.128 [R9+0x14c00], desc[UR50][R2.64], !P3 ;  /* 0x14c0000002098fae */ /* 0x000fe8000d901d72 */
[----:B------:R-:W-:Y:S04]  /*2c680*/  @!P0 LDGSTS.E.BYPASS.LTC128B.128 [R9+0x16c00], desc[UR50][R2.64+0x40], !P2 ;  /* 0x16c0004002098fae */ /* 0x000fe8000d101d72 */
[----:B------:R0:W-:Y:S02]  /*2c690*/  @!P0 LDGSTS.E.BYPASS.LTC128B.128 [R9+0x18c00], desc[UR50][R2.64+0x80], !P1 ;  /* 0x18c0008002098fae */ /* 0x0001e4000c901d72 */
[----:B0-----:R-:W-:-:S05]  /*2c6a0*/  VIADD R2, R0, 0x40 ;  /* 0x0000004000027836 */ /* 0x001fca0000000000 */
[----:B------:R-:W-:Y:S01]  /*2c6b0*/  ISETP.GE.AND P0, PT, R2, R6, PT ;  /* 0x000000060200720c */ /* 0x000fe20003f06270 */
[----:B------:R-:W-:-:S12]  /*2c6c0*/  IMAD.MOV.U32 R2, RZ, RZ, R14 ;  /* 0x000000ffff027224 */ /* 0x000fd800078e000e */
[----:B------:R-:W-:Y:S05]  /*2c6d0*/  WARPSYNC.COLLECTIVE R15, `(.L_x_908) ;  /* 0x000000000f087348 */ /* 0x000fea0003c00000 */
[----:B------:R0:W1:Y:S02]  /*2c6e0*/  SHFL.IDX P6, R14, R13, R12, R11 ;  /* 0x0000000c0d0e7389 */ /* 0x00006400000c000b */
[----:B01----:R-:W-:Y:S01]  /*2c6f0*/  ENDCOLLECTIVE ;  /* 0x000000000000791b */ /* 0x003fe20003800000 */
.L_x_908:
[----:B------:R-:W-:Y:S02]  /*2c700*/  IMAD.MOV.U32 R13, RZ, RZ, R4 ;  /* 0x000000ffff0d7224 */ /* 0x000fe400078e0004 */
[----:B------:R-:W-:Y:S01]  /*2c710*/  IMAD.MOV.U32 R12, RZ, RZ, 0x3 ;  /* 0x00000003ff0c7424 */ /* 0x000fe200078e00ff */
[----:B------:R-:W-:-:S07]  /*2c720*/  MOV R3, R14 ;  /* 0x0000000e00037202 */ /* 0x000fce0000000f00 */
[----:B------:R-:W-:Y:S05]  /*2c730*/  WARPSYNC.COLLECTIVE R15, `(.L_x_909) ;  /* 0x000000000f087348 */ /* 0x000fea0003c00000 */
[----:B------:R0:W1:Y:S02]  /*2c740*/  SHFL.IDX P6, R14, R13, R12, R11 ;  /* 0x0000000c0d0e7389 */ /* 0x00006400000c000b */
[----:B01----:R-:W-:Y:S01]  /*2c750*/  ENDCOLLECTIVE ;  /* 0x000000000000791b */ /* 0x003fe20003800000 */
.L_x_909:
[----:B------:R-:W-:-:S05]  /*2c760*/  @!P0 IADD3 R3, P4, R20, R3, RZ ;  /* 0x0000000314038210 */ /* 0x000fca0007f9e0ff */
[----:B------:R-:W-:-:S05]  /*2c770*/  @!P0 IMAD.X R2, RZ, RZ, R2, P4 ;  /* 0x000000ffff028224 */ /* 0x000fca00020e0602 */
[----:B------:R-:W-:Y:S01]  /*2c780*/  @!P0 LOP3.LUT R3, R3, R2, RZ, 0x3c, !PT ;  /* 0x0000000203038212 */ /* 0x000fe200078e3cff */
[----:B------:R-:W-:-:S03]  /*2c790*/  IMAD.MOV.U32 R13, RZ, RZ, R5 ;  /* 0x000000ffff0d7224 */ /* 0x000fc600078e0005 */
[----:B------:R-:W-:-:S04]  /*2c7a0*/  @!P0 LOP3.LUT R2, R3, R2, RZ, 0x3c, !PT ;  /* 0x0000000203028212 */ /* 0x000fc800078e3cff */
[----:B------:R-:W-:Y:S02]  /*2c7b0*/  @!P0 LOP3.LUT R3, R3, R2, RZ, 0x3c, !PT ;  /* 0x0000000203038212 */ /* 0x000fe400078e3cff */
[----:B------:R-:W-:-:S03]  /*2c7c0*/  MOV R4, R14 ;  /* 0x0000000e00047202 */ /* 0x000fc60000000f00 */
[----:B------:R-:W-:Y:S01]  /*2c7d0*/  @!PT LDS RZ, [RZ] ;  /* 0x00000000fffff984 */ /* 0x000fe20000000800 */
[----:B------:R-:W-:Y:S01]  /*2c7e0*/  @!PT LDS RZ, [RZ] ;  /* 0x00000000fffff984 */ /* 0x000fe20000000800 */
[----:B------:R-:W-:Y:S01]  /*2c7f0*/  @!PT LDS RZ, [RZ] ;  /* 0x00000000fffff984 */ /* 0x000fe20000000800 */
[----:B------:R0:W-:Y:S04]  /*2c800*/  @!P0 LDGSTS.E.BYPASS.LTC128B.128 [R9+0x15400], desc[UR50][R2.64], !P3 ;  /* 0x1540000002098fae */ /* 0x0001e8000d901d72 */
[----:B0-----:R-:W-:Y:S05]  /*2c810*/  WARPSYNC.COLLECTIVE R15, `(.L_x_910) ;  /* 0x000000000f087348 */ /* 0x001fea0003c00000 */
[----:B------:R1:W2:Y:S02]  /*2c820*/  SHFL.IDX P6, R14, R13, R12, R11 ;  /* 0x0000000c0d0e7389 */ /* 0x0002a400000c000b */
[----:B012---:R-:W-:Y:S01]  /*2c830*/  ENDCOLLECTIVE ;  /* 0x000000000000791b */ /* 0x007fe20003800000 */
.L_x_910:
[----:B------:R-:W-:Y:S01]  /*2c840*/  @!PT LDS RZ, [RZ] ;  /* 0x00000000fffff984 */ /* 0x000fe20000000800 */
[----:B------:R-:W-:Y:S01]  /*2c850*/  @!PT LDS RZ, [RZ] ;  /* 0x00000000fffff984 */ /* 0x000fe20000000800 */
[----:B------:R-:W-:Y:S01]  /*2c860*/  @!PT LDS RZ, [RZ] ;  /* 0x00000000fffff984 */ /* 0x000fe20000000800 */
[----:B------:R-:W-:Y:S04]  /*2c870*/  @!P0 LDGSTS.E.BYPASS.LTC128B.128 [R9+0x17400], desc[UR50][R2.64+0x40], !P2 ;  /* 0x1740004002098fae */ /* 0x000fe8000d101d72 */
[----:B------:R0:W-:Y:S02]  /*2c880*/  @!P0 LDGSTS.E.BYPASS.LTC128B.128 [R9+0x19400], desc[UR50][R2.64+0x80], !P1 ;  /* 0x1940008002098fae */ /* 0x0001e4000c901d72 */
[----:B0-----:R-:W-:Y:S01]  /*2c890*/  IMAD.MOV.U32 R2, RZ, RZ, R14 ;  /* 0x000000ffff027224 */ /* 0x001fe200078e000e */
[----:B------:R-:W-:Y:S06]  /*2c8a0*/  BRA `(.L_x_911) ;  /* 0xffffff9000c87947 */ /* 0x000fec000383ffff */
.L_x_711:
[----:B-1----:R1:W2:Y:S02]  /*2c8b0*/  SYNCS.PHASECHK.TRANS64.TRYWAIT P0, [R22+URZ+0x29820], R3 ;  /* 0x02982003160075a7 */ /* 0x0022a4000800017f */
[----:B--2---:R-:W-:Y:S05]  /*2c8c0*/  @!P0 NANOSLEEP.SYNCS 0x989680 ;  /* 0x009896800000895d */ /* 0x004fea0003900000 */
[----:B------:R-:W2:Y:S02]  /*2c8d0*/  @!P0 SYNCS.PHASECHK.TRANS64 P0, [R22+URZ+0x29820], R3 ;  /* 0x02982003160085a7 */ /* 0x000ea4000800007f */
[----:B--2---:R-:W-:Y:S05]  /*2c8e0*/  @!P0 BRA `(.L_x_711) ;  /* 0xfffffffc00f08947 */ /* 0x004fea000383ffff */
[----:B------:R-:W-:Y:S05]  /*2c8f0*/  BRA `(.L_x_912) ;  /* 0xffffff9400387947 */ /* 0x000fea000383ffff */
.L_x_715:
[----:B0-----:R0:W1:Y:S02]  /*2c900*/  SYNCS.PHASECHK.TRANS64.TRYWAIT P0, [R0+URZ+0x29880], R31 ;  /* 0x0298801f000075a7 */ /* 0x001064000800017f */
[----:B-1----:R-:W-:Y:S05]  /*2c910*/  @!P0 NANOSLEEP.SYNCS 0x989680 ;  /* 0x009896800000895d */ /* 0x002fea0003900000 */
[----:B------:R-:W1:Y:S02]  /*2c920*/  @!P0 SYNCS.PHASECHK.TRANS64 P0, [R0+URZ+0x29880], R31 ;  /* 0x0298801f000085a7 */ /* 0x000e64000800007f */
[----:B-1----:R-:W-:Y:S05]  /*2c930*/  @!P0 BRA `(.L_x_715) ;  /* 0xfffffffc00f08947 */ /* 0x002fea000383ffff */
[----:B------:R-:W-:Y:S05]  /*2c940*/  BRA `(.L_x_913) ;  /* 0xffffff9800587947 */ /* 0x000fea000383ffff */
.L_x_716:
[----:B------:R-:W-:Y:S01]  /*2c950*/  BSSY B0, `(.L_x_914) ;  /* 0x0000008000007945 */ /* 0x000fe20003800000 */
[----:B------:R-:W-:Y:S01]  /*2c960*/  IMAD.MOV.U32 R13, RZ, RZ, R9 ;  /* 0x000000ffff0d7224 */ /* 0x000fe200078e0009 */
[----:B------:R-:W-:Y:S01]  /*2c970*/  MOV R12, RZ ;  /* 0x000000ff000c7202 */ /* 0x000fe20000000f00 */
[----:B------:R-:W-:Y:S02]  /*2c980*/  IMAD.MOV.U32 R11, RZ, RZ, 0x1c1f ;  /* 0x00001c1fff0b7424 */ /* 0x000fe400078e00ff */
[----:B------:R-:W-:-:S07]  /*2c990*/  IMAD.MOV.U32 R15, RZ, RZ, -0x1 ;  /* 0xffffffffff0f7424 */ /* 0x000fce00078e00ff */
[----:B0-----:R-:W-:Y:S05]  /*2c9a0*/  WARPSYNC.COLLECTIVE R15, `(.L_x_915) ;  /* 0x000000000f087348 */ /* 0x001fea0003c00000 */
[----:B------:R1:W2:Y:S02]  /*2c9b0*/  SHFL.IDX P6, R14, R13, R12, R11 ;  /* 0x0000000c0d0e7389 */ /* 0x0002a400000c000b */
[----:B012---:R-:W-:Y:S01]  /*2c9c0*/  ENDCOLLECTIVE ;  /* 0x000000000000791b */ /* 0x007fe20003800000 */
.L_x_915:
[----:B------:R-:W-:Y:S05]  /*2c9d0*/  BSYNC B0 ;  /* 0x0000000000007941 */ /* 0x000fea0003800000 */
.L_x_914:
[----:B------:R0:W5:Y:S01]  /*2c9e0*/  LDL R17, [R1+0x4] ;  /* 0x0000040001117983 */ /* 0x0001620000100800 */
[----:B------:R-:W-:Y:S01]  /*2c9f0*/  MOV R13, R7 ;  /* 0x00000007000d7202 */ /* 0x000fe20000000f00 */
[----:B------:R-:W-:Y:S01]  /*2ca00*/  IMAD.MOV.U32 R12, RZ, RZ, RZ ;  /* 0x000000ffff0c7224 */ /* 0x000fe200078e00ff */
[----:B------:R-:W-:Y:S01]  /*2ca10*/  IADD3 R10, R22, R10, R37 ;  /* 0x0000000a160a7210 */ /* 0x000fe20007ffe025 */
[----:B------:R-:W1:Y:S01]  /*2ca20*/  S2R R2, SR_TID.X ;  /* 0x0000000000027919 */ /* 0x000e620000002100 */
[----:B------:R-:W-:Y:S02]  /*2ca30*/  IMAD.MOV.U32 R11, RZ, RZ, 0x1c1f ;  /* 0x00001c1fff0b7424 */ /* 0x000fe400078e00ff */
[----:B------:R-:W-:Y:S02]  /*2ca40*/  IMAD.MOV.U32 R15, RZ, RZ, -0x1 ;  /* 0xffffffffff0f7424 */ /* 0x000fe400078e00ff */
[----:B0-----:R-:W-:-:S07]  /*2ca50*/  IMAD.MOV.U32 R3, RZ, RZ, R14 ;  /* 0x000000ffff037224 */ /* 0x001fce00078e000e */
[----:B-1---5:R-:W-:Y:S05]  /*2ca60*/  WARPSYNC.COLLECTIVE R15, `(.L_x_916) ;  /* 0x000000000f087348 */ /* 0x022fea0003c00000 */
[----:B------:R0:W2:Y:S02]  /*2ca70*/  SHFL.IDX P6, R14, R13, R12, R11 ;  /* 0x0000000c0d0e7389 */ /* 0x0000a400000c000b */
[----:B012--5:R-:W-:Y:S01]  /*2ca80*/  ENDCOLLECTIVE ;  /* 0x000000000000791b */ /* 0x027fe20003800000 */
.L_x_916:
[----:B------:R-:W-:Y:S01]  /*2ca90*/  MOV R13, R9 ;  /* 0x00000009000d7202 */ /* 0x000fe20000000f00 */
[----:B------:R-:W-:Y:S01]  /*2caa0*/  IMAD.MOV.U32 R12, RZ, RZ, 0x1 ;  /* 0x00000001ff0c7424 */ /* 0x000fe200078e00ff */
[----:B------:R-:W-:Y:S01]  /*2cab0*/  SHF.L.U32 R15, R2, 0x4, RZ ;  /* 0x00000004020f7819 */ /* 0x000fe200000006ff */
[----:B------:R-:W-:-:S03]  /*2cac0*/  IMAD.MOV.U32 R2, RZ, RZ, R14 ;  /* 0x000000ffff027224 */ /* 0x000fc600078e000e */
[----:B------:R-:W-:-:S04]  /*2cad0*/  LOP3.LUT R15, R15, 0x30, RZ, 0xc0, !PT ;  /* 0x000000300f0f7812 */ /* 0x000fc800078ec0ff */
[----:B------:R-:W-:Y:S01]  /*2cae0*/  IADD3 R2, P0, R15, R2, RZ ;  /* 0x000000020f027210 */ /* 0x000fe20007f1e0ff */
[----:B------:R-:W-:-:S04]  /*2caf0*/  IMAD.MOV.U32 R15, RZ, RZ, -0x1 ;  /* 0xffffffffff0f7424 */ /* 0x000fc800078e00ff */
[----:B------:R-:W-:-:S08]  /*2cb00*/  IMAD.X R3, RZ, RZ, R3, P0 ;  /* 0x000000ffff037224 */ /* 0x000fd000000e0603 */
[----:B------:R-:W-:Y:S05]  /*2cb10*/  WARPSYNC.COLLECTIVE R15, `(.L_x_917) ;  /* 0x000000000f087348 */ /* 0x000fea0003c00000 */
[----:B------:R0:W1:Y:S02]  /*2cb20*/  SHFL.IDX P6, R14, R13, R12, R11 ;  /* 0x0000000c0d0e7389 */ /* 0x00006400000c000b */
[----:B01----:R-:W-:Y:S01]  /*2cb30*/  ENDCOLLECTIVE ;  /* 0x000000000000791b */ /* 0x003fe20003800000 */
.L_x_917:
[----:B------:R-:W-:Y:S01]  /*2cb40*/  @!PT LDS RZ, [RZ] ;  /* 0x00000000fffff984 */ /* 0x000fe20000000800 */
[----:B------:R-:W-:Y:S01]  /*2cb50*/  @!PT LDS RZ, [RZ] ;  /* 0x00000000fffff984 */ /* 0x000fe20000000800 */
[----:B------:R-:W-:Y:S01]  /*2cb60*/  @!PT LDS RZ, [RZ] ;  /* 0x00000000fffff984 */ /* 0x000fe20000000800 */
[----:B------:R-:W-:Y:S01]  /*2cb70*/  LDGSTS.E.BYPASS.LTC128B.128 [R10+0xa400], desc[UR50][R2.64], !P3 ;  /* 0x0a400000020a7fae */ /* 0x000fe2000d901d72 */
[----:B------:R-:W-:Y:S01]  /*2cb80*/  MOV R13, R7 ;  /* 0x00000007000d7202 */ /* 0x000fe20000000f00 */
[----:B------:R-:W-:-:S05]  /*2cb90*/  IMAD.IADD R17, R17, 0x1, R10 ;  /* 0x0000000111117824 */ /* 0x000fca00078e020a */
[----:B------:R0:W-:Y:S02]  /*2cba0*/  LDGSTS.E.BYPASS.LTC128B.128 [R17+0xa400], desc[UR50][R2.64+0x40], !P1 ;  /* 0x0a40004002117fae */ /* 0x0001e4000c901d72 */
[----:B0-----:R-:W0:Y:S01]  /*2cbb0*/  S2R R2, SR_TID.X ;  /* 0x0000000000027919 */ /* 0x001e220000002100 */
[----:B------:R-:W-:-:S07]  /*2cbc0*/  IMAD.MOV.U32 R3, RZ, RZ, R14 ;  /* 0x000000ffff037224 */ /* 0x000fce00078e000e */
[----:B0-----:R-:W-:Y:S05]  /*2cbd0*/  WARPSYNC.COLLECTIVE R15, `(.L_x_918) ;  /* 0x000000000f087348 */ /* 0x001fea0003c00000 */
[----:B------:R1:W2:Y:S02]  /*2cbe0*/  SHFL.IDX P6, R14, R13, R12, R11 ;  /* 0x0000000c0d0e7389 */ /* 0x0002a400000c000b */
[----:B012---:R-:W-:Y:S01]  /*2cbf0*/  ENDCOLLECTIVE ;  /* 0x000000000000791b */ /* 0x007fe20003800000 */
.L_x_918:
[----:B------:R-:W-:Y:S01]  /*2cc00*/  MOV R13, R9 ;  /* 0x00000009000d7202 */ /* 0x000fe20000000f00 */
[----:B------:R-:W-:Y:S02]  /*2cc10*/  IMAD.MOV.U32 R12, RZ, RZ, 0x2 ;  /* 0x00000002ff0c7424 */ /* 0x000fe400078e00ff */
[----:B------:R-:W-:Y:S02]  /*2cc20*/  IMAD.SHL.U32 R15, R2, 0x10, RZ ;  /* 0x00000010020f7824 */ /* 0x000fe400078e00ff */
        /* <DEDUP_REMOVED lines=8> */
.L_x_919:
[----:B------:R-:W-:Y:S01]  /*2ccb0*/  @!PT LDS RZ, [RZ] ;  /* 0x00000000fffff984 */ /* 0x000fe20000000800 */
[----:B------:R-:W-:Y:S01]  /*2ccc0*/  @!PT LDS RZ, [RZ] ;  /* 0x00000000fffff984 */ /* 0x000fe20000000800 */
[----:B------:R-:W-:Y:S01]  /*2ccd0*/  @!PT LDS RZ, [RZ] ;  /* 0x00000000fffff984 */ /* 0x000fe20000000800 */
[----:B------:R-:W-:Y:S04]  /*2cce0*/  LDGSTS.E.BYPASS.LTC128B.128 [R10+0xb400], desc[UR50][R2.64], !P3 ;  /* 0x0b400000020a7fae */ /* 0x000fe8000d901d72 */
[----:B------:R0:W-:Y:S01]  /*2ccf0*/  LDGSTS.E.BYPASS.LTC128B.128 [R17+0xb400], desc[UR50][R2.64+0x40], !P1 ;  /* 0x0b40004002117fae */ /* 0x0001e2000c901d72 */
[----:B------:R-:W-:Y:S01]  /*2cd00*/  MOV R13, R7 ;  /* 0x00000007000d7202 */ /* 0x000fe20000000f00 */
[----:B0-----:R-:W0:Y:S01]  /*2cd10*/  S2R R2, SR_TID.X ;  /* 0x0000000000027919 */ /* 0x001e220000002100 */
[----:B------:R-:W-:-:S07]  /*2cd20*/  IMAD.MOV.U32 R3, RZ, RZ, R14 ;  /* 0x000000ffff037224 */ /* 0x000fce00078e000e */
[----:B0-----:R-:W-:Y:S05]  /*2cd30*/  WARPSYNC.COLLECTIVE R15, `(.L_x_920) ;  /* 0x000000000f087348 */ /* 0x001fea0003c00000 */
[----:B------:R1:W2:Y:S02]  /*2cd40*/  SHFL.IDX P6, R14, R13, R12, R11 ;  /* 0x0000000c0d0e7389 */ /* 0x0002a400000c000b */
[----:B012---:R-:W-:Y:S01]  /*2cd50*/  ENDCOLLECTIVE ;  /* 0x000000000000791b */ /* 0x007fe20003800000 */
.L_x_920:
        /* <DEDUP_REMOVED lines=11> */
.L_x_921:
        /* <DEDUP_REMOVED lines=11> */
.L_x_922:
[----:B------:R-:W-:Y:S01]  /*2cec0*/  MOV R13, R24 ;  /* 0x00000018000d7202 */ /* 0x000fe20000000f00 */
[----:B------:R-:W-:Y:S02]  /*2ced0*/  IMAD.MOV.U32 R12, RZ, RZ, RZ ;  /* 0x000000ffff0c7224 */ /* 0x000fe400078e00ff */
[----:B------:R-:W-:-:S07]  /*2cee0*/  IMAD.MOV.U32 R2, RZ, RZ, R14 ;  /* 0x000000ffff027224 */ /* 0x000fce00078e000e */
[----:B------:R-:W-:Y:S05]  /*2cef0*/  WARPSYNC.COLLECTIVE R15, `(.L_x_923) ;  /* 0x000000000f087348 */ /* 0x000fea0003c00000 */
[----:B------:R0:W1:Y:S02]  /*2cf00*/  SHFL.IDX P6, R14, R13, R12, R11 ;  /* 0x0000000c0d0e7389 */ /* 0x00006400000c000b */
[----:B01----:R-:W-:Y:S01]  /*2cf10*/  ENDCOLLECTIVE ;  /* 0x000000000000791b */ /* 0x003fe20003800000 */
.L_x_923:
[----:B------:R-:W-:-:S05]  /*2cf20*/  IMAD.SHL.U32 R3, R3, 0x10, RZ ;  /* 0x0000001003037824 */ /* 0x000fca00078e00ff */
[----:B------:R-:W-:-:S04]  /*2cf30*/  LOP3.LUT R3, R3, 0x30, RZ, 0xc0, !PT ;  /* 0x0000003003037812 */ /* 0x000fc800078ec0ff */
[----:B------:R-:W-:Y:S01]  /*2cf40*/  IADD3 R2, P0, R3, R2, RZ ;  /* 0x0000000203027210 */ /* 0x000fe20007f1e0ff */
[----:B------:R-:W-:-:S04]  /*2cf50*/  IMAD.MOV.U32 R13, RZ, RZ, R25 ;  /* 0x000000ffff0d7224 */ /* 0x000fc800078e0019 */
[----:B------:R-:W-:-:S05]  /*2cf60*/  IMAD.X R3, RZ, RZ, R9, P0 ;  /* 0x000000ffff037224 */ /* 0x000fca00000e0609 */
[----:B------:R-:W-:Y:S01]  /*2cf70*/  @!PT LDS RZ, [RZ] ;  /* 0x00000000fffff984 */ /* 0x000fe20000000800 */
[----:B------:R-:W-:Y:S01]  /*2cf80*/  @!PT LDS RZ, [RZ] ;  /* 0x00000000fffff984 */ /* 0x000fe20000000800 */
[----:B------:R-:W-:Y:S01]  /*2cf90*/  @!PT LDS RZ, [RZ] ;  /* 0x00000000fffff984 */ /* 0x000fe20000000800 */
[----:B------:R0:W-:Y:S01]  /*2cfa0*/  LDGSTS.E.BYPASS.LTC128B.128 [R10+0xd400], desc[UR50][R2.64], !P3 ;  /* 0x0d400000020a7fae */ /* 0x0001e2000d901d72 */
[----:B------:R-:W-:-:S03]  /*2cfb0*/  IMAD.MOV.U32 R24, RZ, RZ, R14 ;  /* 0x000000ffff187224 */ /* 0x000fc600078e000e */
[----:B------:R0:W-:Y:S04]  /*2cfc0*/  LDGSTS.E.BYPASS.LTC128B.128 [R17+0xd400], desc[UR50][R2.64+0x40], !P1 ;  /* 0x0d40004002117fae */ /* 0x0001e8000c901d72 */
[----:B0-----:R-:W-:Y:S05]  /*2cfd0*/  WARPSYNC.COLLECTIVE R15, `(.L_x_924) ;  /* 0x000000000f087348 */ /* 0x001fea0003c00000 */
[----:B------:R1:W2:Y:S02]  /*2cfe0*/  SHFL.IDX P6, R14, R13, R12, R11 ;  /* 0x0000000c0d0e7389 */ /* 0x0002a400000c000b */
[----:B012---:R-:W-:Y:S01]  /*2cff0*/  ENDCOLLECTIVE ;  /* 0x000000000000791b */ /* 0x007fe20003800000 */
.L_x_924:
[----:B------:R-:W-:Y:S01]  /*2d000*/  MOV R2, R14 ;  /* 0x0000000e00027202 */ /* 0x000fe20000000f00 */
[----:B------:R-:W-:Y:S06]  /*2d010*/  BRA `(.L_x_925) ;  /* 0xffffff9400cc7947 */ /* 0x000fec000383ffff */
.L_x_721:
[----:B---3--:R3:W4:Y:S02]  /*2d020*/  SYNCS.PHASECHK.TRANS64.TRYWAIT P0, [R0+URZ+0x29840], R31 ;  /* 0x0298401f000075a7 */ /* 0x008724000800017f */
[----:B----4-:R-:W-:Y:S05]  /*2d030*/  @!P0 NANOSLEEP.SYNCS 0x989680 ;  /* 0x009896800000895d */ /* 0x010fea0003900000 */
[----:B------:R-:W4:Y:S02]  /*2d040*/  @!P0 SYNCS.PHASECHK.TRANS64 P0, [R0+URZ+0x29840], R31 ;  /* 0x0298401f000085a7 */ /* 0x000f24000800007f */
[----:B----4-:R-:W-:Y:S05]  /*2d050*/  @!P0 BRA `(.L_x_721) ;  /* 0xfffffffc00f08947 */ /* 0x010fea000383ffff */
[----:B------:R-:W-:Y:S05]  /*2d060*/  BRA `(.L_x_926) ;  /* 0xffffff98002c7947 */ /* 0x000fea000383ffff */
.L_x_722:
[----:B------:R-:W-:Y:S01]  /*2d070*/  BSSY B0, `(.L_x_927) ;  /* 0x0000008000007945 */ /* 0x000fe20003800000 */
[----:B------:R-:W-:Y:S01]  /*2d080*/  IMAD.MOV.U32 R13, RZ, RZ, R6 ;  /* 0x000000ffff0d7224 */ /* 0x000fe200078e0006 */
[----:B------:R-:W-:Y:S01]  /*2d090*/  MOV R15, 0xffffffff ;  /* 0xffffffff000f7802 */ /* 0x000fe20000000f00 */
[----:B------:R-:W-:Y:S02]  /*2d0a0*/  IMAD.MOV.U32 R12, RZ, RZ, RZ ;  /* 0x000000ffff0c7224 */ /* 0x000fe400078e00ff */
[----:B------:R-:W-:-:S07]  /*2d0b0*/  IMAD.MOV.U32 R11, RZ, RZ, 0x1c1f ;  /* 0x00001c1fff0b7424 */ /* 0x000fce00078e00ff */
[----:B-123--:R-:W-:Y:S05]  /*2d0c0*/  WARPSYNC.COLLECTIVE R15, `(.L_x_928) ;  /* 0x000000000f087348 */ /* 0x00efea0003c00000 */
[----:B------:R0:W4:Y:S02]  /*2d0d0*/  SHFL.IDX P6, R14, R13, R12, R11 ;  /* 0x0000000c0d0e7389 */ /* 0x00012400000c000b */
[----:B01234-:R-:W-:Y:S01]  /*2d0e0*/  ENDCOLLECTIVE ;  /* 0x000000000000791b */ /* 0x01ffe20003800000 */
.L_x_928:
[----:B------:R-:W-:Y:S05]  /*2d0f0*/  BSYNC B0 ;  /* 0x0000000000007941 */ /* 0x000fea0003800000 */
.L_x_927:
[----:B------:R-:W-:Y:S01]  /*2d100*/  IMAD.MOV.U32 R13, RZ, RZ, R4 ;  /* 0x000000ffff0d7224 */ /* 0x000fe200078e0004 */
[----:B------:R-:W-:Y:S01]  /*2d110*/  MOV R11, 0x1c1f ;  /* 0x00001c1f000b7802 */ /* 0x000fe20000000f00 */
[----:B------:R-:W-:Y:S01]  /*2d120*/  IMAD.MOV.U32 R12, RZ, RZ, RZ ;  /* 0x000000ffff0c7224 */ /* 0x000fe200078e00ff */
[----:B------:R-:W-:Y:S01]  /*2d130*/  IADD3 R7, R22, R7, RZ ;  /* 0x0000000716077210 */ /* 0x000fe20007ffe0ff */
[----:B------:R-:W-:Y:S02]  /*2d140*/  IMAD.MOV.U32 R15, RZ, RZ, -0x1 ;  /* 0xffffffffff0f7424 */ /* 0x000fe400078e00ff */
[----:B------:R-:W-:-:S07]  /*2d150*/  IMAD.MOV.U32 R3, RZ, RZ, R14 ;  /* 0x000000ffff037224 */ /* 0x000fce00078e000e */
[----:B------:R-:W-:Y:S05]  /*2d160*/  WARPSYNC.COLLECTIVE R15, `(.L_x_929) ;  /* 0x000000000f087348 */ /* 0x000fea0003c00000 */
[----:B------:R0:W1:Y:S02]  /*2d170*/  SHFL.IDX P6, R14, R13, R12, R11 ;  /* 0x0000000c0d0e7389 */ /* 0x00006400000c000b */
[----:B01----:R-:W-:Y:S01]  /*2d180*/  ENDCOLLECTIVE ;  /* 0x000000000000791b */ /* 0x003fe20003800000 */
.L_x_929:
[----:B------:R-:W-:Y:S02]  /*2d190*/  IMAD.MOV.U32 R13, RZ, RZ, R6 ;  /* 0x000000ffff0d7224 */ /* 0x000fe400078e0006 */
[----:B------:R-:W-:Y:S02]  /*2d1a0*/  IMAD.MOV.U32 R12, RZ, RZ, 0x1 ;  /* 0x00000001ff0c7424 */ /* 0x000fe400078e00ff */
[----:B------:R-:W-:-:S07]  /*2d1b0*/  IMAD.MOV.U32 R2, RZ, RZ, R14 ;  /* 0x000000ffff027224 */ /* 0x000fce00078e000e */
[----:B------:R-:W-:Y:S05]  /*2d1c0*/  WARPSYNC.COLLECTIVE R15, `(.L_x_930) ;  /* 0x000000000f087348 */ /* 0x000fea0003c00000 */
[----:B------:R0:W1:Y:S02]  /*2d1d0*/  SHFL.IDX P6, R14, R13, R12, R11 ;  /* 0x0000000c0d0e7389 */ /* 0x00006400000c000b */
[----:B01----:R-:W-:Y:S01]  /*2d1e0*/  ENDCOLLECTIVE ;  /* 0x000000000000791b */ /* 0x003fe20003800000 */
.L_x_930:
[----:B------:R-:W-:-:S05]  /*2d1f0*/  IADD3 R2, P0, R10, R2, RZ ;  /* 0x000000020a027210 */ /* 0x000fca0007f1e0ff */
[----:B------:R-:W-:-:S05]  /*2d200*/  IMAD.X R3, RZ, RZ, R3, P0 ;  /* 0x000000ffff037224 */ /* 0x000fca00000e0603 */
[----:B------:R-:W-:Y:S01]  /*2d210*/  @!PT LDS RZ, [RZ] ;  /* 0x00000000fffff984 */ /* 0x000fe20000000800 */
[----:B------:R-:W-:Y:S01]  /*2d220*/  @!PT LDS RZ, [RZ] ;  /* 0x00000000fffff984 */ /* 0x000fe20000000800 */
[----:B------:R-:W-:Y:S01]  /*2d230*/  @!PT LDS RZ, [RZ] ;  /* 0x00000000fffff984 */ /* 0x000fe20000000800 */
[----:B------:R-:W-:Y:S01]  /*2d240*/  LDGSTS.E.BYPASS.LTC128B.128 [R7+0x1a400], desc[UR50][R2.64], !P4 ;  /* 0x1a40000002077fae */ /* 0x000fe2000e101d72 */
[----:B------:R-:W-:-:S03]  /*2d250*/  MOV R13, R4 ;  /* 0x00000004000d7202 */ /* 0x000fc60000000f00 */
[----:B------:R-:W-:Y:S04]  /*2d260*/  LDGSTS.E.BYPASS.LTC128B.128 [R7+0x1cc00], desc[UR50][R2.64+0x40], !P3 ;  /* 0x1cc0004002077fae */ /* 0x000fe8000d901d72 */
[----:B------:R0:W-:Y:S02]  /*2d270*/  LDGSTS.E.BYPASS.LTC128B.128 [R7+0x1f400], desc[UR50][R2.64+0x80], !P1 ;  /* 0x1f40008002077fae */ /* 0x0001e4000c901d72 */
[----:B0-----:R-:W-:-:S07]  /*2d280*/  IMAD.MOV.U32 R3, RZ, RZ, R14 ;  /* 0x000000ffff037224 */ /* 0x001fce00078e000e */
[----:B------:R-:W-:Y:S05]  /*2d290*/  WARPSYNC.COLLECTIVE R15, `(.L_x_931) ;  /* 0x000000000f087348 */ /* 0x000fea0003c00000 */
[----:B------:R0:W1:Y:S02]  /*2d2a0*/  SHFL.IDX P6, R14, R13, R12, R11 ;  /* 0x0000000c0d0e7389 */ /* 0x00006400000c000b */
[----:B01----:R-:W-:Y:S01]  /*2d2b0*/  ENDCOLLECTIVE ;  /* 0x000000000000791b */ /* 0x003fe20003800000 */
.L_x_931:
[----:B------:R-:W-:Y:S01]  /*2d2c0*/  IMAD.MOV.U32 R13, RZ, RZ, R6 ;  /* 0x000000ffff0d7224 */ /* 0x000fe200078e0006 */
[----:B------:R-:W-:Y:S01]  /*2d2d0*/  MOV R12, 0x2 ;  /* 0x00000002000c7802 */ /* 0x000fe20000000f00 */
[----:B------:R-:W-:-:S07]  /*2d2e0*/  IMAD.MOV.U32 R2, RZ, RZ, R14 ;  /* 0x000000ffff027224 */ /* 0x000fce00078e000e */
[----:B------:R-:W-:Y:S05]  /*2d2f0*/  WARPSYNC.COLLECTIVE R15, `(.L_x_932) ;  /* 0x000000000f087348 */ /* 0x000fea0003c00000 */
[----:B------:R0:W1:Y:S02]  /*2d300*/  SHFL.IDX P6, R14, R13, R12, R11 ;  /* 0x0000000c0d0e7389 */ /* 0x00006400000c000b */
[----:B01----:R-:W-:Y:S01]  /*2d310*/  ENDCOLLECTIVE ;  /* 0x000000000000791b */ /* 0x003fe20003800000 */
.L_x_932:
        /* <DEDUP_REMOVED lines=13> */
.L_x_933:
[----:B------:R-:W-:Y:S02]  /*2d3f0*/  IMAD.MOV.U32 R13, RZ, RZ, R6 ;  /* 0x000000ffff0d7224 */ /* 0x000fe400078e0006 */
[----:B------:R-:W-:Y:S02]  /*2d400*/  IMAD.MOV.U32 R12, RZ, RZ, 0x3 ;  /* 0x00000003ff0c7424 */ /* 0x000fe400078e00ff */
[----:B------:R-:W-:-:S07]  /*2d410*/  IMAD.MOV.U32 R2, RZ, RZ, R14 ;  /* 0x000000ffff027224 */ /* 0x000fce00078e000e */
[----:B------:R-:W-:Y:S05]  /*2d420*/  WARPSYNC.COLLECTIVE R15, `(.L_x_934) ;  /* 0x000000000f087348 */ /* 0x000fea0003c00000 */
[----:B------:R0:W1:Y:S02]  /*2d430*/  SHFL.IDX P6, R14, R13, R12, R11 ;  /* 0x0000000c0d0e7389 */ /* 0x00006400000c000b */
[----:B01----:R-:W-:Y:S01]  /*2d440*/  ENDCOLLECTIVE ;  /* 0x000000000000791b */ /* 0x003fe20003800000 */
.L_x_934:
[----:B------:R-:W-:-:S04]  /*2d450*/  IADD3 R2, P0, R10, R2, RZ ;  /* 0x000000020a027210 */ /* 0x000fc80007f1e0ff */
[----:B------:R-:W-:-:S05]  /*2d460*/  IADD3.X R3, RZ, R9, RZ, P0, !PT ;  /* 0x00000009ff037210 */ /* 0x000fca00007fe4ff */
[----:B------:R-:W-:Y:S01]  /*2d470*/  @!PT LDS RZ, [RZ] ;  /* 0x00000000fffff984 */ /* 0x000fe20000000800 */
[----:B------:R-:W-:Y:S01]  /*2d480*/  @!PT LDS RZ, [RZ] ;  /* 0x00000000fffff984 */ /* 0x000fe20000000800 */
[----:B------:R-:W-:Y:S01]  /*2d490*/  @!PT LDS RZ, [RZ] ;  /* 0x00000000fffff984 */ /* 0x000fe20000000800 */
[----:B------:R0:W-:Y:S01]  /*2d4a0*/  LDGSTS.E.BYPASS.LTC128B.128 [R7+0x1b400], desc[UR50][R2.64], !P4 ;  /* 0x1b40000002077fae */ /* 0x0001e2000e101d72 */
[----:B------:R-:W-:-:S03]  /*2d4b0*/  MOV R13, R4 ;  /* 0x00000004000d7202 */ /* 0x000fc60000000f00 */
[----:B------:R0:W-:Y:S04]  /*2d4c0*/  LDGSTS.E.BYPASS.LTC128B.128 [R7+0x1dc00], desc[UR50][R2.64+0x40], !P3 ;  /* 0x1dc0004002077fae */ /* 0x0001e8000d901d72 */
[----:B------:R0:W-:Y:S01]  /*2d4d0*/  LDGSTS.E.BYPASS.LTC128B.128 [R7+0x20400], desc[UR50][R2.64+0x80], !P1 ;  /* 0x2040008002077fae */ /* 0x0001e2000c901d72 */
[----:B------:R-:W-:-:S07]  /*2d4e0*/  IMAD.MOV.U32 R9, RZ, RZ, R14 ;  /* 0x000000ffff097224 */ /* 0x000fce00078e000e */
[----:B0-----:R-:W-:Y:S05]  /*2d4f0*/  WARPSYNC.COLLECTIVE R15, `(.L_x_935) ;  /* 0x000000000f087348 */ /* 0x001fea0003c00000 */
[----:B------:R1:W2:Y:S02]  /*2d500*/  SHFL.IDX P6, R14, R13, R12, R11 ;  /* 0x0000000c0d0e7389 */ /* 0x0002a400000c000b */
[----:B012---:R-:W-:Y:S01]  /*2d510*/  ENDCOLLECTIVE ;  /* 0x000000000000791b */ /* 0x007fe20003800000 */
.L_x_935:
[----:B------:R-:W-:Y:S01]  /*2d520*/  IMAD.MOV.U32 R13, RZ, RZ, R8 ;  /* 0x000000ffff0d7224 */ /* 0x000fe200078e0008 */
[----:B------:R-:W-:Y:S01]  /*2d530*/  MOV R12, RZ ;  /* 0x000000ff000c7202 */ /* 0x000fe20000000f00 */
[----:B------:R-:W-:-:S07]  /*2d540*/  IMAD.MOV.U32 R2, RZ, RZ, R14 ;  /* 0x000000ffff027224 */ /* 0x000fce00078e000e */
[----:B------:R-:W-:Y:S05]  /*2d550*/  WARPSYNC.COLLECTIVE R15, `(.L_x_936) ;  /* 0x000000000f087348 */ /* 0x000fea0003c00000 */
[----:B------:R0:W1:Y:S02]  /*2d560*/  SHFL.IDX P6, R14, R13, R12, R11 ;  /* 0x0000000c0d0e7389 */ /* 0x00006400000c000b */
[----:B01----:R-:W-:Y:S01]  /*2d570*/  ENDCOLLECTIVE ;  /* 0x000000000000791b */ /* 0x003fe20003800000 */
.L_x_936:
        /* <DEDUP_REMOVED lines=13> */
.L_x_937:
[----:B------:R-:W-:Y:S01]  /*2d650*/  IMAD.MOV.U32 R2, RZ, RZ, R14 ;  /* 0x000000ffff027224 */ /* 0x000fe200078e000e */
[----:B------:R-:W-:Y:S06]  /*2d660*/  BRA `(.L_x_938) ;  /* 0xffffff9400cc7947 */ /* 0x000fec000383ffff */
.L_x_727:
[----:B--2---:R2:W3:Y:S02]  /*2d670*/  SYNCS.PHASECHK.TRANS64.TRYWAIT P0, [R3+URZ+0x29870], R0 ;  /* 0x02987000030075a7 */ /* 0x0044e4000800017f */
[----:B---3--:R-:W-:Y:S05]  /*2d680*/  @!P0 NANOSLEEP.SYNCS 0x989680 ;  /* 0x009896800000895d */ /* 0x008fea0003900000 */
[----:B------:R-:W3:Y:S02]  /*2d690*/  @!P0 SYNCS.PHASECHK.TRANS64 P0, [R3+URZ+0x29870], R0 ;  /* 0x02987000030085a7 */ /* 0x000ee4000800007f */
[----:B---3--:R-:W-:Y:S05]  /*2d6a0*/  @!P0 BRA `(.L_x_727) ;  /* 0xfffffffc00f08947 */ /* 0x008fea000383ffff */
[----:B------:R-:W-:Y:S05]  /*2d6b0*/  BRA `(.L_x_939) ;  /* 0xffffff9800387947 */ /* 0x000fea000383ffff */
.L_x_729:
[----:B--2---:R2:W3:Y:S02]  /*2d6c0*/  SYNCS.PHASECHK.TRANS64.TRYWAIT P0, [R3+URZ+0x29860], R0 ;  /* 0x02986000030075a7 */ /* 0x0044e4000800017f */
[----:B---3--:R-:W-:Y:S05]  /*2d6d0*/  @!P0 NANOSLEEP.SYNCS 0x989680 ;  /* 0x009896800000895d */ /* 0x008fea0003900000 */
[----:B------:R-:W3:Y:S02]  /*2d6e0*/  @!P0 SYNCS.PHASECHK.TRANS64 P0, [R3+URZ+0x29860], R0 ;  /* 0x02986000030085a7 */ /* 0x000ee4000800007f */
[----:B---3--:R-:W-:Y:S05]  /*2d6f0*/  @!P0 BRA `(.L_x_729) ;  /* 0xfffffffc00f08947 */ /* 0x008fea000383ffff */
[----:B------:R-:W-:Y:S05]  /*2d700*/  BRA `(.L_x_940) ;  /* 0xffffff9800487947 */ /* 0x000fea000383ffff */
.L_x_737:
[----:B0-----:R0:W3:Y:S02]  /*2d710*/  SYNCS.PHASECHK.TRANS64.TRYWAIT P1, [R17+URZ+0x29870], R0 ;  /* 0x02987000110075a7 */ /* 0x0010e4000802017f */
[----:B---3--:R-:W-:Y:S05]  /*2d720*/  @!P1 NANOSLEEP.SYNCS 0x989680 ;  /* 0x009896800000995d */ /* 0x008fea0003900000 */
[----:B------:R-:W3:Y:S02]  /*2d730*/  @!P1 SYNCS.PHASECHK.TRANS64 P1, [R17+URZ+0x29870], R0 ;  /* 0x02987000110095a7 */ /* 0x000ee4000802007f */
[----:B---3--:R-:W-:Y:S05]  /*2d740*/  @!P1 BRA `(.L_x_737) ;  /* 0xfffffffc00f09947 */ /* 0x008fea000383ffff */
[----:B------:R-:W-:Y:S05]  /*2d750*/  BRA `(.L_x_941) ;  /* 0xffffffa0000c7947 */ /* 0x000fea000383ffff */
.L_x_739:
[----:B0-----:R0:W3:Y:S02]  /*2d760*/  SYNCS.PHASECHK.TRANS64.TRYWAIT P1, [R17+URZ+0x29860], R0 ;  /* 0x02986000110075a7 */ /* 0x0010e4000802017f */
[----:B---3--:R-:W-:Y:S05]  /*2d770*/  @!P1 NANOSLEEP.SYNCS 0x989680 ;  /* 0x009896800000995d */ /* 0x008fea0003900000 */
[----:B------:R-:W3:Y:S02]  /*2d780*/  @!P1 SYNCS.PHASECHK.TRANS64 P1, [R17+URZ+0x29860], R0 ;  /* 0x02986000110095a7 */ /* 0x000ee4000802007f */
[----:B---3--:R-:W-:Y:S05]  /*2d790*/  @!P1 BRA `(.L_x_739) ;  /* 0xfffffffc00f09947 */ /* 0x008fea000383ffff */
[----:B------:R-:W-:Y:S05]  /*2d7a0*/  BRA `(.L_x_942) ;  /* 0xffffffa000187947 */ /* 0x000fea000383ffff */
.L_x_744:
[----:B------:R-:W-:Y:S01]  /*2d7b0*/  BSSY B0, `(.L_x_943) ;  /* 0x0000008000007945 */ /* 0x000fe20003800000 */
[----:B------:R-:W-:Y:S01]  /*2d7c0*/  MOV R13, R16 ;  /* 0x00000010000d7202 */ /* 0x000fe20000000f00 */
[----:B------:R-:W-:Y:S02]  /*2d7d0*/  IMAD.MOV.U32 R12, RZ, RZ, RZ ;  /* 0x000000ffff0c7224 */ /* 0x000fe400078e00ff */
[----:B------:R-:W-:Y:S02]  /*2d7e0*/  IMAD.MOV.U32 R11, RZ, RZ, 0x1f ;  /* 0x0000001fff0b7424 */ /* 0x000fe400078e00ff */
[----:B------:R-:W-:-:S07]  /*2d7f0*/  IMAD.MOV.U32 R15, RZ, RZ, -0x1 ;  /* 0xffffffffff0f7424 */ /* 0x000fce00078e00ff */
[----:B-12---:R-:W-:Y:S05]  /*2d800*/  WARPSYNC.COLLECTIVE R15, `(.L_x_944) ;  /* 0x000000000f087348 */ /* 0x006fea0003c00000 */
[----:B------:R0:W3:Y:S02]  /*2d810*/  SHFL.IDX P6, R14, R13, R12, R11 ;  /* 0x0000000c0d0e7389 */ /* 0x0000e400000c000b */
[----:B0123--:R-:W-:Y:S01]  /*2d820*/  ENDCOLLECTIVE ;  /* 0x000000000000791b */ /* 0x00ffe20003800000 */
.L_x_944:
[----:B------:R-:W-:Y:S05]  /*2d830*/  BSYNC B0 ;  /* 0x0000000000007941 */ /* 0x000fea0003800000 */
.L_x_943:
[----:B------:R-:W-:Y:S01]  /*2d840*/  IMAD.MOV.U32 R13, RZ, RZ, R16 ;  /* 0x000000ffff0d7224 */ /* 0x000fe200078e0010 */
[----:B------:R-:W-:Y:S01]  /*2d850*/  MOV R15, 0xffffffff ;  /* 0xffffffff000f7802 */ /* 0x000fe20000000f00 */
[----:B------:R-:W-:Y:S01]  /*2d860*/  IMAD.MOV.U32 R12, RZ, RZ, 0x1 ;  /* 0x00000001ff0c7424 */ /* 0x000fe200078e00ff */
[----:B------:R-:W-:Y:S01]  /*2d870*/  MOV R0, R14 ;  /* 0x0000000e00007202 */ /* 0x000fe20000000f00 */
[----:B------:R-:W-:Y:S02]  /*2d880*/  IMAD.MOV.U32 R11, RZ, RZ, 0x1f ;  /* 0x0000001fff0b7424 */ /* 0x000fe400078e00ff */
[----:B------:R-:W-:-:S07]  /*2d890*/  IMAD.IADD R5, R19, 0x1, R8 ;  /* 0x0000000113057824 */ /* 0x000fce00078e0208 */
[----:B------:R-:W-:Y:S05]  /*2d8a0*/  WARPSYNC.COLLECTIVE R15, `(.L_x_945) ;  /* 0x000000000f087348 */ /* 0x000fea0003c00000 */
[----:B------:R0:W1:Y:S02]  /*2d8b0*/  SHFL.IDX P6, R14, R13, R12, R11 ;  /* 0x0000000c0d0e7389 */ /* 0x00006400000c000b */
[----:B01----:R-:W-:Y:S01]  /*2d8c0*/  ENDCOLLECTIVE ;  /* 0x000000000000791b */ /* 0x003fe20003800000 */
.L_x_945:
[----:B------:R-:W-:Y:S02]  /*2d8d0*/  ULDC UR4, c[0x0][0xc3c] ;  /* 0x00030f0000047ab9 */ /* 0x000fe40000000800 */
[----:B------:R-:W-:-:S13]  /*2d8e0*/  ISETP.GE.OR P1, PT, R5, UR4, !P0 ;  /* 0x0000000405007c0c */ /* 0x000fda000c726670 */
[----:B------:R-:W0:Y:S01]  /*2d8f0*/  @!P1 LDC.64 R2, c[0x0][0xc80] ;  /* 0x00032000ff029b82 */ /* 0x000e220000000a00 */
[----:B------:R-:W-:Y:S02]  /*2d900*/  IMAD.MOV.U32 R11, RZ, RZ, RZ ;  /* 0x000000ffff0b7224 */ /* 0x000fe400078e00ff */
[----:B------:R-:W-:Y:S02]  /*2d910*/  IMAD.MOV.U32 R4, RZ, RZ, R14 ;  /* 0x000000ffff047224 */ /* 0x000fe400078e000e */
[----:B0-----:R-:W-:-:S06]  /*2d920*/  @!P1 IMAD.WIDE R2, R5, 0x4, R2 ;  /* 0x0000000405029825 */ /* 0x001fcc00078e0202 */
[----:B------:R0:W2:Y:S01]  /*2d930*/  @!P1 LDG.E R3, desc[UR50][R2.64] ;  /* 0x0000003202039981 */ /* 0x0000a2000c1e1900 */
[C---:B------:R-:W-:Y:S02]  /*2d940*/  ISETP.GE.U32.AND P2, PT, R8.reuse, 0x2, PT ;  /* 0x000000020800780c */ /* 0x040fe40003f46070 */
[C---:B------:R-:W-:Y:S02]  /*2d950*/  ISETP.GE.U32.AND P3, PT, R8.reuse, 0x4, PT ;  /* 0x000000040800780c */ /* 0x040fe40003f66070 */
[C---:B------:R-:W-:Y:S02]  /*2d960*/  ISETP.GE.U32.AND P4, PT, R8.reuse, 0x8, PT ;  /* 0x000000080800780c */ /* 0x040fe40003f86070 */
[C---:B------:R-:W-:Y:S01]  /*2d970*/  ISETP.GE.U32.AND P5, PT, R8.reuse, 0x10, PT ;  /* 0x000000100800780c */ /* 0x040fe20003fa6070 */
[----:B0-----:R-:W-:Y:S01]  /*2d980*/  IMAD.MOV.U32 R2, RZ, RZ, RZ ;  /* 0x000000ffff027224 */ /* 0x001fe200078e00ff */
[----:B--2---:R-:W-:Y:S02]  /*2d990*/  @!P1 MOV R2, R3 ;  /* 0x0000000300029202 */ /* 0x004fe40000000f00 */
[----:B------:R-:W-:-:S03]  /*2d9a0*/  ISETP.NE.AND P1, PT, R8, RZ, PT ;  /* 0x000000ff0800720c */ /* 0x000fc60003f25270 */
[----:B------:R-:W-:-:S10]  /*2d9b0*/  IMAD.MOV.U32 R13, RZ, RZ, R2 ;  /* 0x000000ffff0d7224 */ /* 0x000fd400078e0002 */
[----:B------:R-:W-:Y:S05]  /*2d9c0*/  WARPSYNC.COLLECTIVE R15, `(.L_x_946) ;  /* 0x000000000f087348 */ /* 0x000fea0003c00000 */
[----:B------:R0:W1:Y:S02]  /*2d9d0*/  SHFL.UP P6, R14, R13, R12, R11 ;  /* 0x0400000c0d0e7389 */ /* 0x00006400000c000b */
[----:B01----:R-:W-:Y:S01]  /*2d9e0*/  ENDCOLLECTIVE ;  /* 0x000000000000791b */ /* 0x003fe20003800000 */
.L_x_946:
[----:B------:R-:W-:Y:S01]  /*2d9f0*/  IMAD.MOV.U32 R12, RZ, RZ, 0x2 ;  /* 0x00000002ff0c7424 */ /* 0x000fe200078e00ff */
[----:B------:R-:W-:-:S05]  /*2da00*/  SEL R5, R14, RZ, P1 ;  /* 0x000000ff0e057207 */ /* 0x000fca0000800000 */
[----:B------:R-:W-:-:S05]  /*2da10*/  IMAD.IADD R5, R2, 0x1, R5 ;  /* 0x0000000102057824 */ /* 0x000fca00078e0205 */
[----:B------:R-:W-:-:S07]  /*2da20*/  MOV R13, R5 ;  /* 0x00000005000d7202 */ /* 0x000fce0000000f00 */
[----:B------:R-:W-:Y:S05]  /*2da30*/  WARPSYNC.COLLECTIVE R15, `(.L_x_947) ;  /* 0x000000000f087348 */ /* 0x000fea0003c00000 */
[----:B------:R0:W1:Y:S02]  /*2da40*/  SHFL.UP P6, R14, R13, R12, R11 ;  /* 0x0400000c0d0e7389 */ /* 0x00006400000c000b */
[----:B01----:R-:W-:Y:S01]  /*2da50*/  ENDCOLLECTIVE ;  /* 0x000000000000791b */ /* 0x003fe20003800000 */
.L_x_947:
[----:B------:R-:W-:Y:S02]  /*2da60*/  MOV R12, 0x4 ;  /* 0x00000004000c7802 */ /* 0x000fe40000000f00 */
[----:B------:R-:W-:-:S05]  /*2da70*/  SEL R6, R14, RZ, P2 ;  /* 0x000000ff0e067207 */ /* 0x000fca0001000000 */
[----:B------:R-:W-:-:S04]  /*2da80*/  IMAD.IADD R6, R5, 0x1, R6 ;  /* 0x0000000105067824 */ /* 0x000fc800078e0206 */
[----:B------:R-:W-:-:S07]  /*2da90*/  IMAD.MOV.U32 R13, RZ, RZ, R6 ;  /* 0x000000ffff0d7224 */ /* 0x000fce00078e0006 */
[----:B------:R-:W-:Y:S05]  /*2daa0*/  WARPSYNC.COLLECTIVE R15, `(.L_x_948) ;  /* 0x000000000f087348 */ /* 0x000fea0003c00000 */
[----:B------:R0:W1:Y:S02]  /*2dab0*/  SHFL.UP P6, R14, R13, R12, R11 ;  /* 0x0400000c0d0e7389 */ /* 0x00006400000c000b */
[----:B01----:R-:W-:Y:S01]  /*2dac0*/  ENDCOLLECTIVE ;  /* 0x000000000000791b */ /* 0x003fe20003800000 */
.L_x_948:
[----:B------:R-:W-:Y:S01]  /*2dad0*/  IMAD.MOV.U32 R12, RZ, RZ, 0x8 ;  /* 0x00000008ff0c7424 */ /* 0x000fe200078e00ff */
[----:B------:R-:W-:-:S05]  /*2dae0*/  SEL R7, R14, RZ, P3 ;  /* 0x000000ff0e077207 */ /* 0x000fca0001800000 */
[----:B------:R-:W-:-:S04]  /*2daf0*/  IMAD.IADD R7, R6, 0x1, R7 ;  /* 0x0000000106077824 */ /* 0x000fc800078e0207 */
[----:B------:R-:W-:-:S07]  /*2db00*/  IMAD.MOV.U32 R13, RZ, RZ, R7 ;  /* 0x000000ffff0d7224 */ /* 0x000fce00078e0007 */
[----:B------:R-:W-:Y:S05]  /*2db10*/  WARPSYNC.COLLECTIVE R15, `(.L_x_949) ;  /* 0x000000000f087348 */ /* 0x000fea0003c00000 */
[----:B------:R0:W1:Y:S02]  /*2db20*/  SHFL.UP P6, R14, R13, R12, R11 ;  /* 0x0400000c0d0e7389 */ /* 0x00006400000c000b */
[----:B01----:R-:W-:Y:S01]  /*2db30*/  ENDCOLLECTIVE ;  /* 0x000000000000791b */ /* 0x003fe20003800000 */
.L_x_949:
[----:B------:R-:W-:Y:S01]  /*2db40*/  IMAD.MOV.U32 R12, RZ, RZ, 0x10 ;  /* 0x00000010ff0c7424 */ /* 0x000fe200078e00ff */
[----:B------:R-:W-:-:S04]  /*2db50*/  SEL R14, R14, RZ, P4 ;  /* 0x000000ff0e0e7207 */ /* 0x000fc80002000000 */
[----:B------:R-:W-:-:S05]  /*2db60*/  IADD3 R5, R7, R14, RZ ;  /* 0x0000000e07057210 */ /* 0x000fca0007ffe0ff */
[----:B------:R-:W-:-:S07]  /*2db70*/  IMAD.MOV.U32 R13, RZ, RZ, R5 ;  /* 0x000000ffff0d7224 */ /* 0x000fce00078e0005 */
[----:B------:R-:W-:Y:S05]  /*2db80*/  WARPSYNC.COLLECTIVE R15, `(.L_x_950) ;  /* 0x000000000f087348 */ /* 0x000fea0003c00000 */
[----:B------:R0:W1:Y:S02]  /*2db90*/  SHFL.UP P6, R14, R13, R12, R11 ;  /* 0x0400000c0d0e7389 */ /* 0x00006400000c000b */
[----:B01----:R-:W-:Y:S01]  /*2dba0*/  ENDCOLLECTIVE ;  /* 0x000000000000791b */ /* 0x003fe20003800000 */
.L_x_950:
[----:B------:R-:W-:Y:S02]  /*2dbb0*/  IMAD.MOV.U32 R12, RZ, RZ, 0x1f ;  /* 0x0000001fff0c7424 */ /* 0x000fe400078e00ff */
[----:B------:R-:W-:Y:S01]  /*2dbc0*/  IMAD.MOV.U32 R11, RZ, RZ, 0x1f ;  /* 0x0000001fff0b7424 */ /* 0x000fe200078e00ff */
[----:B------:R-:W-:-:S05]  /*2dbd0*/  SEL R14, R14, RZ, P5 ;  /* 0x000000ff0e0e7207 */ /* 0x000fca0002800000 */
[----:B------:R-:W-:-:S05]  /*2dbe0*/  IMAD.IADD R3, R5, 0x1, R14 ;  /* 0x0000000105037824 */ /* 0x000fca00078e020e */
[----:B------:R-:W-:-:S07]  /*2dbf0*/  MOV R13, R3 ;  /* 0x00000003000d7202 */ /* 0x000fce0000000f00 */
[----:B------:R-:W-:Y:S05]  /*2dc00*/  WARPSYNC.COLLECTIVE R15, `(.L_x_951) ;  /* 0x000000000f087348 */ /* 0x000fea0003c00000 */
[----:B------:R0:W1:Y:S02]  /*2dc10*/  SHFL.IDX P6, R14, R13, R12, R11 ;  /* 0x0000000c0d0e7389 */ /* 0x00006400000c000b */
[----:B01----:R-:W-:Y:S01]  /*2dc20*/  ENDCOLLECTIVE ;  /* 0x000000000000791b */ /* 0x003fe20003800000 */
.L_x_951:
[----:B------:R-:W-:Y:S05]  /*2dc30*/  BRA `(.L_x_952) ;  /* 0xffffffa4002c7947 */ /* 0x000fea000383ffff */
.L_x_749:
[----:B------:R-:W-:Y:S01]  /*2dc40*/  BSSY B0, `(.L_x_953) ;  /* 0x0000008000007945 */ /* 0x000fe20003800000 */
[----:B-----5:R-:W-:Y:S01]  /*2dc50*/  IMAD.MOV.U32 R13, RZ, RZ, R2 ;  /* 0x000000ffff0d7224 */ /* 0x020fe200078e0002 */
[----:B------:R-:W-:Y:S01]  /*2dc60*/  MOV R12, 0x1 ;  /* 0x00000001000c7802 */ /* 0x000fe20000000f00 */
[----:B------:R-:W-:Y:S02]  /*2dc70*/  IMAD.MOV.U32 R11, RZ, RZ, RZ ;  /* 0x000000ffff0b7224 */ /* 0x000fe400078e00ff */
[----:B------:R-:W-:-:S07]  /*2dc80*/  IMAD.MOV.U32 R15, RZ, RZ, -0x1 ;  /* 0xffffffffff0f7424 */ /* 0x000fce00078e00ff */
[----:B012---:R-:W-:Y:S05]  /*2dc90*/  WARPSYNC.COLLECTIVE R15, `(.L_x_954) ;  /* 0x000000000f087348 */ /* 0x007fea0003c00000 */
[----:B------:R3:W4:Y:S02]  /*2dca0*/  SHFL.UP P6, R14, R13, R12, R11 ;  /* 0x0400000c0d0e7389 */ /* 0x00072400000c000b */
[----:B01234-:R-:W-:Y:S01]  /*2dcb0*/  ENDCOLLECTIVE ;  /* 0x000000000000791b */ /* 0x01ffe20003800000 */
.L_x_954:
[----:B------:R-:W-:Y:S05]  /*2dcc0*/  BSYNC B0 ;  /* 0x0000000000007941 */ /* 0x000fea0003800000 */
.L_x_953:
[----:B------:R-:W-:Y:S01]  /*2dcd0*/  SEL R13, R14, RZ, P1 ;  /* 0x000000ff0e0d7207 */ /* 0x000fe20000800000 */
[----:B------:R-:W-:Y:S01]  /*2dce0*/  IMAD.MOV.U32 R11, RZ, RZ, RZ ;  /* 0x000000ffff0b7224 */ /* 0x000fe200078e00ff */
[----:B------:R-:W-:Y:S01]  /*2dcf0*/  MOV R12, 0x2 ;  /* 0x00000002000c7802 */ /* 0x000fe20000000f00 */
[----:B------:R-:W-:Y:S02]  /*2dd00*/  IMAD.MOV.U32 R15, RZ, RZ, -0x1 ;  /* 0xffffffffff0f7424 */ /* 0x000fe400078e00ff */
[----:B------:R-:W-:-:S07]  /*2dd10*/  IMAD.IADD R13, R2, 0x1, R13 ;  /* 0x00000001020d7824 */ /* 0x000fce00078e020d */
[----:B------:R-:W-:Y:S05]  /*2dd20*/  WARPSYNC.COLLECTIVE R15, `(.L_x_955) ;  /* 0x000000000f087348 */ /* 0x000fea0003c00000 */
[----:B------:R0:W1:Y:S02]  /*2dd30*/  SHFL.UP P6, R14, R13, R12, R11 ;  /* 0x0400000c0d0e7389 */ /* 0x00006400000c000b */
[----:B01----:R-:W-:Y:S01]  /*2dd40*/  ENDCOLLECTIVE ;  /* 0x000000000000791b */ /* 0x003fe20003800000 */
.L_x_955:
[----:B------:R-:W-:Y:S01]  /*2dd50*/  IMAD.MOV.U32 R12, RZ, RZ, 0x4 ;  /* 0x00000004ff0c7424 */ /* 0x000fe200078e00ff */
[----:B------:R-:W-:-:S05]  /*2dd60*/  SEL R14, R14, RZ, P2 ;  /* 0x000000ff0e0e7207 */ /* 0x000fca0001000000 */
[----:B------:R-:W-:-:S05]  /*2dd70*/  IMAD.IADD R3, R13, 0x1, R14 ;  /* 0x000000010d037824 */ /* 0x000fca00078e020e */
[----:B------:R-:W-:-:S07]  /*2dd80*/  MOV R13, R3 ;  /* 0x00000003000d7202 */ /* 0x000fce0000000f00 */
[----:B------:R-:W-:Y:S05]  /*2dd90*/  WARPSYNC.COLLECTIVE R15, `(.L_x_956) ;  /* 0x000000000f087348 */ /* 0x000fea0003c00000 */
[----:B------:R0:W1:Y:S02]  /*2dda0*/  SHFL.UP P6, R14, R13, R12, R11 ;  /* 0x0400000c0d0e7389 */ /* 0x00006400000c000b */
[----:B01----:R-:W-:Y:S01]  /*2ddb0*/  ENDCOLLECTIVE ;  /* 0x000000000000791b */ /* 0x003fe20003800000 */
.L_x_956:
[----:B------:R-:W-:Y:S02]  /*2ddc0*/  MOV R12, 0x8 ;  /* 0x00000008000c7802 */ /* 0x000fe40000000f00 */
[----:B------:R-:W-:-:S05]  /*2ddd0*/  SEL R14, R14, RZ, P3 ;  /* 0x000000ff0e0e7207 */ /* 0x000fca0001800000 */
[----:B------:R-:W-:-:S04]  /*2dde0*/  IMAD.IADD R5, R3, 0x1, R14 ;  /* 0x0000000103057824 */ /* 0x000fc800078e020e */
[----:B------:R-:W-:-:S07]  /*2ddf0*/  IMAD.MOV.U32 R13, RZ, RZ, R5 ;  /* 0x000000ffff0d7224 */ /* 0x000fce00078e0005 */
[----:B------:R-:W-:Y:S05]  /*2de00*/  WARPSYNC.COLLECTIVE R15, `(.L_x_957) ;  /* 0x000000000f087348 */ /* 0x000fea0003c00000 */
[----:B------:R0:W1:Y:S02]  /*2de10*/  SHFL.UP P6, R14, R13, R12, R11 ;  /* 0x0400000c0d0e7389 */ /* 0x00006400000c000b */
[----:B01----:R-:W-:Y:S01]  /*2de20*/  ENDCOLLECTIVE ;  /* 0x000000000000791b */ /* 0x003fe20003800000 */
.L_x_957:
[----:B------:R-:W-:Y:S01]  /*2de30*/  IMAD.MOV.U32 R12, RZ, RZ, 0x10 ;  /* 0x00000010ff0c7424 */ /* 0x000fe200078e00ff */
[----:B------:R-:W-:-:S05]  /*2de40*/  SEL R6, R14, RZ, P4 ;  /* 0x000000ff0e067207 */ /* 0x000fca0002000000 */
[----:B------:R-:W-:-:S04]  /*2de50*/  IMAD.IADD R6, R5, 0x1, R6 ;  /* 0x0000000105067824 */ /* 0x000fc800078e0206 */
[----:B------:R-:W-:-:S07]  /*2de60*/  IMAD.MOV.U32 R13, RZ, RZ, R6 ;  /* 0x000000ffff0d7224 */ /* 0x000fce00078e0006 */
[----:B------:R-:W-:Y:S05]  /*2de70*/  WARPSYNC.COLLECTIVE R15, `(.L_x_958) ;  /* 0x000000000f087348 */ /* 0x000fea0003c00000 */
[----:B------:R0:W1:Y:S02]  /*2de80*/  SHFL.UP P6, R14, R13, R12, R11 ;  /* 0x0400000c0d0e7389 */ /* 0x00006400000c000b */
[----:B01----:R-:W-:Y:S01]  /*2de90*/  ENDCOLLECTIVE ;  /* 0x000000000000791b */ /* 0x003fe20003800000 */
.L_x_958:
[----:B------:R-:W-:Y:S02]  /*2dea0*/  IMAD.MOV.U32 R12, RZ, RZ, 0x1f ;  /* 0x0000001fff0c7424 */ /* 0x000fe400078e00ff */
[----:B------:R-:W-:Y:S01]  /*2deb0*/  IMAD.MOV.U32 R11, RZ, RZ, 0x1f ;  /* 0x0000001fff0b7424 */ /* 0x000fe200078e00ff */
[----:B------:R-:W-:-:S04]  /*2dec0*/  SEL R3, R14, RZ, P5 ;  /* 0x000000ff0e037207 */ /* 0x000fc80002800000 */
[----:B------:R-:W-:-:S05]  /*2ded0*/  IADD3 R3, R6, R3, RZ ;  /* 0x0000000306037210 */ /* 0x000fca0007ffe0ff */
[----:B------:R-:W-:-:S07]  /*2dee0*/  IMAD.MOV.U32 R13, RZ, RZ, R3 ;  /* 0x000000ffff0d7224 */ /* 0x000fce00078e0003 */
[----:B------:R-:W-:Y:S05]  /*2def0*/  WARPSYNC.COLLECTIVE R15, `(.L_x_959) ;  /* 0x000000000f087348 */ /* 0x000fea0003c00000 */
[----:B------:R0:W1:Y:S02]  /*2df00*/  SHFL.IDX P6, R14, R13, R12, R11 ;  /* 0x0000000c0d0e7389 */ /* 0x00006400000c000b */
[----:B01----:R-:W-:Y:S01]  /*2df10*/  ENDCOLLECTIVE ;  /* 0x000000000000791b */ /* 0x003fe20003800000 */
.L_x_959:
[----:B------:R-:W-:Y:S05]  /*2df20*/  BRA `(.L_x_960) ;  /* 0xffffffa4000c7947 */ /* 0x000fea000383ffff */
.L_x_751:
[----:B------:R-:W-:Y:S01]  /*2df30*/  BSSY B0, `(.L_x_961) ;  /* 0x0000006000007945 */ /* 0x000fe20003800000 */
[----:B------:R-:W-:Y:S02]  /*2df40*/  PLOP3.LUT P6, PT, P6, PT, PT, 0x8, 0x0 ;  /* 0x000000000000781c */ /* 0x000fe400037ce170 */
[----:B------:R-:W-:-:S11]  /*2df50*/  MOV R15, 0xffffffff ;  /* 0xffffffff000f7802 */ /* 0x000fd60000000f00 */
[----:B0-2---:R-:W-:Y:S05]  /*2df60*/  WARPSYNC.COLLECTIVE R15, `(.L_x_962) ;  /* 0x000000000f087348 */ /* 0x005fea0003c00000 */
[----:B------:R-:W-:Y:S01]  /*2df70*/  VOTE.ANY R14, PT, P6 ;  /* 0x00000000000e7806 */ /* 0x000fe200030e0100 */
[----:B0-2---:R-:W-:Y:S06]  /*2df80*/  ENDCOLLECTIVE ;  /* 0x000000000000791b */ /* 0x005fec0003800000 */
.L_x_962:
[----:B------:R-:W-:Y:S05]  /*2df90*/  BSYNC B0 ;  /* 0x0000000000007941 */ /* 0x000fea0003800000 */
.L_x_961:
[----:B------:R-:W-:Y:S01]  /*2dfa0*/  IMAD.MOV.U32 R6, RZ, RZ, R14 ;  /* 0x000000ffff067224 */ /* 0x000fe200078e000e */
[----:B------:R-:W-:Y:S01]  /*2dfb0*/  MOV R11, 0x1f ;  /* 0x0000001f000b7802 */ /* 0x000fe20000000f00 */
[----:B------:R-:W-:Y:S02]  /*2dfc0*/  IMAD.MOV.U32 R13, RZ, RZ, R2 ;  /* 0x000000ffff0d7224 */ /* 0x000fe400078e0002 */
[----:B------:R-:W0:Y:S01]  /*2dfd0*/  POPC R4, R6 ;  /* 0x0000000600047309 */ /* 0x000e220000000000 */
[----:B------:R-:W-:Y:S02]  /*2dfe0*/  IMAD.MOV.U32 R15, RZ, RZ, -0x1 ;  /* 0xffffffffff0f7424 */ /* 0x000fe400078e00ff */
[----:B0-----:R-:W-:-:S07]  /*2dff0*/  IMAD.MOV.U32 R12, RZ, RZ, R4 ;  /* 0x000000ffff0c7224 */ /* 0x001fce00078e0004 */
[----:B------:R-:W-:Y:S05]  /*2e000*/  WARPSYNC.COLLECTIVE R15, `(.L_x_963) ;  /* 0x000000000f087348 */ /* 0x000fea0003c00000 */
[----:B------:R0:W1:Y:S02]  /*2e010*/  SHFL.IDX P6, R14, R13, R12, R11 ;  /* 0x0000000c0d0e7389 */ /* 0x00006400000c000b */
[----:B01----:R-:W-:Y:S01]  /*2e020*/  ENDCOLLECTIVE ;  /* 0x000000000000791b */ /* 0x003fe20003800000 */
.L_x_963:
[----:B------:R-:W-:Y:S01]  /*2e030*/  IMAD.MOV.U32 R17, RZ, RZ, R14 ;  /* 0x000000ffff117224 */ /* 0x000fe200078e000e */
[----:B------:R-:W-:Y:S06]  /*2e040*/  BRA `(.L_x_964) ;  /* 0xffffffa000fc7947 */ /* 0x000fec000383ffff */
.L_x_753:
[----:B------:R-:W-:Y:S01]  /*2e050*/  BSSY B0, `(.L_x_965) ;  /* 0x0000007000007945 */ /* 0x000fe20003800000 */
[----:B------:R-:W-:Y:S01]  /*2e060*/  IMAD.MOV.U32 R13, RZ, RZ, R3 ;  /* 0x000000ffff0d7224 */ /* 0x000fe200078e0003 */
[----:B------:R-:W-:Y:S01]  /*2e070*/  MOV R11, 0x1f ;  /* 0x0000001f000b7802 */ /* 0x000fe20000000f00 */
[----:B------:R-:W-:-:S07]  /*2e080*/  IMAD.MOV.U32 R15, RZ, RZ, -0x1 ;  /* 0xffffffffff0f7424 */ /* 0x000fce00078e00ff */
[----:B012---:R-:W-:Y:S05]  /*2e090*/  WARPSYNC.COLLECTIVE R15, `(.L_x_966) ;  /* 0x000000000f087348 */ /* 0x007fea0003c00000 */
[----:B------:R3:W4:Y:S02]  /*2e0a0*/  SHFL.IDX P6, R14, R13, R12, R11 ;  /* 0x0000000c0d0e7389 */ /* 0x00072400000c000b */
[----:B01234-:R-:W-:Y:S01]  /*2e0b0*/  ENDCOLLECTIVE ;  /* 0x000000000000791b */ /* 0x01ffe20003800000 */
.L_x_966:
[----:B------:R-:W-:Y:S05]  /*2e0c0*/  BSYNC B0 ;  /* 0x0000000000007941 */ /* 0x000fea0003800000 */
.L_x_965:
[----:B------:R-:W-:Y:S05]  /*2e0d0*/  BRA `(.L_x_752) ;  /* 0xffffffa000f47947 */ /* 0x000fea000383ffff */
.L_x_757:
[----:B0-----:R0:W1:Y:S02]  /*2e0e0*/  SYNCS.PHASECHK.TRANS64.TRYWAIT P0, [R4+URZ+0x29820], R0 ;  /* 0x02982000040075a7 */ /* 0x001064000800017f */
[----:B-1----:R-:W-:Y:S05]  /*2e0f0*/  @!P0 NANOSLEEP.SYNCS 0x989680 ;  /* 0x009896800000895d */ /* 0x002fea0003900000 */
[----:B------:R-:W1:Y:S02]  /*2e100*/  @!P0 SYNCS.PHASECHK.TRANS64 P0, [R4+URZ+0x29820], R0 ;  /* 0x02982000040085a7 */ /* 0x000e64000800007f */
[----:B-1----:R-:W-:Y:S05]  /*2e110*/  @!P0 BRA `(.L_x_757) ;  /* 0xfffffffc00f08947 */ /* 0x002fea000383ffff */
[----:B------:R-:W-:Y:S05]  /*2e120*/  BRA `(.L_x_967) ;  /* 0xffffffa400e87947 */ /* 0x000fea000383ffff */
.L_x_758:
[----:B------:R-:W1:Y:S01]  /*2e130*/  S2R R2, SR_TID.X ;  /* 0x0000000000027919 */ /* 0x000e620000002100 */
[----:B------:R-:W-:Y:S01]  /*2e140*/  BSSY B0, `(.L_x_968) ;  /* 0x000000a000007945 */ /* 0x000fe20003800000 */
[----:B------:R-:W-:Y:S01]  /*2e150*/  IMAD.MOV.U32 R12, RZ, RZ, RZ ;  /* 0x000000ffff0c7224 */ /* 0x000fe200078e00ff */
[----:B------:R-:W-:Y:S01]  /*2e160*/  MOV R11, 0x1f ;  /* 0x0000001f000b7802 */ /* 0x000fe20000000f00 */
[----:B------:R-:W-:Y:S01]  /*2e170*/  IMAD.MOV.U32 R15, RZ, RZ, -0x1 ;  /* 0xffffffffff0f7424 */ /* 0x000fe200078e00ff */
[----:B-1----:R-:W-:-:S04]  /*2e180*/  SHF.R.U32.HI R2, RZ, 0x5, R2 ;  /* 0x00000005ff027819 */ /* 0x002fc80000011602 */
[----:B------:R-:W-:-:S05]  /*2e190*/  LOP3.LUT R2, R2, 0x3, RZ, 0xc0, !PT ;  /* 0x0000000302027812 */ /* 0x000fca00078ec0ff */
[----:B------:R-:W-:-:S07]  /*2e1a0*/  IMAD.MOV.U32 R13, RZ, RZ, R2 ;  /* 0x000000ffff0d7224 */ /* 0x000fce00078e0002 */
[----:B0-----:R-:W-:Y:S05]  /*2e1b0*/  WARPSYNC.COLLECTIVE R15, `(.L_x_969) ;  /* 0x000000000f087348 */ /* 0x001fea0003c00000 */
[----:B------:R1:W2:Y:S02]  /*2e1c0*/  SHFL.IDX P6, R14, R13, R12, R11 ;  /* 0x0000000c0d0e7389 */ /* 0x0002a400000c000b */
[----:B012---:R-:W-:Y:S01]  /*2e1d0*/  ENDCOLLECTIVE ;  /* 0x000000000000791b */ /* 0x007fe20003800000 */
.L_x_969:
[----:B------:R-:W-:Y:S05]  /*2e1e0*/  BSYNC B0 ;  /* 0x0000000000007941 */ /* 0x000fea0003800000 */
.L_x_968:
[----:B------:R-:W-:Y:S05]  /*2e1f0*/  BRA `(.L_x_970) ;  /* 0xffffffa400d07947 */ /* 0x000fea000383ffff */
.L_x_759:
[----:B------:R-:W-:Y:S01]  /*2e200*/  BSSY B0, `(.L_x_971) ;  /* 0x0000006000007945 */ /* 0x000fe20003800000 */
[----:B------:R-:W-:-:S07]  /*2e210*/  IMAD.MOV.U32 R15, RZ, RZ, -0x1 ;  /* 0xffffffffff0f7424 */ /* 0x000fce00078e00ff */
[----:B0-----:R-:W-:Y:S05]  /*2e220*/  WARPSYNC.COLLECTIVE R15, `(.L_x_972) ;  /* 0x000000000f0c7348 */ /* 0x001fea0003c00000 */
[----:B------:R-:W-:Y:S02]  /*2e230*/  ELECT P6, UR62, PT ;  /* 0x00000000003e782f */ /* 0x000fe400038c0000 */
[----:B------:R-:W-:Y:S01]  /*2e240*/  MOV R14, UR62 ;  /* 0x0000003e000e7c02 */ /* 0x000fe20008000f00 */
[----:B0-----:R-:W-:Y:S10]  /*2e250*/  ENDCOLLECTIVE ;  /* 0x000000000000791b */ /* 0x001ff40003800000 */
.L_x_972:
[----:B------:R-:W-:Y:S05]  /*2e260*/  BSYNC B0 ;  /* 0x0000000000007941 */ /* 0x000fea0003800000 */
.L_x_971:
[----:B------:R-:W-:Y:S05]  /*2e270*/  BRA `(.L_x_973) ;  /* 0xffffffa400c47947 */ /* 0x000fea000383ffff */
.L_x_761:
[----:B0-----:R0:W1:Y:S02]  /*2e280*/  SYNCS.PHASECHK.TRANS64.TRYWAIT P1, [R5+URZ+0x29840], R0 ;  /* 0x02984000050075a7 */ /* 0x001064000802017f */
[----:B-1----:R-:W-:Y:S05]  /*2e290*/  @!P1 NANOSLEEP.SYNCS 0x989680 ;  /* 0x009896800000995d */ /* 0x002fea0003900000 */
[----:B------:R-:W1:Y:S02]  /*2e2a0*/  @!P1 SYNCS.PHASECHK.TRANS64 P1, [R5+URZ+0x29840], R0 ;  /* 0x02984000050095a7 */ /* 0x000e64000802007f */
[----:B-1----:R-:W-:Y:S05]  /*2e2b0*/  @!P1 BRA `(.L_x_761) ;  /* 0xfffffffc00f09947 */ /* 0x002fea000383ffff */
[----:B------:R-:W-:Y:S05]  /*2e2c0*/  BRA `(.L_x_974) ;  /* 0xffffffa400e47947 */ /* 0x000fea000383ffff */
.L_x_763:
[----:B-1----:R1:W2:Y:S02]  /*2e2d0*/  SYNCS.PHASECHK.TRANS64.TRYWAIT P1, [R23+URZ+0x29840], R2 ;  /* 0x02984002170075a7 */ /* 0x0022a4000802017f */
[----:B--2---:R-:W-:Y:S05]  /*2e2e0*/  @!P1 NANOSLEEP.SYNCS 0x989680 ;  /* 0x009896800000995d */ /* 0x004fea0003900000 */
[----:B------:R-:W2:Y:S02]  /*2e2f0*/  @!P1 SYNCS.PHASECHK.TRANS64 P1, [R23+URZ+0x29840], R2 ;  /* 0x02984002170095a7 */ /* 0x000ea4000802007f */
[----:B--2---:R-:W-:Y:S05]  /*2e300*/  @!P1 BRA `(.L_x_763) ;  /* 0xfffffffc00f09947 */ /* 0x004fea000383ffff */
[----:B------:R-:W-:Y:S05]  /*2e310*/  BRA `(.L_x_975) ;  /* 0xffffffa400f07947 */ /* 0x000fea000383ffff */
.L_x_765:
[----:B--2---:R2:W3:Y:S02]  /*2e320*/  SYNCS.PHASECHK.TRANS64.TRYWAIT P1, [R5+URZ+0x29860], R0 ;  /* 0x02986000050075a7 */ /* 0x0044e4000802017f */
[----:B---3--:R-:W-:Y:S05]  /*2e330*/  @!P1 NANOSLEEP.SYNCS 0x989680 ;  /* 0x009896800000995d */ /* 0x008fea0003900000 */
[----:B------:R-:W3:Y:S02]  /*2e340*/  @!P1 SYNCS.PHASECHK.TRANS64 P1, [R5+URZ+0x29860], R0 ;  /* 0x02986000050095a7 */ /* 0x000ee4000802007f */
[----:B---3--:R-:W-:Y:S05]  /*2e350*/  @!P1 BRA `(.L_x_765) ;  /* 0xfffffffc00f09947 */ /* 0x008fea000383ffff */
[----:B------:R-:W-:Y:S05]  /*2e360*/  BRA `(.L_x_976) ;  /* 0xffffffa400ec7947 */ /* 0x000fea000383ffff */
.L_x_767:
[----:B---3--:R3:W4:Y:S02]  /*2e370*/  SYNCS.PHASECHK.TRANS64.TRYWAIT P1, [R23+URZ+0x29860], R2 ;  /* 0x02986002170075a7 */ /* 0x008724000802017f */
[----:B----4-:R-:W-:Y:S05]  /*2e380*/  @!P1 NANOSLEEP.SYNCS 0x989680 ;  /* 0x009896800000995d */ /* 0x010fea0003900000 */
[----:B------:R-:W4:Y:S02]  /*2e390*/  @!P1 SYNCS.PHASECHK.TRANS64 P1, [R23+URZ+0x29860], R2 ;  /* 0x02986002170095a7 */ /* 0x000f24000802007f */
[----:B----4-:R-:W-:Y:S05]  /*2e3a0*/  @!P1 BRA `(.L_x_767) ;  /* 0xfffffffc00f09947 */ /* 0x010fea000383ffff */
[----:B------:R-:W-:Y:S05]  /*2e3b0*/  BRA `(.L_x_977) ;  /* 0xffffffa400e87947 */ /* 0x000fea000383ffff */
.L_x_769:
[----:B----4-:R4:W0:Y:S02]  /*2e3c0*/  SYNCS.PHASECHK.TRANS64.TRYWAIT P1, [R5+URZ+0x29880], R0 ;  /* 0x02988000050075a7 */ /* 0x010824000802017f */
[----:B0-----:R-:W-:Y:S05]  /*2e3d0*/  @!P1 NANOSLEEP.SYNCS 0x989680 ;  /* 0x009896800000995d */ /* 0x001fea0003900000 */
[----:B------:R-:W0:Y:S02]  /*2e3e0*/  @!P1 SYNCS.PHASECHK.TRANS64 P1, [R5+URZ+0x29880], R0 ;  /* 0x02988000050095a7 */ /* 0x000e24000802007f */
[----:B0-----:R-:W-:Y:S05]  /*2e3f0*/  @!P1 BRA `(.L_x_769) ;  /* 0xfffffffc00f09947 */ /* 0x001fea000383ffff */
[----:B------:R-:W-:Y:S05]  /*2e400*/  BRA `(.L_x_978) ;  /* 0xffffffa400e47947 */ /* 0x000fea000383ffff */
.L_x_979:
        /* <DEDUP_REMOVED lines=15> */
.L_x_3192:


//--------------------- .text._ZN7cutlass13device_kernelIN5flash11enable_sm90INS1_16FlashAttnFwdSm90INS1_25CollectiveMainloopFwdSm90ILi2EN4cute5tupleIJNS5_1CILi1EEES8_S8_EEENS6_IJNS7_ILi128EEESA_NS7_ILi192EEEEEELi128ENS_12float_e4m3_tEfNS_4arch4Sm90ELb0ELb1ELb0ELb0ELb1ELb0ELb0ELb1ELb1ELb1ELb0ELb0EEENS1_21CollectiveEpilogueFwdINS6_IJSA_SA_SA_EEES9_NS_10bfloat16_tESF_Li256ELb0ELb1ELb0ELb1EEENS1_30DynamicPersistentTileSchedulerILi256ELi128ELb0ELb1ELb1EEEEEEEEEvNT_6ParamsE --------------------------
	.section	.text._ZN7cutlass13device_kernelIN5flash11enable_sm90INS1_16FlashAttnFwdSm90INS1_25CollectiveMainloopFwdSm90ILi2EN4cute5tupleIJNS5_1CILi1EEES8_S8_EEENS6_IJNS7_ILi128EEESA_NS7_ILi192EEEEEELi128ENS_12float_e4m3_tEfNS_4arch4Sm90ELb0ELb1ELb0ELb0ELb1ELb0ELb0ELb1ELb1ELb1ELb0ELb0EEENS1_21CollectiveEpilogueFwdINS6_IJSA_SA_SA_EEES9_NS_10bfloat16_tESF_Li256ELb0ELb1ELb0ELb1EEENS1_30DynamicPersistentTileSchedulerILi256ELi128ELb0ELb1ELb1EEEEEEEEEvNT_6ParamsE,"ax",@progbits
	.align	128
.text._ZN7cutlass13device_kernelIN5flash11enable_sm90INS1_16FlashAttnFwdSm90INS1_25CollectiveMainloopFwdSm90ILi2EN4cute5tupleIJNS5_1CILi1EEES8_S8_EEENS6_IJNS7_ILi128EEESA_NS7_ILi192EEEEEELi128ENS_12float_e4m3_tEfNS_4arch4Sm90ELb0ELb1ELb0ELb0ELb1ELb0ELb0ELb1ELb1ELb1ELb0ELb0EEENS1_21CollectiveEpilogueFwdINS6_IJSA_SA_SA_EEES9_NS_10bfloat16_tESF_Li256ELb0ELb1ELb0ELb1EEENS1_30DynamicPersistentTileSchedulerILi256ELi128ELb0ELb1ELb1EEEEEEEEEvNT_6ParamsE:
        .type           _ZN7cutlass13device_kernelIN5flash11enable_sm90INS1_16FlashAttnFwdSm90INS1_25CollectiveMainloopFwdSm90ILi2EN4cute5tupleIJNS5_1CILi1EEES8_S8_EEENS6_IJNS7_ILi128EEESA_NS7_ILi192EEEEEELi128ENS_12float_e4m3_tEfNS_4arch4Sm90ELb0ELb1ELb0ELb0ELb1ELb0ELb0ELb1ELb1ELb1ELb0ELb0EEENS1_21CollectiveEpilogueFwdINS6_IJSA_SA_SA_EEES9_NS_10bfloat16_tESF_Li256ELb0ELb1ELb0ELb1EEENS1_30DynamicPersistentTileSchedulerILi256ELi128ELb0ELb1ELb1EEEEEEEEEvNT_6ParamsE,@function
        .size           _ZN7cutlass13device_kernelIN5flash11enable_sm90INS1_16FlashAttnFwdSm90INS1_25CollectiveMainloopFwdSm90ILi2EN4cute5tupleIJNS5_1CILi1EEES8_S8_EEENS6_IJNS7_ILi128EEESA_NS7_ILi192EEEEEELi128ENS_12float_e4m3_tEfNS_4arch4Sm90ELb0ELb1ELb0ELb0ELb1ELb0ELb0ELb1ELb1ELb1ELb0ELb0EEENS1_21CollectiveEpilogueFwdINS6_IJSA_SA_SA_EEES9_NS_10bfloat16_tESF_Li256ELb0ELb1ELb0ELb1EEENS1_30DynamicPersistentTileSchedulerILi256ELi128ELb0ELb1ELb1EEEEEEEEEvNT_6ParamsE,(.L_x_3193 - _ZN7cutlass13device_kernelIN5flash11enable_sm90INS1_16FlashAttnFwdSm90INS1_25CollectiveMainloopFwdSm90ILi2EN4cute5tupleIJNS5_1CILi1EEES8_S8_EEENS6_IJNS7_ILi128EEESA_NS7_ILi192EEEEEELi128ENS_12float_e4m3_tEfNS_4arch4Sm90ELb0ELb1ELb0ELb0ELb1ELb0ELb0ELb1ELb1ELb1ELb0ELb0EEENS1_21CollectiveEpilogueFwdINS6_IJSA_SA_SA_EEES9_NS_10bfloat16_tESF_Li256ELb0ELb1ELb0ELb1EEENS1_30DynamicPersistentTileSchedulerILi256ELi128ELb0ELb1ELb1EEEEEEEEEvNT_6ParamsE)
        .other          _ZN7cutlass13device_kernelIN5flash11enable_sm90INS1_16FlashAttnFwdSm90INS1_25CollectiveMainloopFwdSm90ILi2EN4cute5tupleIJNS5_1CILi1EEES8_S8_EEENS6_IJNS7_ILi128EEESA_NS7_ILi192EEEEEELi128ENS_12float_e4m3_tEfNS_4arch4Sm90ELb0ELb1ELb0ELb0ELb1ELb0ELb0ELb1ELb1ELb1ELb0ELb0EEENS1_21CollectiveEpilogueFwdINS6_IJSA_SA_SA_EEES9_NS_10bfloat16_tESF_Li256ELb0ELb1ELb0ELb1EEENS1_30DynamicPersistentTileSchedulerILi256ELi128ELb0ELb1ELb1EEEEEEEEEvNT_6ParamsE,@"STO_CUDA_ENTRY STV_DEFAULT"
_ZN7cutlass13device_kernelIN5flash11enable_sm90INS1_16FlashAttnFwdSm90INS1_25CollectiveMainloopFwdSm90ILi2EN4cute5tupleIJNS5_1CILi1EEES8_S8_EEENS6_IJNS7_ILi128EEESA_NS7_ILi192EEEEEELi128ENS_12float_e4m3_tEfNS_4arch4Sm90ELb0ELb1ELb0ELb0ELb1ELb0ELb0ELb1ELb1ELb1ELb0ELb0EEENS1_21CollectiveEpilogueFwdINS6_IJSA_SA_SA_EEES9_NS_10bfloat16_tESF_Li256ELb0ELb1ELb0ELb1EEENS1_30DynamicPersistentTileSchedulerILi256ELi128ELb0ELb1ELb1EEEEEEEEEvNT_6ParamsE:
        /* <DEDUP_REMOVED lines=9> */
[----:B------:R-:W1:Y:S01]  /*0090*/  SHFL.IDX PT, R3, R3, RZ, 0x1f ;  /* 0x00001fff03037589 */ /* 0x000e6200000e0000 */
        /* <DEDUP_REMOVED lines=14> */
[----:B------:R0:W2:Y:S06]  /*0180*/  @!UP0 SYNCS.EXCH.64 URZ, [UR8+0x22800], UR4 ;  /* 0x02280004083f85b2 */ /* 0x0000ac0008000100 */
[----:B------:R0:W3:Y:S02]  /*0190*/  @!UP1 SYNCS.EXCH.64 URZ, [UR8+0x22820], UR6 ;  /* 0x02282006083f95b2 */ /* 0x0000e40008000100 */
[----:B01----:R-:W-:Y:S05]  /*01a0*/  @P1 BRA `(.L_x_980) ;  /* 0x0000000000481947 */ /* 0x003fea0003800000 */
        /* <DEDUP_REMOVED lines=14> */
[----:B------:R0:W4:Y:S01]  /*0290*/  SYNCS.EXCH.64 URZ, [UR8+0x22840], UR6 ;  /* 0x02284006083f75b2 */ /* 0x0001220008000100 */
[----:B------:R0:W0:Y:S01]  /*02a0*/  SYNCS.EXCH.64 URZ, [UR8+0x22838], UR4 ;  /* 0x02283804083f75b2 */ /* 0x0000220008000100 */
[----:B------:R0:W0:Y:S01]  /*02b0*/  SYNCS.EXCH.64 URZ, [UR8+0x22848], UR6 ;  /* 0x02284806083f75b2 */ /* 0x0000220008000100 */
[----:B------:R-:W-:Y:S01]  /*02c0*/  NOP ;  /* 0x0000000000007918 */ /* 0x000fe20000000000 */
.L_x_980:
[----:B------:R-:W5:Y:S01]  /*02d0*/  SHFL.IDX PT, R2, R0, RZ, 0x1f ;  /* 0x00001fff00027589 */ /* 0x000f6200000e0000 */
[----:B------:R-:W-:Y:S01]  /*02e0*/  NOP ;  /* 0x0000000000007918 */ /* 0x000fe20000000000 */
[----:B-----5:R-:W-:-:S13]  /*02f0*/  ISETP.NE.AND P0, PT, R2, RZ, PT ;  /* 0x000000ff0200720c */ /* 0x020fda0003f05270 */
        /* <DEDUP_REMOVED lines=17> */
[----:B------:R0:W0:Y:S01]  /*0410*/  SYNCS.EXCH.64 URZ, [UR8+0x22868], UR6 ;  /* 0x02286806083f75b2 */ /* 0x0000220008000100 */
[----:B------:R-:W-:Y:S01]  /*0420*/  NOP ;  /* 0x0000000000007918 */ /* 0x000fe20000000000 */
.L_x_981:
[----:B------:R-:W5:Y:S01]  /*0430*/  SHFL.IDX PT, R2, R0, RZ, 0x1f ;  /* 0x00001fff00027589 */ /* 0x000f6200000e0000 */
[----:B------:R-:W-:Y:S01]  /*0440*/  NOP ;  /* 0x0000000000007918 */ /* 0x000fe20000000000 */
[----:B-----5:R-:W-:-:S13]  /*0450*/  ISETP.NE.AND P0, PT, R2, RZ, PT ;  /* 0x000000ff0200720c */ /* 0x020fda0003f05270 */
        /* <DEDUP_REMOVED lines=13> */
[----:B------:R0:W0:Y:S01]  /*0530*/  SYNCS.EXCH.64 URZ, [UR6+0x22888], UR4 ;  /* 0x02288804063f75b2 */ /* 0x0000220008000100 */
[----:B------:R-:W-:Y:S01]  /*0540*/  NOP ;  /* 0x0000000000007918 */ /* 0x000fe20000000000 */
.L_x_982:
        /* <DEDUP_REMOVED lines=22> */
.L_x_983:
[----:B------:R-:W5:Y:S01]  /*06b0*/  SHFL.IDX PT, R2, R0, RZ, 0x1f ;  /* 0x00001fff00027589 */ /* 0x000f6200000e0000 */
[----:B------:R-:W0:Y:S01]  /*06c0*/  S2UR UR10, SR_CgaCtaId ;  /* 0x00000000000a79c3 */ /* 0x000e220000008800 */
[----:B------:R-:W-:Y:S01]  /*06d0*/  R2UR UR9, R3 ;  /* 0x00000000030972ca */ /* 0x000fe200000e0000 */
[----:B------:R-:W-:Y:S01]  /*06e0*/  NOP ;  /* 0x0000000000007918 */ /* 0x000fe20000000000 */
[----:B-----5:R-:W-:-:S13]  /*06f0*/  ISETP.NE.AND P0, PT, R2, RZ, PT ;  /* 0x000000ff0200720c */ /* 0x020fda0003f05270 */
        /* <DEDUP_REMOVED lines=19> */
.L_x_984:
[----:B------:R-:W-:Y:S01]  /*0830*/  UISETP.NE.AND UP0, UPT, UR9, URZ, UPT ;  /* 0x0000003f0900728c */ /* 0x000fe2000bf05270 */
[----:B------:R-:W-:Y:S01]  /*0840*/  NOP ;  /* 0x0000000000007918 */ /* 0x000fe20000000000 */
[----:B------:R-:W-:Y:S01]  /*0850*/  UMOV UR43, 0x1 ;  /* 0x00000001002b7882 */ /* 0x000fe20000000000 */
[----:B------:R-:W-:Y:S01]  /*0860*/  IMAD.U32 R35, RZ, RZ, UR10 ;  /* 0x0000000aff237e24 */ /* 0x000fe2000f8e00ff */
[----:B------:R-:W-:Y:S01]  /*0870*/  USEL UR43, UR43, 0x2, !UP0 ;  /* 0x000000022b2b7887 */ /* 0x000fe2000c000000 */
[----:B01234-:R-:W-:Y:S01]  /*0880*/  BAR.SYNC.DEFER_BLOCKING 0x0 ;  /* 0x0000000000007b1d */ /* 0x01ffe20000010000 */
[----:B------:R-:W-:-:S05]  /*0890*/  PLOP3.LUT P0, PT, PT, PT, UP0, 0x80, 0x0 ;  /* 0x000000000000781c */ /* 0x000fca0003f0f008 */
[----:B------:R-:W-:-:S08]  /*08a0*/  ULDC.64 UR48, c[0x0][0x208] ;  /* 0x0000820000307ab9 */ /* 0x000fd00000000a00 */
[----:B------:R-:W-:Y:S05]  /*08b0*/  @!P0 BRA `(.L_x_985) ;  /* 0x000000f000c88947 */ /* 0x000fea0003800000 */
.L_x_986:
[----:B------:R-:W-:-:S08]  /*08c0*/  NOP ;  /* 0x0000000000007918 */ /* 0x000fd00000000000 */
[----:B------:R-:W0:Y:S02]  /*08d0*/  USETMAXREG.TRY_ALLOC.CTAPOOL UP0, 0xe8 ;  /* 0x000000e8000079c8 */ /* 0x000e240008000600 */
[----:B0-----:R-:W-:-:S13]  /*08e0*/  PLOP3.LUT P0, PT, PT, PT, UP0, 0x80, 0x0 ;  /* 0x000000000000781c */ /* 0x001fda0003f0f008 */
[----:B------:R-:W-:Y:S05]  /*08f0*/  @!P0 BRA `(.L_x_986) ;  /* 0xfffffffc00f08947 */ /* 0x000fea000383ffff */
[----:B------:R-:W0:Y:S01]  /*0900*/  S2R R2, SR_TID.X ;  /* 0x0000000000027919 */ /* 0x000e220000002100 */
[----:B------:R-:W1:Y:S08]  /*0910*/  S2UR UR4, SR_CTAID.X ;  /* 0x00000000000479c3 */ /* 0x000e700000002500 */
[----:B------:R-:W-:Y:S08]  /*0920*/  BAR.ARV 0x4, 0x180 ;  /* 0x0106000000007b1d */ /* 0x000ff00000002000 */
        /* <DEDUP_REMOVED lines=9> */
[----:B------:R-:W-:Y:S01]  /*09c0*/  IMAD.MOV.U32 R171, RZ, RZ, RZ ;  /* 0x000000ffffab7224 */ /* 0x000fe200078e00ff */
[----:B------:R-:W-:Y:S01]  /*09d0*/  UMOV UR37, URZ ;  /* 0x0000003f00257c82 */ /* 0x000fe20008000000 */
[----:B------:R-:W-:Y:S01]  /*09e0*/  UMOV UR36, URZ ;  /* 0x0000003f00247c82 */ /* 0x000fe20008000000 */
[----:B------:R-:W-:-:S04]  /*09f0*/  SHF.R.S32.HI R3, RZ, 0x1f, R178 ;  /* 0x0000001fff037819 */ /* 0x000fc800000114b2 */
[CC--:B------:R-:W-:Y:S02]  /*0a00*/  LEA.HI R0, R3.reuse, R178.reuse, RZ, 0x7 ;  /* 0x000000b203007211 */ /* 0x0c0fe400078f38ff */
[CC--:B------:R-:W-:Y:S02]  /*0a10*/  LEA.HI R4, R3.reuse, R178.reuse, RZ, 0x5 ;  /* 0x000000b203047211 */ /* 0x0c0fe400078f28ff */
[----:B------:R-:W-:Y:S02]  /*0a20*/  LOP3.LUT R5, R0, 0xffffff80, RZ, 0xc0, !PT ;  /* 0xffffff8000057812 */ /* 0x000fe400078ec0ff */
[----:B------:R-:W-:Y:S01]  /*0a30*/  LEA.HI R2, R3, R178, RZ, 0x4 ;  /* 0x000000b203027211 */ /* 0x000fe200078f20ff */
[----:B------:R-:W-:Y:S01]  /*0a40*/  IMAD.SHL.U32 R4, R4, 0x20, RZ ;  /* 0x0000002004047824 */ /* 0x000fe200078e00ff */
[----:B------:R-:W-:Y:S01]  /*0a50*/  SHF.R.S32.HI R173, RZ, 0x7, R0 ;  /* 0x00000007ffad7819 */ /* 0x000fe20000011400 */
[----:B------:R-:W-:Y:S01]  /*0a60*/  IMAD.IADD R172, R178, 0x1, -R5 ;  /* 0x00000001b2ac7824 */ /* 0x000fe200078e0a05 */
[----:B------:R-:W-:-:S02]  /*0a70*/  SHF.R.S32.HI R7, RZ, 0x4, R2 ;  /* 0x00000004ff077819 */ /* 0x000fc40000011402 */
[----:B------:R-:W-:Y:S02]  /*0a80*/  LOP3.LUT R5, R2, 0x3fffff0, RZ, 0xc0, !PT ;  /* 0x03fffff002057812 */ /* 0x000fe400078ec0ff */
[----:B------:R-:W-:Y:S02]  /*0a90*/  SHF.R.S32.HI R9, RZ, 0x1f, R172 ;  /* 0x0000001fff097819 */ /* 0x000fe400000114ac */
[----:B------:R-:W-:Y:S01]  /*0aa0*/  LOP3.LUT R4, R4, 0xfffffc00, RZ, 0xc0, !PT ;  /* 0xfffffc0004047812 */ /* 0x000fe200078ec0ff */
[----:B------:R-:W-:Y:S01]  /*0ab0*/  IMAD.IADD R5, R178, 0x1, -R5 ;  /* 0x00000001b2057824 */ /* 0x000fe200078e0a05 */
[----:B------:R-:W-:Y:S02]  /*0ac0*/  LEA.HI R2, R2, R7, RZ, 0x1 ;  /* 0x0000000702027211 */ /* 0x000fe400078f08ff */
[----:B------:R-:W-:Y:S01]  /*0ad0*/  LEA.HI R6, R9, R172, RZ, 0x2 ;  /* 0x000000ac09067211 */ /* 0x000fe200078f10ff */
[----:B------:R-:W-:Y:S01]  /*0ae0*/  IMAD R5, R5, 0x40, R4 ;  /* 0x0000004005057824 */ /* 0x000fe200078e0204 */
[----:B------:R-:W-:-:S02]  /*0af0*/  LOP3.LUT R2, R2, 0x1ffffffe, RZ, 0xc0, !PT ;  /* 0x1ffffffe02027812 */ /* 0x000fc400078ec0ff */
[-C--:B------:R-:W-:Y:S02]  /*0b00*/  LEA.HI R4, R3, R178.reuse, RZ, 0x2 ;  /* 0x000000b203047211 */ /* 0x080fe400078f10ff */
[----:B------:R-:W-:Y:S01]  /*0b10*/  SHF.R.S32.HI R8, RZ, 0x2, R6 ;  /* 0x00000002ff087819 */ /* 0x000fe20000011406 */
[----:B------:R-:W-:Y:S01]  /*0b20*/  IMAD.IADD R2, R7, 0x1, -R2 ;  /* 0x0000000107027824 */ /* 0x000fe200078e0a02 */
[----:B------:R-:W-:Y:S02]  /*0b30*/  SHF.R.S32.HI R11, RZ, 0x1f, R6 ;  /* 0x0000001fff0b7819 */ /* 0x000fe40000011406 */
[----:B------:R-:W-:Y:S01]  /*0b40*/  LOP3.LUT R7, R4, 0xfffffffc, RZ, 0xc0, !PT ;  /* 0xfffffffc04077812 */ /* 0x000fe200078ec0ff */
[----:B------:R-:W-:Y:S01]  /*0b50*/  IMAD R175, R2, 0x8, R5 ;  /* 0x0000000802af7824 */ /* 0x000fe200078e0205 */
[----:B------:R-:W-:Y:S02]  /*0b60*/  LEA.HI R3, R3, R178, RZ, 0x3 ;  /* 0x000000b203037211 */ /* 0x000fe400078f18ff */
[----:B------:R-:W-:Y:S01]  /*0b70*/  LEA.HI R11, R11, R8, RZ, 0x3 ;  /* 0x000000080b0b7211 */ /* 0x000fe200078f18ff */
[----:B------:R-:W-:Y:S01]  /*0b80*/  IMAD.IADD R7, R178, 0x1, -R7 ;  /* 0x00000001b2077824 */ /* 0x000fe200078e0a07 */
[----:B------:R-:W-:-:S02]  /*0b90*/  LOP3.LUT R169, R3, 0xfffffff8, RZ, 0xc0, !PT ;  /* 0xfffffff803a97812 */ /* 0x000fc400078ec0ff */
[----:B------:R-:W-:Y:S02]  /*0ba0*/  LOP3.LUT R11, R11, 0xfffffff8, RZ, 0xc0, !PT ;  /* 0xfffffff80b0b7812 */ /* 0x000fe400078ec0ff */
[----:B------:R-:W-:Y:S01]  /*0bb0*/  LEA.HI R9, R9, R172, RZ, 0x5 ;  /* 0x000000ac09097211 */ /* 0x000fe200078f28ff */
[----:B------:R-:W-:Y:S01]  /*0bc0*/  IMAD.IADD R169, R178, 0x1, -R169 ;  /* 0x00000001b2a97824 */ /* 0x000fe200078e0aa9 */
[----:B------:R-:W-:Y:S01]  /*0bd0*/  LEA.HI R0, R0, R173, RZ, 0x1 ;  /* 0x000000ad00007211 */ /* 0x000fe200078f08ff */
[----:B------:R-:W-:Y:S01]  /*0be0*/  IMAD.IADD R8, R8, 0x1, -R11 ;  /* 0x0000000108087824 */ /* 0x000fe200078e0a0b */
[----:B------:R-:W-:Y:S01]  /*0bf0*/  LEA.HI R2, R7, R7, RZ, 0x1 ;  /* 0x0000000707027211 */ /* 0x000fe200078f08ff */
[----:B------:R-:W-:Y:S01]  /*0c00*/  IMAD.SHL.U32 R18, R169, 0x8, RZ ;  /* 0x00000008a9127824 */ /* 0x000fe200078e00ff */
[----:B------:R-:W-:Y:S02]  /*0c10*/  SHF.R.S32.HI R9, RZ, 0x5, R9 ;  /* 0x00000005ff097819 */ /* 0x000fe40000011409 */
[----:B------:R-:W-:Y:S01]  /*0c20*/  LOP3.LUT R0, R0, 0x3fffffe, RZ, 0xc0, !PT ;  /* 0x03fffffe00007812 */ /* 0x000fe200078ec0ff */
[----:B------:R-:W-:Y:S01]  /*0c30*/  VIADD R168, R18, 0x40 ;  /* 0x0000004012a87836 */ /* 0x000fe20000000000 */
[----:B------:R-:W-:Y:S01]  /*0c40*/  LOP3.LUT R2, R2, 0x1ffffffe, RZ, 0xc0, !PT ;  /* 0x1ffffffe02027812 */ /* 0x000fe200078ec0ff */
[----:B------:R-:W-:Y:S01]  /*0c50*/  IMAD R9, R9, 0x10, R8 ;  /* 0x0000001009097824 */ /* 0x000fe200078e0208 */
[----:B------:R-:W-:Y:S01]  /*0c60*/  LOP3.LUT R5, R6, 0x7ffffffc, RZ, 0xc0, !PT ;  /* 0x7ffffffc06057812 */ /* 0x000fe200078ec0ff */
[----:B------:R-:W-:Y:S01]  /*0c70*/  IMAD.IADD R0, R173, 0x1, -R0 ;  /* 0x00000001ad007824 */ /* 0x000fe200078e0a00 */
[----:B------:R-:W-:Y:S01]  /*0c80*/  SHF.R.S32.HI R170, RZ, 0x3, R3 ;  /* 0x00000003ffaa7819 */ /* 0x000fe20000011403 */
[----:B------:R-:W-:Y:S01]  /*0c90*/  IMAD.IADD R17, R7, 0x1, -R2 ;  /* 0x0000000107117824 */ /* 0x000fe200078e0a02 */
[----:B------:R-:W-:Y:S01]  /*0ca0*/  SHF.R.S32.HI R177, RZ, 0x1f, R18 ;  /* 0x0000001fffb17819 */ /* 0x000fe20000011412 */
[----:B------:R-:W-:Y:S01]  /*0cb0*/  IMAD R174, R0, 0x40, R9 ;  /* 0x0000004000ae7824 */ /* 0x000fe200078e0209 */
[----:B------:R-:W-:Y:S01]  /*0cc0*/  SHF.R.S32.HI R176, RZ, 0x1f, R168 ;  /* 0x0000001fffb07819 */ /* 0x000fe200000114a8 */
[----:B------:R-:W-:-:S02]  /*0cd0*/  IMAD.IADD R16, R172, 0x1, -R5 ;  /* 0x00000001ac107824 */ /* 0x000fc400078e0a05 */
[----:B------:R-:W-:-:S07]  /*0ce0*/  IMAD R17, R17, 0x8, R174 ;  /* 0x0000000811117824 */ /* 0x000fce00078e02ae */
.L_x_1091:
[----:B------:R-:W-:Y:S01]  /*0cf0*/  ULDC UR5, c[0x0][0xc60] ;  /* 0x0003180000057ab9 */ /* 0x000fe20000000800 */
[----:B------:R-:W-:Y:S01]  /*0d00*/  UMOV UR8, UR4 ;  /* 0x0000000400087c82 */ /* 0x000fe20008000000 */
[----:B------:R-:W-:-:S11]  /*0d10*/  UISETP.NE.AND UP0, UPT, UR5, 0x1, UPT ;  /* 0x000000010500788c */ /* 0x000fd6000bf05270 */
[----:B------:R-:W-:Y:S01]  /*0d20*/  @UP0 ULDC UR6, c[0x0][0xc64] ;  /* 0x0003190000060ab9 */ /* 0x000fe20000000800 */
[----:B------:R-:W-:Y:S01]  /*0d30*/  @UP0 ULDC UR9, c[0x0][0xc68] ;  /* 0x00031a0000090ab9 */ /* 0x000fe20000000800 */
[----:B------:R-:W-:-:S04]  /*0d40*/  UIMAD.WIDE.U32 UR6, UR4, UR6, URZ ;  /* 0x00000006040672a5 */ /* 0x000fc8000f8e003f */
[----:B------:R-:W-:-:S03]  /*0d50*/  @UP0 USHF.R.U32.HI UR8, URZ, UR9, UR7 ;  /* 0x000000093f080299 */ /* 0x000fc60008011607 */
[----:B------:R-:W-:Y:S02]  /*0d60*/  ULDC UR6, c[0x0][0xc78] ;  /* 0x00031e0000067ab9 */ /* 0x000fe40000000800 */
[----:B------:R-:W-:Y:S02]  /*0d70*/  UISETP.GE.AND UP0, UPT, UR8, UR6, UPT ;  /* 0x000000060800728c */ /* 0x000fe4000bf06270 */
[----:B------:R-:W-:-:S04]  /*0d80*/  UIADD3 UR6, -UR8, URZ, URZ ;  /* 0x0000003f08067290 */ /* 0x000fc8000fffe13f */
[----:B------:R-:W-:Y:S01]  /*0d90*/  PLOP3.LUT P0, PT, PT, PT, UP0, 0x80, 0x0 ;  /* 0x000000000000781c */ /* 0x000fe20003f0f008 */
[----:B------:R-:W-:-:S12]  /*0da0*/  UIMAD UR9, UR5, UR6, UR4 ;  /* 0x00000006050972a4 */ /* 0x000fd8000f8e0204 */
[----:B012345:R-:W-:Y:S05]  /*0db0*/  @!P0 BRA `(.L_x_987) ;  /* 0x0000000000208947 */ /* 0x03ffea0003800000 */
[----:B------:R-:W-:Y:S01]  /*0dc0*/  ULDC UR7, c[0x0][0xc6c] ;  /* 0x00031b0000077ab9 */ /* 0x000fe20000000800 */
[----:B------:R-:W-:Y:S01]  /*0dd0*/  UMOV UR6, UR9 ;  /* 0x0000000900067c82 */ /* 0x000fe20008000000 */
[----:B------:R-:W-:-:S11]  /*0de0*/  UISETP.NE.AND UP0, UPT, UR7, 0x1, UPT ;  /* 0x000000010700788c */ /* 0x000fd6000bf05270 */
[----:B------:R-:W-:Y:S02]  /*0df0*/  @UP0 ULDC.64 UR10, c[0x0][0xc70] ;  /* 0x00031c00000a0ab9 */ /* 0x000fe40000000a00 */
[----:B------:R-:W-:-:S04]  /*0e00*/  UIMAD.WIDE.U32 UR4, UR9, UR10, URZ ;  /* 0x0000000a090472a5 */ /* 0x000fc8000f8e003f */
[----:B------:R-:W-:-:S04]  /*0e10*/  @UP0 USHF.R.U32.HI UR6, URZ, UR11, UR5 ;  /* 0x0000000b3f060299 */ /* 0x000fc80008011605 */
[----:B------:R-:W-:Y:S01]  /*0e20*/  UIMAD UR4, UR6, UR7, URZ ;  /* 0x00000007060472a4 */ /* 0x000fe2000f8e023f */
[----:B------:R-:W-:Y:S11]  /*0e30*/  BRA `(.L_x_988) ;  /* 0x00000000001c7947 */ /* 0x000ff60003800000 */
.L_x_987:
[----:B------:R-:W-:Y:S01]  /*0e40*/  ULDC UR7, c[0x0][0xc54] ;  /* 0x0003150000077ab9 */ /* 0x000fe20000000800 */
[----:B------:R-:W-:Y:S01]  /*0e50*/  UMOV UR6, UR9 ;  /* 0x0000000900067c82 */ /* 0x000fe20008000000 */
[----:B------:R-:W-:-:S11]  /*0e60*/  UISETP.NE.AND UP0, UPT, UR7, 0x1, UPT ;  /* 0x000000010700788c */ /* 0x000fd6000bf05270 */
[----:B------:R-:W-:Y:S02]  /*0e70*/  @UP0 ULDC.64 UR10, c[0x0][0xc58] ;  /* 0x00031600000a0ab9 */ /* 0x000fe40000000a00 */
[----:B------:R-:W-:-:S04]  /*0e80*/  UIMAD.WIDE.U32 UR4, UR9, UR10, URZ ;  /* 0x0000000a090472a5 */ /* 0x000fc8000f8e003f */
[----:B------:R-:W-:-:S04]  /*0e90*/  @UP0 USHF.R.U32.HI UR6, URZ, UR11, UR5 ;  /* 0x0000000b3f060299 */ /* 0x000fc80008011605 */
[----:B------:R-:W-:-:S12]  /*0ea0*/  UIMAD UR4, UR6, UR7, URZ ;  /* 0x00000007060472a4 */ /* 0x000fd8000f8e023f */
.L_x_988:
[----:B------:R-:W0:Y:S01]  /*0eb0*/  LDC R23, c[0x0][0xc48] ;  /* 0x00031200ff177b82 */ /* 0x000e220000000800 */
[----:B------:R-:W-:Y:S01]  /*0ec0*/  UIADD3 UR4, UR9, -UR4, URZ ;  /* 0x8000000409047290 */ /* 0x000fe2000fffe03f */
[----:B------:R-:W-:-:S06]  /*0ed0*/  ULDC UR5, c[0x0][0xc54] ;  /* 0x0003150000057ab9 */ /* 0x000fcc0000000800 */
[----:B------:R-:W1:Y:S01]  /*0ee0*/  LDC.64 R12, c[0x0][0x990] ;  /* 0x00026400ff0c7b82 */ /* 0x000e620000000a00 */
[----:B------:R-:W-:-:S07]  /*0ef0*/  UIMAD UR4, UR8, UR5, UR4 ;  /* 0x00000005080472a4 */ /* 0x000fce000f8e0204 */
[----:B------:R-:W2:Y:S01]  /*0f00*/  LDC.64 R20, c[0x0][0x998] ;  /* 0x00026600ff147b82 */ /* 0x000ea20000000a00 */
[----:B------:R-:W-:Y:S01]  /*0f10*/  IMAD.U32 R19, RZ, RZ, UR4 ;  /* 0x00000004ff137e24 */ /* 0x000fe2000f8e00ff */
[----:B------:R-:W-:Y:S01]  /*0f20*/  ULOP3.LUT UR6, UR6, 0x1ffffff, URZ, 0x3c, !UPT ;  /* 0x01ffffff06067892 */ /* 0x000fe2000f8e3c3f */
[----:B------:R-:W-:Y:S01]  /*0f30*/  ULDC UR5, c[0x0][0x448] ;  /* 0x0001120000057ab9 */ /* 0x000fe20000000800 */
[----:B------:R-:W-:Y:S01]  /*0f40*/  ULDC.64 UR8, c[0x0][0x418] ;  /* 0x0001060000087ab9 */ /* 0x000fe20000000a00 */
[----:B------:R-:W-:Y:S01]  /*0f50*/  ULDC UR41, c[0x0][0x424] ;  /* 0x0001090000297ab9 */ /* 0x000fe20000000800 */
[----:B------:R-:W-:Y:S01]  /*0f60*/  ULDC UR47, c[0x0][0x288] ;  /* 0x0000a200002f7ab9 */ /* 0x000fe20000000800 */
[----:B0-----:R-:W-:Y:S02]  /*0f70*/  ISETP.NE.AND P2, PT, R23, 0x1, PT ;  /* 0x000000011700780c */ /* 0x001fe40003f45270 */
[----:B-1----:R-:W-:-:S04]  /*0f80*/  ISETP.NE.U32.AND P0, PT, R12, RZ, PT ;  /* 0x000000ff0c00720c */ /* 0x002fc80003f05070 */
[----:B------:R-:W-:-:S07]  /*0f90*/  ISETP.NE.AND.EX P0, PT, R13, RZ, PT, P0 ;  /* 0x000000ff0d00720c */ /* 0x000fce0003f05300 */
[----:B------:R-:W0:Y:S01]  /*0fa0*/  @P2 LDC R0, c[0x0][0xc4c] ;  /* 0x00031300ff002b82 */ /* 0x000e220000000800 */
[----:B--2---:R-:W-:-:S04]  /*0fb0*/  ISETP.NE.U32.AND P1, PT, R20, RZ, PT ;  /* 0x000000ff1400720c */ /* 0x004fc80003f25070 */
[----:B------:R-:W-:-:S03]  /*0fc0*/  ISETP.NE.AND.EX P1, PT, R21, RZ, PT, P1 ;  /* 0x000000ff1500720c */ /* 0x000fc60003f25310 */
[----:B------:R-:W1:Y:S08]  /*0fd0*/  @P2 LDC R3, c[0x0][0xc50] ;  /* 0x00031400ff032b82 */ /* 0x000e700000000800 */
[----:B------:R-:W2:Y:S08]  /*0fe0*/  @P0 LDC.64 R8, c[0x0][0x9a8] ;  /* 0x00026a00ff080b82 */ /* 0x000eb00000000a00 */
[----:B------:R-:W3:Y:S01]  /*0ff0*/  @P1 LDC.64 R10, c[0x0][0x9b8] ;  /* 0x00026e00ff0a1b82 */ /* 0x000ee20000000a00 */
[----:B0-----:R-:W-:-:S07]  /*1000*/  @P2 IMAD.HI.U32 R0, R0, UR4, RZ ;  /* 0x0000000400002c27 */ /* 0x001fce000f8e00ff */
[----:B------:R-:W0:Y:S01]  /*1010*/  @P1 LDC.64 R24, c[0x0][0x9c0] ;  /* 0x00027000ff181b82 */ /* 0x000e220000000a00 */
[----:B-1----:R-:W-:-:S04]  /*1020*/  @P2 SHF.R.U32.HI R19, RZ, R3, R0 ;  /* 0x00000003ff132219 */ /* 0x002fc80000011600 */
[--C-:B------:R-:W-:Y:S01]  /*1030*/  @P0 SHF.R.S32.HI R3, RZ, 0x1f, R19.reuse ;  /* 0x0000001fff030819 */ /* 0x100fe20000011413 */
[--C-:B------:R-:W-:Y:S01]  /*1040*/  IMAD.MOV R2, RZ, RZ, -R19.reuse ;  /* 0x000000ffff027224 */ /* 0x100fe200078e0a13 */
[----:B------:R-:W-:Y:S01]  /*1050*/  @P1 SHF.R.S32.HI R5, RZ, 0x1f, R19 ;  /* 0x0000001fff051819 */ /* 0x000fe20000011413 */
[----:B------:R-:W1:Y:S02]  /*1060*/  @P0 LDC.64 R14, c[0x0][0x9b0] ;  /* 0x00026c00ff0e0b82 */ /* 0x000e640000000a00 */
[----:B--2---:R-:W-:Y:S02]  /*1070*/  @P0 IMAD R0, R3, R8, RZ ;  /* 0x0000000803000224 */ /* 0x004fe400078e02ff */
[----:B------:R-:W-:Y:S01]  /*1080*/  IMAD R23, R23, R2, UR4 ;  /* 0x0000000417177e24 */ /* 0x000fe2000f8e0202 */
[----:B------:R-:W-:Y:S01]  /*1090*/  ULDC UR4, c[0x0][0xc3c] ;  /* 0x00030f0000047ab9 */ /* 0x000fe20000000800 */
[C---:B------:R-:W-:Y:S02]  /*10a0*/  @P0 IMAD R9, R19.reuse, R9, R0 ;  /* 0x0000000913090224 */ /* 0x040fe400078e0200 */
[----:B------:R-:W-:Y:S01]  /*10b0*/  @P0 IMAD.WIDE.U32 R2, R19, R8, RZ ;  /* 0x0000000813020225 */ /* 0x000fe200078e00ff */
[----:B------:R-:W-:-:S03]  /*10c0*/  @P0 SHF.R.S32.HI R7, RZ, 0x1f, R23 ;  /* 0x0000001fff070819 */ /* 0x000fc60000011417 */
[-C--:B---3--:R-:W-:Y:S02]  /*10d0*/  @P1 IMAD R4, R5, R10.reuse, RZ ;  /* 0x0000000a05041224 */ /* 0x088fe400078e02ff */
[----:B------:R-:W-:Y:S01]  /*10e0*/  @P0 IMAD.IADD R3, R3, 0x1, R9 ;  /* 0x0000000103030824 */ /* 0x000fe200078e0209 */
[----:B------:R-:W-:Y:S01]  /*10f0*/  @P1 SHF.R.S32.HI R9, RZ, 0x1f, R23 ;  /* 0x0000001fff091819 */ /* 0x000fe20000011417 */
[C---:B------:R-:W-:Y:S02]  /*1100*/  @P1 IMAD R11, R19.reuse, R11, R4 ;  /* 0x0000000b130b1224 */ /* 0x040fe400078e0204 */
[----:B------:R-:W-:-:S04]  /*1110*/  @P1 IMAD.WIDE.U32 R4, R19, R10, RZ ;  /* 0x0000000a13041225 */ /* 0x000fc800078e00ff */
[----:B0-----:R-:W-:Y:S02]  /*1120*/  @P1 IMAD R6, R9, R24, RZ ;  /* 0x0000001809061224 */ /* 0x001fe400078e02ff */
[-C--:B-1----:R-:W-:Y:S02]  /*1130*/  @P0 IMAD R0, R7, R14.reuse, RZ ;  /* 0x0000000e07000224 */ /* 0x082fe400078e02ff */
[----:B------:R-:W-:Y:S02]  /*1140*/  @P1 IMAD.IADD R5, R5, 0x1, R11 ;  /* 0x0000000105051824 */ /* 0x000fe400078e020b */
[C---:B------:R-:W-:Y:S02]  /*1150*/  @P1 IMAD R11, R23.reuse, R25, R6 ;  /* 0x00000019170b1224 */ /* 0x040fe400078e0206 */
[C---:B------:R-:W-:Y:S02]  /*1160*/  @P0 IMAD R9, R23.reuse, R15, R0 ;  /* 0x0000000f17090224 */ /* 0x040fe400078e0200 */
[----:B------:R-:W-:-:S04]  /*1170*/  @P0 IMAD.WIDE.U32 R2, R23, R14, R2 ;  /* 0x0000000e17020225 */ /* 0x000fc800078e0002 */
[----:B------:R-:W-:Y:S01]  /*1180*/  @P1 IMAD.WIDE.U32 R6, R23, R24, R4 ;  /* 0x0000001817061225 */ /* 0x000fe200078e0004 */
[----:B------:R-:W-:-:S03]  /*1190*/  @P0 LEA R4, P2, R2, R12, 0x2 ;  /* 0x0000000c02040211 */ /* 0x000fc600078410ff */
[----:B------:R-:W-:Y:S01]  /*11a0*/  @P0 IMAD.IADD R3, R3, 0x1, R9 ;  /* 0x0000000103030824 */ /* 0x000fe200078e0209 */
[----:B------:R-:W-:Y:S01]  /*11b0*/  @P1 LEA R8, P3, R6, R20, 0x2 ;  /* 0x0000001406081211 */ /* 0x000fe200078610ff */
[----:B------:R-:W-:-:S03]  /*11c0*/  @P1 IMAD.IADD R0, R7, 0x1, R11 ;  /* 0x0000000107001824 */ /* 0x000fc600078e020b */
[----:B------:R-:W-:Y:S01]  /*11d0*/  @P0 LEA.HI.X R5, R2, R13, R3, 0x2, P2 ;  /* 0x0000000d02050211 */ /* 0x000fe200010f1403 */
[----:B------:R-:W-:Y:S01]  /*11e0*/  IMAD.MOV.U32 R3, RZ, RZ, 0x3f800000 ;  /* 0x3f800000ff037424 */ /* 0x000fe200078e00ff */
[----:B------:R-:W-:Y:S01]  /*11f0*/  @P1 LEA.HI.X R9, R6, R21, R0, 0x2, P3 ;  /* 0x0000001506091211 */ /* 0x000fe200018f1400 */
[----:B------:R-:W-:-:S04]  /*1200*/  IMAD.MOV.U32 R0, RZ, RZ, 0x3f800000 ;  /* 0x3f800000ff007424 */ /* 0x000fc800078e00ff */
[----:B------:R-:W2:Y:S04]  /*1210*/  @P0 LDG.E R3, desc[UR48][R4.64] ;  /* 0x0000003004030981 */ /* 0x000ea8000c1e1900 */
[----:B------:R-:W2:Y:S01]  /*1220*/  @P1 LDG.E R0, desc[UR48][R8.64] ;  /* 0x0000003008001981 */ /* 0x000ea2000c1e1900 */
[----:B------:R-:W-:Y:S02]  /*1230*/  UISETP.NE.AND UP1, UPT, UR5, 0x1, UPT ;  /* 0x000000010500788c */ /* 0x000fe4000bf25270 */
[----:B------:R-:W-:Y:S02]  /*1240*/  UIADD3 UR4, UR6, UR4, URZ ;  /* 0x0000000406047290 */ /* 0x000fe4000fffe03f */
[----:B------:R-:W-:Y:S02]  /*1250*/  UISETP.NE.U32.AND UP0, UPT, UR8, URZ, UPT ;  /* 0x0000003f0800728c */ /* 0x000fe4000bf05070 */
[----:B------:R-:W-:-:S02]  /*1260*/  USHF.L.U32 UR42, UR4, 0x7, URZ ;  /* 0x00000007042a7899 */ /* 0x000fc4000800063f */
[----:B------:R-:W-:Y:S02]  /*1270*/  UISETP.NE.AND.EX UP0, UPT, UR9, URZ, UPT, UP0 ;  /* 0x0000003f0900728c */ /* 0x000fe4000bf05300 */
[----:B------:R-:W-:Y:S01]  /*1280*/  UIADD3 UR6, UR42, 0x7f, URZ ;  /* 0x0000007f2a067890 */ /* 0x000fe2000fffe03f */
[----:B------:R-:W-:Y:S01]  /*1290*/  @UP1 ULDC UR4, c[0x0][0x44c] ;  /* 0x0001130000041ab9 */ /* 0x000fe20000000800 */
[----:B------:R-:W-:Y:S02]  /*12a0*/  @UP1 ULDC UR9, c[0x0][0x450] ;  /* 0x0001140000091ab9 */ /* 0x000fe40000000800 */
[----:B------:R-:W-:Y:S02]  /*12b0*/  UIMAD.WIDE.U32 UR4, UR6, UR4, URZ ;  /* 0x00000004060472a5 */ /* 0x000fe4000f8e003f */
[----:B------:R-:W-:Y:S02]  /*12c0*/  USEL UR41, UR41, 0x1, UP0 ;  /* 0x0000000129297887 */ /* 0x000fe40008000000 */
[----:B------:R-:W-:-:S02]  /*12d0*/  @UP1 USHF.R.U32.HI UR6, URZ, UR9, UR5 ;  /* 0x000000093f061299 */ /* 0x000fc40008011605 */
[----:B------:R-:W-:Y:S01]  /*12e0*/  UIADD3 UR7, -UR47, 0x1, URZ ;  /* 0x000000012f077890 */ /* 0x000fe2000fffe13f */
[----:B------:R-:W-:Y:S01]  /*12f0*/  ULDC.64 UR4, c[0x0][0x9e0] ;  /* 0x0002780000047ab9 */ /* 0x000fe20000000a00 */
[----:B------:R-:W-:Y:S01]  /*1300*/  ULDC UR8, c[0x0][0x2f0] ;  /* 0x0000bc0000087ab9 */ /* 0x000fe20000000800 */
[----:B------:R-:W-:Y:S02]  /*1310*/  UISETP.GE.AND UP0, UPT, UR5, 0x1, UPT ;  /* 0x000000010500788c */ /* 0x000fe4000bf06270 */
[----:B------:R-:W-:Y:S02]  /*1320*/  UIMAD UR7, UR41, UR8, UR7 ;  /* 0x00000008290772a4 */ /* 0x000fe4000f8e0207 */
[----:B------:R-:W-:Y:S02]  /*1330*/  UP2UR UR46, UPR, URZ, 0x2 ;  /* 0x000000023f2e7883 */ /* 0x000fe40008000000 */
[----:B------:R-:W-:Y:S01]  /*1340*/  PLOP3.LUT P0, PT, PT, PT, UP0, 0x40, 0x0 ;  /* 0x000000000000781c */ /* 0x000fe20003f0e808 */
[----:B------:R-:W-:-:S02]  /*1350*/  UIADD3 UR6, UR7, UR6, URZ ;  /* 0x0000000607067290 */ /* 0x000fc4000fffe03f */
[----:B------:R-:W-:Y:S02]  /*1360*/  UP2UR UR45, UPR, URZ, 0x1 ;  /* 0x000000013f2d7883 */ /* 0x000fe40008000000 */
[----:B------:R-:W-:Y:S01]  /*1370*/  UIADD3 UR4, UR6, UR4, URZ ;  /* 0x0000000406047290 */ /* 0x000fe2000fffe03f */
[----:B------:R-:W-:Y:S01]  /*1380*/  ULDC UR7, c[0x0][0x988] ;  /* 0x0002620000077ab9 */ /* 0x000fe20000000800 */
[----:B--2---:R-:W-:-:S04]  /*1390*/  FMUL.FTZ R0, R3, R0 ;  /* 0x0000000003007220 */ /* 0x004fc80000410000 */
[----:B------:R-:W-:Y:S02]  /*13a0*/  IMAD.U32 R3, RZ, RZ, UR4 ;  /* 0x00000004ff037e24 */ /* 0x000fe4000f8e00ff */
[----:B------:R-:W-:Y:S01]  /*13b0*/  FMUL.FTZ R2, R0, UR7 ;  /* 0x0000000700027c20 */ /* 0x000fe20008410000 */
[----:B------:R-:W-:Y:S06]  /*13c0*/  @P0 BRA `(.L_x_989) ;  /* 0x0000000000400947 */ /* 0x000fec0003800000 */
[----:B------:R-:W-:Y:S01]  /*13d0*/  ISETP.LT.AND P0, PT, RZ, UR6, PT ;  /* 0x00000006ff007c0c */ /* 0x000fe2000bf01270 */
[----:B------:R-:W-:-:S12]  /*13e0*/  UIADD3 UR4, UR6, -0x1, URZ ;  /* 0xffffffff06047890 */ /* 0x000fd8000fffe03f */
[----:B------:R-:W-:Y:S05]  /*13f0*/  @P0 BRA `(.L_x_990) ;  /* 0x00000000001c0947 */ /* 0x000fea0003800000 */
[----:B------:R-:W-:Y:S02]  /*1400*/  UISETP.NE.AND UP0, UPT, UR5, 0x1, UPT ;  /* 0x000000010500788c */ /* 0x000fe4000bf05270 */
[----:B------:R-:W-:-:S09]  /*1410*/  UIADD3 UR4, -UR6, URZ, URZ ;  /* 0x0000003f06047290 */ /* 0x000fd2000fffe13f */
[----:B------:R-:W-:Y:S02]  /*1420*/  @UP0 ULDC.64 UR10, c[0x0][0x9e8] ;  /* 0x00027a00000a0ab9 */ /* 0x000fe40000000a00 */
[----:B------:R-:W-:-:S04]  /*1430*/  UIMAD.WIDE.U32 UR6, UR4, UR10, URZ ;  /* 0x0000000a040672a5 */ /* 0x000fc8000f8e003f */
[----:B------:R-:W-:-:S04]  /*1440*/  @UP0 USHF.R.U32.HI UR4, URZ, UR11, UR7 ;  /* 0x0000000b3f040299 */ /* 0x000fc80008011607 */
[----:B------:R-:W-:Y:S01]  /*1450*/  ULOP3.LUT UR4, URZ, UR4, URZ, 0x33, !UPT ;  /* 0x000000043f047292 */ /* 0x000fe2000f8e333f */
[----:B------:R-:W-:Y:S11]  /*1460*/  BRA `(.L_x_991) ;  /* 0x0000000000107947 */ /* 0x000ff60003800000 */
.L_x_990:
[----:B------:R-:W-:-:S11]  /*1470*/  UISETP.NE.AND UP0, UPT, UR5, 0x1, UPT ;  /* 0x000000010500788c */ /* 0x000fd6000bf05270 */
[----:B------:R-:W-:Y:S02]  /*1480*/  @UP0 ULDC.64 UR10, c[0x0][0x9e8] ;  /* 0x00027a00000a0ab9 */ /* 0x000fe40000000a00 */
[----:B------:R-:W-:-:S04]  /*1490*/  UIMAD.WIDE.U32 UR6, UR4, UR10, URZ ;  /* 0x0000000a040672a5 */ /* 0x000fc8000f8e003f */
[----:B------:R-:W-:-:S12]  /*14a0*/  @UP0 USHF.R.U32.HI UR4, URZ, UR11, UR7 ;  /* 0x0000000b3f040299 */ /* 0x000fd80008011607 */
.L_x_991:
[----:B------:R-:W-:-:S06]  /*14b0*/  UIMAD UR4, UR4, UR5, UR5 ;  /* 0x00000005040472a4 */ /* 0x000fcc000f8e0205 */
[----:B------:R-:W-:-:S07]  /*14c0*/  VIMNMX R3, R3, UR4, PT ;  /* 0x0000000403037c48 */ /* 0x000fce000bfe0100 */
.L_x_989:
[----:B------:R-:W-:Y:S01]  /*14d0*/  UISETP.NE.AND UP0, UPT, UR46, URZ, UPT ;  /* 0x0000003f2e00728c */ /* 0x000fe2000bf05270 */
[----:B------:R-:W-:Y:S01]  /*14e0*/  VIADD R3, R3, 0x7f ;  /* 0x0000007f03037836 */ /* 0x000fe20000000000 */
[----:B------:R-:W-:Y:S01]  /*14f0*/  UMOV UR9, UR42 ;  /* 0x0000002a00097c82 */ /* 0x000fe20008000000 */
[----:B------:R-:W-:Y:S02]  /*1500*/  UIMAD UR4, UR41, UR8, 0x7f ;  /* 0x0000007f290474a4 */ /* 0x000fe4000f8e0208 */
[----:B------:R-:W-:Y:S01]  /*1510*/  UIMAD UR47, UR41, UR8, -UR47 ;  /* 0x00000008292f72a4 */ /* 0x000fe2000f8e0a2f */
[----:B------:R-:W-:Y:S01]  /*1520*/  SHF.R.S32.HI R0, RZ, 0x1f, R3 ;  /* 0x0000001fff007819 */ /* 0x000fe20000011403 */
[----:B------:R-:W-:Y:S01]  /*1530*/  USHF.R.S32.HI UR8, URZ, 0x1f, UR4 ;  /* 0x0000001f3f087899 */ /* 0x000fe20008011404 */
[----:B------:R-:W-:Y:S02]  /*1540*/  ULDC UR10, c[0x0][0x9dc] ;  /* 0x00027700000a7ab9 */ /* 0x000fe40000000800 */
[----:B------:R-:W-:Y:S01]  /*1550*/  LEA.HI R0, R0, R3, RZ, 0x7 ;  /* 0x0000000300007211 */ /* 0x000fe200078f38ff */
[----:B------:R-:W-:Y:S01]  /*1560*/  @UP0 ULDC UR6, c[0x0][0x44c] ;  /* 0x0001130000060ab9 */ /* 0x000fe20000000800 */
[----:B------:R-:W-:Y:S01]  /*1570*/  @UP0 ULDC UR11, c[0x0][0x450] ;  /* 0x00011400000b0ab9 */ /* 0x000fe20000000800 */
[----:B------:R-:W-:Y:S01]  /*1580*/  UIMAD.WIDE.U32 UR6, UR42, UR6, URZ ;  /* 0x000000062a0672a5 */ /* 0x000fe2000f8e003f */
[----:B------:R-:W-:Y:S01]  /*1590*/  SHF.R.S32.HI R0, RZ, 0x7, R0 ;  /* 0x00000007ff007819 */ /* 0x000fe20000011400 */
[----:B------:R-:W-:-:S02]  /*15a0*/  ULEA.HI UR8, UR8, UR4, URZ, 0x7 ;  /* 0x0000000408087291 */ /* 0x000fc4000f8f383f */
[----:B------:R-:W-:Y:S02]  /*15b0*/  @UP0 USHF.R.U32.HI UR9, URZ, UR11, UR7 ;  /* 0x0000000b3f090299 */ /* 0x000fe40008011607 */
[----:B------:R-:W-:Y:S02]  /*15c0*/  UISETP.GE.AND UP0, UPT, UR5, 0x1, UPT ;  /* 0x000000010500788c */ /* 0x000fe4000bf06270 */
[----:B------:R-:W-:Y:S02]  /*15d0*/  UIADD3 UR4, UR47, UR9, URZ ;  /* 0x000000092f047290 */ /* 0x000fe4000fffe03f */
[----:B------:R-:W-:Y:S02]  /*15e0*/  USHF.R.S32.HI UR8, URZ, 0x7, UR8 ;  /* 0x000000073f087899 */ /* 0x000fe40008011408 */
[----:B------:R-:W-:Y:S01]  /*15f0*/  PLOP3.LUT P0, PT, PT, PT, UP0, 0x40, 0x0 ;  /* 0x000000000000781c */ /* 0x000fe20003f0e808 */
[----:B------:R-:W-:-:S03]  /*1600*/  UIADD3 UR6, UR4, -UR10, URZ ;  /* 0x8000000a04067290 */ /* 0x000fc6000fffe03f */
[----:B------:R-:W-:-:S03]  /*1610*/  VIMNMX R89, R0, UR8, PT ;  /* 0x0000000800597c48 */ /* 0x000fc6000bfe0100 */
[----:B------:R-:W-:-:S06]  /*1620*/  IMAD.U32 R3, RZ, RZ, UR6 ;  /* 0x00000006ff037e24 */ /* 0x000fcc000f8e00ff */
[----:B------:R-:W-:Y:S05]  /*1630*/  @P0 BRA `(.L_x_992) ;  /* 0x0000000000400947 */ /* 0x000fea0003800000 */
[----:B------:R-:W-:-:S06]  /*1640*/  UISETP.GT.AND UP0, UPT, UR4, -0x1, UPT ;  /* 0xffffffff0400788c */ /* 0x000fcc000bf04270 */
[----:B------:R-:W-:-:S13]  /*1650*/  PLOP3.LUT P0, PT, PT, PT, UP0, 0x80, 0x0 ;  /* 0x000000000000781c */ /* 0x000fda0003f0f008 */
[----:B------:R-:W-:Y:S05]  /*1660*/  @P0 BRA `(.L_x_993) ;  /* 0x00000000001c0947 */ /* 0x000fea0003800000 */
[----:B------:R-:W-:Y:S02]  /*1670*/  UISETP.NE.AND UP0, UPT, UR5, 0x1, UPT ;  /* 0x000000010500788c */ /* 0x000fe4000bf05270 */
[----:B------:R-:W-:-:S09]  /*1680*/  ULOP3.LUT UR4, URZ, UR4, URZ, 0x33, !UPT ;  /* 0x000000043f047292 */ /* 0x000fd2000f8e333f */
[----:B------:R-:W-:Y:S02]  /*1690*/  @UP0 ULDC.64 UR8, c[0x0][0x9e8] ;  /* 0x00027a0000080ab9 */ /* 0x000fe40000000a00 */
[----:B------:R-:W-:-:S04]  /*16a0*/  UIMAD.WIDE.U32 UR6, UR4, UR8, URZ ;  /* 0x00000008040672a5 */ /* 0x000fc8000f8e003f */
[----:B------:R-:W-:-:S04]  /*16b0*/  @UP0 USHF.R.U32.HI UR4, URZ, UR9, UR7 ;  /* 0x000000093f040299 */ /* 0x000fc80008011607 */
[----:B------:R-:W-:Y:S01]  /*16c0*/  ULOP3.LUT UR4, URZ, UR4, URZ, 0x33, !UPT ;  /* 0x000000043f047292 */ /* 0x000fe2000f8e333f */
[----:B------:R-:W-:Y:S11]  /*16d0*/  BRA `(.L_x_994) ;  /* 0x0000000000107947 */ /* 0x000ff60003800000 */
.L_x_993:
[----:B------:R-:W-:-:S11]  /*16e0*/  UISETP.NE.AND UP0, UPT, UR5, 0x1, UPT ;  /* 0x000000010500788c */ /* 0x000fd6000bf05270 */
[----:B------:R-:W-:Y:S02]  /*16f0*/  @UP0 ULDC.64 UR8, c[0x0][0x9e8] ;  /* 0x00027a0000080ab9 */ /* 0x000fe40000000a00 */
[----:B------:R-:W-:-:S04]  /*1700*/  UIMAD.WIDE.U32 UR6, UR4, UR8, URZ ;  /* 0x00000008040672a5 */ /* 0x000fc8000f8e003f */
[----:B------:R-:W-:-:S12]  /*1710*/  @UP0 USHF.R.U32.HI UR4, URZ, UR9, UR7 ;  /* 0x000000093f040299 */ /* 0x000fd80008011607 */
.L_x_994:
[----:B------:R-:W-:-:S06]  /*1720*/  UIMAD UR4, UR4, UR5, URZ ;  /* 0x00000005040472a4 */ /* 0x000fcc000f8e023f */
[----:B------:R-:W-:-:S07]  /*1730*/  VIMNMX R3, R3, UR4, !PT ;  /* 0x0000000403037c48 */ /* 0x000fce000ffe0100 */
.L_x_992:
[----:B------:R-:W-:Y:S01]  /*1740*/  SHF.R.S32.HI R4, RZ, 0x1f, R3 ;  /* 0x0000001fff047819 */ /* 0x000fe20000011403 */
[----:B------:R-:W-:Y:S01]  /*1750*/  IMAD.MOV.U32 R0, RZ, RZ, RZ ;  /* 0x000000ffff007224 */ /* 0x000fe200078e00ff */
[----:B------:R-:W-:Y:S02]  /*1760*/  PLOP3.LUT P0, PT, PT, PT, PT, 0x80, 0x0 ;  /* 0x000000000000781c */ /* 0x000fe40003f0f070 */
[----:B------:R-:W-:Y:S02]  /*1770*/  CS2R R150, SRZ ;  /* 0x0000000000967805 */ /* 0x000fe4000001ff00 */
[----:B------:R-:W-:Y:S01]  /*1780*/  LEA.HI R4, R4, R3, RZ, 0x7 ;  /* 0x0000000304047211 */ /* 0x000fe200078f38ff */
[----:B------:R-:W-:Y:S01]  /*1790*/  IMAD.MOV.U32 R3, RZ, RZ, RZ ;  /* 0x000000ffff037224 */ /* 0x000fe200078e00ff */
[----:B------:R-:W-:Y:S02]  /*17a0*/  CS2R R6, SRZ ;  /* 0x0000000000067805 */ /* 0x000fe4000001ff00 */
[----:B------:R-:W-:-:S02]  /*17b0*/  CS2R R148, SRZ ;  /* 0x0000000000947805 */ /* 0x000fc4000001ff00 */
[----:B------:R-:W-:Y:S02]  /*17c0*/  SHF.R.S32.HI R4, RZ, 0x7, R4 ;  /* 0x00000007ff047819 */ /* 0x000fe40000011404 */
[----:B------:R-:W-:Y:S02]  /*17d0*/  CS2R R8, SRZ ;  /* 0x0000000000087805 */ /* 0x000fe4000001ff00 */
[----:B------:R-:W-:Y:S02]  /*17e0*/  CS2R R142, SRZ ;  /* 0x00000000008e7805 */ /* 0x000fe4000001ff00 */
[----:B------:R-:W-:Y:S02]  /*17f0*/  CS2R R10, SRZ ;  /* 0x00000000000a7805 */ /* 0x000fe4000001ff00 */
[----:B------:R-:W-:Y:S02]  /*1800*/  VIMNMX R22, RZ, R4, !PT ;  /* 0x00000004ff167248 */ /* 0x000fe40007fe0100 */
[----:B------:R-:W-:-:S02]  /*1810*/  CS2R R140, SRZ ;  /* 0x00000000008c7805 */ /* 0x000fc4000001ff00 */
[----:B------:R-:W-:Y:S02]  /*1820*/  CS2R R12, SRZ ;  /* 0x00000000000c7805 */ /* 0x000fe4000001ff00 */
[----:B------:R-:W-:Y:S02]  /*1830*/  CS2R R134, SRZ ;  /* 0x0000000000867805 */ /* 0x000fe4000001ff00 */
[----:B------:R-:W-:Y:S02]  /*1840*/  ISETP.GT.AND P1, PT, R89, R22, PT ;  /* 0x000000165900720c */ /* 0x000fe40003f24270 */
        /* <DEDUP_REMOVED lines=23> */
[----:B------:R-:W-:Y:S06]  /*19c0*/  @!P1 BRA `(.L_x_995) ;  /* 0x000000bc00c49947 */ /* 0x000fec0003800000 */
        /* <DEDUP_REMOVED lines=31> */
.L_x_996:
[----:B------:R-:W-:Y:S01]  /*1bc0*/  LEA.HI R0, R171, R171, RZ, 0x1 ;  /* 0x000000abab007211 */ /* 0x000fe200078f08ff */
[----:B------:R-:W-:-:S03]  /*1bd0*/  IMAD.U32 R3, RZ, RZ, UR44 ;  /* 0x0000002cff037e24 */ /* 0x000fc6000f8e00ff */
[----:B------:R-:W-:Y:S02]  /*1be0*/  LOP3.LUT R0, R0, 0xfffffffe, RZ, 0xc0, !PT ;  /* 0xfffffffe00007812 */ /* 0x000fe400078ec0ff */
[----:B------:R-:W-:-:S03]  /*1bf0*/  ISETP.NE.AND P0, PT, R3, 0x3, PT ;  /* 0x000000030300780c */ /* 0x000fc60003f05270 */
[----:B------:R-:W-:-:S05]  /*1c00*/  IMAD.IADD R0, R171, 0x1, -R0 ;  /* 0x00000001ab007824 */ /* 0x000fca00078e0a00 */
[----:B------:R-:W-:-:S04]  /*1c10*/  SHF.L.U32 R0, R0, 0x1f, RZ ;  /* 0x0000001f00007819 */ /* 0x000fc800000006ff */
[----:B------:R-:W0:Y:S02]  /*1c20*/  SYNCS.PHASECHK.TRANS64.TRYWAIT P1, [UR38+0x22800], R0 ;  /* 0x02280000ff0075a7 */ /* 0x000e240008020166 */
[----:B0-----:R-:W-:Y:S05]  /*1c30*/  @!P1 BRA `(.L_x_997) ;  /* 0x0000012800f89947 */ /* 0x001fea0003800000 */
.L_x_1181:
[----:B------:R-:W-:Y:S05]  /*1c40*/  @!P0 BRA `(.L_x_998) ;  /* 0x0000000000048947 */ /* 0x000fea0003800000 */
[----:B------:R-:W-:Y:S01]  /*1c50*/  BPT.TRAP 0x1 ;  /* 0x000000040000795c */ /* 0x000fe20000300000 */
.L_x_998:
[----:B0-----:R-:W-:Y:S02]  /*1c60*/  IMAD.U32 R3, RZ, RZ, UR36 ;  /* 0x00000024ff037e24 */ /* 0x001fe4000f8e00ff */
[----:B------:R-:W-:-:S03]  /*1c70*/  IMAD.U32 R0, RZ, RZ, UR37 ;  /* 0x00000025ff007e24 */ /* 0x000fc6000f8e00ff */
[----:B------:R-:W-:Y:S02]  /*1c80*/  LEA R3, R3, UR38, 0x3 ;  /* 0x0000002603037c11 */ /* 0x000fe4000f8e18ff */
[----:B------:R-:W-:-:S04]  /*1c90*/  SHF.L.U32 R0, R0, 0x1f, RZ ;  /* 0x0000001f00007819 */ /* 0x000fc800000006ff */
[----:B------:R0:W1:Y:S01]  /*1ca0*/  SYNCS.PHASECHK.TRANS64.TRYWAIT P1, [R3+URZ+0x22830], R0 ;  /* 0x02283000030075a7 */ /* 0x000062000802017f */
[----:B------:R-:W-:Y:S05]  /*1cb0*/  @!P0 BRA `(.L_x_999) ;  /* 0x0000000000048947 */ /* 0x000fea0003800000 */
[----:B------:R-:W-:Y:S01]  /*1cc0*/  BPT.TRAP 0x1 ;  /* 0x000000040000795c */ /* 0x000fe20000300000 */
.L_x_999:
[----:B-1----:R-:W-:Y:S05]  /*1cd0*/  @P1 BRA `(.L_x_1000) ;  /* 0x0000000000081947 */ /* 0x002fea0003800000 */
[----:B------:R-:W1:Y:S02]  /*1ce0*/  SYNCS.PHASECHK.TRANS64.TRYWAIT P1, [R3+URZ+0x22830], R0 ;  /* 0x02283000030075a7 */ /* 0x000e64000802017f */
[----:B-1----:R-:W-:Y:S05]  /*1cf0*/  @!P1 BRA `(.L_x_1001) ;  /* 0x0000012800e09947 */ /* 0x002fea0003800000 */
.L_x_1000:
        /* <DEDUP_REMOVED lines=8> */
[----:B------:R-:W-:Y:S01]  /*1d80*/  UMOV UR5, 0x80000020 ;  /* 0x8000002000057882 */ /* 0x000fe20000000000 */
[----:B------:R-:W-:Y:S02]  /*1d90*/  UMOV UR7, 0x80000020 ;  /* 0x8000002000077882 */ /* 0x000fe40000000000 */
[----:B------:R-:W-:Y:S02]  /*1da0*/  ULOP3.LUT UR28, UR4, 0x10000, URZ, 0xfc, !UPT ;  /* 0x00010000041c7892 */ /* 0x000fe4000f8efc3f */
[----:B------:R-:W-:Y:S02]  /*1db0*/  UIADD3 UR4, UR24, 0x2, URZ ;  /* 0x0000000218047890 */ /* 0x000fe4000fffe03f */
[----:B------:R-:W-:Y:S02]  /*1dc0*/  UIMAD UR26, UR36, 0x600, UR28 ;  /* 0x00000600241a78a4 */ /* 0x000fe4000f8e021c */
[----:B------:R-:W-:-:S02]  /*1dd0*/  UIADD3 UR8, UR24, 0x200, URZ ;  /* 0x0000020018087890 */ /* 0x000fc4000fffe03f */
[----:B------:R-:W-:Y:S02]  /*1de0*/  UIADD3 UR6, UR26, 0x2, URZ ;  /* 0x000000021a067890 */ /* 0x000fe4000fffe03f */
[----:B------:R-:W-:Y:S01]  /*1df0*/  UIADD3 UR10, UR26, 0x200, URZ ;  /* 0x000002001a0a7890 */ /* 0x000fe2000fffe03f */
[----:B------:R-:W-:Y:S02]  /*1e00*/  UMOV UR9, 0x80000020 ;  /* 0x8000002000097882 */ /* 0x000fe40000000000 */
[----:B------:R-:W-:Y:S01]  /*1e10*/  QGMMA.64x128x32.F32.E4M3.E4M3 R24, gdesc[UR24], RZ, !UPT, gsb0 ;  /* 0x01e00000181879f3 */ /* 0x000fe2000c0008ff */
[----:B------:R-:W-:Y:S01]  /*1e20*/  UMOV UR11, 0x80000020 ;  /* 0x80000020000b7882 */ /* 0x000fe20000000000 */
[----:B------:R-:W-:Y:S02]  /*1e30*/  UIADD3 UR12, UR24, 0x202, URZ ;  /* 0x00000202180c7890 */ /* 0x000fe4000fffe03f */
[----:B------:R-:W-:Y:S01]  /*1e40*/  UIADD3 UR14, UR26, 0x202, URZ ;  /* 0x000002021a0e7890 */ /* 0x000fe2000fffe03f */
[----:B------:R-:W-:Y:S01]  /*1e50*/  UMOV UR13, 0x80000020 ;  /* 0x80000020000d7882 */ /* 0x000fe20000000000 */
[----:B------:R-:W-:Y:S01]  /*1e60*/  UMOV UR15, 0x80000020 ;  /* 0x80000020000f7882 */ /* 0x000fe20000000000 */
[----:B------:R-:W-:-:S02]  /*1e70*/  UIADD3 UR16, UR24, 0x400, URZ ;  /* 0x0000040018107890 */ /* 0x000fc4000fffe03f */
[----:B------:R-:W-:Y:S01]  /*1e80*/  UIADD3 UR18, UR26, 0x400, URZ ;  /* 0x000004001a127890 */ /* 0x000fe2000fffe03f */
[----:B------:R-:W-:Y:S01]  /*1e90*/  UMOV UR17, 0x80000020 ;  /* 0x8000002000117882 */ /* 0x000fe20000000000 */
[----:B------:R-:W-:Y:S01]  /*1ea0*/  UMOV UR19, 0x80000020 ;  /* 0x8000002000137882 */ /* 0x000fe20000000000 */
[----:B------:R-:W-:Y:S02]  /*1eb0*/  UIADD3 UR20, UR24, 0x402, URZ ;  /* 0x0000040218147890 */ /* 0x000fe4000fffe03f */
[----:B------:R-:W-:Y:S01]  /*1ec0*/  UIADD3 UR22, UR26, 0x402, URZ ;  /* 0x000004021a167890 */ /* 0x000fe2000fffe03f */
[----:B------:R-:W-:Y:S01]  /*1ed0*/  UMOV UR21, 0x80000020 ;  /* 0x8000002000157882 */ /* 0x000fe20000000000 */
[----:B------:R-:W-:Y:S01]  /*1ee0*/  UMOV UR23, 0x80000020 ;  /* 0x8000002000177882 */ /* 0x000fe20000000000 */
[----:B------:R-:W-:Y:S02]  /*1ef0*/  WARPGROUP.DEPBAR.LE gsb0, 0x0 ;  /* 0x00008000000079c5 */ /* 0x000fe40000010000 */
[----:B------:R-:W-:-:S06]  /*1f00*/  WARPGROUP.ARRIVE ;  /* 0x00000000000079c5 */ /* 0x000fcc0000000000 */
[----:B------:R-:W-:Y:S03]  /*1f10*/  QGMMA.64x128x32.F32.E4M3.E4M3 R24, gdesc[UR4], R24, gsb0 ;  /* 0x01e00000041879f3 */ /* 0x000fe60008000818 */
[----:B------:R-:W-:Y:S02]  /*1f20*/  WARPGROUP.DEPBAR.LE gsb0, 0x0 ;  /* 0x00008000000079c5 */ /* 0x000fe40000010000 */
[----:B------:R-:W-:-:S07]  /*1f30*/  WARPGROUP.ARRIVE ;  /* 0x00000000000079c5 */ /* 0x000fce0000000000 */
        /* <DEDUP_REMOVED lines=11> */
[----:B------:R-:W-:Y:S05]  /*1ff0*/  @!P0 BRA `(.L_x_1002) ;  /* 0x0000000000048947 */ /* 0x000fea0003800000 */
[----:B------:R-:W-:Y:S01]  /*2000*/  BPT.TRAP 0x1 ;  /* 0x000000040000795c */ /* 0x000fe20000300000 */
.L_x_1002:
[----:B------:R-:W-:Y:S01]  /*2010*/  UISETP.NE.AND UP1, UPT, UR46, URZ, UPT ;  /* 0x0000003f2e00728c */ /* 0x000fe2000bf25270 */
[----:B01----:R-:W-:Y:S01]  /*2020*/  VIADD R0, R17, UR42 ;  /* 0x0000002a11007c36 */ /* 0x003fe20008000000 */
[----:B------:R-:W-:Y:S01]  /*2030*/  R2UR UR6, R3 ;  /* 0x00000000030672ca */ /* 0x000fe200000e0000 */
[----:B------:R-:W0:Y:S01]  /*2040*/  LDC R5, c[0x0][0x2f0] ;  /* 0x0000bc00ff057b82 */ /* 0x000e220000000800 */
[----:B------:R-:W-:Y:S01]  /*2050*/  IMAD.MOV.U32 R4, RZ, RZ, -0x80 ;  /* 0xffffff80ff047424 */ /* 0x000fe200078e00ff */
[----:B------:R-:W-:Y:S01]  /*2060*/  UISETP.NE.AND UP0, UPT, UR45, URZ, UPT ;  /* 0x0000003f2d00728c */ /* 0x000fe2000bf05270 */
[----:B------:R-:W-:Y:S01]  /*2070*/  PLOP3.LUT P1, PT, PT, PT, UP1, 0x80, 0x0 ;  /* 0x000000000000781c */ /* 0x000fe20003f2f018 */
[----:B------:R-:W-:Y:S01]  /*2080*/  ULDC UR30, c[0x0][0x9dc] ;  /* 0x00027700001e7ab9 */ /* 0x000fe20000000800 */
[----:B------:R-:W-:Y:S01]  /*2090*/  PLOP3.LUT P2, PT, PT, PT, UP1, 0x80, 0x0 ;  /* 0x000000000000781c */ /* 0x000fe20003f4f018 */
[C---:B------:R-:W-:Y:S01]  /*20a0*/  IMAD R14, R89.reuse, R4, 0x80 ;  /* 0x00000080590e7424 */ /* 0x040fe200078e0204 */
[----:B------:R-:W-:Y:S01]  /*20b0*/  ULDC UR11, c[0x0][0x9e0] ;  /* 0x00027800000b7ab9 */ /* 0x000fe20000000800 */
[----:B------:R-:W-:Y:S01]  /*20c0*/  @UP1 ULDC UR7, c[0x0][0x44c] ;  /* 0x0001130000071ab9 */ /* 0x000fe20000000800 */
[----:B------:R-:W1:Y:S01]  /*20d0*/  LDC R6, c[0x0][0x288] ;  /* 0x0000a200ff067b82 */ /* 0x000e620000000800 */
[----:B------:R-:W-:-:S02]  /*20e0*/  LEA R12, R89, 0xffffff80, 0x7 ;  /* 0xffffff80590c7811 */ /* 0x000fc400078e38ff */
[----:B------:R-:W-:-:S04]  /*20f0*/  UIADD3 UR6, UR6, 0x22840, URZ ;  /* 0x0002284006067890 */ /* 0x000fc8000fffe03f */
[----:B------:R-:W-:Y:S01]  /*2100*/  @P1 IMAD.HI.U32 R3, R0, UR7, RZ ;  /* 0x0000000700031c27 */ /* 0x000fe2000f8e00ff */
[----:B------:R-:W-:Y:S01]  /*2110*/  @UP1 ULDC UR7, c[0x0][0x450] ;  /* 0x0001140000071ab9 */ /* 0x000fe20000000800 */
[----:B------:R-:W-:Y:S01]  /*2120*/  UPRMT UR6, UR40, 0x654, UR6 ;  /* 0x0000065428067896 */ /* 0x000fe20008000006 */
[----:B------:R-:W-:Y:S02]  /*2130*/  PLOP3.LUT P1, PT, PT, PT, UP0, 0x40, 0x0 ;  /* 0x000000000000781c */ /* 0x000fe40003f2e808 */
[----:B------:R-:W-:Y:S01]  /*2140*/  @P2 SHF.R.U32.HI R0, RZ, UR7, R3 ;  /* 0x00000007ff002c19 */ /* 0x000fe20008011603 */
[----:B------:R-:W-:-:S04]  /*2150*/  VIADD R3, R14, 0x1 ;  /* 0x000000010e037836 */ /* 0x000fc80000000000 */
[----:B------:R-:W2:Y:S01]  /*2160*/  SHFL.IDX PT, R9, R0, RZ, 0x1c1f ;  /* 0x001c1fff00097589 */ /* 0x000ea200000e0000 */
[C---:B------:R-:W-:Y:S01]  /*2170*/  IMAD R4, R16.reuse, -0x2, R3 ;  /* 0xfffffffe10047824 */ /* 0x040fe200078e0203 */
[----:B------:R-:W-:Y:S01]  /*2180*/  SYNCS.ARRIVE.TRANS64.RED.A1T0 RZ, [UR6], RZ ;  /* 0x000000ffffff79a7 */ /* 0x000fe20008100406 */
[----:B------:R-:W-:Y:S01]  /*2190*/  ULOP3.LUT UR6, URZ, UR30, URZ, 0x33, !UPT ;  /* 0x0000001e3f067292 */ /* 0x000fe2000f8e333f */
[C---:B0-----:R-:W-:Y:S02]  /*21a0*/  IMAD R3, R5.reuse, UR41, R14 ;  /* 0x0000002905037c24 */ /* 0x041fe4000f8e020e */
[----:B------:R-:W-:Y:S02]  /*21b0*/  IMAD R7, R5, UR41, R4 ;  /* 0x0000002905077c24 */ /* 0x000fe4000f8e0204 */
[----:B------:R-:W-:Y:S02]  /*21c0*/  IMAD R20, R16, -0x2, R3 ;  /* 0xfffffffe10147824 */ /* 0x000fe400078e0203 */
[----:B-1----:R-:W-:-:S04]  /*21d0*/  IMAD.IADD R7, R7, 0x1, -R6 ;  /* 0x0000000107077824 */ /* 0x002fc800078e0a06 */
[C---:B------:R-:W-:Y:S02]  /*21e0*/  VIADD R91, R7.reuse, UR11 ;  /* 0x0000000b075b7c36 */ /* 0x040fe40008000000 */
[----:B------:R-:W-:-:S03]  /*21f0*/  VIADD R88, R7, UR6 ;  /* 0x0000000607587c36 */ /* 0x000fc60008000000 */
[----:B--2---:R-:W-:Y:S01]  /*2200*/  VIADDMNMX R4, R9, R91, R20, PT ;  /* 0x0000005b09047246 */ /* 0x004fe20003800114 */
[----:B------:R-:W-:Y:S01]  /*2210*/  IMAD.IADD R8, R88, 0x1, R9 ;  /* 0x0000000158087824 */ /* 0x000fe200078e0209 */
[----:B------:R-:W-:Y:S06]  /*2220*/  @P1 BRA `(.L_x_1003) ;  /* 0x0000000000641947 */ /* 0x000fec0003800000 */
[----:B------:R-:W-:Y:S01]  /*2230*/  IMAD R3, R5, UR41, R9 ;  /* 0x0000002905037c24 */ /* 0x000fe2000f8e0209 */
[----:B------:R-:W-:Y:S03]  /*2240*/  BSSY B0, `(.L_x_1004) ;  /* 0x0000013000007945 */ /* 0x000fe60003800000 */
[----:B------:R-:W-:-:S05]  /*2250*/  IMAD.IADD R3, R3, 0x1, -R6 ;  /* 0x0000000103037824 */ /* 0x000fca00078e0a06 */
[----:B------:R-:W-:-:S13]  /*2260*/  ISETP.GT.AND P1, PT, R3, -0x1, PT ;  /* 0xffffffff0300780c */ /* 0x000fda0003f24270 */
[----:B------:R-:W-:Y:S05]  /*2270*/  @P1 BRA `(.L_x_1005) ;  /* 0x0000000000241947 */ /* 0x000fea0003800000 */
[----:B------:R-:W-:Y:S01]  /*2280*/  ULDC UR6, c[0x0][0x9e4] ;  /* 0x0002790000067ab9 */ /* 0x000fe20000000800 */
[----:B------:R-:W-:Y:S01]  /*2290*/  LOP3.LUT R3, RZ, R3, RZ, 0x33, !PT ;  /* 0x00000003ff037212 */ /* 0x000fe200078e33ff */
[----:B------:R-:W-:-:S05]  /*22a0*/  IMAD.U32 R7, RZ, RZ, UR6 ;  /* 0x00000006ff077e24 */ /* 0x000fca000f8e00ff */
[----:B------:R-:W-:-:S13]  /*22b0*/  ISETP.NE.AND P1, PT, R7, 0x1, PT ;  /* 0x000000010700780c */ /* 0x000fda0003f25270 */
[----:B------:R-:W0:Y:S02]  /*22c0*/  @P1 LDC.64 R10, c[0x0][0x9e8] ;  /* 0x00027a00ff0a1b82 */ /* 0x000e240000000a00 */
[----:B0-----:R-:W-:-:S05]  /*22d0*/  @P1 IMAD.HI.U32 R10, R3, R10, RZ ;  /* 0x0000000a030a1227 */ /* 0x001fca00078e00ff */
[----:B------:R-:W-:-:S04]  /*22e0*/  @P1 SHF.R.U32.HI R3, RZ, R11, R10 ;  /* 0x0000000bff031219 */ /* 0x000fc8000001160a */
[----:B------:R-:W-:Y:S01]  /*22f0*/  LOP3.LUT R3, RZ, R3, RZ, 0x33, !PT ;  /* 0x00000003ff037212 */ /* 0x000fe200078e33ff */
[----:B------:R-:W-:Y:S06]  /*2300*/  BRA `(.L_x_1006) ;  /* 0x0000000000187947 */ /* 0x000fec0003800000 */
.L_x_1005:
[----:B------:R-:W-:Y:S02]  /*2310*/  ULDC UR6, c[0x0][0x9e4] ;  /* 0x0002790000067ab9 */ /* 0x000fe40000000800 */
[----:B------:R-:W-:-:S05]  /*2320*/  IMAD.U32 R7, RZ, RZ, UR6 ;  /* 0x00000006ff077e24 */ /* 0x000fca000f8e00ff */
[----:B------:R-:W-:-:S13]  /*2330*/  ISETP.NE.AND P1, PT, R7, 0x1, PT ;  /* 0x000000010700780c */ /* 0x000fda0003f25270 */
[----:B------:R-:W0:Y:S02]  /*2340*/  @P1 LDC.64 R10, c[0x0][0x9e8] ;  /* 0x00027a00ff0a1b82 */ /* 0x000e240000000a00 */
[----:B0-----:R-:W-:-:S05]  /*2350*/  @P1 IMAD.HI.U32 R10, R3, R10, RZ ;  /* 0x0000000a030a1227 */ /* 0x001fca00078e00ff */
[----:B------:R-:W-:-:S07]  /*2360*/  @P1 SHF.R.U32.HI R3, RZ, R11, R10 ;  /* 0x0000000bff031219 */ /* 0x000fce000001160a */
.L_x_1006:
[----:B------:R-:W-:Y:S05]  /*2370*/  BSYNC B0 ;  /* 0x0000000000007941 */ /* 0x000fea0003800000 */
.L_x_1004:
[----:B------:R-:W-:-:S04]  /*2380*/  IMAD R3, R3, R7, -R12 ;  /* 0x0000000703037224 */ /* 0x000fc800078e0a0c */
[----:B------:R-:W-:-:S05]  /*2390*/  IMAD R3, R16, -0x2, R3 ;  /* 0xfffffffe10037824 */ /* 0x000fca00078e0203 */
[----:B------:R-:W-:Y:S02]  /*23a0*/  VIADDMNMX R4, R3, R7, R4, PT ;  /* 0x0000000703047246 */ /* 0x000fe40003800104 */
[----:B------:R-:W-:-:S07]  /*23b0*/  VIMNMX R8, R8, R3, !PT ;  /* 0x0000000308087248 */ /* 0x000fce0007fe0100 */
.L_x_1003:
[C---:B------:R-:W-:Y:S01]  /*23c0*/  ISETP.GE.AND P2, PT, R14.reuse, 0x9, PT ;  /* 0x000000090e00780c */ /* 0x040fe20003f46270 */
[----:B------:R-:W0:Y:S01]  /*23d0*/  SHFL.IDX PT, R0, R0, 0x1, 0x1c1f ;  /* 0x003c1f0000007f89 */ /* 0x000e2200000e0000 */
[----:B------:R-:W-:Y:S01]  /*23e0*/  ISETP.GE.AND P1, PT, R14, 0x2, PT ;  /* 0x000000020e00780c */ /* 0x000fe20003f26270 */
[----:B------:R-:W-:Y:S01]  /*23f0*/  UISETP.NE.AND UP0, UPT, UR45, URZ, UPT ;  /* 0x0000003f2d00728c */ /* 0x000fe2000bf05270 */
[C---:B------:R-:W-:Y:S02]  /*2400*/  ISETP.GT.AND P3, PT, R8.reuse, 0x8, !P2 ;  /* 0x000000080800780c */ /* 0x040fe40005764270 */
[----:B------:R-:W-:Y:S02]  /*2410*/  ISETP.GT.AND P4, PT, R8, 0x1, !P1 ;  /* 0x000000010800780c */ /* 0x000fe40004f84270 */
[----:B------:R-:W-:Y:S02]  /*2420*/  ISETP.LT.OR P3, PT, R4, 0x9, P3 ;  /* 0x000000090400780c */ /* 0x000fe40001f61670 */
[----:B------:R-:W-:-:S02]  /*2430*/  ISETP.GE.AND P5, PT, R14, 0x11, PT ;  /* 0x000000110e00780c */ /* 0x000fc40003fa6270 */
[----:B------:R-:W-:Y:S02]  /*2440*/  FSEL R129, R28, -INF , !P3 ;  /* 0xff8000001c817808 */ /* 0x000fe40005800000 */
[----:B------:R-:W-:Y:S02]  /*2450*/  ISETP.LT.OR P4, PT, R4, 0x2, P4 ;  /* 0x000000020400780c */ /* 0x000fe40002781670 */
[----:B------:R-:W-:Y:S02]  /*2460*/  ISETP.GT.AND P3, PT, R8, 0x10, !P5 ;  /* 0x000000100800780c */ /* 0x000fe40006f64270 */
[----:B------:R-:W-:Y:S02]  /*2470*/  ISETP.GE.AND P6, PT, R14, 0xa, PT ;  /* 0x0000000a0e00780c */ /* 0x000fe40003fc6270 */
[----:B------:R-:W-:Y:S02]  /*2480*/  FSEL R103, R25, -INF , !P4 ;  /* 0xff80000019677808 */ /* 0x000fe40006000000 */
[----:B------:R-:W-:-:S02]  /*2490*/  P2R R92, PR, RZ, 0x20 ;  /* 0x00000020ff5c7803 */ /* 0x000fc40000000000 */
[----:B------:R-:W-:Y:S01]  /*24a0*/  ISETP.LT.OR P3, PT, R4, 0x11, P3 ;  /* 0x000000110400780c */ /* 0x000fe20001f61670 */
[----:B0-----:R-:W-:Y:S01]  /*24b0*/  IMAD.IADD R28, R88, 0x1, R0 ;  /* 0x00000001581c7824 */ /* 0x001fe200078e0200 */
[----:B------:R-:W-:Y:S02]  /*24c0*/  ISETP.GT.AND P4, PT, R8, 0x9, !P6 ;  /* 0x000000090800780c */ /* 0x000fe40007784270 */
[----:B------:R-:W-:Y:S02]  /*24d0*/  ISETP.GE.AND P5, PT, R14, 0x12, PT ;  /* 0x000000120e00780c */ /* 0x000fe40003fa6270 */
[----:B------:R-:W-:Y:S02]  /*24e0*/  FSEL R127, R32, -INF , !P3 ;  /* 0xff800000207f7808 */ /* 0x000fe40005800000 */
[----:B------:R-:W-:Y:S02]  /*24f0*/  ISETP.LT.OR P4, PT, R4, 0xa, P4 ;  /* 0x0000000a0400780c */ /* 0x000fe40002781670 */
[----:B------:R-:W-:-:S02]  /*2500*/  ISETP.GT.AND P3, PT, R8, 0x11, !P5 ;  /* 0x000000110800780c */ /* 0x000fc40006f64270 */
[----:B------:R-:W-:Y:S02]  /*2510*/  FSEL R105, R29, -INF , !P4 ;  /* 0xff8000001d697808 */ /* 0x000fe40006000000 */
[----:B------:R-:W-:Y:S02]  /*2520*/  ISETP.LT.OR P3, PT, R4, 0x12, P3 ;  /* 0x000000120400780c */ /* 0x000fe40001f61670 */
[----:B------:R-:W-:Y:S02]  /*2530*/  ISETP.GE.AND P4, PT, R14, 0x19, PT ;  /* 0x000000190e00780c */ /* 0x000fe40003f86270 */
[----:B------:R-:W-:Y:S02]  /*2540*/  FSEL R107, R33, -INF , !P3 ;  /* 0xff800000216b7808 */ /* 0x000fe40005800000 */
[----:B------:R-:W-:Y:S02]  /*2550*/  ISETP.GT.AND P3, PT, R8, 0x18, !P4 ;  /* 0x000000180800780c */ /* 0x000fe40006764270 */
[----:B------:R-:W-:-:S02]  /*2560*/  P2R R94, PR, RZ, 0x10 ;  /* 0x00000010ff5e7803 */ /* 0x000fc40000000000 */
[----:B------:R-:W-:Y:S02]  /*2570*/  ISETP.LT.OR P3, PT, R4, 0x19, P3 ;  /* 0x000000190400780c */ /* 0x000fe40001f61670 */
[----:B------:R-:W-:Y:S02]  /*2580*/  ISETP.GE.AND P4, PT, R14, 0x1a, PT ;  /* 0x0000001a0e00780c */ /* 0x000fe40003f86270 */
[----:B------:R-:W-:Y:S02]  /*2590*/  FSEL R125, R36, -INF , !P3 ;  /* 0xff800000247d7808 */ /* 0x000fe40005800000 */
[----:B------:R-:W-:Y:S02]  /*25a0*/  ISETP.GT.AND P3, PT, R8, 0x19, !P4 ;  /* 0x000000190800780c */ /* 0x000fe40006764270 */
[----:B------:R-:W-:Y:S02]  /*25b0*/  P2R R36, PR, RZ, 0x10 ;  /* 0x00000010ff247803 */ /* 0x000fe40000000000 */
[----:B------:R-:W-:-:S02]  /*25c0*/  ISETP.LT.OR P3, PT, R4, 0x1a, P3 ;  /* 0x0000001a0400780c */ /* 0x000fc40001f61670 */
[----:B------:R-:W-:Y:S02]  /*25d0*/  ISETP.GE.AND P4, PT, R14, 0x21, PT ;  /* 0x000000210e00780c */ /* 0x000fe40003f86270 */
[----:B------:R-:W-:Y:S02]  /*25e0*/  FSEL R123, R37, -INF , !P3 ;  /* 0xff800000257b7808 */ /* 0x000fe40005800000 */
[----:B------:R-:W-:Y:S02]  /*25f0*/  ISETP.GT.AND P3, PT, R8, 0x20, !P4 ;  /* 0x000000200800780c */ /* 0x000fe40006764270 */
[----:B------:R-:W-:Y:S02]  /*2600*/  P2R R95, PR, RZ, 0x10 ;  /* 0x00000010ff5f7803 */ /* 0x000fe40000000000 */
[----:B------:R-:W-:Y:S02]  /*2610*/  ISETP.LT.OR P3, PT, R4, 0x21, P3 ;  /* 0x000000210400780c */ /* 0x000fe40001f61670 */
[----:B------:R-:W-:-:S02]  /*2620*/  ISETP.GE.AND P4, PT, R14, 0x22, PT ;  /* 0x000000220e00780c */ /* 0x000fc40003f86270 */
[----:B------:R-:W-:Y:S02]  /*2630*/  FSEL R121, R40, -INF , !P3 ;  /* 0xff80000028797808 */ /* 0x000fe40005800000 */
[----:B------:R-:W-:Y:S02]  /*2640*/  ISETP.GT.AND P3, PT, R8, 0x21, !P4 ;  /* 0x000000210800780c */ /* 0x000fe40006764270 */
[----:B------:R-:W-:Y:S02]  /*2650*/  P2R R40, PR, RZ, 0x10 ;  /* 0x00000010ff287803 */ /* 0x000fe40000000000 */
[----:B------:R-:W-:Y:S02]  /*2660*/  ISETP.LT.OR P3, PT, R4, 0x22, P3 ;  /* 0x000000220400780c */ /* 0x000fe40001f61670 */
[----:B------:R-:W-:Y:S02]  /*2670*/  ISETP.GE.AND P4, PT, R14, 0x29, PT ;  /* 0x000000290e00780c */ /* 0x000fe40003f86270 */
[----:B------:R-:W-:-:S02]  /*2680*/  FSEL R109, R41, -INF , !P3 ;  /* 0xff800000296d7808 */ /* 0x000fc40005800000 */
[----:B------:R-:W-:Y:S02]  /*2690*/  ISETP.GT.AND P3, PT, R8, 0x28, !P4 ;  /* 0x000000280800780c */ /* 0x000fe40006764270 */
[----:B------:R-:W-:Y:S02]  /*26a0*/  P2R R96, PR, RZ, 0x10 ;  /* 0x00000010ff607803 */ /* 0x000fe40000000000 */
[----:B------:R-:W-:Y:S02]  /*26b0*/  ISETP.LT.OR P3, PT, R4, 0x29, P3 ;  /* 0x000000290400780c */ /* 0x000fe40001f61670 */
[----:B------:R-:W-:Y:S02]  /*26c0*/  ISETP.GE.AND P4, PT, R14, 0x2a, PT ;  /* 0x0000002a0e00780c */ /* 0x000fe40003f86270 */
[----:B------:R-:W-:Y:S02]  /*26d0*/  FSEL R119, R44, -INF , !P3 ;  /* 0xff8000002c777808 */ /* 0x000fe40005800000 */
[----:B------:R-:W-:-:S02]  /*26e0*/  ISETP.GT.AND P3, PT, R8, 0x29, !P4 ;  /* 0x000000290800780c */ /* 0x000fc40006764270 */
[----:B------:R-:W-:Y:S02]  /*26f0*/  P2R R44, PR, RZ, 0x10 ;  /* 0x00000010ff2c7803 */ /* 0x000fe40000000000 */
        /* <DEDUP_REMOVED lines=81> */
[----:B------:R-:W-:Y:S02]  /*2c10*/  P2R R93, PR, RZ, 0x20 ;  /* 0x00000020ff5d7803 */ /* 0x000fe40000000000 */
[----:B------:R-:W-:-:S02]  /*2c20*/  FSEL R77, R77, -INF , !P3 ;  /* 0xff8000004d4d7808 */ /* 0x000fc40005800000 */
[----:B------:R-:W-:Y:S02]  /*2c30*/  ISETP.GE.AND P3, PT, R14, 0x71, PT ;  /* 0x000000710e00780c */ /* 0x000fe40003f66270 */
[----:B------:R-:W-:Y:S02]  /*2c40*/  P2R R90, PR, RZ, 0x40 ;  /* 0x00000040ff5a7803 */ /* 0x000fe40000000000 */
[----:B------:R-:W-:Y:S02]  /*2c50*/  ISETP.GT.AND P4, PT, R8, 0x70, !P3 ;  /* 0x000000700800780c */ /* 0x000fe40005f84270 */
[----:B------:R-:W-:Y:S02]  /*2c60*/  VIADDMNMX R20, R0, R91, R20, PT ;  /* 0x0000005b00147246 */ /* 0x000fe40003800114 */
[----:B------:R-:W-:-:S04]  /*2c70*/  ISETP.LT.OR P4, PT, R4, 0x71, P4 ;  /* 0x000000710400780c */ /* 0x000fc80002781670 */
[----:B------:R-:W-:Y:S02]  /*2c80*/  FSEL R7, R80, -INF , !P4 ;  /* 0xff80000050077808 */ /* 0x000fe40006000000 */
[----:B------:R-:W-:-:S04]  /*2c90*/  ISETP.GE.AND P4, PT, R14, 0x72, PT ;  /* 0x000000720e00780c */ /* 0x000fc80003f86270 */
[----:B------:R-:W-:-:S04]  /*2ca0*/  ISETP.GT.AND P5, PT, R8, 0x71, !P4 ;  /* 0x000000710800780c */ /* 0x000fc800067a4270 */
[----:B------:R-:W-:-:S04]  /*2cb0*/  ISETP.LT.OR P5, PT, R4, 0x72, P5 ;  /* 0x000000720400780c */ /* 0x000fc80002fa1670 */
[----:B------:R-:W-:Y:S02]  /*2cc0*/  FSEL R81, R81, -INF , !P5 ;  /* 0xff80000051517808 */ /* 0x000fe40006800000 */
[----:B------:R-:W-:-:S04]  /*2cd0*/  ISETP.GE.AND P5, PT, R14, 0x79, PT ;  /* 0x000000790e00780c */ /* 0x000fc80003fa6270 */
[----:B------:R-:W-:-:S04]  /*2ce0*/  ISETP.GT.AND P6, PT, R8, 0x78, !P5 ;  /* 0x000000780800780c */ /* 0x000fc80006fc4270 */
[----:B------:R-:W-:-:S04]  /*2cf0*/  ISETP.LT.OR P6, PT, R4, 0x79, P6 ;  /* 0x000000790400780c */ /* 0x000fc800037c1670 */
[----:B------:R-:W-:Y:S02]  /*2d00*/  FSEL R3, R84, -INF , !P6 ;  /* 0xff80000054037808 */ /* 0x000fe40007000000 */
[----:B------:R-:W-:-:S04]  /*2d10*/  ISETP.GE.AND P6, PT, R14, 0x1, PT ;  /* 0x000000010e00780c */ /* 0x000fc80003fc6270 */
[----:B------:R-:W-:Y:S02]  /*2d20*/  P2R R10, PR, RZ, 0x40 ;  /* 0x00000040ff0a7803 */ /* 0x000fe40000000000 */
[----:B------:R-:W-:-:S04]  /*2d30*/  ISETP.GT.AND P6, PT, R8, RZ, !P6 ;  /* 0x000000ff0800720c */ /* 0x000fc800077c4270 */
[----:B------:R-:W-:-:S04]  /*2d40*/  ISETP.LT.OR P6, PT, R4, 0x1, P6 ;  /* 0x000000010400780c */ /* 0x000fc800037c1670 */
[----:B------:R-:W-:Y:S02]  /*2d50*/  FSEL R24, R24, -INF , !P6 ;  /* 0xff80000018187808 */ /* 0x000fe40007000000 */
[----:B------:R-:W-:-:S04]  /*2d60*/  ISETP.GE.AND P6, PT, R14, 0x7a, PT ;  /* 0x0000007a0e00780c */ /* 0x000fc80003fc6270 */
[----:B------:R-:W-:Y:S02]  /*2d70*/  P2R R14, PR, RZ, 0x40 ;  /* 0x00000040ff0e7803 */ /* 0x000fe40000000000 */
[----:B------:R-:W-:-:S04]  /*2d80*/  ISETP.GT.AND P6, PT, R8, 0x79, !P6 ;  /* 0x000000790800780c */ /* 0x000fc800077c4270 */
[----:B------:R-:W-:-:S04]  /*2d90*/  ISETP.LT.OR P6, PT, R4, 0x7a, P6 ;  /* 0x0000007a0400780c */ /* 0x000fc800037c1670 */
[----:B------:R-:W-:Y:S02]  /*2da0*/  FSEL R85, R85, -INF , !P6 ;  /* 0xff80000055557808 */ /* 0x000fe40007000000 */
[----:B------:R-:W-:-:S13]  /*2db0*/  PLOP3.LUT P6, PT, PT, PT, UP0, 0x40, 0x0 ;  /* 0x000000000000781c */ /* 0x000fda0003fce808 */
[----:B------:R-:W-:Y:S05]  /*2dc0*/  @P6 BRA `(.L_x_1007) ;  /* 0x0000000000646947 */ /* 0x000fea0003800000 */
        /* <DEDUP_REMOVED lines=14> */
.L_x_1009:
[----:B------:R-:W-:Y:S02]  /*2eb0*/  ULDC UR6, c[0x0][0x9e4] ;  /* 0x0002790000067ab9 */ /* 0x000fe40000000800 */
[----:B------:R-:W-:-:S05]  /*2ec0*/  IMAD.U32 R4, RZ, RZ, UR6 ;  /* 0x00000006ff047e24 */ /* 0x000fca000f8e00ff */
[----:B------:R-:W-:-:S13]  /*2ed0*/  ISETP.NE.AND P6, PT, R4, 0x1, PT ;  /* 0x000000010400780c */ /* 0x000fda0003fc5270 */
[----:B------:R-:W0:Y:S02]  /*2ee0*/  @P6 LDC.64 R32, c[0x0][0x9e8] ;  /* 0x00027a00ff206b82 */ /* 0x000e240000000a00 */
[----:B0-----:R-:W-:-:S05]  /*2ef0*/  @P6 IMAD.HI.U32 R0, R29, R32, RZ ;  /* 0x000000201d006227 */ /* 0x001fca00078e00ff */
[----:B------:R-:W-:-:S07]  /*2f00*/  @P6 SHF.R.U32.HI R29, RZ, R33, R0 ;  /* 0x00000021ff1d6219 */ /* 0x000fce0000011600 */
.L_x_1010:
[----:B------:R-:W-:Y:S05]  /*2f10*/  BSYNC B0 ;  /* 0x0000000000007941 */ /* 0x000fea0003800000 */
.L_x_1008:
[----:B------:R-:W-:-:S04]  /*2f20*/  IMAD R29, R29, R4, -R12 ;  /* 0x000000041d1d7224 */ /* 0x000fc800078e0a0c */
[----:B------:R-:W-:-:S05]  /*2f30*/  IMAD R29, R16, -0x2, R29 ;  /* 0xfffffffe101d7824 */ /* 0x000fca00078e021d */
[----:B------:R-:W-:Y:S02]  /*2f40*/  VIADDMNMX R20, R29, R4, R20, PT ;  /* 0x000000041d147246 */ /* 0x000fe40003800114 */
[----:B------:R-:W-:-:S07]  /*2f50*/  VIMNMX R28, R28, R29, !PT ;  /* 0x0000001d1c1c7248 */ /* 0x000fce0007fe0100 */
.L_x_1007:
[----:B------:R-:W-:Y:S01]  /*2f60*/  ISETP.GT.AND P1, PT, R28, 0x1, !P1 ;  /* 0x000000011c00780c */ /* 0x000fe20004f24270 */
[----:B------:R-:W-:Y:S01]  /*2f70*/  UISETP.NE.AND UP1, UPT, UR46, URZ, UPT ;  /* 0x0000003f2e00728c */ /* 0x000fe2000bf25270 */
[----:B------:R-:W-:Y:S01]  /*2f80*/  ISETP.NE.AND P6, PT, R90, RZ, PT ;  /* 0x000000ff5a00720c */ /* 0x000fe20003fc5270 */
[----:B------:R-:W-:Y:S01]  /*2f90*/  UISETP.NE.AND UP0, UPT, UR45, URZ, UPT ;  /* 0x0000003f2d00728c */ /* 0x000fe2000bf05270 */
[----:B------:R-:W-:Y:S01]  /*2fa0*/  ISETP.LT.OR P1, PT, R20, 0x2, P1 ;  /* 0x000000021400780c */ /* 0x000fe20000f21670 */
[----:B------:R-:W-:Y:S01]  /*2fb0*/  UMOV UR10, UR42 ;  /* 0x0000002a000a7c82 */ /* 0x000fe20008000000 */
[C---:B------:R-:W-:Y:S02]  /*2fc0*/  ISETP.GT.AND P2, PT, R28.reuse, 0x8, !P2 ;  /* 0x000000081c00780c */ /* 0x040fe40005744270 */
[----:B------:R-:W-:Y:S02]  /*2fd0*/  FSEL R27, R27, -INF , !P1 ;  /* 0xff8000001b1b7808 */ /* 0x000fe40004800000 */
[----:B------:R-:W-:-:S02]  /*2fe0*/  ISETP.GT.AND P1, PT, R28, 0x9, !P6 ;  /* 0x000000091c00780c */ /* 0x000fc40007724270 */
[C---:B------:R-:W-:Y:S01]  /*2ff0*/  ISETP.LT.OR P2, PT, R20.reuse, 0x9, P2 ;  /* 0x000000091400780c */ /* 0x040fe20001741670 */
[----:B------:R-:W-:Y:S01]  /*3000*/  @UP1 ULDC UR6, c[0x0][0x44c] ;  /* 0x0001130000061ab9 */ /* 0x000fe20000000800 */
[----:B------:R-:W-:Y:S01]  /*3010*/  ISETP.LT.OR P1, PT, R20, 0xa, P1 ;  /* 0x0000000a1400780c */ /* 0x000fe20000f21670 */
[----:B------:R-:W-:Y:S01]  /*3020*/  UIMAD.WIDE.U32 UR6, UR42, UR6, URZ ;  /* 0x000000062a0672a5 */ /* 0x000fe2000f8e003f */
[----:B------:R-:W-:Y:S01]  /*3030*/  FSEL R29, R30, -INF , !P2 ;  /* 0xff8000001e1d7808 */ /* 0x000fe20005000000 */
[----:B------:R-:W-:Y:S01]  /*3040*/  @UP1 ULDC UR14, c[0x0][0x450] ;  /* 0x00011400000e1ab9 */ /* 0x000fe20000000800 */
[----:B------:R-:W-:Y:S01]  /*3050*/  FSEL R31, R31, -INF , !P1 ;  /* 0xff8000001f1f7808 */ /* 0x000fe20004800000 */
[----:B------:R-:W-:Y:S01]  /*3060*/  @UP1 USHF.R.U32.HI UR10, URZ, UR14, UR7 ;  /* 0x0000000e3f0a1299 */ /* 0x000fe20008011607 */
[----:B------:R-:W-:Y:S02]  /*3070*/  ISETP.NE.AND P1, PT, R92, RZ, PT ;  /* 0x000000ff5c00720c */ /* 0x000fe40003f25270 */
[----:B------:R-:W-:Y:S01]  /*3080*/  ISETP.NE.AND P2, PT, R37, RZ, PT ;  /* 0x000000ff2500720c */ /* 0x000fe20003f45270 */
[----:B------:R-:W-:Y:S01]  /*3090*/  UIADD3 UR47, UR47, UR10, URZ ;  /* 0x0000000a2f2f7290 */ /* 0x000fe2000fffe03f */
[----:B------:R-:W-:-:S02]  /*30a0*/  ISETP.GT.AND P1, PT, R28, 0x10, !P1 ;  /* 0x000000101c00780c */ /* 0x000fc40004f24270 */
[----:B------:R-:W-:Y:S01]  /*30b0*/  ISETP.NE.AND P6, PT, R41, RZ, PT ;  /* 0x000000ff2900720c */ /* 0x000fe20003fc5270 */
[----:B------:R-:W-:Y:S01]  /*30c0*/  UIADD3 UR6, UR47, UR11, URZ ;  /* 0x0000000b2f067290 */ /* 0x000fe2000fffe03f */
[----:B------:R-:W-:Y:S02]  /*30d0*/  ISETP.LT.OR P1, PT, R20, 0x11, P1 ;  /* 0x000000111400780c */ /* 0x000fe40000f21670 */
[----:B------:R-:W-:Y:S02]  /*30e0*/  FMNMX.FTZ R0, R24, R103, !PT ;  /* 0x0000006718007209 */ /* 0x000fe40007810000 */
[----:B------:R-:W-:Y:S02]  /*30f0*/  FSEL R33, R34, -INF , !P1 ;  /* 0xff80000022217808 */ /* 0x000fe40004800000 */
[----:B------:R-:W-:Y:S02]  /*3100*/  ISETP.NE.AND P1, PT, R93, RZ, PT ;  /* 0x000000ff5d00720c */ /* 0x000fe40003f25270 */
[----:B------:R-:W-:-:S02]  /*3110*/  FMNMX.FTZ R0, R129, R0, !PT ;  /* 0x0000000081007209 */ /* 0x000fc40007810000 */
[----:B------:R-:W-:Y:S02]  /*3120*/  ISETP.GT.AND P1, PT, R28, 0x11, !P1 ;  /* 0x000000111c00780c */ /* 0x000fe40004f24270 */
[----:B------:R-:W-:Y:S02]  /*3130*/  FMNMX.FTZ R0, R105, R0, !PT ;  /* 0x0000000069007209 */ /* 0x000fe40007810000 */
[----:B------:R-:W-:Y:S02]  /*3140*/  ISETP.LT.OR P1, PT, R20, 0x12, P1 ;  /* 0x000000121400780c */ /* 0x000fe40000f21670 */
[----:B------:R-:W-:Y:S02]  /*3150*/  FMNMX.FTZ R0, R127, R0, !PT ;  /* 0x000000007f007209 */ /* 0x000fe40007810000 */
[----:B------:R-:W-:Y:S02]  /*3160*/  FSEL R35, R35, -INF , !P1 ;  /* 0xff80000023237808 */ /* 0x000fe40004800000 */
[----:B------:R-:W-:-:S02]  /*3170*/  ISETP.NE.AND P1, PT, R94, RZ, PT ;  /* 0x000000ff5e00720c */ /* 0x000fc40003f25270 */
[----:B------:R-:W-:Y:S02]  /*3180*/  FMNMX.FTZ R0, R107, R0, !PT ;  /* 0x000000006b007209 */ /* 0x000fe40007810000 */
[----:B------:R-:W-:Y:S02]  /*3190*/  ISETP.GT.AND P1, PT, R28, 0x18, !P1 ;  /* 0x000000181c00780c */ /* 0x000fe40004f24270 */
[----:B------:R-:W-:Y:S02]  /*31a0*/  FMNMX.FTZ R0, R125, R0, !PT ;  /* 0x000000007d007209 */ /* 0x000fe40007810000 */
[----:B------:R-:W-:Y:S02]  /*31b0*/  ISETP.LT.OR P1, PT, R20, 0x19, P1 ;  /* 0x000000191400780c */ /* 0x000fe40000f21670 */
[----:B------:R-:W-:Y:S02]  /*31c0*/  FMNMX.FTZ R0, R123, R0, !PT ;  /* 0x000000007b007209 */ /* 0x000fe40007810000 */
[----:B------:R-:W-:-:S02]  /*31d0*/  FSEL R37, R38, -INF , !P1 ;  /* 0xff80000026257808 */ /* 0x000fc40004800000 */
[----:B------:R-:W-:Y:S02]  /*31e0*/  ISETP.NE.AND P1, PT, R36, RZ, PT ;  /* 0x000000ff2400720c */ /* 0x000fe40003f25270 */
[----:B------:R-:W-:Y:S02]  /*31f0*/  FMNMX.FTZ R0, R121, R0, !PT ;  /* 0x0000000079007209 */ /* 0x000fe40007810000 */
[----:B------:R-:W-:Y:S02]  /*3200*/  ISETP.GT.AND P1, PT, R28, 0x19, !P1 ;  /* 0x000000191c00780c */ /* 0x000fe40004f24270 */
[----:B------:R-:W-:Y:S02]  /*3210*/  FMNMX.FTZ R0, R109, R0, !PT ;  /* 0x000000006d007209 */ /* 0x000fe40007810000 */
[----:B------:R-:W-:Y:S02]  /*3220*/  ISETP.LT.OR P1, PT, R20, 0x1a, P1 ;  /* 0x0000001a1400780c */ /* 0x000fe40000f21670 */
[----:B------:R-:W-:-:S02]  /*3230*/  FMNMX.FTZ R0, R119, R0, !PT ;  /* 0x0000000077007209 */ /* 0x000fc40007810000 */
[----:B------:R-:W-:Y:S02]  /*3240*/  FSEL R39, R39, -INF , !P1 ;  /* 0xff80000027277808 */ /* 0x000fe40004800000 */
[----:B------:R-:W-:Y:S02]  /*3250*/  ISETP.NE.AND P1, PT, R95, RZ, PT ;  /* 0x000000ff5f00720c */ /* 0x000fe40003f25270 */
[----:B------:R-:W-:Y:S02]  /*3260*/  FMNMX.FTZ R0, R117, R0, !PT ;  /* 0x0000000075007209 */ /* 0x000fe40007810000 */
[----:B------:R-:W-:Y:S02]  /*3270*/  ISETP.GT.AND P1, PT, R28, 0x20, !P1 ;  /* 0x000000201c00780c */ /* 0x000fe40004f24270 */
[----:B------:R-:W-:Y:S02]  /*3280*/  FMNMX.FTZ R0, R115, R0, !PT ;  /* 0x0000000073007209 */ /* 0x000fe40007810000 */
[----:B------:R-:W-:-:S02]  /*3290*/  ISETP.LT.OR P1, PT, R20, 0x21, P1 ;  /* 0x000000211400780c */ /* 0x000fc40000f21670 */
[----:B------:R-:W-:Y:S02]  /*32a0*/  FMNMX.FTZ R0, R113, R0, !PT ;  /* 0x0000000071007209 */ /* 0x000fe40007810000 */
[----:B------:R-:W-:Y:S02]  /*32b0*/  FSEL R41, R42, -INF , !P1 ;  /* 0xff8000002a297808 */ /* 0x000fe40004800000 */
[----:B------:R-:W-:Y:S02]  /*32c0*/  ISETP.NE.AND P1, PT, R40, RZ, PT ;  /* 0x000000ff2800720c */ /* 0x000fe40003f25270 */
[----:B------:R-:W-:Y:S02]  /*32d0*/  FMNMX.FTZ R0, R111, R0, !PT ;  /* 0x000000006f007209 */ /* 0x000fe40007810000 */
[----:B------:R-:W-:Y:S02]  /*32e0*/  ISETP.GT.AND P1, PT, R28, 0x21, !P1 ;  /* 0x000000211c00780c */ /* 0x000fe40004f24270 */
[----:B------:R-:W-:-:S02]  /*32f0*/  FMNMX.FTZ R0, R53, R0, !PT ;  /* 0x0000000035007209 */ /* 0x000fc40007810000 */
[----:B------:R-:W-:Y:S02]  /*3300*/  ISETP.LT.OR P1, PT, R20, 0x22, P1 ;  /* 0x000000221400780c */ /* 0x000fe40000f21670 */
[----:B------:R-:W-:Y:S02]  /*3310*/  FMNMX.FTZ R0, R25, R0, !PT ;  /* 0x0000000019007209 */ /* 0x000fe40007810000 */
[----:B------:R-:W-:Y:S02]  /*3320*/  FSEL R43, R43, -INF , !P1 ;  /* 0xff8000002b2b7808 */ /* 0x000fe40004800000 */
[----:B------:R-:W-:Y:S02]  /*3330*/  ISETP.NE.AND P1, PT, R96, RZ, PT ;  /* 0x000000ff6000720c */ /* 0x000fe40003f25270 */
[----:B------:R-:W-:Y:S02]  /*3340*/  FMNMX.FTZ R0, R57, R0, !PT ;  /* 0x0000000039007209 */ /* 0x000fe40007810000 */
[----:B------:R-:W-:-:S02]  /*3350*/  ISETP.GT.AND P1, PT, R28, 0x28, !P1 ;  /* 0x000000281c00780c */ /* 0x000fc40004f24270 */
[----:B------:R-:W-:Y:S02]  /*3360*/  FMNMX.FTZ R0, R21, R0, !PT ;  /* 0x0000000015007209 */ /* 0x000fe40007810000 */
        /* <DEDUP_REMOVED lines=17> */
[----:B------:R-:W-:Y:S02]  /*3480*/  ISETP.GT.AND P1, PT, R28, 0x31, !P2 ;  /* 0x000000311c00780c */ /* 0x000fe40005724270 */
[----:B------:R-:W-:Y:S02]  /*3490*/  FMNMX.FTZ R0, R9, R0, !PT ;  /* 0x0000000009007209 */ /* 0x000fe40007810000 */
[----:B------:R-:W-:Y:S02]  /*34a0*/  ISETP.LT.OR P1, PT, R20, 0x32, P1 ;  /* 0x000000321400780c */ /* 0x000fe40000f21670 */
[----:B------:R-:W-:Y:S02]  /*34b0*/  FMNMX.FTZ R0, R77, R0, !PT ;  /* 0x000000004d007209 */ /* 0x000fe40007810000 */
[----:B------:R-:W-:Y:S02]  /*34c0*/  FSEL R51, R51, -INF , !P1 ;  /* 0xff80000033337808 */ /* 0x000fe40004800000 */
        /* <DEDUP_REMOVED lines=10> */
[----:B------:R-:W-:Y:S01]  /*3570*/  ISETP.NE.AND P2, PT, R101, RZ, PT ;  /* 0x000000ff6500720c */ /* 0x000fe20003f45270 */
[----:B------:R-:W0:Y:S01]  /*3580*/  SHFL.BFLY PT, R131, R0, 0x2, 0x1f ;  /* 0x0c401f0000837f89 */ /* 0x000e2200000e0000 */
[----:B------:R-:W-:Y:S02]  /*3590*/  FSEL R55, R55, -INF , !P1 ;  /* 0xff80000037377808 */ /* 0x000fe40004800000 */
[----:B------:R-:W-:-:S02]  /*35a0*/  ISETP.NE.AND P1, PT, R52, RZ, PT ;  /* 0x000000ff3400720c */ /* 0x000fc40003f25270 */
[----:B------:R-:W-:Y:S02]  /*35b0*/  ISETP.NE.AND P6, PT, R72, RZ, PT ;  /* 0x000000ff4800720c */ /* 0x000fe40003fc5270 */
[C---:B------:R-:W-:Y:S02]  /*35c0*/  ISETP.GT.AND P1, PT, R28.reuse, 0x40, !P1 ;  /* 0x000000401c00780c */ /* 0x040fe40004f24270 */
[----:B------:R-:W-:Y:S02]  /*35d0*/  ISETP.GT.AND P3, PT, R28, 0x70, !P3 ;  /* 0x000000701c00780c */ /* 0x000fe40005f64270 */
[----:B------:R-:W-:Y:S02]  /*35e0*/  ISETP.LT.OR P1, PT, R20, 0x41, P1 ;  /* 0x000000411400780c */ /* 0x000fe40000f21670 */
[----:B------:R-:W-:Y:S02]  /*35f0*/  ISETP.GT.AND P4, PT, R28, 0x71, !P4 ;  /* 0x000000711c00780c */ /* 0x000fe40006784270 */
[----:B------:R-:W-:-:S02]  /*3600*/  FSEL R93, R58, -INF , !P1 ;  /* 0xff8000003a5d7808 */ /* 0x000fc40004800000 */
[----:B------:R-:W-:Y:S02]  /*3610*/  ISETP.NE.AND P1, PT, R56, RZ, PT ;  /* 0x000000ff3800720c */ /* 0x000fe40003f25270 */
[C---:B------:R-:W-:Y:S02]  /*3620*/  ISETP.GT.AND P5, PT, R28.reuse, 0x78, !P5 ;  /* 0x000000781c00780c */ /* 0x040fe40006fa4270 */
[----:B------:R-:W-:Y:S02]  /*3630*/  ISETP.GT.AND P1, PT, R28, 0x41, !P1 ;  /* 0x000000411c00780c */ /* 0x000fe40004f24270 */
[C---:B------:R-:W-:Y:S02]  /*3640*/  ISETP.LT.OR P3, PT, R20.reuse, 0x71, P3 ;  /* 0x000000711400780c */ /* 0x040fe40001f61670 */
[----:B------:R-:W-:Y:S02]  /*3650*/  ISETP.LT.OR P1, PT, R20, 0x42, P1 ;  /* 0x000000421400780c */ /* 0x000fe40000f21670 */
[----:B0-----:R-:W-:-:S02]  /*3660*/  FMNMX.FTZ R131, R0, R131, !PT ;  /* 0x0000008300837209 */ /* 0x001fc40007810000 */
[----:B------:R-:W-:Y:S02]  /*3670*/  FSEL R59, R59, -INF , !P1 ;  /* 0xff8000003b3b7808 */ /* 0x000fe40004800000 */
[----:B------:R-:W-:Y:S01]  /*3680*/  ISETP.NE.AND P1, PT, R98, RZ, PT ;  /* 0x000000ff6200720c */ /* 0x000fe20003f25270 */
[----:B------:R-:W0:Y:S01]  /*3690*/  SHFL.BFLY PT, R4, R131, 0x1, 0x1f ;  /* 0x0c201f0083047f89 */ /* 0x000e2200000e0000 */
[----:B------:R-:W-:Y:S02]  /*36a0*/  ISETP.LT.OR P4, PT, R20, 0x72, P4 ;  /* 0x000000721400780c */ /* 0x000fe40002781670 */
[----:B------:R-:W-:Y:S02]  /*36b0*/  ISETP.GT.AND P1, PT, R28, 0x48, !P1 ;  /* 0x000000481c00780c */ /* 0x000fe40004f24270 */
[C---:B------:R-:W-:Y:S02]  /*36c0*/  ISETP.LT.OR P5, PT, R20.reuse, 0x79, P5 ;  /* 0x000000791400780c */ /* 0x040fe40002fa1670 */
[----:B------:R-:W-:-:S02]  /*36d0*/  ISETP.LT.OR P1, PT, R20, 0x49, P1 ;  /* 0x000000491400780c */ /* 0x000fc40000f21670 */
[----:B------:R-:W-:Y:S02]  /*36e0*/  FSEL R83, R83, -INF , !P4 ;  /* 0xff80000053537808 */ /* 0x000fe40006000000 */
[----:B------:R-:W-:Y:S02]  /*36f0*/  FSEL R95, R62, -INF , !P1 ;  /* 0xff8000003e5f7808 */ /* 0x000fe40004800000 */
[----:B------:R-:W-:-:S04]  /*3700*/  ISETP.NE.AND P1, PT, R60, RZ, PT ;  /* 0x000000ff3c00720c */ /* 0x000fc80003f25270 */
[----:B------:R-:W-:-:S04]  /*3710*/  ISETP.GT.AND P1, PT, R28, 0x49, !P1 ;  /* 0x000000491c00780c */ /* 0x000fc80004f24270 */
[----:B------:R-:W-:Y:S02]  /*3720*/  ISETP.LT.OR P1, PT, R20, 0x4a, P1 ;  /* 0x0000004a1400780c */ /* 0x000fe40000f21670 */
[----:B0-----:R-:W-:Y:S02]  /*3730*/  FMNMX.FTZ R4, R131, R4, !PT ;  /* 0x0000000483047209 */ /* 0x001fe40007810000 */
[----:B------:R-:W-:Y:S02]  /*3740*/  FSEL R63, R63, -INF , !P1 ;  /* 0xff8000003f3f7808 */ /* 0x000fe40004800000 */
[----:B------:R-:W-:Y:S01]  /*3750*/  ISETP.NE.AND P1, PT, R99, RZ, PT ;  /* 0x000000ff6300720c */ /* 0x000fe20003f25270 */
[----:B------:R-:W-:-:S03]  /*3760*/  FFMA.FTZ R8, R2, R4, -8 ;  /* 0xc100000002087423 */ /* 0x000fc60000010004 */
[----:B------:R-:W-:-:S04]  /*3770*/  ISETP.GT.AND P1, PT, R28, 0x50, !P1 ;  /* 0x000000501c00780c */ /* 0x000fc80004f24270 */
[----:B------:R-:W-:-:S04]  /*3780*/  ISETP.LT.OR P1, PT, R20, 0x51, P1 ;  /* 0x000000511400780c */ /* 0x000fc80000f21670 */
[----:B------:R-:W-:Y:S02]  /*3790*/  FSEL R97, R66, -INF , !P1 ;  /* 0xff80000042617808 */ /* 0x000fe40004800000 */
[----:B------:R-:W-:-:S04]  /*37a0*/  ISETP.NE.AND P1, PT, R64, RZ, PT ;  /* 0x000000ff4000720c */ /* 0x000fc80003f25270 */
        /* <DEDUP_REMOVED lines=11> */
[----:B------:R-:W-:Y:S02]  /*3860*/  ISETP.GT.AND P1, PT, R28, 0x60, !P2 ;  /* 0x000000601c00780c */ /* 0x000fe40005724270 */
[----:B------:R-:W-:Y:S02]  /*3870*/  ISETP.NE.AND P2, PT, R76, RZ, PT ;  /* 0x000000ff4c00720c */ /* 0x000fe40003f45270 */
[----:B------:R-:W-:Y:S02]  /*3880*/  ISETP.LT.OR P1, PT, R20, 0x61, P1 ;  /* 0x000000611400780c */ /* 0x000fe40000f21670 */
[----:B------:R-:W-:Y:S02]  /*3890*/  ISETP.GT.AND P2, PT, R28, 0x69, !P2 ;  /* 0x000000691c00780c */ /* 0x000fe40005744270 */
[----:B------:R-:W-:-:S02]  /*38a0*/  FSEL R101, R74, -INF , !P1 ;  /* 0xff8000004a657808 */ /* 0x000fc40004800000 */
[----:B------:R-:W-:Y:S02]  /*38b0*/  ISETP.GT.AND P1, PT, R28, 0x61, !P6 ;  /* 0x000000611c00780c */ /* 0x000fe40007724270 */
[----:B------:R-:W-:Y:S02]  /*38c0*/  ISETP.NE.AND P6, PT, R10, RZ, PT ;  /* 0x000000ff0a00720c */ /* 0x000fe40003fc5270 */
[C---:B------:R-:W-:Y:S02]  /*38d0*/  ISETP.LT.OR P1, PT, R20.reuse, 0x62, P1 ;  /* 0x000000621400780c */ /* 0x040fe40000f21670 */
[----:B------:R-:W-:Y:S02]  /*38e0*/  ISETP.LT.OR P2, PT, R20, 0x6a, P2 ;  /* 0x0000006a1400780c */ /* 0x000fe40001741670 */
[----:B------:R-:W-:Y:S02]  /*38f0*/  FSEL R75, R75, -INF , !P1 ;  /* 0xff8000004b4b7808 */ /* 0x000fe40004800000 */
[----:B------:R-:W-:-:S02]  /*3900*/  FSETP.NEU.FTZ.AND P1, PT, R4, -INF , PT ;  /* 0xff8000000400780b */ /* 0x000fc40003f3d000 */
[----:B------:R-:W-:Y:S02]  /*3910*/  FSEL R79, R79, -INF , !P2 ;  /* 0xff8000004f4f7808 */ /* 0x000fe40005000000 */
[----:B------:R-:W-:Y:S02]  /*3920*/  FSEL R133, R8, RZ, P1 ;  /* 0x000000ff08857208 */ /* 0x000fe40000800000 */
[----:B------:R-:W-:Y:S02]  /*3930*/  ISETP.GT.AND P1, PT, R28, RZ, !P6 ;  /* 0x000000ff1c00720c */ /* 0x000fe40007724270 */
[----:B------:R-:W-:Y:S01]  /*3940*/  ISETP.NE.AND P6, PT, R14, RZ, PT ;  /* 0x000000ff0e00720c */ /* 0x000fe20003fc5270 */
[--C-:B------:R-:W-:Y:S01]  /*3950*/  FFMA.FTZ R14, R2, R24, -R133.reuse ;  /* 0x00000018020e7223 */ /* 0x100fe20000010885 */
[----:B------:R-:W-:Y:S01]  /*3960*/  ISETP.LT.OR P1, PT, R20, 0x1, P1 ;  /* 0x000000011400780c */ /* 0x000fe20000f21670 */
[--C-:B------:R-:W-:Y:S01]  /*3970*/  FFMA.FTZ R30, R2, R25, -R133.reuse ;  /* 0x00000019021e7223 */ /* 0x100fe20000010885 */
[----:B------:R-:W-:Y:S01]  /*3980*/  ISETP.GT.AND P6, PT, R28, 0x79, !P6 ;  /* 0x000000791c00780c */ /* 0x000fe200077c4270 */
[--C-:B------:R-:W-:Y:S01]  /*3990*/  FFMA.FTZ R115, R2, R115, -R133.reuse ;  /* 0x0000007302737223 */ /* 0x100fe20000010885 */
[----:B------:R-:W-:Y:S01]  /*39a0*/  FSEL R34, R26, -INF , !P1 ;  /* 0xff8000001a227808 */ /* 0x000fe20004800000 */
[----:B------:R0:W-:Y:S01]  /*39b0*/  MUFU.EX2 R40, R30 ;  /* 0x0000001e00287308 */ /* 0x0001e20000000800 */
[----:B------:R-:W-:Y:S01]  /*39c0*/  ISETP.NE.AND P1, PT, R102, RZ, PT ;  /* 0x000000ff6600720c */ /* 0x000fe20003f25270 */
[--C-:B------:R-:W-:Y:S01]  /*39d0*/  FFMA.FTZ R103, R2, R103, -R133.reuse ;  /* 0x0000006702677223 */ /* 0x100fe20000010885 */
[----:B------:R-:W-:Y:S01]  /*39e0*/  FMNMX.FTZ R10, R34, R27, !PT ;  /* 0x0000001b220a7209 */ /* 0x000fe20007810000 */
[--C-:B------:R-:W-:Y:S01]  /*39f0*/  FFMA.FTZ R117, R2, R117, -R133.reuse ;  /* 0x0000007502757223 */ /* 0x100fe20000010885 */
[----:B------:R-:W-:Y:S01]  /*3a00*/  ISETP.GT.AND P1, PT, R28, 0x68, !P1 ;  /* 0x000000681c00780c */ /* 0x000fe20004f24270 */
[C-C-:B------:R-:W-:Y:S01]  /*3a10*/  FFMA.FTZ R28, R2.reuse, R53, -R133.reuse ;  /* 0x00000035021c7223 */ /* 0x140fe20000010885 */
[----:B------:R-:W-:Y:S01]  /*3a20*/  FMNMX.FTZ R12, R29, R10, !PT ;  /* 0x0000000a1d0c7209 */ /* 0x000fe20007810000 */
[--C-:B------:R-:W-:Y:S01]  /*3a30*/  FFMA.FTZ R46, R2, R13, -R133.reuse ;  /* 0x0000000d022e7223 */ /* 0x100fe20000010885 */
[----:B------:R-:W-:Y:S01]  /*3a40*/  ISETP.LT.OR P1, PT, R20, 0x69, P1 ;  /* 0x000000691400780c */ /* 0x000fe20000f21670 */
[----:B------:R1:W-:Y:S01]  /*3a50*/  MUFU.EX2 R38, R28 ;  /* 0x0000001c00267308 */ /* 0x0003e20000000800 */
[----:B------:R-:W-:Y:S01]  /*3a60*/  FMNMX.FTZ R12, R31, R12, !PT ;  /* 0x0000000c1f0c7209 */ /* 0x000fe20007810000 */
[--C-:B0-----:R-:W-:Y:S01]  /*3a70*/  FFMA.FTZ R30, R2, R61, -R133.reuse ;  /* 0x0000003d021e7223 */ /* 0x101fe20000010885 */
[----:B------:R-:W-:Y:S01]  /*3a80*/  FSEL R53, R78, -INF , !P1 ;  /* 0xff8000004e357808 */ /* 0x000fe20004800000 */
[C-C-:B------:R-:W-:Y:S01]  /*3a90*/  FFMA.FTZ R8, R2.reuse, R129, -R133.reuse ;  /* 0x0000008102087223 */ /* 0x140fe20000010885 */
[----:B------:R-:W-:Y:S01]  /*3aa0*/  FMNMX.FTZ R12, R33, R12, !PT ;  /* 0x0000000c210c7209 */ /* 0x000fe20007810000 */
[--C-:B------:R-:W-:Y:S01]  /*3ab0*/  FFMA.FTZ R105, R2, R105, -R133.reuse ;  /* 0x0000006902697223 */ /* 0x100fe20000010885 */
[----:B------:R-:W-:Y:S01]  /*3ac0*/  FSEL R25, R82, -INF , !P3 ;  /* 0xff80000052197808 */ /* 0x000fe20005800000 */
[----:B------:R-:W-:Y:S01]  /*3ad0*/  MUFU.EX2 R36, R117 ;  /* 0x0000007500247308 */ /* 0x000fe20000000800 */
[----:B------:R-:W-:Y:S01]  /*3ae0*/  FMNMX.FTZ R12, R35, R12, !PT ;  /* 0x0000000c230c7209 */ /* 0x000fe20007810000 */
[--C-:B-1----:R-:W-:Y:S01]  /*3af0*/  FFMA.FTZ R28, R2, R57, -R133.reuse ;  /* 0x00000039021c7223 */ /* 0x102fe20000010885 */
[----:B------:R-:W-:Y:S01]  /*3b00*/  ISETP.LT.OR P6, PT, R20, 0x7a, P6 ;  /* 0x0000007a1400780c */ /* 0x000fe200037c1670 */
[C-C-:B------:R-:W-:Y:S01]  /*3b10*/  FFMA.FTZ R20, R2.reuse, R21, -R133.reuse ;  /* 0x0000001502147223 */ /* 0x140fe20000010885 */
[----:B------:R-:W-:Y:S01]  /*3b20*/  FMNMX.FTZ R12, R37, R12, !PT ;  /* 0x0000000c250c7209 */ /* 0x000fe20007810000 */
[--C-:B------:R-:W-:Y:S01]  /*3b30*/  FFMA.FTZ R127, R2, R127, -R133.reuse ;  /* 0x0000007f027f7223 */ /* 0x100fe20000010885 */
[----:B------:R-:W-:Y:S01]  /*3b40*/  FSEL R57, R86, -INF , !P5 ;  /* 0xff80000056397808 */ /* 0x000fe20006800000 */
[----:B------:R0:W-:Y:S01]  /*3b50*/  MUFU.EX2 R42, R20 ;  /* 0x00000014002a7308 */ /* 0x0001e20000000800 */
[----:B------:R-:W-:Y:S01]  /*3b60*/  FMNMX.FTZ R12, R39, R12, !PT ;  /* 0x0000000c270c7209 */ /* 0x000fe20007810000 */
[C-C-:B------:R-:W-:Y:S01]  /*3b70*/  FFMA.FTZ R107, R2.reuse, R107, -R133.reuse ;  /* 0x0000006b026b7223 */ /* 0x140fe20000010885 */
[----:B------:R-:W-:Y:S01]  /*3b80*/  FSEL R87, R87, -INF , !P6 ;  /* 0xff80000057577808 */ /* 0x000fe20007000000 */
[C-C-:B------:R-:W-:Y:S01]  /*3b90*/  FFMA.FTZ R123, R2.reuse, R123, -R133.reuse ;  /* 0x0000007b027b7223 */ /* 0x140fe20000010885 */
[----:B------:R-:W-:Y:S01]  /*3ba0*/  FMNMX.FTZ R12, R41, R12, !PT ;  /* 0x0000000c290c7209 */ /* 0x000fe20007810000 */
[C-C-:B------:R-:W-:Y:S01]  /*3bb0*/  FFMA.FTZ R121, R2.reuse, R121, -R133.reuse ;  /* 0x0000007902797223 */ /* 0x140fe20000010885 */
[----:B------:R-:W-:-:S01]  /*3bc0*/  FFMA.FTZ R109, R2, R109, -R133 ;  /* 0x0000006d026d7223 */ /* 0x000fc20000010885 */
[----:B------:R1:W-:Y:S01]  /*3bd0*/  MUFU.EX2 R0, R14 ;  /* 0x0000000e00007308 */ /* 0x0003e20000000800 */
[----:B------:R-:W-:Y:S01]  /*3be0*/  FMNMX.FTZ R12, R43, R12, !PT ;  /* 0x0000000c2b0c7209 */ /* 0x000fe20007810000 */
[C-C-:B0-----:R-:W-:Y:S01]  /*3bf0*/  FFMA.FTZ R20, R2.reuse, R7, -R133.reuse ;  /* 0x0000000702147223 */ /* 0x141fe20000010885 */
[----:B------:R-:W-:-:S01]  /*3c00*/  FFMA.FTZ R119, R2, R119, -R133 ;  /* 0x0000007702777223 */ /* 0x000fc20000010885 */
[C-C-:B------:R-:W-:Y:S01]  /*3c10*/  FFMA.FTZ R113, R2.reuse, R113, -R133.reuse ;  /* 0x0000007102717223 */ /* 0x140fe20000010885 */
[----:B------:R-:W-:Y:S01]  /*3c20*/  FMNMX.FTZ R24, R45, R12, !PT ;  /* 0x0000000c2d187209 */ /* 0x000fe20007810000 */
[C-C-:B------:R-:W-:Y:S01]  /*3c30*/  FFMA.FTZ R111, R2.reuse, R111, -R133.reuse ;  /* 0x0000006f026f7223 */ /* 0x140fe20000010885 */
[----:B------:R-:W-:-:S01]  /*3c40*/  FFMA.FTZ R32, R2, R15, -R133 ;  /* 0x0000000f02207223 */ /* 0x000fc20000010885 */
[----:B------:R-:W0:Y:S01]  /*3c50*/  MUFU.EX2 R103, R103 ;  /* 0x0000006700677308 */ /* 0x000e220000000800 */
[----:B------:R-:W-:Y:S01]  /*3c60*/  FMNMX.FTZ R24, R47, R24, !PT ;  /* 0x000000182f187209 */ /* 0x000fe20007810000 */
[C-C-:B-1----:R-:W-:Y:S01]  /*3c70*/  FFMA.FTZ R14, R2.reuse, R125, -R133.reuse ;  /* 0x0000007d020e7223 */ /* 0x142fe20000010885 */
[----:B------:R-:W-:-:S01]  /*3c80*/  FFMA.FTZ R15, R2, R69, -R133 ;  /* 0x00000045020f7223 */ /* 0x000fc20000010885 */
[C-C-:B------:R-:W-:Y:S01]  /*3c90*/  FFMA.FTZ R21, R2.reuse, R65, -R133.reuse ;  /* 0x0000004102157223 */ /* 0x140fe20000010885 */
[----:B------:R-:W-:Y:S01]  /*3ca0*/  FMNMX.FTZ R24, R49, R24, !PT ;  /* 0x0000001831187209 */ /* 0x000fe20007810000 */
[C-C-:B------:R-:W-:Y:S01]  /*3cb0*/  FFMA.FTZ R11, R2.reuse, R11, -R133.reuse ;  /* 0x0000000b020b7223 */ /* 0x140fe20000010885 */
[----:B------:R-:W-:-:S01]  /*3cc0*/  FFMA.FTZ R13, R2, R73, -R133 ;  /* 0x00000049020d7223 */ /* 0x000fc20000010885 */
[----:B------:R-:W-:Y:S01]  /*3cd0*/  MUFU.EX2 R117, R30 ;  /* 0x0000001e00757308 */ /* 0x000fe20000000800 */
[----:B------:R-:W-:Y:S01]  /*3ce0*/  FMNMX.FTZ R24, R51, R24, !PT ;  /* 0x0000001833187209 */ /* 0x000fe20007810000 */
[----:B------:R-:W-:-:S03]  /*3cf0*/  FFMA.FTZ R3, R2, R3, -R133 ;  /* 0x0000000302037223 */ /* 0x000fc60000010885 */
[----:B------:R-:W-:-:S03]  /*3d00*/  FMNMX.FTZ R24, R91, R24, !PT ;  /* 0x000000185b187209 */ /* 0x000fc60007810000 */
[----:B------:R-:W-:Y:S01]  /*3d10*/  MUFU.EX2 R30, R46 ;  /* 0x0000002e001e7308 */ /* 0x000fe20000000800 */
[----:B------:R-:W-:-:S04]  /*3d20*/  FMNMX.FTZ R24, R55, R24, !PT ;  /* 0x0000001837187209 */ /* 0x000fc80007810000 */
[----:B------:R-:W-:-:S03]  /*3d30*/  FMNMX.FTZ R24, R93, R24, !PT ;  /* 0x000000185d187209 */ /* 0x000fc60007810000 */
[----:B------:R-:W1:Y:S01]  /*3d40*/  MUFU.EX2 R8, R8 ;  /* 0x0000000800087308 */ /* 0x000e620000000800 */
[----:B------:R-:W-:-:S04]  /*3d50*/  FMNMX.FTZ R24, R59, R24, !PT ;  /* 0x000000183b187209 */ /* 0x000fc80007810000 */
[----:B------:R-:W-:-:S03]  /*3d60*/  FMNMX.FTZ R26, R95, R24, !PT ;  /* 0x000000185f1a7209 */ /* 0x000fc60007810000 */
[----:B------:R-:W-:Y:S01]  /*3d70*/  MUFU.EX2 R24, R115 ;  /* 0x0000007300187308 */ /* 0x000fe20000000800 */
[----:B------:R-:W-:-:S04]  /*3d80*/  FMNMX.FTZ R26, R63, R26, !PT ;  /* 0x0000001a3f1a7209 */ /* 0x000fc80007810000 */
[----:B------:R-:W-:-:S03]  /*3d90*/  FMNMX.FTZ R26, R97, R26, !PT ;  /* 0x0000001a611a7209 */ /* 0x000fc60007810000 */
[----:B------:R2:W-:Y:S01]  /*3da0*/  MUFU.EX2 R115, R28 ;  /* 0x0000001c00737308 */ /* 0x0005e20000000800 */
[----:B------:R-:W-:-:S04]  /*3db0*/  FMNMX.FTZ R26, R67, R26, !PT ;  /* 0x0000001a431a7209 */ /* 0x000fc80007810000 */
[----:B------:R-:W-:-:S03]  /*3dc0*/  FMNMX.FTZ R26, R99, R26, !PT ;  /* 0x0000001a631a7209 */ /* 0x000fc60007810000 */
[----:B------:R-:W3:Y:S01]  /*3dd0*/  MUFU.EX2 R105, R105 ;  /* 0x0000006900697308 */ /* 0x000ee20000000800 */
[----:B------:R-:W-:-:S04]  /*3de0*/  FMNMX.FTZ R26, R71, R26, !PT ;  /* 0x0000001a471a7209 */ /* 0x000fc80007810000 */
[----:B------:R-:W-:-:S03]  /*3df0*/  FMNMX.FTZ R26, R101, R26, !PT ;  /* 0x0000001a651a7209 */ /* 0x000fc60007810000 */
[----:B------:R-:W4:Y:S01]  /*3e00*/  MUFU.EX2 R10, R127 ;  /* 0x0000007f000a7308 */ /* 0x000f220000000800 */
[----:B------:R-:W-:-:S04]  /*3e10*/  FMNMX.FTZ R26, R75, R26, !PT ;  /* 0x0000001a4b1a7209 */ /* 0x000fc80007810000 */
[----:B------:R-:W-:-:S03]  /*3e20*/  FMNMX.FTZ R26, R53, R26, !PT ;  /* 0x0000001a351a7209 */ /* 0x000fc60007810000 */
[----:B------:R-:W5:Y:S01]  /*3e30*/  MUFU.EX2 R107, R107 ;  /* 0x0000006b006b7308 */ /* 0x000f620000000800 */
[----:B------:R-:W-:-:S04]  /*3e40*/  FMNMX.FTZ R26, R79, R26, !PT ;  /* 0x0000001a4f1a7209 */ /* 0x000fc80007810000 */
[----:B------:R-:W-:-:S03]  /*3e50*/  FMNMX.FTZ R26, R25, R26, !PT ;  /* 0x0000001a191a7209 */ /* 0x000fc60007810000 */
[----:B------:R-:W5:Y:S01]  /*3e60*/  MUFU.EX2 R14, R14 ;  /* 0x0000000e000e7308 */ /* 0x000f620000000800 */
[----:B------:R-:W-:-:S04]  /*3e70*/  FMNMX.FTZ R26, R83, R26, !PT ;  /* 0x0000001a531a7209 */ /* 0x000fc80007810000 */
[----:B------:R-:W-:-:S03]  /*3e80*/  FMNMX.FTZ R26, R57, R26, !PT ;  /* 0x0000001a391a7209 */ /* 0x000fc60007810000 */
[----:B------:R-:W-:Y:S01]  /*3e90*/  MUFU.EX2 R123, R123 ;  /* 0x0000007b007b7308 */ /* 0x000fe20000000800 */
[----:B------:R-:W-:-:S05]  /*3ea0*/  FMNMX.FTZ R26, R87, R26, !PT ;  /* 0x0000001a571a7209 */ /* 0x000fca0007810000 */
[----:B------:R-:W0:Y:S02]  /*3eb0*/  SHFL.BFLY PT, R61, R26, 0x2, 0x1f ;  /* 0x0c401f001a3d7f89 */ /* 0x000e2400000e0000 */
[----:B------:R-:W-:Y:S08]  /*3ec0*/  MUFU.EX2 R12, R121 ;  /* 0x00000079000c7308 */ /* 0x000ff00000000800 */
[----:B------:R-:W-:Y:S08]  /*3ed0*/  MUFU.EX2 R109, R109 ;  /* 0x0000006d006d7308 */ /* 0x000ff00000000800 */
[----:B------:R-:W-:Y:S01]  /*3ee0*/  MUFU.EX2 R119, R119 ;  /* 0x0000007700777308 */ /* 0x000fe20000000800 */
[----:B0-----:R-:W-:Y:S01]  /*3ef0*/  FMNMX.FTZ R61, R26, R61, !PT ;  /* 0x0000003d1a3d7209 */ /* 0x001fe20007810000 */
[----:B------:R-:W-:-:S06]  /*3f00*/  FFMA.FTZ R26, R2, R9, -R133 ;  /* 0x00000009021a7223 */ /* 0x000fcc0000010885 */
[----:B------:R-:W-:Y:S01]  /*3f10*/  MUFU.EX2 R113, R113 ;  /* 0x0000007100717308 */ /* 0x000fe20000000800 */
[----:B------:R-:W-:-:S01]  /*3f20*/  FFMA.FTZ R9, R2, R81, -R133 ;  /* 0x0000005102097223 */ /* 0x000fc20000010885 */
[----:B--2---:R-:W0:Y:S06]  /*3f30*/  SHFL.BFLY PT, R28, R61, 0x1, 0x1f ;  /* 0x0c201f003d1c7f89 */ /* 0x004e2c00000e0000 */
[----:B------:R-:W-:Y:S08]  /*3f40*/  MUFU.EX2 R111, R111 ;  /* 0x0000006f006f7308 */ /* 0x000ff00000000800 */
[----:B------:R-:W-:Y:S08]  /*3f50*/  MUFU.EX2 R32, R32 ;  /* 0x0000002000207308 */ /* 0x000ff00000000800 */
[----:B------:R-:W-:Y:S01]  /*3f60*/  MUFU.EX2 R15, R15 ;  /* 0x0000000f000f7308 */ /* 0x000fe20000000800 */
[----:B0-----:R-:W-:Y:S01]  /*3f70*/  FMNMX.FTZ R7, R61, R28, !PT ;  /* 0x0000001c3d077209 */ /* 0x001fe20007810000 */
[----:B------:R-:W-:-:S03]  /*3f80*/  FFMA.FTZ R28, R2, R85, -R133 ;  /* 0x00000055021c7223 */ /* 0x000fc60000010885 */
[----:B------:R-:W-:Y:S01]  /*3f90*/  FSETP.NEU.FTZ.AND P1, PT, R7, -INF , PT ;  /* 0xff8000000700780b */ /* 0x000fe20003f3d000 */
[----:B------:R-:W-:-:S02]  /*3fa0*/  FFMA.FTZ R46, R2, R7, -8 ;  /* 0xc1000000022e7423 */ /* 0x000fc40000010007 */
[----:B------:R-:W-:Y:S03]  /*3fb0*/  MUFU.EX2 R44, R11 ;  /* 0x0000000b002c7308 */ /* 0x000fe60000000800 */
[----:B------:R-:W-:Y:S02]  /*3fc0*/  FSEL R46, R46, RZ, P1 ;  /* 0x000000ff2e2e7208 */ /* 0x000fe40000800000 */
[----:B------:R-:W-:-:S03]  /*3fd0*/  PLOP3.LUT P1, PT, PT, PT, UP0, 0x40, 0x0 ;  /* 0x000000000000781c */ /* 0x000fc60003f2e808 */
        /* <DEDUP_REMOVED lines=17> */
[----:B0-----:R-:W-:-:S01]  /*40f0*/  FADD.FTZ R31, R0, R103 ;  /* 0x00000067001f7221 */ /* 0x001fc20000010000 */
[C-C-:B------:R-:W-:Y:S01]  /*4100*/  FFMA.FTZ R91, R2.reuse, R91, -R46.reuse ;  /* 0x0000005b025b7223 */ /* 0x140fe2000001082e */
[----:B------:R-:W-:-:S01]  /*4110*/  FFMA.FTZ R55, R2, R55, -R46 ;  /* 0x0000003702377223 */ /* 0x000fc2000001082e */
[----:B------:R-:W-:Y:S01]  /*4120*/  FFMA.FTZ R93, R2, R93, -R46 ;  /* 0x0000005d025d7223 */ /* 0x000fe2000001082e */
[----:B-1----:R-:W-:-:S01]  /*4130*/  FADD.FTZ R64, R8, R31 ;  /* 0x0000001f08407221 */ /* 0x002fc20000010000 */
[C-C-:B------:R-:W-:Y:S01]  /*4140*/  FFMA.FTZ R59, R2.reuse, R59, -R46.reuse ;  /* 0x0000003b023b7223 */ /* 0x140fe2000001082e */
[----:B------:R-:W-:-:S01]  /*4150*/  FFMA.FTZ R95, R2, R95, -R46 ;  /* 0x0000005f025f7223 */ /* 0x000fc2000001082e */
[----:B------:R-:W0:Y:S01]  /*4160*/  MUFU.EX2 R27, R27 ;  /* 0x0000001b001b7308 */ /* 0x000e220000000800 */
[----:B---3--:R-:W-:-:S01]  /*4170*/  FADD.FTZ R31, R105, R64 ;  /* 0x00000040691f7221 */ /* 0x008fc20000010000 */
[----:B------:R-:W-:Y:S01]  /*4180*/  F2FP.SATFINITE.E4M3.F32.PACK_AB_MERGE_C R105, R105, R8, RZ ;  /* 0x000000086969723e */ /* 0x000fe200048070ff */
[----:B------:R-:W-:-:S01]  /*4190*/  FFMA.FTZ R63, R2, R63, -R46 ;  /* 0x0000003f023f7223 */ /* 0x000fc2000001082e */
[----:B------:R-:W-:Y:S01]  /*41a0*/  FFMA.FTZ R97, R2, R97, -R46 ;  /* 0x0000006102617223 */ /* 0x000fe2000001082e */
[----:B----4-:R-:W-:-:S01]  /*41b0*/  FADD.FTZ R64, R10, R31 ;  /* 0x0000001f0a407221 */ /* 0x010fc20000010000 */
[C---:B------:R-:W-:Y:S01]  /*41c0*/  FFMA.FTZ R11, R2.reuse, R77, -R133 ;  /* 0x0000004d020b7223 */ /* 0x040fe20000010885 */
[----:B------:R-:W-:-:S01]  /*41d0*/  FFMA.FTZ R67, R2, R67, -R46 ;  /* 0x0000004302437223 */ /* 0x000fc2000001082e */
[----:B------:R-:W1:Y:S01]  /*41e0*/  MUFU.EX2 R29, R29 ;  /* 0x0000001d001d7308 */ /* 0x000e620000000800 */
[----:B-----5:R-:W-:-:S01]  /*41f0*/  FADD.FTZ R31, R107, R64 ;  /* 0x000000406b1f7221 */ /* 0x020fc20000010000 */
[C-C-:B------:R-:W-:Y:S01]  /*4200*/  FFMA.FTZ R99, R2.reuse, R99, -R46.reuse ;  /* 0x0000006302637223 */ /* 0x140fe2000001082e */
[----:B------:R-:W-:Y:S01]  /*4210*/  F2FP.SATFINITE.E4M3.F32.PACK_AB_MERGE_C R164, R103, R0, R105 ;  /* 0x0000000067a4723e */ /* 0x000fe20004807069 */
[----:B------:R-:W-:Y:S01]  /*4220*/  FFMA.FTZ R71, R2, R71, -R46 ;  /* 0x0000004702477223 */ /* 0x000fe2000001082e */
[----:B------:R-:W-:-:S01]  /*4230*/  FADD.FTZ R68, R14, R31 ;  /* 0x0000001f0e447221 */ /* 0x000fc20000010000 */
[C-C-:B------:R-:W-:Y:S01]  /*4240*/  FFMA.FTZ R101, R2.reuse, R101, -R46.reuse ;  /* 0x0000006502657223 */ /* 0x140fe2000001082e */
[----:B------:R-:W-:-:S01]  /*4250*/  FFMA.FTZ R75, R2, R75, -R46 ;  /* 0x0000004b024b7223 */ /* 0x000fc2000001082e */
[----:B------:R-:W2:Y:S01]  /*4260*/  MUFU.EX2 R33, R33 ;  /* 0x0000002100217308 */ /* 0x000ea20000000800 */
[----:B0-----:R-:W-:-:S01]  /*4270*/  FADD.FTZ R66, R34, R27 ;  /* 0x0000001b22427221 */ /* 0x001fc20000010000 */
[C-C-:B------:R-:W-:Y:S01]  /*4280*/  FFMA.FTZ R53, R2.reuse, R53, -R46.reuse ;  /* 0x0000003502357223 */ /* 0x140fe2000001082e */
[----:B------:R-:W-:-:S01]  /*4290*/  FFMA.FTZ R79, R2, R79, -R46 ;  /* 0x0000004f024f7223 */ /* 0x000fc2000001082e */
[C-C-:B------:R-:W-:Y:S01]  /*42a0*/  FFMA.FTZ R25, R2.reuse, R25, -R46.reuse ;  /* 0x0000001902197223 */ /* 0x140fe2000001082e */
[----:B------:R-:W-:-:S01]  /*42b0*/  FFMA.FTZ R83, R2, R83, -R46 ;  /* 0x0000005302537223 */ /* 0x000fc2000001082e */
[C-C-:B------:R-:W-:Y:S01]  /*42c0*/  FFMA.FTZ R57, R2.reuse, R57, -R46.reuse ;  /* 0x0000003902397223 */ /* 0x140fe2000001082e */
[----:B------:R-:W-:-:S01]  /*42d0*/  FFMA.FTZ R46, R2, R87, -R46 ;  /* 0x00000057022e7223 */ /* 0x000fc2000001082e */
[----:B------:R0:W3:Y:S01]  /*42e0*/  MUFU.EX2 R50, R35 ;  /* 0x0000002300327308 */ /* 0x0000e20000000800 */
[----:B-1----:R-:W-:-:S04]  /*42f0*/  FADD.FTZ R31, R29, R66 ;  /* 0x000000421d1f7221 */ /* 0x002fc80000010000 */
[C---:B------:R-:W-:Y:S01]  /*4300*/  FADD.FTZ R8, R48.reuse, R31 ;  /* 0x0000001f30087221 */ /* 0x040fe20000010000 */
[----:B------:R-:W-:Y:S02]  /*4310*/  F2FP.SATFINITE.E4M3.F32.PACK_AB_MERGE_C R48, R48, R29, RZ ;  /* 0x0000001d3030723e */ /* 0x000fe400048070ff */
[----:B------:R-:W1:Y:S01]  /*4320*/  MUFU.EX2 R37, R37 ;  /* 0x0000002500257308 */ /* 0x000e620000000800 */
[----:B0-----:R-:W-:-:S01]  /*4330*/  FADD.FTZ R35, R123, R68 ;  /* 0x000000447b237221 */ /* 0x001fc20000010000 */
[----:B------:R-:W-:Y:S01]  /*4340*/  F2FP.SATFINITE.E4M3.F32.PACK_AB_MERGE_C R123, R123, R14, RZ ;  /* 0x0000000e7b7b723e */ /* 0x000fe200048070ff */
[----:B--2---:R-:W-:-:S01]  /*4350*/  FADD.FTZ R31, R33, R8 ;  /* 0x00000008211f7221 */ /* 0x004fc20000010000 */
[----:B------:R-:W-:Y:S01]  /*4360*/  F2FP.SATFINITE.E4M3.F32.PACK_AB_MERGE_C R165, R27, R34, R48 ;  /* 0x000000221ba5723e */ /* 0x000fe20004807030 */
[----:B------:R-:W-:-:S01]  /*4370*/  FADD.FTZ R14, R12, R35 ;  /* 0x000000230c0e7221 */ /* 0x000fc20000010000 */
[----:B------:R-:W-:Y:S02]  /*4380*/  F2FP.SATFINITE.E4M3.F32.PACK_AB_MERGE_C R166, R107, R10, R123 ;  /* 0x0000000a6ba6723e */ /* 0x000fe4000480707b */
[----:B------:R-:W0:Y:S01]  /*4390*/  MUFU.EX2 R52, R39 ;  /* 0x0000002700347308 */ /* 0x000e220000000800 */
[----:B------:R-:W-:-:S01]  /*43a0*/  FADD.FTZ R14, R109, R14 ;  /* 0x0000000e6d0e7221 */ /* 0x000fc20000010000 */
[----:B---3--:R-:W-:-:S03]  /*43b0*/  FADD.FTZ R8, R50, R31 ;  /* 0x0000001f32087221 */ /* 0x008fc60000010000 */
[----:B------:R-:W-:Y:S01]  /*43c0*/  FADD.FTZ R35, R119, R14 ;  /* 0x0000000e77237221 */ /* 0x000fe20000010000 */
[C---:B------:R-:W-:Y:S02]  /*43d0*/  F2FP.SATFINITE.E4M3.F32.PACK_AB_MERGE_C R119, R36.reuse, R119, RZ ;  /* 0x000000772477723e */ /* 0x040fe400048070ff */
[----:B------:R-:W2:Y:S01]  /*43e0*/  MUFU.EX2 R41, R41 ;  /* 0x0000002900297308 */ /* 0x000ea20000000800 */
[----:B------:R-:W-:-:S01]  /*43f0*/  FADD.FTZ R35, R36, R35 ;  /* 0x0000002324237221 */ /* 0x000fc20000010000 */
[----:B-1----:R-:W-:Y:S01]  /*4400*/  FADD.FTZ R31, R37, R8 ;  /* 0x00000008251f7221 */ /* 0x002fe20000010000 */
[----:B------:R-:W-:Y:S02]  /*4410*/  F2FP.SATFINITE.E4M3.F32.PACK_AB_MERGE_C R160, R109, R12, R119 ;  /* 0x0000000c6da0723e */ /* 0x000fe40004807077 */
[----:B------:R-:W-:Y:S01]  /*4420*/  FADD.FTZ R10, R24, R35 ;  /* 0x00000023180a7221 */ /* 0x000fe20000010000 */
[----:B------:R-:W-:Y:S02]  /*4430*/  F2FP.SATFINITE.E4M3.F32.PACK_AB_MERGE_C R12, R38, R111, RZ ;  /* 0x0000006f260c723e */ /* 0x000fe400048070ff */
[----:B------:R-:W1:Y:S01]  /*4440*/  MUFU.EX2 R54, R43 ;  /* 0x0000002b00367308 */ /* 0x000e620000000800 */
[----:B0-----:R-:W-:-:S01]  /*4450*/  FADD.FTZ R8, R52, R31 ;  /* 0x0000001f34087221 */ /* 0x001fc20000010000 */
[C---:B------:R-:W-:Y:S01]  /*4460*/  FADD.FTZ R10, R113.reuse, R10 ;  /* 0x0000000a710a7221 */ /* 0x040fe20000010000 */
[----:B------:R-:W-:-:S02]  /*4470*/  F2FP.SATFINITE.E4M3.F32.PACK_AB_MERGE_C R162, R113, R24, R12 ;  /* 0x0000001871a2723e */ /* 0x000fc4000480700c */
[----:B------:R-:W-:Y:S01]  /*4480*/  F2FP.SATFINITE.E4M3.F32.PACK_AB_MERGE_C R12, R117, R42, RZ ;  /* 0x0000002a750c723e */ /* 0x000fe200048070ff */
[----:B------:R-:W-:-:S01]  /*4490*/  FADD.FTZ R111, R111, R10 ;  /* 0x0000000a6f6f7221 */ /* 0x000fc20000010000 */
[----:B------:R-:W-:Y:S01]  /*44a0*/  F2FP.SATFINITE.E4M3.F32.PACK_AB_MERGE_C R14, R15, R32, RZ ;  /* 0x000000200f0e723e */ /* 0x000fe200048070ff */
[----:B------:R-:W0:Y:S01]  /*44b0*/  MUFU.EX2 R45, R45 ;  /* 0x0000002d002d7308 */ /* 0x000e220000000800 */
[----:B--2---:R-:W-:-:S01]  /*44c0*/  FADD.FTZ R31, R41, R8 ;  /* 0x00000008291f7221 */ /* 0x004fc20000010000 */
[----:B------:R-:W-:Y:S01]  /*44d0*/  FADD.FTZ R111, R38, R111 ;  /* 0x0000006f266f7221 */ /* 0x000fe20000010000 */
[----:B------:R-:W-:Y:S02]  /*44e0*/  F2FP.SATFINITE.E4M3.F32.PACK_AB_MERGE_C R156, R115, R40, R12 ;  /* 0x00000028739c723e */ /* 0x000fe4000480700c */
[----:B------:R-:W-:Y:S01]  /*44f0*/  F2FP.SATFINITE.E4M3.F32.PACK_AB_MERGE_C R158, R21, R44, R14 ;  /* 0x0000002c159e723e */ /* 0x000fe2000480700e */
[----:B------:R-:W-:-:S01]  /*4500*/  FADD.FTZ R40, R40, R111 ;  /* 0x0000006f28287221 */ /* 0x000fc20000010000 */
[----:B------:R-:W-:Y:S01]  /*4510*/  F2FP.SATFINITE.E4M3.F32.PACK_AB_MERGE_C R37, R52, R37, RZ ;  /* 0x000000253425723e */ /* 0x000fe200048070ff */
[----:B------:R-:W2:Y:S01]  /*4520*/  MUFU.EX2 R56, R47 ;  /* 0x0000002f00387308 */ /* 0x000ea20000000800 */
[----:B-1----:R-:W-:-:S01]  /*4530*/  FADD.FTZ R10, R54, R31 ;  /* 0x0000001f360a7221 */ /* 0x002fc20000010000 */
[----:B------:R-:W-:Y:S01]  /*4540*/  FADD.FTZ R115, R115, R40 ;  /* 0x0000002873737221 */ /* 0x000fe20000010000 */
[----:B------:R-:W-:-:S03]  /*4550*/  F2FP.SATFINITE.E4M3.F32.PACK_AB_MERGE_C R167, R50, R33, R37 ;  /* 0x0000002132a7723e */ /* 0x000fc60004807025 */
[----:B------:R-:W-:Y:S02]  /*4560*/  FADD.FTZ R42, R42, R115 ;  /* 0x000000732a2a7221 */ /* 0x000fe40000010000 */
[----:B------:R-:W1:Y:S01]  /*4570*/  MUFU.EX2 R49, R49 ;  /* 0x0000003100317308 */ /* 0x000e620000000800 */
[----:B0-----:R-:W-:-:S01]  /*4580*/  FADD.FTZ R31, R45, R10 ;  /* 0x0000000a2d1f7221 */ /* 0x001fc20000010000 */
[----:B------:R-:W-:-:S04]  /*4590*/  FADD.FTZ R117, R117, R42 ;  /* 0x0000002a75757221 */ /* 0x000fc80000010000 */
[----:B------:R-:W-:Y:S02]  /*45a0*/  FADD.FTZ R44, R44, R117 ;  /* 0x000000752c2c7221 */ /* 0x000fe40000010000 */
[----:B------:R-:W0:Y:S01]  /*45b0*/  MUFU.EX2 R58, R51 ;  /* 0x00000033003a7308 */ /* 0x000e220000000800 */
[----:B--2---:R-:W-:-:S01]  /*45c0*/  FADD.FTZ R10, R56, R31 ;  /* 0x0000001f380a7221 */ /* 0x004fc20000010000 */
[----:B------:R-:W-:Y:S01]  /*45d0*/  FADD.FTZ R21, R21, R44 ;  /* 0x0000002c15157221 */ /* 0x000fe20000010000 */
[----:B------:R-:W-:-:S03]  /*45e0*/  F2FP.SATFINITE.E4M3.F32.PACK_AB_MERGE_C R45, R56, R45, RZ ;  /* 0x0000002d382d723e */ /* 0x000fc600048070ff */
[----:B------:R-:W-:Y:S01]  /*45f0*/  FADD.FTZ R32, R32, R21 ;  /* 0x0000001520207221 */ /* 0x000fe20000010000 */
[----:B------:R-:W-:Y:S01]  /*4600*/  F2FP.SATFINITE.E4M3.F32.PACK_AB_MERGE_C R161, R54, R41, R45 ;  /* 0x0000002936a1723e */ /* 0x000fe2000480702d */
[----:B------:R-:W2:Y:S01]  /*4610*/  MUFU.EX2 R91, R91 ;  /* 0x0000005b005b7308 */ /* 0x000ea20000000800 */
[----:B-1----:R-:W-:-:S01]  /*4620*/  FADD.FTZ R31, R49, R10 ;  /* 0x0000000a311f7221 */ /* 0x002fc20000010000 */
[----:B------:R-:W-:-:S06]  /*4630*/  FADD.FTZ R15, R15, R32 ;  /* 0x000000200f0f7221 */ /* 0x000fcc0000010000 */
[----:B------:R-:W1:Y:S01]  /*4640*/  MUFU.EX2 R60, R55 ;  /* 0x00000037003c7308 */ /* 0x000e620000000800 */
[----:B0-----:R-:W-:-:S07]  /*4650*/  FADD.FTZ R12, R58, R31 ;  /* 0x0000001f3a0c7221 */ /* 0x001fce0000010000 */
[----:B------:R-:W0:Y:S01]  /*4660*/  MUFU.EX2 R93, R93 ;  /* 0x0000005d005d7308 */ /* 0x000e220000000800 */
[----:B--2---:R-:W-:-:S07]  /*4670*/  FADD.FTZ R31, R91, R12 ;  /* 0x0000000c5b1f7221 */ /* 0x004fce0000010000 */
[----:B------:R-:W2:Y:S01]  /*4680*/  MUFU.EX2 R62, R59 ;  /* 0x0000003b003e7308 */ /* 0x000ea20000000800 */
[----:B-1----:R-:W-:-:S01]  /*4690*/  FADD.FTZ R12, R60, R31 ;  /* 0x0000001f3c0c7221 */ /* 0x002fc20000010000 */
[----:B------:R-:W-:-:S04]  /*46a0*/  F2FP.SATFINITE.E4M3.F32.PACK_AB_MERGE_C R60, R60, R91, RZ ;  /* 0x0000005b3c3c723e */ /* 0x000fc800048070ff */
[----:B------:R-:W-:Y:S02]  /*46b0*/  F2FP.SATFINITE.E4M3.F32.PACK_AB_MERGE_C R163, R58, R49, R60 ;  /* 0x000000313aa3723e */ /* 0x000fe4000480703c */
[----:B------:R-:W1:Y:S01]  /*46c0*/  MUFU.EX2 R95, R95 ;  /* 0x0000005f005f7308 */ /* 0x000e620000000800 */
[----:B0-----:R-:W-:-:S07]  /*46d0*/  FADD.FTZ R29, R93, R12 ;  /* 0x0000000c5d1d7221 */ /* 0x001fce0000010000 */
[----:B------:R-:W0:Y:S01]  /*46e0*/  MUFU.EX2 R64, R63 ;  /* 0x0000003f00407308 */ /* 0x000e220000000800 */
[----:B--2---:R-:W-:-:S07]  /*46f0*/  FADD.FTZ R14, R62, R29 ;  /* 0x0000001d3e0e7221 */ /* 0x004fce0000010000 */
[----:B------:R-:W2:Y:S01]  /*4700*/  MUFU.EX2 R97, R97 ;  /* 0x0000006100617308 */ /* 0x000ea20000000800 */
[----:B-1----:R-:W-:-:S07]  /*4710*/  FADD.FTZ R29, R95, R14 ;  /* 0x0000000e5f1d7221 */ /* 0x002fce0000010000 */
[----:B------:R-:W-:Y:S01]  /*4720*/  MUFU.EX2 R26, R26 ;  /* 0x0000001a001a7308 */ /* 0x000fe20000000800 */
[C---:B0-----:R-:W-:Y:S01]  /*4730*/  F2FP.SATFINITE.E4M3.F32.PACK_AB_MERGE_C R95, R64.reuse, R95, RZ ;  /* 0x0000005f405f723e */ /* 0x041fe200048070ff */
[----:B------:R-:W-:-:S03]  /*4740*/  FADD.FTZ R64, R64, R29 ;  /* 0x0000001d40407221 */ /* 0x000fc60000010000 */
[----:B------:R-:W-:-:S03]  /*4750*/  F2FP.SATFINITE.E4M3.F32.PACK_AB_MERGE_C R157, R62, R93, R95 ;  /* 0x0000005d3e9d723e */ /* 0x000fc6000480705f */
[----:B------:R-:W0:Y:S01]  /*4760*/  MUFU.EX2 R11, R11 ;  /* 0x0000000b000b7308 */ /* 0x000e220000000800 */
[----:B--2---:R-:W-:-:S07]  /*4770*/  FADD.FTZ R21, R97, R64 ;  /* 0x0000004061157221 */ /* 0x004fce0000010000 */
[----:B------:R-:W1:Y:S08]  /*4780*/  MUFU.EX2 R0, R67 ;  /* 0x0000004300007308 */ /* 0x000e700000000800 */
[----:B------:R-:W2:Y:S01]  /*4790*/  MUFU.EX2 R13, R13 ;  /* 0x0000000d000d7308 */ /* 0x000ea20000000800 */
[----:B0-----:R-:W-:-:S07]  /*47a0*/  F2FP.SATFINITE.E4M3.F32.PACK_AB_MERGE_C R14, R11, R26, RZ ;  /* 0x0000001a0b0e723e */ /* 0x001fce00048070ff */
[----:B------:R-:W0:Y:S01]  /*47b0*/  MUFU.EX2 R99, R99 ;  /* 0x0000006300637308 */ /* 0x000e220000000800 */
[----:B-1----:R-:W-:-:S07]  /*47c0*/  FADD.FTZ R24, R0, R21 ;  /* 0x0000001500187221 */ /* 0x002fce0000010000 */
[----:B------:R-:W1:Y:S01]  /*47d0*/  MUFU.EX2 R8, R71 ;  /* 0x0000004700087308 */ /* 0x000e620000000800 */
[----:B--2---:R-:W-:Y:S01]  /*47e0*/  F2FP.SATFINITE.E4M3.F32.PACK_AB_MERGE_C R152, R13, R30, R14 ;  /* 0x0000001e0d98723e */ /* 0x004fe2000480700e */
[----:B------:R-:W-:-:S04]  /*47f0*/  FADD.FTZ R30, R30, R15 ;  /* 0x0000000f1e1e7221 */ /* 0x000fc80000010000 */
[----:B------:R-:W-:Y:S02]  /*4800*/  FADD.FTZ R21, R13, R30 ;  /* 0x0000001e0d157221 */ /* 0x000fe40000010000 */
[----:B------:R-:W2:Y:S01]  /*4810*/  MUFU.EX2 R101, R101 ;  /* 0x0000006500657308 */ /* 0x000ea20000000800 */
[----:B0-----:R-:W-:-:S01]  /*4820*/  FADD.FTZ R15, R99, R24 ;  /* 0x00000018630f7221 */ /* 0x001fc20000010000 */
[----:B------:R-:W-:-:S06]  /*4830*/  FADD.FTZ R26, R26, R21 ;  /* 0x000000151a1a7221 */ /* 0x000fcc0000010000 */
[----:B------:R-:W0:Y:S01]  /*4840*/  MUFU.EX2 R10, R75 ;  /* 0x0000004b000a7308 */ /* 0x000e220000000800 */
[C---:B-1----:R-:W-:Y:S01]  /*4850*/  F2FP.SATFINITE.E4M3.F32.PACK_AB_MERGE_C R99, R8.reuse, R99, RZ ;  /* 0x000000630863723e */ /* 0x042fe200048070ff */
[----:B------:R-:W-:-:S03]  /*4860*/  FADD.FTZ R8, R8, R15 ;  /* 0x0000000f08087221 */ /* 0x000fc60000010000 */
[----:B------:R-:W-:-:S03]  /*4870*/  F2FP.SATFINITE.E4M3.F32.PACK_AB_MERGE_C R159, R0, R97, R99 ;  /* 0x00000061009f723e */ /* 0x000fc60004807063 */
[----:B------:R-:W1:Y:S01]  /*4880*/  MUFU.EX2 R53, R53 ;  /* 0x0000003500357308 */ /* 0x000e620000000800 */
[----:B--2---:R-:W-:-:S07]  /*4890*/  FADD.FTZ R13, R101, R8 ;  /* 0x00000008650d7221 */ /* 0x004fce0000010000 */
[----:B------:R-:W-:Y:S01]  /*48a0*/  MUFU.EX2 R3, R3 ;  /* 0x0000000300037308 */ /* 0x000fe20000000800 */
[----:B0-----:R-:W-:-:S01]  /*48b0*/  FADD.FTZ R0, R10, R13 ;  /* 0x0000000d0a007221 */ /* 0x001fc20000010000 */
[----:B------:R-:W-:-:S06]  /*48c0*/  FADD.FTZ R13, R11, R26 ;  /* 0x0000001a0b0d7221 */ /* 0x000fcc0000010000 */
[----:B------:R-:W0:Y:S01]  /*48d0*/  MUFU.EX2 R28, R28 ;  /* 0x0000001c001c7308 */ /* 0x000e220000000800 */
[----:B-1----:R-:W-:-:S07]  /*48e0*/  FADD.FTZ R11, R53, R0 ;  /* 0x00000000350b7221 */ /* 0x002fce0000010000 */
[----:B------:R-:W1:Y:S08]  /*48f0*/  MUFU.EX2 R12, R79 ;  /* 0x0000004f000c7308 */ /* 0x000e700000000800 */
[----:B------:R-:W-:Y:S01]  /*4900*/  MUFU.EX2 R20, R20 ;  /* 0x0000001400147308 */ /* 0x000fe20000000800 */
[----:B0-----:R-:W-:-:S07]  /*4910*/  F2FP.SATFINITE.E4M3.F32.PACK_AB_MERGE_C R8, R28, R3, RZ ;  /* 0x000000031c08723e */ /* 0x001fce00048070ff */
[----:B------:R-:W0:Y:S01]  /*4920*/  MUFU.EX2 R9, R9 ;  /* 0x0000000900097308 */ /* 0x000e220000000800 */
[C---:B-1----:R-:W-:Y:S01]  /*4930*/  F2FP.SATFINITE.E4M3.F32.PACK_AB_MERGE_C R53, R12.reuse, R53, RZ ;  /* 0x000000350c35723e */ /* 0x042fe200048070ff */
[----:B------:R-:W-:-:S03]  /*4940*/  FADD.FTZ R12, R12, R11 ;  /* 0x0000000b0c0c7221 */ /* 0x000fc60000010000 */
[----:B------:R-:W-:-:S03]  /*4950*/  F2FP.SATFINITE.E4M3.F32.PACK_AB_MERGE_C R153, R10, R101, R53 ;  /* 0x000000650a99723e */ /* 0x000fc60004807035 */
[----:B------:R-:W1:Y:S08]  /*4960*/  MUFU.EX2 R25, R25 ;  /* 0x0000001900197308 */ /* 0x000e700000000800 */
[----:B------:R-:W2:Y:S01]  /*4970*/  MUFU.EX2 R14, R83 ;  /* 0x00000053000e7308 */ /* 0x000ea20000000800 */
[----:B0-----:R-:W-:Y:S01]  /*4980*/  F2FP.SATFINITE.E4M3.F32.PACK_AB_MERGE_C R154, R9, R20, R8 ;  /* 0x00000014099a723e */ /* 0x001fe20004807008 */
[----:B------:R-:W-:-:S04]  /*4990*/  FADD.FTZ R20, R20, R13 ;  /* 0x0000000d14147221 */ /* 0x000fc80000010000 */
[----:B------:R-:W-:Y:S02]  /*49a0*/  FADD.FTZ R20, R9, R20 ;  /* 0x0000001409147221 */ /* 0x000fe40000010000 */
[----:B------:R-:W-:Y:S01]  /*49b0*/  MUFU.EX2 R57, R57 ;  /* 0x0000003900397308 */ /* 0x000fe20000000800 */
[----:B-1----:R-:W-:-:S01]  /*49c0*/  FADD.FTZ R11, R25, R12 ;  /* 0x0000000c190b7221 */ /* 0x002fc20000010000 */
[----:B------:R-:W-:Y:S01]  /*49d0*/  FADD.FTZ R3, R3, R20 ;  /* 0x0000001403037221 */ /* 0x000fe20000010000 */
[----:B------:R-:W-:-:S03]  /*49e0*/  VIADD R12, R89, 0xfffffffe ;  /* 0xfffffffe590c7836 */ /* 0x000fc60000000000 */
[----:B------:R-:W-:Y:S02]  /*49f0*/  FADD.FTZ R3, R28, R3 ;  /* 0x000000031c037221 */ /* 0x000fe40000010000 */
[----:B------:R-:W0:Y:S01]  /*4a00*/  MUFU.EX2 R46, R46 ;  /* 0x0000002e002e7308 */ /* 0x000e220000000800 */
[----:B--2---:R-:W-:-:S01]  /*4a10*/  FADD.FTZ R0, R14, R11 ;  /* 0x0000000b0e007221 */ /* 0x004fc20000010000 */
[----:B0-----:R-:W-:-:S03]  /*4a20*/  F2FP.SATFINITE.E4M3.F32.PACK_AB_MERGE_C R8, R46, R57, RZ ;  /* 0x000000392e08723e */ /* 0x001fc600048070ff */
[----:B------:R-:W-:Y:S01]  /*4a30*/  FADD.FTZ R57, R57, R0 ;  /* 0x0000000039397221 */ /* 0x000fe20000010000 */
[----:B------:R-:W-:Y:S01]  /*4a40*/  F2FP.SATFINITE.E4M3.F32.PACK_AB_MERGE_C R155, R14, R25, R8 ;  /* 0x000000190e9b723e */ /* 0x000fe20004807008 */
[----:B------:R-:W-:Y:S02]  /*4a50*/  IMAD.U32 R8, RZ, RZ, UR6 ;  /* 0x00000006ff087e24 */ /* 0x000fe4000f8e00ff */
[----:B------:R-:W-:-:S01]  /*4a60*/  FADD.FTZ R0, R46, R57 ;  /* 0x000000392e007221 */ /* 0x000fc20000010000 */
[----:B------:R-:W-:Y:S06]  /*4a70*/  @P1 BRA `(.L_x_1011) ;  /* 0x00000000004c1947 */ /* 0x000fec0003800000 */
[----:B------:R-:W-:Y:S01]  /*4a80*/  ISETP.LT.AND P1, PT, RZ, UR47, PT ;  /* 0x0000002fff007c0c */ /* 0x000fe2000bf21270 */
[----:B------:R-:W-:-:S06]  /*4a90*/  UIADD3 UR6, UR47, -0x1, URZ ;  /* 0xffffffff2f067890 */ /* 0x000fcc000fffe03f */
[----:B------:R-:W-:-:S06]  /*4aa0*/  IMAD.U32 R9, RZ, RZ, UR6 ;  /* 0x00000006ff097e24 */ /* 0x000fcc000f8e00ff */
[----:B------:R-:W-:Y:S05]  /*4ab0*/  @P1 BRA `(.L_x_1012) ;  /* 0x0000000000201947 */ /* 0x000fea0003800000 */
[----:B------:R-:W0:Y:S01]  /*4ac0*/  LDC R14, c[0x0][0x9e4] ;  /* 0x00027900ff0e7b82 */ /* 0x000e220000000800 */
[----:B------:R-:W-:Y:S01]  /*4ad0*/  IMAD R9, RZ, RZ, -UR47 ;  /* 0x8000002fff097e24 */ /* 0x000fe2000f8e02ff */
[----:B0-----:R-:W-:-:S13]  /*4ae0*/  ISETP.NE.AND P1, PT, R14, 0x1, PT ;  /* 0x000000010e00780c */ /* 0x001fda0003f25270 */
[----:B------:R-:W0:Y:S02]  /*4af0*/  @P1 LDC.64 R10, c[0x0][0x9e8] ;  /* 0x00027a00ff0a1b82 */ /* 0x000e240000000a00 */
[----:B0-----:R-:W-:-:S05]  /*4b00*/  @P1 IMAD.HI.U32 R10, R9, R10, RZ ;  /* 0x0000000a090a1227 */ /* 0x001fca00078e00ff */
[----:B------:R-:W-:-:S04]  /*4b10*/  @P1 SHF.R.U32.HI R9, RZ, R11, R10 ;  /* 0x0000000bff091219 */ /* 0x000fc8000001160a */
[----:B------:R-:W-:Y:S01]  /*4b20*/  LOP3.LUT R9, RZ, R9, RZ, 0x33, !PT ;  /* 0x00000009ff097212 */ /* 0x000fe200078e33ff */
[----:B------:R-:W-:Y:S06]  /*4b30*/  BRA `(.L_x_1013) ;  /* 0x0000000000147947 */ /* 0x000fec0003800000 */
.L_x_1012:
[----:B------:R-:W0:Y:S02]  /*4b40*/  LDC R14, c[0x0][0x9e4] ;  /* 0x00027900ff0e7b82 */ /* 0x000e240000000800 */
[----:B0-----:R-:W-:-:S13]  /*4b50*/  ISETP.NE.AND P1, PT, R14, 0x1, PT ;  /* 0x000000010e00780c */ /* 0x001fda0003f25270 */
[----:B------:R-:W0:Y:S02]  /*4b60*/  @P1 LDC.64 R10, c[0x0][0x9e8] ;  /* 0x00027a00ff0a1b82 */ /* 0x000e240000000a00 */
[----:B0-----:R-:W-:-:S05]  /*4b70*/  @P1 IMAD.HI.U32 R10, R9, R10, RZ ;  /* 0x0000000a090a1227 */ /* 0x001fca00078e00ff */
[----:B------:R-:W-:-:S07]  /*4b80*/  @P1 SHF.R.U32.HI R9, RZ, R11, R10 ;  /* 0x0000000bff091219 */ /* 0x000fce000001160a */
.L_x_1013:
[----:B------:R-:W-:-:S05]  /*4b90*/  IMAD R9, R9, R14, R14 ;  /* 0x0000000e09097224 */ /* 0x000fca00078e020e */
[----:B------:R-:W-:-:S07]  /*4ba0*/  VIMNMX R8, R8, R9, PT ;  /* 0x0000000908087248 */ /* 0x000fce0003fe0100 */
.L_x_1011:
[----:B------:R-:W-:Y:S02]  /*4bb0*/  SHF.R.S32.HI R9, RZ, 0x1f, R8 ;  /* 0x0000001fff097819 */ /* 0x000fe40000011408 */
[----:B------:R-:W-:Y:S02]  /*4bc0*/  CS2R R150, SRZ ;  /* 0x0000000000967805 */ /* 0x000fe4000001ff00 */
[----:B------:R-:W-:Y:S02]  /*4bd0*/  CS2R R148, SRZ ;  /* 0x0000000000947805 */ /* 0x000fe4000001ff00 */
[----:B------:R-:W-:Y:S02]  /*4be0*/  CS2R R146, SRZ ;  /* 0x0000000000927805 */ /* 0x000fe4000001ff00 */
[----:B------:R-:W-:Y:S02]  /*4bf0*/  LEA.HI R9, R9, R8, RZ, 0x7 ;  /* 0x0000000809097211 */ /* 0x000fe400078f38ff */
[----:B------:R-:W-:-:S02]  /*4c00*/  CS2R R144, SRZ ;  /* 0x0000000000907805 */ /* 0x000fc4000001ff00 */
[----:B------:R-:W-:Y:S02]  /*4c10*/  CS2R R142, SRZ ;  /* 0x00000000008e7805 */ /* 0x000fe4000001ff00 */
[----:B------:R-:W-:Y:S02]  /*4c20*/  CS2R R140, SRZ ;  /* 0x00000000008c7805 */ /* 0x000fe4000001ff00 */
[----:B------:R-:W-:Y:S02]  /*4c30*/  SHF.R.S32.HI R9, RZ, 0x7, R9 ;  /* 0x00000007ff097819 */ /* 0x000fe40000011409 */
[----:B------:R-:W-:Y:S02]  /*4c40*/  CS2R R138, SRZ ;  /* 0x00000000008a7805 */ /* 0x000fe4000001ff00 */
[----:B------:R-:W-:Y:S02]  /*4c50*/  CS2R R136, SRZ ;  /* 0x0000000000887805 */ /* 0x000fe4000001ff00 */
[----:B------:R-:W-:-:S02]  /*4c60*/  CS2R R134, SRZ ;  /* 0x0000000000867805 */ /* 0x000fc4000001ff00 */
[----:B------:R-:W-:Y:S02]  /*4c70*/  VIMNMX R9, R22, R9, !PT ;  /* 0x0000000916097248 */ /* 0x000fe40007fe0100 */
        /* <DEDUP_REMOVED lines=23> */
[----:B------:R-:W-:Y:S01]  /*4df0*/  CS2R R88, SRZ ;  /* 0x0000000000587805 */ /* 0x000fe2000001ff00 */
[----:B------:R-:W-:Y:S06]  /*4e00*/  @!P1 BRA `(.L_x_1014) ;  /* 0x0000002c00fc9947 */ /* 0x000fec0003800000 */
[----:B------:R-:W-:Y:S01]  /*4e10*/  IMAD.MOV.U32 R10, RZ, RZ, R7 ;  /* 0x000000ffff0a7224 */ /* 0x000fe200078e0007 */
[----:B------:R-:W-:Y:S01]  /*4e20*/  UMOV UR33, UR37 ;  /* 0x0000002500217c82 */ /* 0x000fe20008000000 */
[----:B------:R-:W-:Y:S01]  /*4e30*/  IMAD.MOV.U32 R8, RZ, RZ, R4 ;  /* 0x000000ffff087224 */ /* 0x000fe200078e0004 */
[----:B------:R-:W-:Y:S01]  /*4e40*/  UMOV UR32, UR36 ;  /* 0x0000002400207c82 */ /* 0x000fe20008000000 */
[----:B------:R-:W-:Y:S01]  /*4e50*/  IMAD.MOV.U32 R151, RZ, RZ, RZ ;  /* 0x000000ffff977224 */ /* 0x000fe200078e00ff */
[----:B------:R-:W-:Y:S01]  /*4e60*/  ULDC UR29, c[0x0][0x9e4] ;  /* 0x00027900001d7ab9 */ /* 0x000fe20000000800 */
[----:B------:R-:W-:Y:S01]  /*4e70*/  ULDC UR30, c[0x0][0x9dc] ;  /* 0x00027700001e7ab9 */ /* 0x000fe20000000800 */
[----:B------:R-:W-:-:S05]  /*4e80*/  ULDC UR31, c[0x0][0x9e0] ;  /* 0x00027800001f7ab9 */ /* 0x000fca0000000800 */
.L_x_1033:
[----:B------:R-:W-:Y:S01]  /*4e90*/  ISETP.NE.AND P2, PT, RZ, UR39, PT ;  /* 0x00000027ff007c0c */ /* 0x000fe2000bf45270 */
[----:B------:R-:W-:-:S04]  /*4ea0*/  UISETP.NE.AND UP0, UPT, UR32, 0x1, UPT ;  /* 0x000000012000788c */ /* 0x000fc8000bf05270 */
[----:B------:R-:W-:-:S04]  /*4eb0*/  USEL UR37, URZ, 0x1, UP0 ;  /* 0x000000013f257887 */ /* 0x000fc80008000000 */
[----:B------:R-:W-:-:S04]  /*4ec0*/  ULOP3.LUT UR37, UR33, UR37, URZ, 0x3c, !UPT ;  /* 0x0000002521257292 */ /* 0x000fc8000f8e3c3f */
[----:B------:R-:W-:Y:S08]  /*4ed0*/  @P2 BRA `(.L_x_1015) ;  /* 0x0000000000382947 */ /* 0x000ff00003800000 */
[----:B------:R-:W-:Y:S05]  /*4ee0*/  @!P0 BRA `(.L_x_1016) ;  /* 0x0000000000048947 */ /* 0x000fea0003800000 */
[----:B------:R-:W-:Y:S01]  /*4ef0*/  BPT.TRAP 0x1 ;  /* 0x000000040000795c */ /* 0x000fe20000300000 */
.L_x_1016:
        /* <DEDUP_REMOVED lines=9> */
.L_x_1017:
[----:B-1----:R-:W-:Y:S05]  /*4f90*/  @P1 BRA `(.L_x_1015) ;  /* 0x0000000000081947 */ /* 0x002fea0003800000 */
[----:B------:R-:W1:Y:S02]  /*4fa0*/  SYNCS.PHASECHK.TRANS64.TRYWAIT P1, [UR6+0x22830], R4 ;  /* 0x02283004ff0075a7 */ /* 0x000e640008020146 */
[----:B-1----:R-:W-:Y:S05]  /*4fb0*/  @!P1 BRA `(.L_x_1018) ;  /* 0x000000f800449947 */ /* 0x002fea0003800000 */
.L_x_1015:
[----:B-1----:R-:W1:Y:S01]  /*4fc0*/  S2R R5, SR_TID.X ;  /* 0x0000000000057919 */ /* 0x002e620000002100 */
[----:B------:R-:W-:Y:S01]  /*4fd0*/  UIADD3 UR36, UR32, 0x1, URZ ;  /* 0x0000000120247890 */ /* 0x000fe2000fffe03f */
[----:B------:R-:W-:Y:S01]  /*4fe0*/  UMOV UR27, 0x80000020 ;  /* 0x80000020001b7882 */ /* 0x000fe20000000000 */
[----:B------:R-:W-:Y:S02]  /*4ff0*/  UMOV UR7, 0x80000020 ;  /* 0x8000002000077882 */ /* 0x000fe40000000000 */
[----:B------:R-:W-:Y:S01]  /*5000*/  UISETP.NE.AND UP0, UPT, UR36, 0x2, UPT ;  /* 0x000000022400788c */ /* 0x000fe2000bf05270 */
[----:B------:R-:W-:Y:S01]  /*5010*/  UMOV UR11, 0x80000020 ;  /* 0x80000020000b7882 */ /* 0x000fe20000000000 */
[----:B------:R-:W-:Y:S02]  /*5020*/  UMOV UR15, 0x80000020 ;  /* 0x80000020000f7882 */ /* 0x000fe40000000000 */
[----:B------:R-:W-:Y:S01]  /*5030*/  USEL UR36, UR36, URZ, UP0 ;  /* 0x0000003f24247287 */ /* 0x000fe20008000000 */
[----:B------:R-:W-:Y:S01]  /*5040*/  UMOV UR19, 0x80000020 ;  /* 0x8000002000137882 */ /* 0x000fe20000000000 */
[----:B------:R-:W-:-:S02]  /*5050*/  UMOV UR23, 0x80000020 ;  /* 0x8000002000177882 */ /* 0x000fc40000000000 */
[----:B------:R-:W-:-:S04]  /*5060*/  UIMAD UR26, UR36, 0x600, UR28 ;  /* 0x00000600241a78a4 */ /* 0x000fc8000f8e021c */
[----:B------:R-:W-:Y:S02]  /*5070*/  UIADD3 UR6, UR26, 0x2, URZ ;  /* 0x000000021a067890 */ /* 0x000fe4000fffe03f */
[----:B------:R-:W-:Y:S02]  /*5080*/  UIADD3 UR10, UR26, 0x200, URZ ;  /* 0x000002001a0a7890 */ /* 0x000fe4000fffe03f */
[----:B------:R-:W-:Y:S02]  /*5090*/  UIADD3 UR14, UR26, 0x202, URZ ;  /* 0x000002021a0e7890 */ /* 0x000fe4000fffe03f */
[----:B------:R-:W-:Y:S02]  /*50a0*/  UIADD3 UR18, UR26, 0x400, URZ ;  /* 0x000004001a127890 */ /* 0x000fe4000fffe03f */
[----:B------:R-:W-:Y:S01]  /*50b0*/  UIADD3 UR22, UR26, 0x402, URZ ;  /* 0x000004021a167890 */ /* 0x000fe2000fffe03f */
[----:B-1----:R-:W-:-:S05]  /*50c0*/  SHF.R.U32.HI R5, RZ, 0x7, R5 ;  /* 0x00000007ff057819 */ /* 0x002fca0000011605 */
[----:B0-----:R-:W-:-:S05]  /*50d0*/  VIADD R4, R5, 0x8 ;  /* 0x0000000805047836 */ /* 0x001fca0000000000 */
[----:B------:R0:W-:Y:S06]  /*50e0*/  BAR.SYNC.DEFER_BLOCKING R4, 0x100 ;  /* 0x000400040000751d */ /* 0x0001ec0000010000 */
[----:B------:R-:W-:-:S06]  /*50f0*/  WARPGROUP.ARRIVE ;  /* 0x00000000000079c5 */ /* 0x000fcc0000000000 */
[----:B------:R-:W-:Y:S03]  /*5100*/  QGMMA.64x128x32.F32.E4M3.E4M3 R24, gdesc[UR24], RZ, !UPT, gsb0 ;  /* 0x01e00000181879f3 */ /* 0x000fe6000c0008ff */
        /* <DEDUP_REMOVED lines=16> */
[----:B0-----:R-:W-:Y:S05]  /*5210*/  @P2 BRA `(.L_x_1019) ;  /* 0x00000000002c2947 */ /* 0x001fea0003800000 */
[----:B------:R-:W-:Y:S05]  /*5220*/  @!P0 BRA `(.L_x_1020) ;  /* 0x0000000000048947 */ /* 0x000fea0003800000 */
[----:B------:R-:W-:Y:S01]  /*5230*/  BPT.TRAP 0x1 ;  /* 0x000000040000795c */ /* 0x000fe20000300000 */
.L_x_1020:
[----:B------:R-:W-:Y:S01]  /*5240*/  ULEA UR6, UR32, UR38, 0x3 ;  /* 0x0000002620067291 */ /* 0x000fe2000f8e183f */
[----:B------:R-:W-:-:S05]  /*5250*/  IMAD.U32 R4, RZ, RZ, UR33 ;  /* 0x00000021ff047e24 */ /* 0x000fca000f8e00ff */
[----:B------:R-:W-:-:S04]  /*5260*/  SHF.L.U32 R4, R4, 0x1f, RZ ;  /* 0x0000001f04047819 */ /* 0x000fc800000006ff */
[----:B------:R0:W1:Y:S01]  /*5270*/  SYNCS.PHASECHK.TRANS64.TRYWAIT P1, [UR6+0x22850], R4 ;  /* 0x02285004ff0075a7 */ /* 0x0000620008020146 */
[----:B------:R-:W-:Y:S05]  /*5280*/  @!P0 BRA `(.L_x_1021) ;  /* 0x0000000000048947 */ /* 0x000fea0003800000 */
[----:B------:R-:W-:Y:S01]  /*5290*/  BPT.TRAP 0x1 ;  /* 0x000000040000795c */ /* 0x000fe20000300000 */
.L_x_1021:
[----:B-1----:R-:W-:Y:S05]  /*52a0*/  @P1 BRA `(.L_x_1019) ;  /* 0x0000000000081947 */ /* 0x002fea0003800000 */
[----:B------:R-:W1:Y:S02]  /*52b0*/  SYNCS.PHASECHK.TRANS64.TRYWAIT P1, [UR6+0x22850], R4 ;  /* 0x02285004ff0075a7 */ /* 0x000e640008020146 */
[----:B-1----:R-:W-:Y:S05]  /*52c0*/  @!P1 BRA `(.L_x_1022) ;  /* 0x000000f400989947 */ /* 0x002fea0003800000 */
.L_x_1019:
[----:B------:R-:W-:Y:S01]  /*52d0*/  UIADD3 UR6, UR38, 0x400, URZ ;  /* 0x0000040026067890 */ /* 0x000fe2000fffe03f */
[----:B------:R-:W-:Y:S01]  /*52e0*/  WARPGROUP.ARRIVE ;  /* 0x00000000000079c5 */ /* 0x000fe20000000000 */
[----:B------:R-:W-:-:S05]  /*52f0*/  UMOV UR7, 0x40000040 ;  /* 0x4000004000077882 */ /* 0x000fca0000000000 */
[----:B-1----:R-:W1:Y:S01]  /*5300*/  S2R R5, SR_TID.X ;  /* 0x0000000000057919 */ /* 0x002e620000002100 */
[----:B------:R-:W-:-:S04]  /*5310*/  USHF.R.U32.HI UR6, URZ, 0x4, UR6 ;  /* 0x000000043f067899 */ /* 0x000fc80008011606 */
[----:B------:R-:W-:-:S04]  /*5320*/  ULOP3.LUT UR6, UR6, 0x3fff, URZ, 0xc0, !UPT ;  /* 0x00003fff06067892 */ /* 0x000fc8000f8ec03f */
[----:B------:R-:W-:-:S04]  /*5330*/  ULOP3.LUT UR6, UR6, 0x10000, URZ, 0xfc, !UPT ;  /* 0x0001000006067892 */ /* 0x000fc8000f8efc3f */
[----:B------:R-:W-:-:S07]  /*5340*/  ULEA UR10, UR32, UR6, 0xa ;  /* 0x00000006200a7291 */ /* 0x000fce000f8e503f */
[----:B------:R-:W-:Y:S02]  /*5350*/  UMOV UR6, UR10 ;  /* 0x0000000a00067c82 */ /* 0x000fe40008000000 */
[----:B------:R-:W-:Y:S01]  /*5360*/  QGMMA.64x128x32.F32.E4M3.E4M3 R88, R164, gdesc[UR4], R88, gsb0 ;  /* 0x01e00004a4587df3 */ /* 0x000fe20008000858 */
[----:B------:R-:W-:Y:S01]  /*5370*/  UIADD3 UR6, UR10, 0x2, URZ ;  /* 0x000000020a067890 */ /* 0x000fe2000fffe03f */
[----:B------:R-:W-:Y:S01]  /*5380*/  UMOV UR7, 0x40000040 ;  /* 0x4000004000077882 */ /* 0x000fe20000000000 */
[----:B-1----:R-:W-:-:S04]  /*5390*/  SHF.R.U32.HI R5, RZ, 0x7, R5 ;  /* 0x00000007ff057819 */ /* 0x002fc80000011605 */
[----:B0-----:R-:W-:Y:S01]  /*53a0*/  IADD3 R4, -R5, 0xb, RZ ;  /* 0x0000000b05047810 */ /* 0x001fe20007ffe1ff */
[----:B------:R-:W-:Y:S02]  /*53b0*/  WARPGROUP.DEPBAR.LE gsb0, 0x0 ;  /* 0x00008000000079c5 */ /* 0x000fe40000010000 */
[----:B------:R-:W-:-:S06]  /*53c0*/  WARPGROUP.ARRIVE ;  /* 0x00000000000079c5 */ /* 0x000fcc0000000000 */
        /* <DEDUP_REMOVED lines=15> */
.L_x_1023:
[----:B------:R-:W-:Y:S01]  /*54c0*/  UISETP.NE.AND UP1, UPT, UR46, URZ, UPT ;  /* 0x0000003f2e00728c */ /* 0x000fe2000bf25270 */
[----:B0-----:R-:W-:Y:S01]  /*54d0*/  VIADD R4, R17, UR42 ;  /* 0x0000002a11047c36 */ /* 0x001fe20008000000 */
[----:B------:R-:W0:Y:S01]  /*54e0*/  LDC R5, c[0x0][0x2f0] ;  /* 0x0000bc00ff057b82 */ /* 0x000e220000000800 */
[----:B------:R-:W-:Y:S01]  /*54f0*/  ULEA UR6, UR36, UR38, 0x3 ;  /* 0x0000002624067291 */ /* 0x000fe2000f8e183f */
[----:B------:R-:W-:Y:S01]  /*5500*/  IMAD.SHL.U32 R154, R12, 0x80, RZ ;  /* 0x000000800c9a7824 */ /* 0x000fe200078e00ff */
[----:B------:R-:W-:Y:S01]  /*5510*/  UISETP.NE.AND UP0, UPT, UR45, URZ, UPT ;  /* 0x0000003f2d00728c */ /* 0x000fe2000bf05270 */
[----:B------:R-:W-:Y:S01]  /*5520*/  PLOP3.LUT P1, PT, PT, PT, UP1, 0x80, 0x0 ;  /* 0x000000000000781c */ /* 0x000fe20003f2f018 */
[----:B------:R-:W-:Y:S01]  /*5530*/  UIADD3 UR6, UR6, 0x22840, URZ ;  /* 0x0002284006067890 */ /* 0x000fe2000fffe03f */
[----:B------:R-:W-:Y:S02]  /*5540*/  PLOP3.LUT P2, PT, PT, PT, UP1, 0x80, 0x0 ;  /* 0x000000000000781c */ /* 0x000fe40003f4f018 */
[----:B------:R-:W1:Y:S01]  /*5550*/  LDC R6, c[0x0][0x288] ;  /* 0x0000a200ff067b82 */ /* 0x000e620000000800 */
[----:B------:R-:W-:Y:S01]  /*5560*/  @UP1 ULDC UR7, c[0x0][0x44c] ;  /* 0x0001130000071ab9 */ /* 0x000fe20000000800 */
[----:B------:R-:W-:-:S07]  /*5570*/  UPRMT UR6, UR40, 0x654, UR6 ;  /* 0x0000065428067896 */ /* 0x000fce0008000006 */
[----:B------:R-:W-:Y:S01]  /*5580*/  @P1 IMAD.HI.U32 R7, R4, UR7, RZ ;  /* 0x0000000704071c27 */ /* 0x000fe2000f8e00ff */
[----:B------:R-:W-:Y:S01]  /*5590*/  @UP1 ULDC UR7, c[0x0][0x450] ;  /* 0x0001140000071ab9 */ /* 0x000fe20000000800 */
[----:B------:R-:W-:Y:S01]  /*55a0*/  PLOP3.LUT P1, PT, PT, PT, UP0, 0x40, 0x0 ;  /* 0x000000000000781c */ /* 0x000fe20003f2e808 */
[----:B------:R-:W-:Y:S01]  /*55b0*/  SYNCS.ARRIVE.TRANS64.RED.A1T0 RZ, [UR6], RZ ;  /* 0x000000ffffff79a7 */ /* 0x000fe20008100406 */
[----:B------:R-:W-:Y:S01]  /*55c0*/  ULOP3.LUT UR6, URZ, UR30, URZ, 0x33, !UPT ;  /* 0x0000001e3f067292 */ /* 0x000fe2000f8e333f */
[----:B------:R-:W-:Y:S02]  /*55d0*/  @P2 SHF.R.U32.HI R4, RZ, UR7, R7 ;  /* 0x00000007ff042c19 */ /* 0x000fe40008011607 */
[----:B------:R-:W-:-:S03]  /*55e0*/  IADD3 R7, -R154, 0x1, RZ ;  /* 0x000000019a077810 */ /* 0x000fc60007ffe1ff */
[----:B------:R-:W2:Y:S02]  /*55f0*/  SHFL.IDX PT, R11, R4, RZ, 0x1c1f ;  /* 0x001c1fff040b7589 */ /* 0x000ea400000e0000 */
[----:B------:R-:W-:-:S04]  /*5600*/  IMAD R14, R16, -0x2, R7 ;  /* 0xfffffffe100e7824 */ /* 0x000fc800078e0207 */
[----:B0-----:R-:W-:-:S04]  /*5610*/  IMAD R7, R5, UR41, R14 ;  /* 0x0000002905077c24 */ /* 0x001fc8000f8e020e */
[----:B-1----:R-:W-:-:S04]  /*5620*/  IMAD.IADD R7, R7, 0x1, -R6 ;  /* 0x0000000107077824 */ /* 0x002fc800078e0a06 */
[C---:B------:R-:W-:Y:S02]  /*5630*/  VIADD R156, R7.reuse, UR31 ;  /* 0x0000001f079c7c36 */ /* 0x040fe40008000000 */
[----:B------:R-:W-:Y:S02]  /*5640*/  VIADD R158, R7, UR6 ;  /* 0x00000006079e7c36 */ /* 0x000fe40008000000 */
[--C-:B--2---:R-:W-:Y:S02]  /*5650*/  IMAD.IADD R14, R156, 0x1, R11.reuse ;  /* 0x000000019c0e7824 */ /* 0x104fe400078e020b */
[----:B------:R-:W-:Y:S01]  /*5660*/  IMAD.IADD R152, R158, 0x1, R11 ;  /* 0x000000019e987824 */ /* 0x000fe200078e020b */
[----:B------:R-:W-:Y:S06]  /*5670*/  @P1 BRA `(.L_x_1024) ;  /* 0x00000000005c1947 */ /* 0x000fec0003800000 */
[----:B------:R-:W-:Y:S01]  /*5680*/  IMAD R7, R5, UR41, R11 ;  /* 0x0000002905077c24 */ /* 0x000fe2000f8e020b */
[----:B------:R-:W-:Y:S03]  /*5690*/  BSSY B0, `(.L_x_1025) ;  /* 0x0000011000007945 */ /* 0x000fe60003800000 */
[----:B------:R-:W-:-:S05]  /*56a0*/  IMAD.IADD R7, R7, 0x1, -R6 ;  /* 0x0000000107077824 */ /* 0x000fca00078e0a06 */
[----:B------:R-:W-:-:S13]  /*56b0*/  ISETP.GT.AND P1, PT, R7, -0x1, PT ;  /* 0xffffffff0700780c */ /* 0x000fda0003f24270 */
[----:B------:R-:W-:Y:S05]  /*56c0*/  @P1 BRA `(.L_x_1026) ;  /* 0x0000000000201947 */ /* 0x000fea0003800000 */
[----:B------:R-:W-:Y:S01]  /*56d0*/  IMAD.U32 R11, RZ, RZ, UR29 ;  /* 0x0000001dff0b7e24 */ /* 0x000fe2000f8e00ff */
[----:B------:R-:W-:-:S04]  /*56e0*/  LOP3.LUT R7, RZ, R7, RZ, 0x33, !PT ;  /* 0x00000007ff077212 */ /* 0x000fc800078e33ff */
[----:B------:R-:W-:-:S13]  /*56f0*/  ISETP.NE.AND P1, PT, R11, 0x1, PT ;  /* 0x000000010b00780c */ /* 0x000fda0003f25270 */
[----:B------:R-:W0:Y:S02]  /*5700*/  @P1 LDC.64 R20, c[0x0][0x9e8] ;  /* 0x00027a00ff141b82 */ /* 0x000e240000000a00 */
[----:B0-----:R-:W-:-:S05]  /*5710*/  @P1 IMAD.HI.U32 R20, R7, R20, RZ ;  /* 0x0000001407141227 */ /* 0x001fca00078e00ff */
[----:B------:R-:W-:-:S04]  /*5720*/  @P1 SHF.R.U32.HI R7, RZ, R21, R20 ;  /* 0x00000015ff071219 */ /* 0x000fc80000011614 */
[----:B------:R-:W-:Y:S01]  /*5730*/  LOP3.LUT R7, RZ, R7, RZ, 0x33, !PT ;  /* 0x00000007ff077212 */ /* 0x000fe200078e33ff */
[----:B------:R-:W-:Y:S06]  /*5740*/  BRA `(.L_x_1027) ;  /* 0x0000000000147947 */ /* 0x000fec0003800000 */
.L_x_1026:
[----:B------:R-:W-:-:S05]  /*5750*/  IMAD.U32 R11, RZ, RZ, UR29 ;  /* 0x0000001dff0b7e24 */ /* 0x000fca000f8e00ff */
[----:B------:R-:W-:-:S13]  /*5760*/  ISETP.NE.AND P1, PT, R11, 0x1, PT ;  /* 0x000000010b00780c */ /* 0x000fda0003f25270 */
[----:B------:R-:W0:Y:S02]  /*5770*/  @P1 LDC.64 R20, c[0x0][0x9e8] ;  /* 0x00027a00ff141b82 */ /* 0x000e240000000a00 */
[----:B0-----:R-:W-:-:S05]  /*5780*/  @P1 IMAD.HI.U32 R20, R7, R20, RZ ;  /* 0x0000001407141227 */ /* 0x001fca00078e00ff */
[----:B------:R-:W-:-:S07]  /*5790*/  @P1 SHF.R.U32.HI R7, RZ, R21, R20 ;  /* 0x00000015ff071219 */ /* 0x000fce0000011614 */
.L_x_1027:
[----:B------:R-:W-:Y:S05]  /*57a0*/  BSYNC B0 ;  /* 0x0000000000007941 */ /* 0x000fea0003800000 */
.L_x_1025:
[----:B------:R-:W-:-:S04]  /*57b0*/  IMAD R7, R7, R11, -R154 ;  /* 0x0000000b07077224 */ /* 0x000fc800078e0a9a */
[----:B------:R-:W-:-:S05]  /*57c0*/  IMAD R7, R16, -0x2, R7 ;  /* 0xfffffffe10077824 */ /* 0x000fca00078e0207 */
[----:B------:R-:W-:Y:S02]  /*57d0*/  VIADDMNMX R14, R7, R11, R14, PT ;  /* 0x0000000b070e7246 */ /* 0x000fe4000380010e */
[----:B------:R-:W-:-:S07]  /*57e0*/  VIMNMX R152, R152, R7, !PT ;  /* 0x0000000798987248 */ /* 0x000fce0007fe0100 */
.L_x_1024:
[----:B------:R-:W-:Y:S01]  /*57f0*/  ISETP.GT.AND P1, PT, R12, -0x1, PT ;  /* 0xffffffff0c00780c */ /* 0x000fe20003f24270 */
[----:B------:R-:W0:Y:S01]  /*5800*/  SHFL.IDX PT, R159, R4, 0x1, 0x1c1f ;  /* 0x003c1f00049f7f89 */ /* 0x000e2200000e0000 */
[----:B------:R-:W-:Y:S02]  /*5810*/  UISETP.NE.AND UP0, UPT, UR45, URZ, UPT ;  /* 0x0000003f2d00728c */ /* 0x000fe4000bf05270 */
[C---:B------:R-:W-:Y:S02]  /*5820*/  ISETP.GT.AND P3, PT, R152.reuse, 0x8, P1 ;  /* 0x000000089800780c */ /* 0x040fe40000f64270 */
[----:B------:R-:W-:Y:S02]  /*5830*/  ISETP.GT.AND P6, PT, R152, RZ, P1 ;  /* 0x000000ff9800720c */ /* 0x000fe40000fc4270 */
[----:B------:R-:W-:Y:S02]  /*5840*/  ISETP.LT.OR P3, PT, R14, 0x9, P3 ;  /* 0x000000090e00780c */ /* 0x000fe40001f61670 */
[----:B------:R-:W-:-:S02]  /*5850*/  ISETP.GT.AND P2, PT, R152, 0x1, P1 ;  /* 0x000000019800780c */ /* 0x000fc40000f44270 */
[----:B------:R-:W-:Y:S02]  /*5860*/  FSEL R13, R28, -INF , !P3 ;  /* 0xff8000001c0d7808 */ /* 0x000fe40005800000 */
[----:B------:R-:W-:Y:S02]  /*5870*/  ISETP.GT.AND P3, PT, R152, 0x19, P1 ;  /* 0x000000199800780c */ /* 0x000fe40000f64270 */
[C---:B------:R-:W-:Y:S02]  /*5880*/  ISETP.LT.OR P6, PT, R14.reuse, 0x1, P6 ;  /* 0x000000010e00780c */ /* 0x040fe400037c1670 */
[C---:B------:R-:W-:Y:S02]  /*5890*/  ISETP.LT.OR P2, PT, R14.reuse, 0x2, P2 ;  /* 0x000000020e00780c */ /* 0x040fe40001741670 */
[----:B------:R-:W-:Y:S02]  /*58a0*/  ISETP.LT.OR P3, PT, R14, 0x1a, P3 ;  /* 0x0000001a0e00780c */ /* 0x000fe40001f61670 */
[----:B------:R-:W-:-:S02]  /*58b0*/  ISETP.GT.AND P5, PT, R152, 0x9, P1 ;  /* 0x000000099800780c */ /* 0x000fc40000fa4270 */
[----:B------:R-:W-:Y:S01]  /*58c0*/  FSEL R163, R24, -INF , !P6 ;  /* 0xff80000018a37808 */ /* 0x000fe20007000000 */
[----:B0-----:R-:W-:Y:S01]  /*58d0*/  IMAD.IADD R28, R156, 0x1, R159 ;  /* 0x000000019c1c7824 */ /* 0x001fe200078e029f */
[----:B------:R-:W-:Y:S02]  /*58e0*/  FSEL R11, R25, -INF , !P2 ;  /* 0xff800000190b7808 */ /* 0x000fe40005000000 */
[C---:B------:R-:W-:Y:S02]  /*58f0*/  ISETP.GT.AND P4, PT, R152.reuse, 0x10, P1 ;  /* 0x000000109800780c */ /* 0x040fe40000f84270 */
[C---:B------:R-:W-:Y:S02]  /*5900*/  ISETP.GT.AND P6, PT, R152.reuse, 0x11, P1 ;  /* 0x000000119800780c */ /* 0x040fe40000fc4270 */
[----:B------:R-:W-:Y:S02]  /*5910*/  ISETP.GT.AND P2, PT, R152, 0x18, P1 ;  /* 0x000000189800780c */ /* 0x000fe40000f44270 */
[----:B------:R-:W-:-:S02]  /*5920*/  FSEL R185, R37, -INF , !P3 ;  /* 0xff80000025b97808 */ /* 0x000fc40005800000 */
[----:B------:R-:W-:Y:S02]  /*5930*/  ISETP.GT.AND P3, PT, R152, 0x30, P1 ;  /* 0x000000309800780c */ /* 0x000fe40000f64270 */
[C---:B------:R-:W-:Y:S02]  /*5940*/  ISETP.LT.OR P5, PT, R14.reuse, 0xa, P5 ;  /* 0x0000000a0e00780c */ /* 0x040fe40002fa1670 */
[C---:B------:R-:W-:Y:S02]  /*5950*/  ISETP.LT.OR P4, PT, R14.reuse, 0x11, P4 ;  /* 0x000000110e00780c */ /* 0x040fe40002781670 */
[C---:B------:R-:W-:Y:S02]  /*5960*/  ISETP.LT.OR P6, PT, R14.reuse, 0x12, P6 ;  /* 0x000000120e00780c */ /* 0x040fe400037c1670 */
[C---:B------:R-:W-:Y:S02]  /*5970*/  ISETP.LT.OR P2, PT, R14.reuse, 0x19, P2 ;  /* 0x000000190e00780c */ /* 0x040fe40001741670 */
[----:B------:R-:W-:-:S02]  /*5980*/  ISETP.LT.OR P3, PT, R14, 0x31, P3 ;  /* 0x000000310e00780c */ /* 0x000fc40001f61670 */
[----:B------:R-:W-:Y:S02]  /*5990*/  FSEL R20, R29, -INF , !P5 ;  /* 0xff8000001d147808 */ /* 0x000fe40006800000 */
[----:B------:R-:W-:Y:S02]  /*59a0*/  ISETP.GT.AND P5, PT, R152, 0x20, P1 ;  /* 0x000000209800780c */ /* 0x000fe40000fa4270 */
[----:B------:R-:W-:Y:S01]  /*59b0*/  FSEL R15, R32, -INF , !P4 ;  /* 0xff800000200f7808 */ /* 0x000fe20006000000 */
[----:B------:R-:W-:Y:S01]  /*59c0*/  IMAD.IADD R32, R158, 0x1, R159 ;  /* 0x000000019e207824 */ /* 0x000fe200078e029f */
[----:B------:R-:W-:Y:S02]  /*59d0*/  FSEL R21, R33, -INF , !P6 ;  /* 0xff80000021157808 */ /* 0x000fe40007000000 */
[----:B------:R-:W-:Y:S02]  /*59e0*/  FSEL R36, R36, -INF , !P2 ;  /* 0xff80000024247808 */ /* 0x000fe40005000000 */
[----:B------:R-:W-:-:S02]  /*59f0*/  ISETP.GT.AND P4, PT, R152, 0x21, P1 ;  /* 0x000000219800780c */ /* 0x000fc40000f84270 */
[C---:B------:R-:W-:Y:S02]  /*5a00*/  ISETP.GT.AND P6, PT, R152.reuse, 0x28, P1 ;  /* 0x000000289800780c */ /* 0x040fe40000fc4270 */
[----:B------:R-:W-:Y:S02]  /*5a10*/  ISETP.GT.AND P2, PT, R152, 0x29, P1 ;  /* 0x000000299800780c */ /* 0x000fe40000f44270 */
[----:B------:R-:W-:Y:S02]  /*5a20*/  FSEL R157, R48, -INF , !P3 ;  /* 0xff800000309d7808 */ /* 0x000fe40005800000 */
[----:B------:R-:W-:Y:S02]  /*5a30*/  ISETP.GT.AND P3, PT, R152, 0x41, P1 ;  /* 0x000000419800780c */ /* 0x000fe40000f64270 */
[C---:B------:R-:W-:Y:S02]  /*5a40*/  ISETP.LT.OR P5, PT, R14.reuse, 0x21, P5 ;  /* 0x000000210e00780c */ /* 0x040fe40002fa1670 */
[----:B------:R-:W-:-:S02]  /*5a50*/  ISETP.LT.OR P4, PT, R14, 0x22, P4 ;  /* 0x000000220e00780c */ /* 0x000fc40002781670 */
[C---:B------:R-:W-:Y:S02]  /*5a60*/  ISETP.LT.OR P6, PT, R14.reuse, 0x29, P6 ;  /* 0x000000290e00780c */ /* 0x040fe400037c1670 */
[C---:B------:R-:W-:Y:S02]  /*5a70*/  ISETP.LT.OR P2, PT, R14.reuse, 0x2a, P2 ;  /* 0x0000002a0e00780c */ /* 0x040fe40001741670 */
[----:B------:R-:W-:Y:S02]  /*5a80*/  ISETP.LT.OR P3, PT, R14, 0x42, P3 ;  /* 0x000000420e00780c */ /* 0x000fe40001f61670 */
[----:B------:R-:W-:Y:S02]  /*5a90*/  FSEL R181, R40, -INF , !P5 ;  /* 0xff80000028b57808 */ /* 0x000fe40006800000 */
[----:B------:R-:W-:Y:S02]  /*5aa0*/  ISETP.GT.AND P5, PT, R152, 0x31, P1 ;  /* 0x000000319800780c */ /* 0x000fe40000fa4270 */
[----:B------:R-:W-:-:S02]  /*5ab0*/  FSEL R167, R41, -INF , !P4 ;  /* 0xff80000029a77808 */ /* 0x000fc40006000000 */
[----:B------:R-:W-:Y:S02]  /*5ac0*/  FSEL R165, R44, -INF , !P6 ;  /* 0xff8000002ca57808 */ /* 0x000fe40007000000 */
        /* <DEDUP_REMOVED lines=12> */
[----:B------:R-:W-:Y:S02]  /*5b90*/  FSEL R153, R52, -INF , !P4 ;  /* 0xff80000034997808 */ /* 0x000fe40006000000 */
[----:B------:R-:W-:Y:S02]  /*5ba0*/  FSEL R53, R53, -INF , !P6 ;  /* 0xff80000035357808 */ /* 0x000fe40007000000 */
[----:B------:R-:W-:Y:S02]  /*5bb0*/  FSEL R49, R56, -INF , !P2 ;  /* 0xff80000038317808 */ /* 0x000fe40005000000 */
[C---:B------:R-:W-:Y:S02]  /*5bc0*/  ISETP.GT.AND P5, PT, R152.reuse, 0x48, P1 ;  /* 0x000000489800780c */ /* 0x040fe40000fa4270 */
        /* <DEDUP_REMOVED lines=11> */
[----:B------:R-:W-:Y:S02]  /*5c80*/  FSEL R61, R61, -INF , !P4 ;  /* 0xff8000003d3d7808 */ /* 0x000fe40006000000 */
[----:B------:R-:W-:-:S02]  /*5c90*/  FSEL R7, R64, -INF , !P6 ;  /* 0xff80000040077808 */ /* 0x000fc40007000000 */
[----:B------:R-:W-:Y:S02]  /*5ca0*/  FSEL R65, R65, -INF , !P2 ;  /* 0xff80000041417808 */ /* 0x000fe40005000000 */
[C---:B------:R-:W-:Y:S02]  /*5cb0*/  ISETP.GT.AND P5, PT, R152.reuse, 0x59, P1 ;  /* 0x000000599800780c */ /* 0x040fe40000fa4270 */
[C---:B------:R-:W-:Y:S02]  /*5cc0*/  ISETP.GT.AND P4, PT, R152.reuse, 0x60, P1 ;  /* 0x000000609800780c */ /* 0x040fe40000f84270 */
[C---:B------:R-:W-:Y:S02]  /*5cd0*/  ISETP.GT.AND P6, PT, R152.reuse, 0x61, P1 ;  /* 0x000000619800780c */ /* 0x040fe40000fc4270 */
[----:B------:R-:W-:Y:S02]  /*5ce0*/  ISETP.GT.AND P2, PT, R152, 0x68, P1 ;  /* 0x000000689800780c */ /* 0x000fe40000f44270 */
[----:B------:R-:W-:-:S02]  /*5cf0*/  FSEL R77, R77, -INF , !P3 ;  /* 0xff8000004d4d7808 */ /* 0x000fc40005800000 */
[----:B------:R-:W-:Y:S02]  /*5d00*/  PLOP3.LUT P3, PT, PT, PT, UP0, 0x40, 0x0 ;  /* 0x000000000000781c */ /* 0x000fe40003f6e808 */
[C---:B------:R-:W-:Y:S02]  /*5d10*/  ISETP.LT.OR P5, PT, R14.reuse, 0x5a, P5 ;  /* 0x0000005a0e00780c */ /* 0x040fe40002fa1670 */
[C---:B------:R-:W-:Y:S02]  /*5d20*/  ISETP.LT.OR P4, PT, R14.reuse, 0x61, P4 ;  /* 0x000000610e00780c */ /* 0x040fe40002781670 */
[C---:B------:R-:W-:Y:S02]  /*5d30*/  ISETP.LT.OR P6, PT, R14.reuse, 0x62, P6 ;  /* 0x000000620e00780c */ /* 0x040fe400037c1670 */
[----:B------:R-:W-:Y:S02]  /*5d40*/  ISETP.LT.OR P2, PT, R14, 0x69, P2 ;  /* 0x000000690e00780c */ /* 0x000fe40001741670 */
[----:B------:R-:W-:-:S02]  /*5d50*/  FSEL R69, R69, -INF , !P5 ;  /* 0xff80000045457808 */ /* 0x000fc40006800000 */
[----:B------:R-:W-:Y:S02]  /*5d60*/  FSEL R29, R72, -INF , !P4 ;  /* 0xff800000481d7808 */ /* 0x000fe40006000000 */
[----:B------:R-:W-:Y:S02]  /*5d70*/  FSEL R73, R73, -INF , !P6 ;  /* 0xff80000049497808 */ /* 0x000fe40007000000 */
[----:B------:R-:W-:Y:S02]  /*5d80*/  FSEL R33, R76, -INF , !P2 ;  /* 0xff8000004c217808 */ /* 0x000fe40005000000 */
[C---:B------:R-:W-:Y:S02]  /*5d90*/  ISETP.GT.AND P5, PT, R152.reuse, 0x70, P1 ;  /* 0x000000709800780c */ /* 0x040fe40000fa4270 */
[C---:B------:R-:W-:Y:S02]  /*5da0*/  ISETP.GT.AND P4, PT, R152.reuse, 0x71, P1 ;  /* 0x000000719800780c */ /* 0x040fe40000f84270 */
[----:B------:R-:W-:-:S02]  /*5db0*/  ISETP.GT.AND P6, PT, R152, 0x78, P1 ;  /* 0x000000789800780c */ /* 0x000fc40000fc4270 */
[----:B------:R-:W-:Y:S02]  /*5dc0*/  ISETP.GT.AND P2, PT, R152, 0x79, P1 ;  /* 0x000000799800780c */ /* 0x000fe40000f44270 */
[C---:B------:R-:W-:Y:S02]  /*5dd0*/  ISETP.LT.OR P5, PT, R14.reuse, 0x71, P5 ;  /* 0x000000710e00780c */ /* 0x040fe40002fa1670 */
[C---:B------:R-:W-:Y:S02]  /*5de0*/  ISETP.LT.OR P4, PT, R14.reuse, 0x72, P4 ;  /* 0x000000720e00780c */ /* 0x040fe40002781670 */
[C---:B------:R-:W-:Y:S02]  /*5df0*/  ISETP.LT.OR P6, PT, R14.reuse, 0x79, P6 ;  /* 0x000000790e00780c */ /* 0x040fe400037c1670 */
[----:B------:R-:W-:Y:S02]  /*5e00*/  ISETP.LT.OR P2, PT, R14, 0x7a, P2 ;  /* 0x0000007a0e00780c */ /* 0x000fe40001741670 */
[----:B------:R-:W-:-:S02]  /*5e10*/  FSEL R37, R80, -INF , !P5 ;  /* 0xff80000050257808 */ /* 0x000fc40006800000 */
[----:B------:R-:W-:Y:S02]  /*5e20*/  FSEL R81, R81, -INF , !P4 ;  /* 0xff80000051517808 */ /* 0x000fe40006000000 */
[----:B------:R-:W-:Y:S02]  /*5e30*/  FSEL R41, R84, -INF , !P6 ;  /* 0xff80000054297808 */ /* 0x000fe40007000000 */
[----:B------:R-:W-:Y:S01]  /*5e40*/  FSEL R85, R85, -INF , !P2 ;  /* 0xff80000055557808 */ /* 0x000fe20005000000 */
        /* <DEDUP_REMOVED lines=14> */
.L_x_1030:
[----:B------:R-:W-:-:S05]  /*5f30*/  IMAD.U32 R4, RZ, RZ, UR29 ;  /* 0x0000001dff047e24 */ /* 0x000fca000f8e00ff */
[----:B------:R-:W-:-:S13]  /*5f40*/  ISETP.NE.AND P2, PT, R4, 0x1, PT ;  /* 0x000000010400780c */ /* 0x000fda0003f45270 */
[----:B------:R-:W0:Y:S02]  /*5f50*/  @P2 LDC.64 R158, c[0x0][0x9e8] ;  /* 0x00027a00ff9e2b82 */ /* 0x000e240000000a00 */
[----:B0-----:R-:W-:-:S05]  /*5f60*/  @P2 IMAD.HI.U32 R158, R179, R158, RZ ;  /* 0x0000009eb39e2227 */ /* 0x001fca00078e00ff */
[----:B------:R-:W-:-:S07]  /*5f70*/  @P2 SHF.R.U32.HI R179, RZ, R159, R158 ;  /* 0x0000009fffb32219 */ /* 0x000fce000001169e */
.L_x_1031:
[----:B------:R-:W-:Y:S05]  /*5f80*/  BSYNC B0 ;  /* 0x0000000000007941 */ /* 0x000fea0003800000 */
.L_x_1029:
[----:B------:R-:W-:-:S04]  /*5f90*/  IMAD R179, R179, R4, -R154 ;  /* 0x00000004b3b37224 */ /* 0x000fc800078e0a9a */
[----:B------:R-:W-:-:S05]  /*5fa0*/  IMAD R179, R16, -0x2, R179 ;  /* 0xfffffffe10b37824 */ /* 0x000fca00078e02b3 */
[----:B------:R-:W-:Y:S02]  /*5fb0*/  VIADDMNMX R28, R179, R4, R28, PT ;  /* 0x00000004b31c7246 */ /* 0x000fe4000380011c */
[----:B------:R-:W-:-:S07]  /*5fc0*/  VIMNMX R32, R32, R179, !PT ;  /* 0x000000b320207248 */ /* 0x000fce0007fe0100 */
.L_x_1028:
[----:B------:R-:W-:Y:S02]  /*5fd0*/  FMNMX.FTZ R4, R163, R8, !PT ;  /* 0x00000008a3047209 */ /* 0x000fe40007810000 */
[----:B------:R-:W-:Y:S02]  /*5fe0*/  ISETP.GT.AND P5, PT, R32, 0x10, P1 ;  /* 0x000000102000780c */ /* 0x000fe40000fa4270 */
[----:B------:R-:W-:Y:S02]  /*5ff0*/  FMNMX.FTZ R4, R11, R4, !PT ;  /* 0x000000040b047209 */ /* 0x000fe40007810000 */
[----:B------:R-:W-:Y:S02]  /*6000*/  ISETP.LT.OR P5, PT, R28, 0x11, P5 ;  /* 0x000000111c00780c */ /* 0x000fe40002fa1670 */
[----:B------:R-:W-:Y:S02]  /*6010*/  FMNMX.FTZ R159, R13, R4, !PT ;  /* 0x000000040d9f7209 */ /* 0x000fe40007810000 */
[----:B------:R-:W-:-:S02]  /*6020*/  ISETP.GT.AND P2, PT, R32, 0x1, P1 ;  /* 0x000000012000780c */ /* 0x000fc40000f44270 */
[----:B------:R-:W-:Y:S02]  /*6030*/  FMNMX.FTZ R4, R20, R159, !PT ;  /* 0x0000009f14047209 */ /* 0x000fe40007810000 */
[----:B------:R-:W-:Y:S02]  /*6040*/  ISETP.GT.AND P3, PT, R32, 0x8, P1 ;  /* 0x000000082000780c */ /* 0x000fe40000f64270 */
[----:B------:R-:W-:Y:S02]  /*6050*/  FMNMX.FTZ R4, R15, R4, !PT ;  /* 0x000000040f047209 */ /* 0x000fe40007810000 */
[----:B------:R-:W-:Y:S02]  /*6060*/  ISETP.LT.OR P2, PT, R28, 0x2, P2 ;  /* 0x000000021c00780c */ /* 0x000fe40001741670 */
[----:B------:R-:W-:Y:S02]  /*6070*/  FMNMX.FTZ R159, R21, R4, !PT ;  /* 0x00000004159f7209 */ /* 0x000fe40007810000 */
[----:B------:R-:W-:-:S02]  /*6080*/  ISETP.GT.AND P4, PT, R32, 0x9, P1 ;  /* 0x000000092000780c */ /* 0x000fc40000f84270 */
[----:B------:R-:W-:Y:S02]  /*6090*/  FMNMX.FTZ R4, R36, R159, !PT ;  /* 0x0000009f24047209 */ /* 0x000fe40007810000 */
[C---:B------:R-:W-:Y:S02]  /*60a0*/  ISETP.LT.OR P3, PT, R28.reuse, 0x9, P3 ;  /* 0x000000091c00780c */ /* 0x040fe40001f61670 */
[----:B------:R-:W-:Y:S02]  /*60b0*/  FMNMX.FTZ R4, R185, R4, !PT ;  /* 0x00000004b9047209 */ /* 0x000fe40007810000 */
[----:B------:R-:W-:Y:S02]  /*60c0*/  FSEL R27, R27, -INF , !P2 ;  /* 0xff8000001b1b7808 */ /* 0x000fe40005000000 */
[----:B------:R-:W-:Y:S02]  /*60d0*/  FMNMX.FTZ R4, R181, R4, !PT ;  /* 0x00000004b5047209 */ /* 0x000fe40007810000 */
[----:B------:R-:W-:-:S02]  /*60e0*/  ISETP.LT.OR P4, PT, R28, 0xa, P4 ;  /* 0x0000000a1c00780c */ /* 0x000fc40002781670 */
[----:B------:R-:W-:Y:S02]  /*60f0*/  FMNMX.FTZ R4, R167, R4, !PT ;  /* 0x00000004a7047209 */ /* 0x000fe40007810000 */
[----:B------:R-:W-:Y:S02]  /*6100*/  ISETP.GT.AND P2, PT, R32, 0x11, P1 ;  /* 0x000000112000780c */ /* 0x000fe40000f44270 */
        /* <DEDUP_REMOVED lines=17> */
[C---:B------:R-:W-:Y:S02]  /*6220*/  ISETP.GT.AND P4, PT, R32.reuse, 0x29, P1 ;  /* 0x000000292000780c */ /* 0x040fe40000f84270 */
[----:B------:R-:W-:Y:S02]  /*6230*/  FMNMX.FTZ R4, R61, R4, !PT ;  /* 0x000000043d047209 */ /* 0x000fe40007810000 */
[----:B------:R-:W-:Y:S02]  /*6240*/  FSEL R43, R43, -INF , !P2 ;  /* 0xff8000002b2b7808 */ /* 0x000fe40005000000 */
[----:B------:R-:W-:Y:S02]  /*6250*/  FMNMX.FTZ R4, R7, R4, !PT ;  /* 0x0000000407047209 */ /* 0x000fe40007810000 */
[----:B------:R-:W-:-:S02]  /*6260*/  ISETP.GT.AND P2, PT, R32, 0x30, P1 ;  /* 0x000000302000780c */ /* 0x000fc40000f44270 */
[----:B------:R-:W-:Y:S02]  /*6270*/  FMNMX.FTZ R4, R65, R4, !PT ;  /* 0x0000000441047209 */ /* 0x000fe40007810000 */
[C---:B------:R-:W-:Y:S02]  /*6280*/  ISETP.LT.OR P4, PT, R28.reuse, 0x2a, P4 ;  /* 0x0000002a1c00780c */ /* 0x040fe40002781670 */
[----:B------:R-:W-:Y:S02]  /*6290*/  FMNMX.FTZ R4, R25, R4, !PT ;  /* 0x0000000419047209 */ /* 0x000fe40007810000 */
[----:B------:R-:W-:Y:S02]  /*62a0*/  ISETP.LT.OR P2, PT, R28, 0x31, P2 ;  /* 0x000000311c00780c */ /* 0x000fe40001741670 */
[----:B------:R-:W-:Y:S02]  /*62b0*/  FMNMX.FTZ R4, R69, R4, !PT ;  /* 0x0000000445047209 */ /* 0x000fe40007810000 */
[----:B------:R-:W-:-:S02]  /*62c0*/  FSEL R47, R47, -INF , !P4 ;  /* 0xff8000002f2f7808 */ /* 0x000fc40006000000 */
[----:B------:R-:W-:Y:S02]  /*62d0*/  FMNMX.FTZ R4, R29, R4, !PT ;  /* 0x000000041d047209 */ /* 0x000fe40007810000 */
[----:B------:R-:W-:Y:S02]  /*62e0*/  FSEL R191, R50, -INF , !P2 ;  /* 0xff80000032bf7808 */ /* 0x000fe40005000000 */
[----:B------:R-:W-:Y:S02]  /*62f0*/  FMNMX.FTZ R4, R73, R4, !PT ;  /* 0x0000000449047209 */ /* 0x000fe40007810000 */
[C---:B------:R-:W-:Y:S02]  /*6300*/  ISETP.GT.AND P4, PT, R32.reuse, 0x39, P1 ;  /* 0x000000392000780c */ /* 0x040fe40000f84270 */
        /* <DEDUP_REMOVED lines=9> */
[----:B------:R-:W-:Y:S02]  /*63a0*/  ISETP.GT.AND P4, PT, R32, 0x49, P1 ;  /* 0x000000492000780c */ /* 0x000fe40000f84270 */
[----:B------:R-:W-:Y:S02]  /*63b0*/  FMNMX.FTZ R14, R85, R4, !PT ;  /* 0x00000004550e7209 */ /* 0x000fe40007810000 */
[----:B------:R-:W-:-:S03]  /*63c0*/  ISETP.LT.OR P4, PT, R28, 0x4a, P4 ;  /* 0x0000004a1c00780c */ /* 0x000fc60002781670 */
[----:B------:R-:W0:Y:S01]  /*63d0*/  SHFL.BFLY PT, R159, R14, 0x2, 0x1f ;  /* 0x0c401f000e9f7f89 */ /* 0x000e2200000e0000 */
[----:B------:R-:W-:Y:S02]  /*63e0*/  FSEL R63, R63, -INF , !P4 ;  /* 0xff8000003f3f7808 */ /* 0x000fe40006000000 */
[----:B------:R-:W-:-:S04]  /*63f0*/  ISETP.GT.AND P4, PT, R32, 0x59, P1 ;  /* 0x000000592000780c */ /* 0x000fc80000f84270 */
[----:B------:R-:W-:-:S04]  /*6400*/  ISETP.LT.OR P4, PT, R28, 0x5a, P4 ;  /* 0x0000005a1c00780c */ /* 0x000fc80002781670 */
[----:B------:R-:W-:Y:S02]  /*6410*/  FSEL R71, R71, -INF , !P4 ;  /* 0xff80000047477808 */ /* 0x000fe40006000000 */
[----:B------:R-:W-:-:S04]  /*6420*/  ISETP.GT.AND P4, PT, R32, 0x69, P1 ;  /* 0x000000692000780c */ /* 0x000fc80000f84270 */
[----:B------:R-:W-:-:S04]  /*6430*/  ISETP.LT.OR P4, PT, R28, 0x6a, P4 ;  /* 0x0000006a1c00780c */ /* 0x000fc80002781670 */
[----:B------:R-:W-:Y:S02]  /*6440*/  FSEL R79, R79, -INF , !P4 ;  /* 0xff8000004f4f7808 */ /* 0x000fe40006000000 */
[----:B0-----:R-:W-:-:S05]  /*6450*/  FMNMX.FTZ R159, R14, R159, !PT ;  /* 0x0000009f0e9f7209 */ /* 0x001fca0007810000 */
[----:B------:R-:W0:Y:S02]  /*6460*/  SHFL.BFLY PT, R4, R159, 0x1, 0x1f ;  /* 0x0c201f009f047f89 */ /* 0x000e2400000e0000 */
[----:B0-----:R-:W-:Y:S02]  /*6470*/  FMNMX.FTZ R4, R159, R4, !PT ;  /* 0x000000049f047209 */ /* 0x001fe40007810000 */
[----:B------:R-:W-:Y:S02]  /*6480*/  FSEL R159, R30, -INF , !P3 ;  /* 0xff8000001e9f7808 */ /* 0x000fe40005800000 */
[----:B------:R-:W-:Y:S01]  /*6490*/  FSETP.NEU.FTZ.AND P6, PT, R4, -INF , PT ;  /* 0xff8000000400780b */ /* 0x000fe20003fdd000 */
[----:B------:R-:W-:-:S01]  /*64a0*/  FFMA.FTZ R189, R2, R4, -8 ;  /* 0xc100000002bd7423 */ /* 0x000fc20000010004 */
[----:B------:R-:W-:-:S04]  /*64b0*/  ISETP.GT.AND P3, PT, R32, 0x18, P1 ;  /* 0x000000182000780c */ /* 0x000fc80000f64270 */
[----:B------:R-:W-:Y:S02]  /*64c0*/  FSEL R189, R189, RZ, P6 ;  /* 0x000000ffbdbd7208 */ /* 0x000fe40003000000 */
[----:B------:R-:W-:-:S03]  /*64d0*/  ISETP.LT.OR P3, PT, R28, 0x19, P3 ;  /* 0x000000191c00780c */ /* 0x000fc60001f61670 */
[--C-:B------:R-:W-:Y:S01]  /*64e0*/  FFMA.FTZ R14, R2, R163, -R189.reuse ;  /* 0x000000a3020e7223 */ /* 0x100fe200000108bd */
[----:B------:R-:W-:Y:S01]  /*64f0*/  FSEL R163, R34, -INF , !P5 ;  /* 0xff80000022a37808 */ /* 0x000fe20006800000 */
[--C-:B------:R-:W-:Y:S01]  /*6500*/  FFMA.FTZ R30, R2, R21, -R189.reuse ;  /* 0x00000015021e7223 */ /* 0x100fe200000108bd */
[----:B------:R-:W-:Y:S01]  /*6510*/  ISETP.GT.AND P5, PT, R32, 0x20, P1 ;  /* 0x000000202000780c */ /* 0x000fe20000fa4270 */
[--C-:B------:R-:W-:Y:S01]  /*6520*/  FFMA.FTZ R21, R2, R36, -R189.reuse ;  /* 0x0000002402157223 */ /* 0x100fe200000108bd */
[----:B------:R-:W-:Y:S01]  /*6530*/  FSEL R179, R38, -INF , !P3 ;  /* 0xff80000026b37808 */ /* 0x000fe20005800000 */
[--C-:B------:R-:W-:Y:S01]  /*6540*/  FFMA.FTZ R36, R2, R185, -R189.reuse ;  /* 0x000000b902247223 */ /* 0x100fe200000108bd */
[----:B------:R-:W-:Y:S01]  /*6550*/  ISETP.LT.OR P5, PT, R28, 0x21, P5 ;  /* 0x000000211c00780c */ /* 0x000fe20002fa1670 */
[--C-:B------:R-:W-:Y:S01]  /*6560*/  FFMA.FTZ R38, R2, R181, -R189.reuse ;  /* 0x000000b502267223 */ /* 0x100fe200000108bd */
[----:B------:R-:W-:Y:S01]  /*6570*/  ISETP.GT.AND P3, PT, R32, 0x28, P1 ;  /* 0x000000282000780c */ /* 0x000fe20000f64270 */
[--C-:B------:R-:W-:Y:S01]  /*6580*/  FFMA.FTZ R40, R2, R157, -R189.reuse ;  /* 0x0000009d02287223 */ /* 0x100fe200000108bd */
[----:B------:R-:W-:Y:S01]  /*6590*/  FSEL R183, R42, -INF , !P5 ;  /* 0xff8000002ab77808 */ /* 0x000fe20006800000 */
[--C-:B------:R-:W-:Y:S01]  /*65a0*/  FFMA.FTZ R42, R2, R153, -R189.reuse ;  /* 0x00000099022a7223 */ /* 0x100fe200000108bd */
[----:B------:R-:W-:Y:S01]  /*65b0*/  ISETP.GT.AND P5, PT, R32, RZ, P1 ;  /* 0x000000ff2000720c */ /* 0x000fe20000fa4270 */
[--C-:B------:R-:W-:Y:S01]  /*65c0*/  FFMA.FTZ R44, R2, R49, -R189.reuse ;  /* 0x00000031022c7223 */ /* 0x100fe200000108bd */
[----:B------:R-:W-:Y:S01]  /*65d0*/  ISETP.LT.OR P3, PT, R28, 0x29, P3 ;  /* 0x000000291c00780c */ /* 0x000fe20001f61670 */
[--C-:B------:R-:W-:Y:S01]  /*65e0*/  FFMA.FTZ R11, R2, R11, -R189.reuse ;  /* 0x0000000b020b7223 */ /* 0x100fe200000108bd */
[----:B------:R-:W-:Y:S01]  /*65f0*/  ISETP.LT.OR P5, PT, R28, 0x1, P5 ;  /* 0x000000011c00780c */ /* 0x000fe20002fa1670 */
[----:B------:R-:W-:Y:S01]  /*6600*/  MUFU.EX2 R14, R14 ;  /* 0x0000000e000e7308 */ /* 0x000fe20000000800 */
[----:B------:R-:W-:Y:S01]  /*6610*/  FSEL R187, R46, -INF , !P3 ;  /* 0xff8000002ebb7808 */ /* 0x000fe20005800000 */
[--C-:B------:R-:W-:Y:S01]  /*6620*/  FFMA.FTZ R13, R2, R13, -R189.reuse ;  /* 0x0000000d020d7223 */ /* 0x100fe200000108bd */
[----:B------:R-:W-:Y:S01]  /*6630*/  FSEL R195, R26, -INF , !P5 ;  /* 0xff8000001ac37808 */ /* 0x000fe20006800000 */
[--C-:B------:R-:W-:Y:S01]  /*6640*/  FFMA.FTZ R20, R2, R20, -R189.reuse ;  /* 0x0000001402147223 */ /* 0x100fe200000108bd */
[----:B------:R-:W-:Y:S01]  /*6650*/  ISETP.GT.AND P3, PT, R32, 0x31, P1 ;  /* 0x000000312000780c */ /* 0x000fe20000f64270 */
[--C-:B------:R-:W-:Y:S01]  /*6660*/  FFMA.FTZ R15, R2, R15, -R189.reuse ;  /* 0x0000000f020f7223 */ /* 0x100fe200000108bd */
[----:B------:R-:W-:Y:S01]  /*6670*/  FMNMX.FTZ R24, R195, R10, !PT ;  /* 0x0000000ac3187209 */ /* 0x000fe20007810000 */
[----:B------:R-:W-:Y:S01]  /*6680*/  MUFU.EX2 R11, R11 ;  /* 0x0000000b000b7308 */ /* 0x000fe20000000800 */
[----:B------:R-:W-:Y:S01]  /*6690*/  ISETP.GT.AND P5, PT, R32, 0x38, P1 ;  /* 0x000000382000780c */ /* 0x000fe20000fa4270 */
[C-C-:B------:R-:W-:Y:S01]  /*66a0*/  FFMA.FTZ R48, R2.reuse, R81, -R189.reuse ;  /* 0x0000005102307223 */ /* 0x140fe200000108bd */
[----:B------:R-:W-:Y:S01]  /*66b0*/  FMNMX.FTZ R26, R27, R24, !PT ;  /* 0x000000181b1a7209 */ /* 0x000fe20007810000 */
[--C-:B------:R-:W-:Y:S01]  /*66c0*/  FFMA.FTZ R85, R2, R85, -R189.reuse ;  /* 0x0000005502557223 */ /* 0x100fe200000108bd */
[----:B------:R-:W-:Y:S01]  /*66d0*/  ISETP.LT.OR P3, PT, R28, 0x32, P3 ;  /* 0x000000321c00780c */ /* 0x000fe20001f61670 */
[--C-:B------:R-:W-:Y:S01]  /*66e0*/  FFMA.FTZ R53, R2, R53, -R189.reuse ;  /* 0x0000003502357223 */ /* 0x100fe200000108bd */
[----:B------:R-:W-:Y:S01]  /*66f0*/  FMNMX.FTZ R26, R159, R26, !PT ;  /* 0x0000001a9f1a7209 */ /* 0x000fe20007810000 */
[----:B------:R0:W-:Y:S01]  /*6700*/  MUFU.EX2 R24, R30 ;  /* 0x0000001e00187308 */ /* 0x0001e20000000800 */
[----:B------:R-:W-:Y:S01]  /*6710*/  ISETP.LT.OR P5, PT, R28, 0x39, P5 ;  /* 0x000000391c00780c */ /* 0x000fe20002fa1670 */
[C-C-:B------:R-:W-:Y:S01]  /*6720*/  FFMA.FTZ R57, R2.reuse, R57, -R189.reuse ;  /* 0x0000003902397223 */ /* 0x140fe200000108bd */
[----:B------:R-:W-:Y:S01]  /*6730*/  FMNMX.FTZ R26, R31, R26, !PT ;  /* 0x0000001a1f1a7209 */ /* 0x000fe20007810000 */
[C-C-:B------:R-:W-:Y:S01]  /*6740*/  FFMA.FTZ R61, R2.reuse, R61, -R189.reuse ;  /* 0x0000003d023d7223 */ /* 0x140fe200000108bd */
[----:B------:R-:W-:Y:S01]  /*6750*/  FSEL R193, R51, -INF , !P3 ;  /* 0xff80000033c17808 */ /* 0x000fe20005800000 */
[--C-:B------:R-:W-:Y:S01]  /*6760*/  FFMA.FTZ R51, R2, R167, -R189.reuse ;  /* 0x000000a702337223 */ /* 0x100fe200000108bd */
[----:B------:R-:W-:Y:S01]  /*6770*/  FMNMX.FTZ R26, R163, R26, !PT ;  /* 0x0000001aa31a7209 */ /* 0x000fe20007810000 */
[----:B------:R-:W-:Y:S01]  /*6780*/  MUFU.EX2 R13, R13 ;  /* 0x0000000d000d7308 */ /* 0x000fe20000000800 */
[----:B------:R-:W-:Y:S01]  /*6790*/  FSEL R185, R54, -INF , !P5 ;  /* 0xff80000036b97808 */ /* 0x000fe20006800000 */
[C-C-:B------:R-:W-:Y:S01]  /*67a0*/  FFMA.FTZ R65, R2.reuse, R65, -R189.reuse ;  /* 0x0000004102417223 */ /* 0x140fe200000108bd */
[----:B0-----:R-:W-:Y:S01]  /*67b0*/  FMNMX.FTZ R30, R35, R26, !PT ;  /* 0x0000001a231e7209 */ /* 0x001fe20007810000 */
        /* <DEDUP_REMOVED lines=9> */
[----:B------:R-:W-:Y:S01]  /*6850*/  FSEL R181, R58, -INF , !P2 ;  /* 0xff8000003ab57808 */ /* 0x000fe20005000000 */
[----:B------:R-:W-:Y:S01]  /*6860*/  FFMA.FTZ R41, R2, R41, -R189 ;  /* 0x0000002902297223 */ /* 0x000fe200000108bd */
[----:B------:R-:W-:Y:S01]  /*6870*/  FMNMX.FTZ R34, R183, R34, !PT ;  /* 0x00000022b7227209 */ /* 0x000fe20007810000 */
[----:B------:R0:W-:Y:S01]  /*6880*/  MUFU.EX2 R30, R38 ;  /* 0x00000026001e7308 */ /* 0x0001e20000000800 */
[----:B------:R-:W-:-:S02]  /*6890*/  ISETP.LT.OR P3, PT, R28, 0x42, P3 ;  /* 0x000000421c00780c */ /* 0x000fc40001f61670 */
[----:B------:R-:W-:Y:S02]  /*68a0*/  FMNMX.FTZ R34, R43, R34, !PT ;  /* 0x000000222b227209 */ /* 0x000fe40007810000 */
[----:B------:R-:W-:Y:S02]  /*68b0*/  ISETP.LT.OR P5, PT, R28, 0x49, P5 ;  /* 0x000000491c00780c */ /* 0x000fe40002fa1670 */
[----:B------:R-:W-:Y:S01]  /*68c0*/  FMNMX.FTZ R34, R187, R34, !PT ;  /* 0x00000022bb227209 */ /* 0x000fe20007810000 */
[----:B------:R-:W-:Y:S01]  /*68d0*/  MUFU.EX2 R20, R20 ;  /* 0x0000001400147308 */ /* 0x000fe20000000800 */
[----:B0-----:R-:W-:-:S01]  /*68e0*/  FFMA.FTZ R38, R2, R165, -R189 ;  /* 0x000000a502267223 */ /* 0x001fc200000108bd */
[----:B------:R-:W-:Y:S01]  /*68f0*/  FSEL R167, R59, -INF , !P3 ;  /* 0xff8000003ba77808 */ /* 0x000fe20005800000 */
[----:B------:R-:W-:-:S01]  /*6900*/  FFMA.FTZ R59, R2, R161, -R189 ;  /* 0x000000a1023b7223 */ /* 0x000fc200000108bd */
[----:B------:R-:W-:Y:S02]  /*6910*/  FMNMX.FTZ R36, R47, R34, !PT ;  /* 0x000000222f247209 */ /* 0x000fe40007810000 */
[----:B------:R-:W-:-:S02]  /*6920*/  ISETP.GT.AND P2, PT, R32, 0x50, P1 ;  /* 0x000000502000780c */ /* 0x000fc40000f44270 */
[----:B------:R-:W-:Y:S01]  /*6930*/  FMNMX.FTZ R36, R191, R36, !PT ;  /* 0x00000024bf247209 */ /* 0x000fe20007810000 */
[----:B------:R0:W-:Y:S01]  /*6940*/  MUFU.EX2 R34, R38 ;  /* 0x0000002600227308 */ /* 0x0001e20000000800 */
[----:B------:R-:W-:Y:S02]  /*6950*/  FSEL R165, R62, -INF , !P5 ;  /* 0xff8000003ea57808 */ /* 0x000fe40006800000 */
[----:B------:R-:W-:Y:S02]  /*6960*/  FMNMX.FTZ R36, R193, R36, !PT ;  /* 0x00000024c1247209 */ /* 0x000fe40007810000 */
[----:B------:R-:W-:Y:S02]  /*6970*/  ISETP.GT.AND P3, PT, R32, 0x51, P1 ;  /* 0x000000512000780c */ /* 0x000fe40000f64270 */
[----:B------:R-:W-:Y:S01]  /*6980*/  FMNMX.FTZ R36, R185, R36, !PT ;  /* 0x00000024b9247209 */ /* 0x000fe20007810000 */
[----:B------:R-:W-:Y:S01]  /*6990*/  MUFU.EX2 R15, R15 ;  /* 0x0000000f000f7308 */ /* 0x000fe20000000800 */
[----:B------:R-:W-:-:S02]  /*69a0*/  ISETP.LT.OR P2, PT, R28, 0x51, P2 ;  /* 0x000000511c00780c */ /* 0x000fc40001741670 */
[----:B0-----:R-:W-:Y:S02]  /*69b0*/  FMNMX.FTZ R38, R55, R36, !PT ;  /* 0x0000002437267209 */ /* 0x001fe40007810000 */
[----:B------:R-:W-:Y:S02]  /*69c0*/  ISETP.GT.AND P5, PT, R32, 0x58, P1 ;  /* 0x000000582000780c */ /* 0x000fe40000fa4270 */
[----:B------:R-:W-:Y:S01]  /*69d0*/  FMNMX.FTZ R38, R181, R38, !PT ;  /* 0x00000026b5267209 */ /* 0x000fe20007810000 */
[----:B------:R0:W-:Y:S01]  /*69e0*/  MUFU.EX2 R36, R40 ;  /* 0x0000002800247308 */ /* 0x0001e20000000800 */
[----:B------:R-:W-:Y:S02]  /*69f0*/  FSEL R161, R66, -INF , !P2 ;  /* 0xff80000042a17808 */ /* 0x000fe40005000000 */
[----:B------:R-:W-:Y:S02]  /*6a00*/  FMNMX.FTZ R38, R167, R38, !PT ;  /* 0x00000026a7267209 */ /* 0x000fe40007810000 */
[----:B------:R-:W-:-:S02]  /*6a10*/  ISETP.LT.OR P3, PT, R28, 0x52, P3 ;  /* 0x000000521c00780c */ /* 0x000fc40001f61670 */
[----:B------:R-:W-:Y:S01]  /*6a20*/  FMNMX.FTZ R38, R165, R38, !PT ;  /* 0x00000026a5267209 */ /* 0x000fe20007810000 */
[----:B------:R-:W-:Y:S01]  /*6a30*/  MUFU.EX2 R21, R21 ;  /* 0x0000001500157308 */ /* 0x000fe20000000800 */
[----:B------:R-:W-:Y:S02]  /*6a40*/  ISETP.LT.OR P5, PT, R28, 0x59, P5 ;  /* 0x000000591c00780c */ /* 0x000fe40002fa1670 */
[----:B0-----:R-:W-:Y:S02]  /*6a50*/  FMNMX.FTZ R40, R63, R38, !PT ;  /* 0x000000263f287209 */ /* 0x001fe40007810000 */
[----:B------:R-:W-:Y:S01]  /*6a60*/  FSEL R157, R67, -INF , !P3 ;  /* 0xff800000439d7808 */ /* 0x000fe20005800000 */
[----:B------:R-:W-:Y:S01]  /*6a70*/  FFMA.FTZ R67, R2, R155, -R189 ;  /* 0x0000009b02437223 */ /* 0x000fe200000108bd */
[----:B------:R-:W-:Y:S01]  /*6a80*/  FMNMX.FTZ R40, R161, R40, !PT ;  /* 0x00000028a1287209 */ /* 0x000fe20007810000 */
[----:B------:R0:W-:Y:S01]  /*6a90*/  MUFU.EX2 R38, R42 ;  /* 0x0000002a00267308 */ /* 0x0001e20000000800 */
[----:B------:R-:W-:-:S02]  /*6aa0*/  ISETP.GT.AND P2, PT, R32, 0x60, P1 ;  /* 0x000000602000780c */ /* 0x000fc40000f44270 */
[----:B------:R-:W-:Y:S02]  /*6ab0*/  FSEL R155, R70, -INF , !P5 ;  /* 0xff800000469b7808 */ /* 0x000fe40006800000 */
[----:B------:R-:W-:Y:S02]  /*6ac0*/  FMNMX.FTZ R40, R157, R40, !PT ;  /* 0x000000289d287209 */ /* 0x000fe40007810000 */
[----:B------:R-:W-:Y:S01]  /*6ad0*/  ISETP.GT.AND P3, PT, R32, 0x61, P1 ;  /* 0x000000612000780c */ /* 0x000fe20000f64270 */
[----:B------:R-:W-:Y:S01]  /*6ae0*/  MUFU.EX2 R51, R51 ;  /* 0x0000003300337308 */ /* 0x000fe20000000800 */
[----:B------:R-:W-:Y:S02]  /*6af0*/  ISETP.LT.OR P2, PT, R28, 0x61, P2 ;  /* 0x000000611c00780c */ /* 0x000fe40001741670 */
[----:B------:R-:W-:Y:S02]  /*6b00*/  FMNMX.FTZ R40, R155, R40, !PT ;  /* 0x000000289b287209 */ /* 0x000fe40007810000 */
[----:B------:R-:W-:-:S02]  /*6b10*/  ISETP.GT.AND P5, PT, R32, 0x68, P1 ;  /* 0x000000682000780c */ /* 0x000fc40000fa4270 */
[----:B------:R-:W-:Y:S01]  /*6b20*/  FSEL R153, R74, -INF , !P2 ;  /* 0xff8000004a997808 */ /* 0x000fe20005000000 */
[----:B------:R-:W-:Y:S01]  /*6b30*/  MUFU.EX2 R59, R59 ;  /* 0x0000003b003b7308 */ /* 0x000fe20000000800 */
[C---:B------:R-:W-:Y:S02]  /*6b40*/  ISETP.LT.OR P3, PT, R28.reuse, 0x62, P3 ;  /* 0x000000621c00780c */ /* 0x040fe40001f61670 */
[----:B0-----:R-:W-:Y:S02]  /*6b50*/  FMNMX.FTZ R42, R71, R40, !PT ;  /* 0x00000028472a7209 */ /* 0x001fe40007810000 */
[----:B------:R-:W-:Y:S02]  /*6b60*/  ISETP.LT.OR P5, PT, R28, 0x69, P5 ;  /* 0x000000691c00780c */ /* 0x000fe40002fa1670 */
[----:B------:R-:W-:Y:S01]  /*6b70*/  FSEL R75, R75, -INF , !P3 ;  /* 0xff8000004b4b7808 */ /* 0x000fe20005800000 */
[----:B------:R0:W-:Y:S01]  /*6b80*/  MUFU.EX2 R40, R44 ;  /* 0x0000002c00287308 */ /* 0x0001e20000000800 */
[----:B------:R-:W-:-:S02]  /*6b90*/  FMNMX.FTZ R42, R153, R42, !PT ;  /* 0x0000002a992a7209 */ /* 0x000fc40007810000 */
[----:B------:R-:W-:Y:S02]  /*6ba0*/  ISETP.GT.AND P2, PT, R32, 0x70, P1 ;  /* 0x000000702000780c */ /* 0x000fe40000f44270 */
[----:B------:R-:W-:Y:S02]  /*6bb0*/  FSEL R49, R78, -INF , !P5 ;  /* 0xff8000004e317808 */ /* 0x000fe40006800000 */
[----:B------:R-:W-:Y:S01]  /*6bc0*/  FMNMX.FTZ R42, R75, R42, !PT ;  /* 0x0000002a4b2a7209 */ /* 0x000fe20007810000 */
[----:B------:R-:W-:Y:S01]  /*6bd0*/  MUFU.EX2 R67, R67 ;  /* 0x0000004300437308 */ /* 0x000fe20000000800 */
[----:B------:R-:W-:Y:S01]  /*6be0*/  ISETP.GT.AND P3, PT, R32, 0x71, P1 ;  /* 0x000000712000780c */ /* 0x000fe20000f64270 */
[----:B0-----:R-:W-:Y:S01]  /*6bf0*/  FFMA.FTZ R44, R2, R73, -R189 ;  /* 0x00000049022c7223 */ /* 0x001fe200000108bd */
[----:B------:R-:W-:Y:S02]  /*6c00*/  ISETP.LT.OR P2, PT, R28, 0x71, P2 ;  /* 0x000000711c00780c */ /* 0x000fe40001741670 */
[----:B------:R-:W-:-:S02]  /*6c10*/  FMNMX.FTZ R42, R49, R42, !PT ;  /* 0x0000002a312a7209 */ /* 0x000fc40007810000 */
[----:B------:R-:W-:Y:S01]  /*6c20*/  ISETP.GT.AND P5, PT, R32, 0x78, P1 ;  /* 0x000000782000780c */ /* 0x000fe20000fa4270 */
[----:B------:R-:W-:Y:S01]  /*6c30*/  MUFU.EX2 R53, R53 ;  /* 0x0000003500357308 */ /* 0x000fe20000000800 */
[----:B------:R-:W-:Y:S02]  /*6c40*/  ISETP.LT.OR P3, PT, R28, 0x72, P3 ;  /* 0x000000721c00780c */ /* 0x000fe40001f61670 */
[----:B------:R-:W-:Y:S02]  /*6c50*/  FSEL R197, R82, -INF , !P2 ;  /* 0xff80000052c57808 */ /* 0x000fe40005000000 */
[----:B------:R-:W-:Y:S02]  /*6c60*/  FMNMX.FTZ R42, R79, R42, !PT ;  /* 0x0000002a4f2a7209 */ /* 0x000fe40007810000 */
[----:B------:R-:W-:Y:S01]  /*6c70*/  ISETP.GT.AND P1, PT, R32, 0x79, P1 ;  /* 0x000000792000780c */ /* 0x000fe20000f24270 */
[----:B------:R-:W-:-:S01]  /*6c80*/  FFMA.FTZ R32, R2, R45, -R189 ;  /* 0x0000002d02207223 */ /* 0x000fc200000108bd */
[----:B------:R-:W-:Y:S01]  /*6c90*/  ISETP.LT.OR P5, PT, R28, 0x79, P5 ;  /* 0x000000791c00780c */ /* 0x000fe20002fa1670 */
[----:B------:R-:W-:Y:S01]  /*6ca0*/  MUFU.EX2 R57, R57 ;  /* 0x0000003900397308 */ /* 0x000fe20000000800 */
[----:B------:R-:W-:-:S02]  /*6cb0*/  FSEL R83, R83, -INF , !P3 ;  /* 0xff80000053537808 */ /* 0x000fc40005800000 */
[----:B------:R-:W-:Y:S02]  /*6cc0*/  FMNMX.FTZ R42, R197, R42, !PT ;  /* 0x0000002ac52a7209 */ /* 0x000fe40007810000 */
[----:B------:R-:W-:Y:S01]  /*6cd0*/  ISETP.LT.OR P1, PT, R28, 0x7a, P1 ;  /* 0x0000007a1c00780c */ /* 0x000fe20000f21670 */
[----:B------:R-:W-:Y:S01]  /*6ce0*/  FFMA.FTZ R28, R2, R7, -R189 ;  /* 0x00000007021c7223 */ /* 0x000fe200000108bd */
[----:B------:R-:W-:Y:S01]  /*6cf0*/  FSEL R45, R86, -INF , !P5 ;  /* 0xff800000562d7808 */ /* 0x000fe20006800000 */
[----:B------:R-:W-:Y:S01]  /*6d00*/  MUFU.EX2 R32, R32 ;  /* 0x0000002000207308 */ /* 0x000fe20000000800 */
[----:B------:R-:W-:Y:S02]  /*6d10*/  FMNMX.FTZ R42, R83, R42, !PT ;  /* 0x0000002a532a7209 */ /* 0x000fe40007810000 */
[----:B------:R-:W-:Y:S02]  /*6d20*/  FSEL R87, R87, -INF , !P1 ;  /* 0xff80000057577808 */ /* 0x000fe40004800000 */
[----:B------:R-:W-:-:S03]  /*6d30*/  FMNMX.FTZ R42, R45, R42, !PT ;  /* 0x0000002a2d2a7209 */ /* 0x000fc60007810000 */
[----:B------:R-:W-:Y:S01]  /*6d40*/  MUFU.EX2 R61, R61 ;  /* 0x0000003d003d7308 */ /* 0x000fe20000000800 */
[----:B------:R-:W-:Y:S01]  /*6d50*/  FMNMX.FTZ R7, R87, R42, !PT ;  /* 0x0000002a57077209 */ /* 0x000fe20007810000 */
[----:B------:R-:W-:Y:S01]  /*6d60*/  FFMA.FTZ R42, R2, R69, -R189 ;  /* 0x00000045022a7223 */ /* 0x000fe200000108bd */
[----:B------:R-:W-:-:S03]  /*6d70*/  FSEL R69, R4, RZ, P6 ;  /* 0x000000ff04457208 */ /* 0x000fc60003000000 */
[----:B------:R-:W0:Y:S02]  /*6d80*/  SHFL.BFLY PT, R46, R7, 0x2, 0x1f ;  /* 0x0c401f00072e7f89 */ /* 0x000e2400000e0000 */
[----:B------:R-:W-:-:S01]  /*6d90*/  FADD.FTZ R69, -R69, R8 ;  /* 0x0000000845457221 */ /* 0x000fc20000010100 */
[----:B------:R-:W-:Y:S03]  /*6da0*/  MUFU.EX2 R28, R28 ;  /* 0x0000001c001c7308 */ /* 0x000fe60000000800 */
[----:B------:R-:W-:-:S05]  /*6db0*/  FMUL.FTZ R69, R2, R69 ;  /* 0x0000004502457220 */ /* 0x000fca0000410000 */
[----:B------:R-:W-:Y:S08]  /*6dc0*/  MUFU.EX2 R8, R85 ;  /* 0x0000005500087308 */ /* 0x000ff00000000800 */
[----:B------:R-:W1:Y:S01]  /*6dd0*/  MUFU.EX2 R69, R69 ;  /* 0x0000004500457308 */ /* 0x000e620000000800 */
[----:B0-----:R-:W-:Y:S01]  /*6de0*/  FMNMX.FTZ R50, R7, R46, !PT ;  /* 0x0000002e07327209 */ /* 0x001fe20007810000 */
[----:B------:R-:W-:-:S06]  /*6df0*/  FFMA.FTZ R46, R2, R77, -R189 ;  /* 0x0000004d022e7223 */ /* 0x000fcc00000108bd */
[----:B------:R-:W-:Y:S01]  /*6e00*/  MUFU.EX2 R65, R65 ;  /* 0x0000004100417308 */ /* 0x000fe20000000800 */
[----:B------:R-:W0:Y:S07]  /*6e10*/  SHFL.BFLY PT, R7, R50, 0x1, 0x1f ;  /* 0x0c201f0032077f89 */ /* 0x000e2e00000e0000 */
[----:B------:R-:W-:Y:S01]  /*6e20*/  MUFU.EX2 R25, R25 ;  /* 0x0000001900197308 */ /* 0x000fe20000000800 */
[----:B-1----:R-:W-:-:S04]  /*6e30*/  FFMA.FTZ R72, R69, R3, R14 ;  /* 0x0000000345487223 */ /* 0x002fc8000001000e */
[----:B------:R-:W-:-:S03]  /*6e40*/  FADD.FTZ R72, R11, R72 ;  /* 0x000000480b487221 */ /* 0x000fc60000010000 */
[----:B------:R-:W-:Y:S08]  /*6e50*/  MUFU.EX2 R42, R42 ;  /* 0x0000002a002a7308 */ /* 0x000ff00000000800 */
[----:B------:R-:W-:Y:S01]  /*6e60*/  MUFU.EX2 R29, R29 ;  /* 0x0000001d001d7308 */ /* 0x000fe20000000800 */
[----:B0-----:R-:W-:-:S04]  /*6e70*/  FMNMX.FTZ R7, R50, R7, !PT ;  /* 0x0000000732077209 */ /* 0x001fc80007810000 */
[----:B------:R-:W-:Y:S01]  /*6e80*/  FSETP.NEU.FTZ.AND P1, PT, R7, -INF , PT ;  /* 0xff8000000700780b */ /* 0x000fe20003f3d000 */
[----:B------:R-:W-:-:S02]  /*6e90*/  FFMA.FTZ R50, R2, R7, -8 ;  /* 0xc100000002327423 */ /* 0x000fc40000010007 */
[----:B------:R-:W-:Y:S01]  /*6ea0*/  MUFU.EX2 R44, R44 ;  /* 0x0000002c002c7308 */ /* 0x000fe20000000800 */
[----:B------:R-:W-:Y:S02]  /*6eb0*/  FSEL R77, R7, RZ, P1 ;  /* 0x000000ff074d7208 */ /* 0x000fe40000800000 */
[----:B------:R-:W-:-:S03]  /*6ec0*/  FSEL R50, R50, RZ, P1 ;  /* 0x000000ff32327208 */ /* 0x000fc60000800000 */
[----:B------:R-:W-:Y:S02]  /*6ed0*/  FADD.FTZ R77, -R77, R10 ;  /* 0x0000000a4d4d7221 */ /* 0x000fe40000010100 */
[----:B------:R-:W-:Y:S01]  /*6ee0*/  MUFU.EX2 R33, R33 ;  /* 0x0000002100217308 */ /* 0x000fe20000000800 */
[----:B------:R-:W-:-:S01]  /*6ef0*/  FFMA.FTZ R73, R2, R195, -R50 ;  /* 0x000000c302497223 */ /* 0x000fc20000010832 */
[C-C-:B------:R-:W-:Y:S01]  /*6f00*/  FFMA.FTZ R52, R2.reuse, R27, -R50.reuse ;  /* 0x0000001b02347223 */ /* 0x140fe20000010832 */
[C---:B------:R-:W-:Y:S01]  /*6f10*/  FMUL.FTZ R66, R2.reuse, R77 ;  /* 0x0000004d02427220 */ /* 0x040fe20000410000 */
        /* <DEDUP_REMOVED lines=12> */
[----:B------:R-:W0:Y:S01]  /*6fe0*/  MUFU.EX2 R66, R66 ;  /* 0x0000004200427308 */ /* 0x000e220000000800 */
        /* <DEDUP_REMOVED lines=13> */
[----:B------:R-:W-:-:S02]  /*70c0*/  FFMA.FTZ R45, R2, R45, -R50 ;  /* 0x0000002d022d7223 */ /* 0x000fc40000010832 */
[----:B------:R-:W2:Y:S01]  /*70d0*/  MUFU.EX2 R27, R27 ;  /* 0x0000001b001b7308 */ /* 0x000ea20000000800 */
[----:B0-----:R-:W-:-:S07]  /*70e0*/  FFMA.FTZ R3, R66, R0, R73 ;  /* 0x0000000042037223 */ /* 0x001fce0000010049 */
[----:B------:R-:W0:Y:S01]  /*70f0*/  MUFU.EX2 R54, R54 ;  /* 0x0000003600367308 */ /* 0x000e220000000800 */
[----:B-1----:R-:W-:-:S01]  /*7100*/  FADD.FTZ R0, R52, R3 ;  /* 0x0000000334007221 */ /* 0x002fc20000010000 */
[----:B------:R-:W-:Y:S01]  /*7110*/  FADD.FTZ R3, R13, R72 ;  /* 0x000000480d037221 */ /* 0x000fe20000010000 */
[----:B------:R-:W-:-:S05]  /*7120*/  FFMA.FTZ R72, R2, R161, -R50 ;  /* 0x000000a102487223 */ /* 0x000fca0000010832 */
[----:B------:R-:W1:Y:S01]  /*7130*/  MUFU.EX2 R31, R31 ;  /* 0x0000001f001f7308 */ /* 0x000e620000000800 */
[----:B--2---:R-:W-:-:S01]  /*7140*/  FADD.FTZ R81, R27, R0 ;  /* 0x000000001b517221 */ /* 0x004fc20000010000 */
[----:B------:R-:W-:-:S04]  /*7150*/  FADD.FTZ R0, R20, R3 ;  /* 0x0000000314007221 */ /* 0x000fc80000010000 */
[----:B------:R-:W-:Y:S02]  /*7160*/  FADD.FTZ R3, R15, R0 ;  /* 0x000000000f037221 */ /* 0x000fe40000010000 */
[----:B------:R-:W2:Y:S01]  /*7170*/  MUFU.EX2 R56, R56 ;  /* 0x0000003800387308 */ /* 0x000ea20000000800 */
[----:B0-----:R-:W-:-:S01]  /*7180*/  FADD.FTZ R74, R54, R81 ;  /* 0x00000051364a7221 */ /* 0x001fc20000010000 */
[----:B------:R-:W-:-:S04]  /*7190*/  FADD.FTZ R0, R24, R3 ;  /* 0x0000000318007221 */ /* 0x000fc80000010000 */
[----:B------:R-:W-:Y:S02]  /*71a0*/  FADD.FTZ R3, R21, R0 ;  /* 0x0000000015037221 */ /* 0x000fe40000010000 */
[----:B------:R-:W0:Y:S01]  /*71b0*/  MUFU.EX2 R35, R35 ;  /* 0x0000002300237308 */ /* 0x000e220000000800 */
[----:B-1----:R-:W-:-:S01]  /*71c0*/  FADD.FTZ R81, R31, R74 ;  /* 0x0000004a1f517221 */ /* 0x002fc20000010000 */
[----:B------:R-:W-:-:S06]  /*71d0*/  FADD.FTZ R3, R26, R3 ;  /* 0x000000031a037221 */ /* 0x000fcc0000010000 */
[----:B------:R-:W1:Y:S01]  /*71e0*/  MUFU.EX2 R58, R58 ;  /* 0x0000003a003a7308 */ /* 0x000e620000000800 */
[----:B--2---:R-:W-:-:S01]  /*71f0*/  FADD.FTZ R74, R56, R81 ;  /* 0x00000051384a7221 */ /* 0x004fc20000010000 */
[----:B------:R-:W-:-:S06]  /*7200*/  FFMA.FTZ R81, R2, R157, -R50 ;  /* 0x0000009d02517223 */ /* 0x000fcc0000010832 */
[----:B------:R-:W2:Y:S01]  /*7210*/  MUFU.EX2 R39, R39 ;  /* 0x0000002700277308 */ /* 0x000ea20000000800 */
[----:B0-----:R-:W-:-:S01]  /*7220*/  FADD.FTZ R85, R35, R74 ;  /* 0x0000004a23557221 */ /* 0x001fc20000010000 */
[----:B------:R-:W-:-:S06]  /*7230*/  FADD.FTZ R74, R30, R3 ;  /* 0x000000031e4a7221 */ /* 0x000fcc0000010000 */
[----:B------:R-:W0:Y:S01]  /*7240*/  MUFU.EX2 R60, R60 ;  /* 0x0000003c003c7308 */ /* 0x000e220000000800 */
[----:B-1----:R-:W-:-:S01]  /*7250*/  FADD.FTZ R0, R58, R85 ;  /* 0x000000553a007221 */ /* 0x002fc20000010000 */
[----:B------:R-:W-:-:S04]  /*7260*/  FADD.FTZ R85, R51, R74 ;  /* 0x0000004a33557221 */ /* 0x000fc80000010000 */
[----:B------:R-:W-:Y:S02]  /*7270*/  FADD.FTZ R78, R34, R85 ;  /* 0x00000055224e7221 */ /* 0x000fe40000010000 */
[----:B------:R-:W1:Y:S01]  /*7280*/  MUFU.EX2 R43, R43 ;  /* 0x0000002b002b7308 */ /* 0x000e620000000800 */
[----:B--2---:R-:W-:-:S01]  /*7290*/  FADD.FTZ R3, R39, R0 ;  /* 0x0000000027037221 */ /* 0x004fc20000010000 */
[----:B------:R-:W-:Y:S01]  /*72a0*/  FADD.FTZ R85, R59, R78 ;  /* 0x0000004e3b557221 */ /* 0x000fe20000010000 */
[----:B------:R-:W-:-:S01]  /*72b0*/  FFMA.FTZ R0, R2, R71, -R50 ;  /* 0x0000004702007223 */ /* 0x000fc20000010832 */
[----:B------:R-:W-:Y:S02]  /*72c0*/  FFMA.FTZ R71, R2, R153, -R50 ;  /* 0x0000009902477223 */ /* 0x000fe40000010832 */
[----:B------:R-:W-:-:S02]  /*72d0*/  FADD.FTZ R78, R36, R85 ;  /* 0x00000055244e7221 */ /* 0x000fc40000010000 */
[----:B------:R-:W2:Y:S01]  /*72e0*/  MUFU.EX2 R62, R62 ;  /* 0x0000003e003e7308 */ /* 0x000ea20000000800 */
[----:B0-----:R-:W-:-:S01]  /*72f0*/  FADD.FTZ R74, R60, R3 ;  /* 0x000000033c4a7221 */ /* 0x001fc20000010000 */
[----:B------:R-:W-:-:S04]  /*7300*/  FADD.FTZ R85, R67, R78 ;  /* 0x0000004e43557221 */ /* 0x000fc80000010000 */
[----:B------:R-:W-:Y:S02]  /*7310*/  FADD.FTZ R78, R38, R85 ;  /* 0x00000055264e7221 */ /* 0x000fe40000010000 */
[----:B------:R-:W0:Y:S01]  /*7320*/  MUFU.EX2 R47, R47 ;  /* 0x0000002f002f7308 */ /* 0x000e220000000800 */
[----:B-1----:R-:W-:-:S07]  /*7330*/  FADD.FTZ R3, R43, R74 ;  /* 0x0000004a2b037221 */ /* 0x002fce0000010000 */
[----:B------:R-:W1:Y:S01]  /*7340*/  MUFU.EX2 R64, R64 ;  /* 0x0000004000407308 */ /* 0x000e620000000800 */
[----:B--2---:R-:W-:-:S07]  /*7350*/  FADD.FTZ R74, R62, R3 ;  /* 0x000000033e4a7221 */ /* 0x004fce0000010000 */
[----:B------:R-:W2:Y:S01]  /*7360*/  MUFU.EX2 R10, R185 ;  /* 0x000000b9000a7308 */ /* 0x000ea20000000800 */
[----:B0-----:R-:W-:-:S01]  /*7370*/  FADD.FTZ R3, R47, R74 ;  /* 0x0000004a2f037221 */ /* 0x001fc20000010000 */
[C-C-:B------:R-:W-:Y:S01]  /*7380*/  FFMA.FTZ R74, R2.reuse, R75, -R50.reuse ;  /* 0x0000004b024a7223 */ /* 0x140fe20000010832 */
[----:B------:R-:W-:-:S05]  /*7390*/  FFMA.FTZ R50, R2, R87, -R50 ;  /* 0x0000005702327223 */ /* 0x000fca0000010832 */
[----:B------:R-:W0:Y:S01]  /*73a0*/  MUFU.EX2 R55, R55 ;  /* 0x0000003700377308 */ /* 0x000e220000000800 */
[----:B-1----:R-:W-:-:S07]  /*73b0*/  FADD.FTZ R3, R64, R3 ;  /* 0x0000000340037221 */ /* 0x002fce0000010000 */
[----:B------:R-:W1:Y:S08]  /*73c0*/  MUFU.EX2 R68, R68 ;  /* 0x0000004400447308 */ /* 0x000e700000000800 */
[----:B------:R-:W3:Y:S08]  /*73d0*/  MUFU.EX2 R77, R77 ;  /* 0x0000004d004d7308 */ /* 0x000ef00000000800 */
[----:B------:R-:W4:Y:S08]  /*73e0*/  MUFU.EX2 R70, R70 ;  /* 0x0000004600467308 */ /* 0x000f300000000800 */
[----:B------:R2:W-:Y:S08]  /*73f0*/  MUFU.EX2 R80, R0 ;  /* 0x0000000000507308 */ /* 0x0005f00000000800 */
[----:B------:R-:W5:Y:S01]  /*7400*/  MUFU.EX2 R63, R63 ;  /* 0x0000003f003f7308 */ /* 0x000f620000000800 */
[----:B--2---:R-:W-:-:S01]  /*7410*/  FADD.FTZ R0, R10, R3 ;  /* 0x000000030a007221 */ /* 0x004fc20000010000 */
[----:B------:R-:W-:-:S03]  /*7420*/  FADD.FTZ R3, R53, R78 ;  /* 0x0000004e35037221 */ /* 0x000fc60000010000 */
[----:B0-----:R-:W-:Y:S01]  /*7430*/  FADD.FTZ R75, R55, R0 ;  /* 0x00000000374b7221 */ /* 0x001fe20000010000 */
[----:B------:R-:W-:-:S02]  /*7440*/  FADD.FTZ R0, R40, R3 ;  /* 0x0000000328007221 */ /* 0x000fc40000010000 */
[----:B------:R-:W0:Y:S01]  /*7450*/  MUFU.EX2 R72, R72 ;  /* 0x0000004800487308 */ /* 0x000e220000000800 */
[----:B-1----:R-:W-:-:S01]  /*7460*/  FADD.FTZ R78, R68, R75 ;  /* 0x0000004b444e7221 */ /* 0x002fc20000010000 */
[----:B------:R-:W-:-:S03]  /*7470*/  FADD.FTZ R3, R57, R0 ;  /* 0x0000000039037221 */ /* 0x000fc60000010000 */
[----:B---3--:R-:W-:Y:S01]  /*7480*/  FADD.FTZ R75, R77, R78 ;  /* 0x0000004e4d4b7221 */ /* 0x008fe20000010000 */
[----:B------:R-:W-:-:S02]  /*7490*/  FADD.FTZ R0, R32, R3 ;  /* 0x0000000320007221 */ /* 0x000fc40000010000 */
[----:B------:R-:W1:Y:S01]  /*74a0*/  MUFU.EX2 R81, R81 ;  /* 0x0000005100517308 */ /* 0x000e620000000800 */
[----:B----4-:R-:W-:-:S01]  /*74b0*/  FADD.FTZ R78, R70, R75 ;  /* 0x0000004b464e7221 */ /* 0x010fc20000010000 */
[----:B------:R-:W-:-:S03]  /*74c0*/  FADD.FTZ R3, R61, R0 ;  /* 0x000000003d037221 */ /* 0x000fc60000010000 */
[----:B-----5:R-:W-:Y:S01]  /*74d0*/  FADD.FTZ R75, R63, R78 ;  /* 0x0000004e3f4b7221 */ /* 0x020fe20000010000 */
[----:B------:R-:W-:-:S02]  /*74e0*/  FADD.FTZ R0, R28, R3 ;  /* 0x000000031c007221 */ /* 0x000fc40000010000 */
[----:B------:R-:W2:Y:S01]  /*74f0*/  MUFU.EX2 R76, R76 ;  /* 0x0000004c004c7308 */ /* 0x000ea20000000800 */
[----:B0-----:R-:W-:-:S01]  /*7500*/  FADD.FTZ R78, R72, R75 ;  /* 0x0000004b484e7221 */ /* 0x001fc20000010000 */
[----:B------:R-:W-:-:S06]  /*7510*/  FADD.FTZ R0, R65, R0 ;  /* 0x0000000041007221 */ /* 0x000fcc0000010000 */
[----:B------:R-:W0:Y:S01]  /*7520*/  MUFU.EX2 R71, R71 ;  /* 0x0000004700477308 */ /* 0x000e220000000800 */
[----:B-1----:R-:W-:-:S07]  /*7530*/  FADD.FTZ R3, R81, R78 ;  /* 0x0000004e51037221 */ /* 0x002fce0000010000 */
[----:B------:R-:W1:Y:S01]  /*7540*/  MUFU.EX2 R74, R74 ;  /* 0x0000004a004a7308 */ /* 0x000e620000000800 */
[----:B--2---:R-:W-:-:S04]  /*7550*/  FADD.FTZ R3, R76, R3 ;  /* 0x000000034c037221 */ /* 0x004fc80000010000 */
[----:B------:R-:W-:-:S03]  /*7560*/  FADD.FTZ R78, R80, R3 ;  /* 0x00000003504e7221 */ /* 0x000fc60000010000 */
[----:B------:R2:W3:Y:S08]  /*7570*/  MUFU.EX2 R82, R49 ;  /* 0x0000003100527308 */ /* 0x0004f00000000800 */
[----:B------:R-:W4:Y:S01]  /*7580*/  MUFU.EX2 R46, R46 ;  /* 0x0000002e002e7308 */ /* 0x000f220000000800 */
[----:B--2---:R-:W-:-:S04]  /*7590*/  FADD.FTZ R49, R25, R0 ;  /* 0x0000000019317221 */ /* 0x004fc80000010000 */
[----:B------:R-:W-:Y:S01]  /*75a0*/  FADD.FTZ R0, R42, R49 ;  /* 0x000000312a007221 */ /* 0x000fe20000010000 */
[----:B0-----:R-:W-:-:S02]  /*75b0*/  FADD.FTZ R49, R71, R78 ;  /* 0x0000004e47317221 */ /* 0x001fc40000010000 */
[----:B------:R-:W0:Y:S01]  /*75c0*/  MUFU.EX2 R79, R79 ;  /* 0x0000004f004f7308 */ /* 0x000e220000000800 */
[----:B------:R-:W-:-:S01]  /*75d0*/  FADD.FTZ R3, R29, R0 ;  /* 0x000000001d037221 */ /* 0x000fc20000010000 */
[----:B-1----:R-:W-:-:S03]  /*75e0*/  FADD.FTZ R49, R74, R49 ;  /* 0x000000314a317221 */ /* 0x002fc60000010000 */
[----:B------:R-:W-:Y:S01]  /*75f0*/  FADD.FTZ R0, R44, R3 ;  /* 0x000000032c007221 */ /* 0x000fe20000010000 */
[----:B---3--:R-:W-:-:S02]  /*7600*/  FADD.FTZ R49, R82, R49 ;  /* 0x0000003152317221 */ /* 0x008fc40000010000 */
[----:B------:R-:W1:Y:S01]  /*7610*/  MUFU.EX2 R37, R37 ;  /* 0x0000002500257308 */ /* 0x000e620000000800 */
[----:B------:R-:W-:-:S04]  /*7620*/  FADD.FTZ R3, R33, R0 ;  /* 0x0000000021037221 */ /* 0x000fc80000010000 */
[----:B----4-:R-:W-:-:S03]  /*7630*/  FADD.FTZ R0, R46, R3 ;  /* 0x000000032e007221 */ /* 0x010fc60000010000 */
        /* <DEDUP_REMOVED lines=11> */
[----:B--2---:R-:W-:-:S04]  /*76f0*/  FADD.FTZ R3, R41, R0 ;  /* 0x0000000029037221 */ /* 0x004fc80000010000 */
[----:B------:R-:W-:Y:S01]  /*7700*/  FADD.FTZ R3, R8, R3 ;  /* 0x0000000308037221 */ /* 0x000fe20000010000 */
[----:B0-----:R-:W-:-:S04]  /*7710*/  FADD.FTZ R49, R78, R49 ;  /* 0x000000314e317221 */ /* 0x001fc80000010000 */
[----:B-1----:R-:W-:Y:S01]  /*7720*/  FADD.FTZ R0, R50, R49 ;  /* 0x0000003132007221 */ /* 0x002fe20000010000 */
[----:B------:R-:W-:Y:S06]  /*7730*/  @!P0 BRA `(.L_x_1032) ;  /* 0x0000000000048947 */ /* 0x000fec0003800000 */
[----:B------:R-:W-:Y:S01]  /*7740*/  BPT.TRAP 0x1 ;  /* 0x000000040000795c */ /* 0x000fe20000300000 */
.L_x_1032:
[----:B------:R-:W-:Y:S01]  /*7750*/  ULEA UR6, UR32, UR38, 0x3 ;  /* 0x0000002620067291 */ /* 0x000fe2000f8e183f */
[----:B------:R-:W-:Y:S01]  /*7760*/  ISETP.GT.AND P1, PT, R12, R9, PT ;  /* 0x000000090c00720c */ /* 0x000fe20003f24270 */
[----:B------:R-:W-:Y:S01]  /*7770*/  UMOV UR33, UR37 ;  /* 0x0000002500217c82 */ /* 0x000fe20008000000 */
[----:B------:R-:W-:Y:S01]  /*7780*/  F2FP.SATFINITE.E4M3.F32.PACK_AB_MERGE_C R13, R20, R13, RZ ;  /* 0x0000000d140d723e */ /* 0x000fe200048070ff */
[----:B------:R-:W-:Y:S01]  /*7790*/  UIADD3 UR6, UR6, 0x22860, URZ ;  /* 0x0002286006067890 */ /* 0x000fe2000fffe03f */
[----:B------:R-:W-:Y:S01]  /*77a0*/  F2FP.SATFINITE.E4M3.F32.PACK_AB_MERGE_C R21, R26, R21, RZ ;  /* 0x000000151a15723e */ /* 0x000fe200048070ff */
[----:B------:R-:W-:Y:S01]  /*77b0*/  UMOV UR32, UR36 ;  /* 0x0000002400207c82 */ /* 0x000fe20008000000 */
[----:B------:R-:W-:Y:S01]  /*77c0*/  F2FP.SATFINITE.E4M3.F32.PACK_AB_MERGE_C R10, R55, R10, RZ ;  /* 0x0000000a370a723e */ /* 0x000fe200048070ff */
[----:B------:R-:W-:Y:S01]  /*77d0*/  UPRMT UR6, UR40, 0x654, UR6 ;  /* 0x0000065428067896 */ /* 0x000fe20008000006 */
[----:B------:R-:W-:Y:S01]  /*77e0*/  F2FP.SATFINITE.E4M3.F32.PACK_AB_MERGE_C R8, R8, R41, RZ ;  /* 0x000000290808723e */ /* 0x000fe200048070ff */
[----:B------:R-:W-:Y:S01]  /*77f0*/  FMUL.FTZ R88, R88, R69 ;  /* 0x0000004558587220 */ /* 0x000fe20000410000 */
[----:B------:R-:W-:Y:S01]  /*7800*/  F2FP.SATFINITE.E4M3.F32.PACK_AB_MERGE_C R27, R54, R27, RZ ;  /* 0x0000001b361b723e */ /* 0x000fe200048070ff */
[----:B------:R-:W-:Y:S01]  /*7810*/  FMUL.FTZ R89, R89, R69 ;  /* 0x0000004559597220 */ /* 0x000fe20000410000 */
[----:B------:R-:W-:Y:S01]  /*7820*/  F2FP.SATFINITE.E4M3.F32.PACK_AB_MERGE_C R35, R58, R35, RZ ;  /* 0x000000233a23723e */ /* 0x000fe200048070ff */
[-C--:B------:R-:W-:Y:S01]  /*7830*/  FMUL.FTZ R92, R92, R69.reuse ;  /* 0x000000455c5c7220 */ /* 0x080fe20000410000 */
[----:B------:R-:W-:Y:S01]  /*7840*/  F2FP.SATFINITE.E4M3.F32.PACK_AB_MERGE_C R34, R59, R34, RZ ;  /* 0x000000223b22723e */ /* 0x000fe200048070ff */
[----:B------:R-:W-:Y:S01]  /*7850*/  FMUL.FTZ R93, R93, R69 ;  /* 0x000000455d5d7220 */ /* 0x000fe20000410000 */
[----:B------:R-:W-:Y:S01]  /*7860*/  F2FP.SATFINITE.E4M3.F32.PACK_AB_MERGE_C R43, R62, R43, RZ ;  /* 0x0000002b3e2b723e */ /* 0x000fe200048070ff */
[----:B------:R-:W-:Y:S01]  /*7870*/  SYNCS.ARRIVE.TRANS64.RED.A1T0 RZ, [UR6], RZ ;  /* 0x000000ffffff79a7 */ /* 0x000fe20008100406 */
        /* <DEDUP_REMOVED lines=15> */
[----:B------:R-:W-:Y:S01]  /*7970*/  FMUL.FTZ R109, R109, R69 ;  /* 0x000000456d6d7220 */ /* 0x000fe20000410000 */
[----:B------:R-:W-:Y:S01]  /*7980*/  F2FP.SATFINITE.E4M3.F32.PACK_AB_MERGE_C R163, R64, R47, R10 ;  /* 0x0000002f40a3723e */ /* 0x000fe2000480700a */
[----:B------:R-:W-:Y:S01]  /*7990*/  FMUL.FTZ R112, R112, R69 ;  /* 0x0000004570707220 */ /* 0x000fe20000410000 */
[----:B------:R-:W-:Y:S01]  /*79a0*/  F2FP.SATFINITE.E4M3.F32.PACK_AB_MERGE_C R154, R48, R37, R8 ;  /* 0x00000025309a723e */ /* 0x000fe20004807008 */
[-C--:B------:R-:W-:Y:S01]  /*79b0*/  FMUL.FTZ R113, R113, R69.reuse ;  /* 0x0000004571717220 */ /* 0x080fe20000410000 */
[----:B------:R-:W-:Y:S01]  /*79c0*/  F2FP.SATFINITE.E4M3.F32.PACK_AB_MERGE_C R164, R11, R14, R13 ;  /* 0x0000000e0ba4723e */ /* 0x000fe2000480700d */
[----:B------:R-:W-:Y:S01]  /*79d0*/  FMUL.FTZ R116, R116, R69 ;  /* 0x0000004574747220 */ /* 0x000fe20000410000 */
[----:B------:R-:W-:Y:S01]  /*79e0*/  F2FP.SATFINITE.E4M3.F32.PACK_AB_MERGE_C R165, R52, R73, R27 ;  /* 0x0000004934a5723e */ /* 0x000fe2000480701b */
        /* <DEDUP_REMOVED lines=8> */
[-C--:B------:R-:W-:Y:S01]  /*7a70*/  FMUL.FTZ R125, R125, R69.reuse ;  /* 0x000000457d7d7220 */ /* 0x080fe20000410000 */
        /* <DEDUP_REMOVED lines=52> */
[----:B------:R-:W-:-:S02]  /*7dc0*/  VIADD R12, R12, 0xffffffff ;  /* 0xffffffff0c0c7836 */ /* 0x000fc40000000000 */
[----:B------:R-:W-:Y:S02]  /*7dd0*/  IMAD.MOV.U32 R10, RZ, RZ, R7 ;  /* 0x000000ffff0a7224 */ /* 0x000fe400078e0007 */
[----:B------:R-:W-:Y:S01]  /*7de0*/  IMAD.MOV.U32 R8, RZ, RZ, R4 ;  /* 0x000000ffff087224 */ /* 0x000fe200078e0004 */
[----:B------:R-:W-:Y:S06]  /*7df0*/  @P1 BRA `(.L_x_1033) ;  /* 0xffffffd000241947 */ /* 0x000fec000383ffff */
.L_x_1014:
[----:B------:R-:W-:Y:S01]  /*7e00*/  UISETP.NE.AND UP1, UPT, UR46, URZ, UPT ;  /* 0x0000003f2e00728c */ /* 0x000fe2000bf25270 */
[----:B------:R-:W-:Y:S01]  /*7e10*/  IADD3 R6, -R6, 0x1, RZ ;  /* 0x0000000106067810 */ /* 0x000fe20007ffe1ff */
[----:B------:R-:W-:Y:S02]  /*7e20*/  UISETP.NE.AND UP0, UPT, UR45, URZ, UPT ;  /* 0x0000003f2d00728c */ /* 0x000fe4000bf05270 */
[----:B------:R-:W-:Y:S02]  /*7e30*/  UIADD3 UR10, UR42, 0x7f, URZ ;  /* 0x0000007f2a0a7890 */ /* 0x000fe4000fffe03f */
[----:B------:R-:W-:Y:S02]  /*7e40*/  IMAD R5, R5, UR41, R6 ;  /* 0x0000002905057c24 */ /* 0x000fe4000f8e0206 */
[----:B------:R-:W-:-:S03]  /*7e50*/  PLOP3.LUT P1, PT, PT, PT, UP0, 0x40, 0x0 ;  /* 0x000000000000781c */ /* 0x000fc60003f2e808 */
[----:B------:R-:W-:Y:S01]  /*7e60*/  @UP1 ULDC UR6, c[0x0][0x44c] ;  /* 0x0001130000061ab9 */ /* 0x000fe20000000800 */
[----:B------:R-:W-:Y:S01]  /*7e70*/  @UP1 ULDC UR11, c[0x0][0x450] ;  /* 0x00011400000b1ab9 */ /* 0x000fe20000000800 */
[----:B------:R-:W-:-:S04]  /*7e80*/  UIMAD.WIDE.U32 UR6, UR10, UR6, URZ ;  /* 0x000000060a0672a5 */ /* 0x000fc8000f8e003f */
[----:B------:R-:W-:-:S06]  /*7e90*/  @UP1 USHF.R.U32.HI UR10, URZ, UR11, UR7 ;  /* 0x0000000b3f0a1299 */ /* 0x000fcc0008011607 */
[----:B------:R-:W-:-:S04]  /*7ea0*/  VIADD R5, R5, UR10 ;  /* 0x0000000a05057c36 */ /* 0x000fc80008000000 */
[----:B------:R-:W-:Y:S01]  /*7eb0*/  VIADD R6, R5, -UR30 ;  /* 0x8000001e05067c36 */ /* 0x000fe20008000000 */
[----:B------:R-:W-:Y:S06]  /*7ec0*/  @P1 BRA `(.L_x_1034) ;  /* 0x0000000000441947 */ /* 0x000fec0003800000 */
[----:B------:R-:W-:-:S13]  /*7ed0*/  ISETP.GT.AND P1, PT, R5, -0x1, PT ;  /* 0xffffffff0500780c */ /* 0x000fda0003f24270 */
[----:B------:R-:W-:Y:S05]  /*7ee0*/  @P1 BRA `(.L_x_1035) ;  /* 0x0000000000201947 */ /* 0x000fea0003800000 */
[----:B------:R-:W0:Y:S01]  /*7ef0*/  LDC R10, c[0x0][0x9e4] ;  /* 0x00027900ff0a7b82 */ /* 0x000e220000000800 */
[----:B------:R-:W-:Y:S02]  /*7f00*/  LOP3.LUT R5, RZ, R5, RZ, 0x33, !PT ;  /* 0x00000005ff057212 */ /* 0x000fe400078e33ff */
[----:B0-----:R-:W-:-:S13]  /*7f10*/  ISETP.NE.AND P1, PT, R10, 0x1, PT ;  /* 0x000000010a00780c */ /* 0x001fda0003f25270 */
[----:B------:R-:W0:Y:S02]  /*7f20*/  @P1 LDC.64 R8, c[0x0][0x9e8] ;  /* 0x00027a00ff081b82 */ /* 0x000e240000000a00 */
[----:B0-----:R-:W-:-:S05]  /*7f30*/  @P1 IMAD.HI.U32 R8, R5, R8, RZ ;  /* 0x0000000805081227 */ /* 0x001fca00078e00ff */
[----:B------:R-:W-:-:S04]  /*7f40*/  @P1 SHF.R.U32.HI R5, RZ, R9, R8 ;  /* 0x00000009ff051219 */ /* 0x000fc80000011608 */
[----:B------:R-:W-:Y:S01]  /*7f50*/  LOP3.LUT R5, RZ, R5, RZ, 0x33, !PT ;  /* 0x00000005ff057212 */ /* 0x000fe200078e33ff */
[----:B------:R-:W-:Y:S06]  /*7f60*/  BRA `(.L_x_1036) ;  /* 0x0000000000147947 */ /* 0x000fec0003800000 */
.L_x_1035:
[----:B------:R-:W0:Y:S02]  /*7f70*/  LDC R10, c[0x0][0x9e4] ;  /* 0x00027900ff0a7b82 */ /* 0x000e240000000800 */
[----:B0-----:R-:W-:-:S13]  /*7f80*/  ISETP.NE.AND P1, PT, R10, 0x1, PT ;  /* 0x000000010a00780c */ /* 0x001fda0003f25270 */
[----:B------:R-:W0:Y:S02]  /*7f90*/  @P1 LDC.64 R8, c[0x0][0x9e8] ;  /* 0x00027a00ff081b82 */ /* 0x000e240000000a00 */
[----:B0-----:R-:W-:-:S05]  /*7fa0*/  @P1 IMAD.HI.U32 R8, R5, R8, RZ ;  /* 0x0000000805081227 */ /* 0x001fca00078e00ff */
[----:B------:R-:W-:-:S07]  /*7fb0*/  @P1 SHF.R.U32.HI R5, RZ, R9, R8 ;  /* 0x00000009ff051219 */ /* 0x000fce0000011608 */
.L_x_1036:
[----:B------:R-:W-:-:S05]  /*7fc0*/  IMAD R5, R5, R10, RZ ;  /* 0x0000000a05057224 */ /* 0x000fca00078e02ff */
[----:B------:R-:W-:-:S07]  /*7fd0*/  VIMNMX R6, R6, R5, !PT ;  /* 0x0000000506067248 */ /* 0x000fce0007fe0100 */
.L_x_1034:
[----:B------:R-:W-:-:S05]  /*7fe0*/  VIADD R6, R6, 0x7f ;  /* 0x0000007f06067836 */ /* 0x000fca0000000000 */
[----:B------:R-:W-:-:S04]  /*7ff0*/  SHF.R.S32.HI R5, RZ, 0x1f, R6 ;  /* 0x0000001fff057819 */ /* 0x000fc80000011406 */
[----:B------:R-:W-:-:S04]  /*8000*/  LEA.HI R5, R5, R6, RZ, 0x7 ;  /* 0x0000000605057211 */ /* 0x000fc800078f38ff */
[----:B------:R-:W-:-:S04]  /*8010*/  SHF.R.S32.HI R5, RZ, 0x7, R5 ;  /* 0x00000007ff057819 */ /* 0x000fc80000011405 */
[----:B------:R-:W-:-:S04]  /*8020*/  VIMNMX R5, R22, R5, !PT ;  /* 0x0000000516057248 */ /* 0x000fc80007fe0100 */
[----:B------:R-:W-:-:S13]  /*8030*/  ISETP.GE.AND P1, PT, R12, R5, PT ;  /* 0x000000050c00720c */ /* 0x000fda0003f26270 */
[----:B------:R-:W-:Y:S05]  /*8040*/  @!P1 BRA `(.L_x_1037) ;  /* 0x0000001c00a89947 */ /* 0x000fea0003800000 */
[----:B------:R-:W-:Y:S01]  /*8050*/  IMAD.MOV.U32 R8, RZ, RZ, R7 ;  /* 0x000000ffff087224 */ /* 0x000fe200078e0007 */
[----:B------:R-:W-:Y:S01]  /*8060*/  UMOV UR30, UR37 ;  /* 0x00000025001e7c82 */ /* 0x000fe20008000000 */
[----:B------:R-:W-:Y:S01]  /*8070*/  IMAD.MOV.U32 R9, RZ, RZ, R4 ;  /* 0x000000ffff097224 */ /* 0x000fe200078e0004 */
[----:B------:R-:W-:Y:S01]  /*8080*/  UMOV UR29, UR36 ;  /* 0x00000024001d7c82 */ /* 0x000fe20008000000 */
[----:B------:R-:W-:-:S07]  /*8090*/  IMAD.MOV.U32 R6, RZ, RZ, R12 ;  /* 0x000000ffff067224 */ /* 0x000fce00078e000c */
.L_x_1048:
[----:B------:R-:W-:Y:S01]  /*80a0*/  ISETP.NE.AND P2, PT, RZ, UR39, PT ;  /* 0x00000027ff007c0c */ /* 0x000fe2000bf45270 */
[----:B------:R-:W-:-:S04]  /*80b0*/  UISETP.NE.AND UP0, UPT, UR29, 0x1, UPT ;  /* 0x000000011d00788c */ /* 0x000fc8000bf05270 */
[----:B------:R-:W-:-:S04]  /*80c0*/  USEL UR37, URZ, 0x1, UP0 ;  /* 0x000000013f257887 */ /* 0x000fc80008000000 */
[----:B------:R-:W-:-:S04]  /*80d0*/  ULOP3.LUT UR37, UR30, UR37, URZ, 0x3c, !UPT ;  /* 0x000000251e257292 */ /* 0x000fc8000f8e3c3f */
[----:B------:R-:W-:Y:S08]  /*80e0*/  @P2 BRA `(.L_x_1038) ;  /* 0x0000000000382947 */ /* 0x000ff00003800000 */
[----:B------:R-:W-:Y:S05]  /*80f0*/  @!P0 BRA `(.L_x_1039) ;  /* 0x0000000000048947 */ /* 0x000fea0003800000 */
[----:B------:R-:W-:Y:S01]  /*8100*/  BPT.TRAP 0x1 ;  /* 0x000000040000795c */ /* 0x000fe20000300000 */
.L_x_1039:
        /* <DEDUP_REMOVED lines=9> */
.L_x_1040:
[----:B-1----:R-:W-:Y:S05]  /*81a0*/  @P1 BRA `(.L_x_1038) ;  /* 0x0000000000081947 */ /* 0x002fea0003800000 */
[----:B------:R-:W1:Y:S02]  /*81b0*/  SYNCS.PHASECHK.TRANS64.TRYWAIT P1, [UR6+0x22830], R4 ;  /* 0x02283004ff0075a7 */ /* 0x000e640008020146 */
[----:B-1----:R-:W-:Y:S05]  /*81c0*/  @!P1 BRA `(.L_x_1041) ;  /* 0x000000c400f09947 */ /* 0x002fea0003800000 */
.L_x_1038:
        /* <DEDUP_REMOVED lines=40> */
.L_x_1043:
[----:B------:R-:W-:Y:S01]  /*8450*/  ULEA UR6, UR29, UR38, 0x3 ;  /* 0x000000261d067291 */ /* 0x000fe2000f8e183f */
[----:B------:R-:W-:-:S05]  /*8460*/  IMAD.U32 R4, RZ, RZ, UR30 ;  /* 0x0000001eff047e24 */ /* 0x000fca000f8e00ff */
[----:B------:R-:W-:-:S04]  /*8470*/  SHF.L.U32 R4, R4, 0x1f, RZ ;  /* 0x0000001f04047819 */ /* 0x000fc800000006ff */
[----:B------:R0:W1:Y:S01]  /*8480*/  SYNCS.PHASECHK.TRANS64.TRYWAIT P1, [UR6+0x22850], R4 ;  /* 0x02285004ff0075a7 */ /* 0x0000620008020146 */
[----:B------:R-:W-:Y:S05]  /*8490*/  @!P0 BRA `(.L_x_1044) ;  /* 0x0000000000048947 */ /* 0x000fea0003800000 */
[----:B------:R-:W-:Y:S01]  /*84a0*/  BPT.TRAP 0x1 ;  /* 0x000000040000795c */ /* 0x000fe20000300000 */
.L_x_1044:
[----:B-1----:R-:W-:Y:S05]  /*84b0*/  @P1 BRA `(.L_x_1042) ;  /* 0x0000000000081947 */ /* 0x002fea0003800000 */
[----:B------:R-:W1:Y:S02]  /*84c0*/  SYNCS.PHASECHK.TRANS64.TRYWAIT P1, [UR6+0x22850], R4 ;  /* 0x02285004ff0075a7 */ /* 0x000e640008020146 */
[----:B-1----:R-:W-:Y:S05]  /*84d0*/  @!P1 BRA `(.L_x_1045) ;  /* 0x000000c400449947 */ /* 0x002fea0003800000 */
.L_x_1042:
        /* <DEDUP_REMOVED lines=31> */
.L_x_1046:
[----:B0-----:R-:W-:Y:S01]  /*86d0*/  FMNMX.FTZ R4, R24, R9, !PT ;  /* 0x0000000918047209 */ /* 0x001fe20007810000 */
        /* <DEDUP_REMOVED lines=75> */
[----:B------:R-:W-:Y:S01]  /*8b90*/  FFMA.FTZ R153, R2, R4, -8 ;  /* 0xc100000002997423 */ /* 0x000fe20000010004 */
[----:B------:R-:W-:-:S03]  /*8ba0*/  FADD.FTZ R9, -R4, R9 ;  /* 0x0000000904097221 */ /* 0x000fc60000010100 */
[C-C-:B------:R-:W-:Y:S01]  /*8bb0*/  FFMA.FTZ R21, R2.reuse, R37, -R153.reuse ;  /* 0x0000002502157223 */ /* 0x140fe20000010899 */
[----:B------:R-:W-:-:S01]  /*8bc0*/  FFMA.FTZ R37, R2, R53, -R153 ;  /* 0x0000003502257223 */ /* 0x000fc20000010899 */
[C---:B------:R-:W-:Y:S01]  /*8bd0*/  FMUL.FTZ R14, R2.reuse, R9 ;  /* 0x00000009020e7220 */ /* 0x040fe20000410000 */
[----:B------:R-:W-:-:S01]  /*8be0*/  FFMA.FTZ R53, R2, R69, -R153 ;  /* 0x0000004502357223 */ /* 0x000fc20000010899 */
[----:B------:R-:W-:Y:S01]  /*8bf0*/  FADD.FTZ R9, -R7, R8 ;  /* 0x0000000807097221 */ /* 0x000fe20000010100 */
[----:B------:R-:W-:-:S01]  /*8c00*/  FFMA.FTZ R69, R2, R7, -8 ;  /* 0xc100000002457423 */ /* 0x000fc20000010007 */
[C-C-:B------:R-:W-:Y:S01]  /*8c10*/  FFMA.FTZ R11, R2.reuse, R24, -R153.reuse ;  /* 0x00000018020b7223 */ /* 0x140fe20000010899 */
[----:B------:R-:W-:-:S01]  /*8c20*/  FFMA.FTZ R10, R2, R25, -R153 ;  /* 0x00000019020a7223 */ /* 0x000fc20000010899 */
[C---:B------:R-:W-:Y:S01]  /*8c30*/  FMUL.FTZ R9, R2.reuse, R9 ;  /* 0x0000000902097220 */ /* 0x040fe20000410000 */
[----:B------:R-:W-:-:S01]  /*8c40*/  FFMA.FTZ R26, R2, R26, -R69 ;  /* 0x0000001a021a7223 */ /* 0x000fc20000010845 */
[C---:B------:R-:W-:Y:S01]  /*8c50*/  FFMA.FTZ R27, R2.reuse, R27, -R69 ;  /* 0x0000001b021b7223 */ /* 0x040fe20000010845 */
[----:B------:R0:W-:Y:S01]  /*8c60*/  MUFU.EX2 R8, R14 ;  /* 0x0000000e00087308 */ /* 0x0001e20000000800 */
[----:B------:R-:W-:-:S01]  /*8c70*/  FFMA.FTZ R12, R2, R28, -R153 ;  /* 0x0000001c020c7223 */ /* 0x000fc20000010899 */
[C---:B------:R-:W-:Y:S01]  /*8c80*/  FFMA.FTZ R30, R2.reuse, R30, -R69 ;  /* 0x0000001e021e7223 */ /* 0x040fe20000010845 */
[----:B------:R-:W-:-:S01]  /*8c90*/  FFMA.FTZ R13, R2, R29, -R153 ;  /* 0x0000001d020d7223 */ /* 0x000fc20000010899 */
[C-C-:B------:R-:W-:Y:S01]  /*8ca0*/  FFMA.FTZ R31, R2.reuse, R31, -R69.reuse ;  /* 0x0000001f021f7223 */ /* 0x140fe20000010845 */
[----:B------:R-:W-:-:S01]  /*8cb0*/  FFMA.FTZ R34, R2, R34, -R69 ;  /* 0x0000002202227223 */ /* 0x000fc20000010845 */
[C---:B------:R-:W-:Y:S01]  /*8cc0*/  FFMA.FTZ R15, R2.reuse, R33, -R153 ;  /* 0x00000021020f7223 */ /* 0x040fe20000010899 */
[----:B------:R-:W-:-:S01]  /*8cd0*/  FFMA.FTZ R35, R2, R35, -R69 ;  /* 0x0000002302237223 */ /* 0x000fc20000010845 */
[----:B------:R-:W1:Y:S01]  /*8ce0*/  MUFU.EX2 R11, R11 ;  /* 0x0000000b000b7308 */ /* 0x000e620000000800 */
[----:B0-----:R-:W-:-:S01]  /*8cf0*/  FFMA.FTZ R14, R2, R32, -R153 ;  /* 0x00000020020e7223 */ /* 0x001fc20000010899 */
[C-C-:B------:R-:W-:Y:S01]  /*8d00*/  FFMA.FTZ R20, R2.reuse, R36, -R153.reuse ;  /* 0x0000002402147223 */ /* 0x140fe20000010899 */
[----:B------:R-:W-:-:S01]  /*8d10*/  FFMA.FTZ R29, R2, R45, -R153 ;  /* 0x0000002d021d7223 */ /* 0x000fc20000010899 */
[C---:B------:R-:W-:Y:S01]  /*8d20*/  FFMA.FTZ R38, R2.reuse, R38, -R69 ;  /* 0x0000002602267223 */ /* 0x040fe20000010845 */
[----:B------:R-:W-:-:S01]  /*8d30*/  FFMA.FTZ R45, R2, R61, -R153 ;  /* 0x0000003d022d7223 */ /* 0x000fc20000010899 */
[C-C-:B------:R-:W-:Y:S01]  /*8d40*/  FFMA.FTZ R61, R2.reuse, R77, -R153.reuse ;  /* 0x0000004d023d7223 */ /* 0x140fe20000010899 */
[----:B------:R-:W-:-:S01]  /*8d50*/  FFMA.FTZ R24, R2, R40, -R153 ;  /* 0x0000002802187223 */ /* 0x000fc20000010899 */
[----:B------:R-:W-:Y:S01]  /*8d60*/  MUFU.EX2 R9, R9 ;  /* 0x0000000900097308 */ /* 0x000fe20000000800 */
[----:B------:R-:W-:-:S01]  /*8d70*/  FFMA.FTZ R39, R2, R39, -R69 ;  /* 0x0000002702277223 */ /* 0x000fc20000010845 */
[C-C-:B------:R-:W-:Y:S01]  /*8d80*/  FFMA.FTZ R40, R2.reuse, R56, -R153.reuse ;  /* 0x0000003802287223 */ /* 0x140fe20000010899 */
[----:B------:R-:W-:-:S01]  /*8d90*/  FFMA.FTZ R56, R2, R72, -R153 ;  /* 0x0000004802387223 */ /* 0x000fc20000010899 */
[C---:B------:R-:W-:Y:S01]  /*8da0*/  FFMA.FTZ R42, R2.reuse, R42, -R69 ;  /* 0x0000002a022a7223 */ /* 0x040fe20000010845 */
[----:B------:R-:W-:-:S01]  /*8db0*/  FFMA.FTZ R25, R2, R41, -R153 ;  /* 0x0000002902197223 */ /* 0x000fc20000010899 */
[C---:B------:R-:W-:Y:S01]  /*8dc0*/  FFMA.FTZ R43, R2.reuse, R43, -R69 ;  /* 0x0000002b022b7223 */ /* 0x040fe20000010845 */
[----:B------:R-:W-:-:S01]  /*8dd0*/  FFMA.FTZ R28, R2, R44, -R153 ;  /* 0x0000002c021c7223 */ /* 0x000fc20000010899 */
[----:B------:R-:W0:Y:S01]  /*8de0*/  MUFU.EX2 R26, R26 ;  /* 0x0000001a001a7308 */ /* 0x000e220000000800 */
[----:B-1----:R-:W-:-:S01]  /*8df0*/  FFMA.FTZ R3, R8, R3, R11 ;  /* 0x0000000308037223 */ /* 0x002fc2000001000b */
[C-C-:B------:R-:W-:Y:S01]  /*8e00*/  FFMA.FTZ R46, R2.reuse, R46, -R69.reuse ;  /* 0x0000002e022e7223 */ /* 0x140fe20000010845 */
[----:B------:R-:W-:-:S01]  /*8e10*/  FFMA.FTZ R47, R2, R47, -R69 ;  /* 0x0000002f022f7223 */ /* 0x000fc20000010845 */
[C---:B------:R-:W-:Y:S01]  /*8e20*/  FFMA.FTZ R32, R2.reuse, R48, -R153 ;  /* 0x0000003002207223 */ /* 0x040fe20000010899 */
[----:B------:R-:W-:-:S01]  /*8e30*/  FFMA.FTZ R50, R2, R50, -R69 ;  /* 0x0000003202327223 */ /* 0x000fc20000010845 */
[C---:B------:R-:W-:Y:S01]  /*8e40*/  FFMA.FTZ R33, R2.reuse, R49, -R153 ;  /* 0x0000003102217223 */ /* 0x040fe20000010899 */
[----:B------:R-:W-:-:S01]  /*8e50*/  FFMA.FTZ R51, R2, R51, -R69 ;  /* 0x0000003302337223 */ /* 0x000fc20000010845 */
[----:B------:R-:W1:Y:S01]  /*8e60*/  MUFU.EX2 R10, R10 ;  /* 0x0000000a000a7308 */ /* 0x000e620000000800 */
[----:B------:R-:W-:-:S01]  /*8e70*/  FFMA.FTZ R36, R2, R52, -R153 ;  /* 0x0000003402247223 */ /* 0x000fc20000010899 */
[C-C-:B------:R-:W-:Y:S01]  /*8e80*/  FFMA.FTZ R54, R2.reuse, R54, -R69.reuse ;  /* 0x0000003602367223 */ /* 0x140fe20000010845 */
[----:B------:R-:W-:-:S01]  /*8e90*/  FFMA.FTZ R55, R2, R55, -R69 ;  /* 0x0000003702377223 */ /* 0x000fc20000010845 */
[C---:B------:R-:W-:Y:S01]  /*8ea0*/  FFMA.FTZ R58, R2.reuse, R58, -R69 ;  /* 0x0000003a023a7223 */ /* 0x040fe20000010845 */
[----:B------:R-:W-:-:S01]  /*8eb0*/  FFMA.FTZ R41, R2, R57, -R153 ;  /* 0x0000003902297223 */ /* 0x000fc20000010899 */
[C---:B------:R-:W-:Y:S01]  /*8ec0*/  FFMA.FTZ R59, R2.reuse, R59, -R69 ;  /* 0x0000003b023b7223 */ /* 0x040fe20000010845 */
[----:B------:R-:W-:-:S01]  /*8ed0*/  FFMA.FTZ R44, R2, R60, -R153 ;  /* 0x0000003c022c7223 */ /* 0x000fc20000010899 */
[----:B------:R-:W2:Y:S01]  /*8ee0*/  MUFU.EX2 R27, R27 ;  /* 0x0000001b001b7308 */ /* 0x000ea20000000800 */
[----:B0-----:R-:W-:-:S01]  /*8ef0*/  FFMA.FTZ R0, R9, R0, R26 ;  /* 0x0000000009007223 */ /* 0x001fc2000001001a */
[C-C-:B------:R-:W-:Y:S01]  /*8f00*/  FFMA.FTZ R62, R2.reuse, R62, -R69.reuse ;  /* 0x0000003e023e7223 */ /* 0x140fe20000010845 */
[----:B------:R-:W-:-:S01]  /*8f10*/  FFMA.FTZ R63, R2, R63, -R69 ;  /* 0x0000003f023f7223 */ /* 0x000fc20000010845 */
[C---:B------:R-:W-:Y:S01]  /*8f20*/  FFMA.FTZ R48, R2.reuse, R64, -R153 ;  /* 0x0000004002307223 */ /* 0x040fe20000010899 */
[----:B------:R-:W-:-:S01]  /*8f30*/  FFMA.FTZ R66, R2, R66, -R69 ;  /* 0x0000004202427223 */ /* 0x000fc20000010845 */
[C---:B------:R-:W-:Y:S01]  /*8f40*/  FFMA.FTZ R49, R2.reuse, R65, -R153 ;  /* 0x0000004102317223 */ /* 0x040fe20000010899 */
[----:B------:R-:W-:-:S01]  /*8f50*/  FFMA.FTZ R67, R2, R67, -R69 ;  /* 0x0000004302437223 */ /* 0x000fc20000010845 */
[----:B------:R-:W0:Y:S01]  /*8f60*/  MUFU.EX2 R12, R12 ;  /* 0x0000000c000c7308 */ /* 0x000e220000000800 */
[----:B-1----:R-:W-:-:S01]  /*8f70*/  FADD.FTZ R3, R10, R3 ;  /* 0x000000030a037221 */ /* 0x002fc20000010000 */
[C---:B------:R-:W-:Y:S01]  /*8f80*/  FFMA.FTZ R52, R2.reuse, R68, -R153 ;  /* 0x0000004402347223 */ /* 0x040fe20000010899 */
[----:B------:R-:W-:-:S01]  /*8f90*/  FFMA.FTZ R71, R2, R71, -R69 ;  /* 0x0000004702477223 */ /* 0x000fc20000010845 */
[C---:B------:R-:W-:Y:S01]  /*8fa0*/  FFMA.FTZ R75, R2.reuse, R75, -R69 ;  /* 0x0000004b024b7223 */ /* 0x040fe20000010845 */
[----:B------:R-:W-:-:S01]  /*8fb0*/  FFMA.FTZ R60, R2, R76, -R153 ;  /* 0x0000004c023c7223 */ /* 0x000fc20000010899 */
[C---:B------:R-:W-:Y:S01]  /*8fc0*/  FFMA.FTZ R57, R2.reuse, R73, -R153 ;  /* 0x0000004902397223 */ /* 0x040fe20000010899 */
[----:B------:R-:W-:-:S01]  /*8fd0*/  FFMA.FTZ R78, R2, R78, -R69 ;  /* 0x0000004e024e7223 */ /* 0x000fc20000010845 */
[----:B------:R-:W1:Y:S01]  /*8fe0*/  MUFU.EX2 R30, R30 ;  /* 0x0000001e001e7308 */ /* 0x000e620000000800 */
[----:B--2---:R-:W-:-:S01]  /*8ff0*/  FADD.FTZ R77, R27, R0 ;  /* 0x000000001b4d7221 */ /* 0x004fc20000010000 */
[C---:B------:R-:W-:Y:S01]  /*9000*/  FFMA.FTZ R79, R2.reuse, R79, -R69 ;  /* 0x0000004f024f7223 */ /* 0x040fe20000010845 */
[----:B------:R-:W-:-:S01]  /*9010*/  FFMA.FTZ R65, R2, R81, -R153 ;  /* 0x0000005102417223 */ /* 0x000fc20000010899 */
[C---:B------:R-:W-:Y:S01]  /*9020*/  FFMA.FTZ R64, R2.reuse, R80, -R153 ;  /* 0x0000005002407223 */ /* 0x040fe20000010899 */
[----:B------:R-:W-:-:S01]  /*9030*/  FFMA.FTZ R82, R2, R82, -R69 ;  /* 0x0000005202527223 */ /* 0x000fc20000010845 */
[C---:B------:R-:W-:Y:S01]  /*9040*/  FFMA.FTZ R83, R2.reuse, R83, -R69 ;  /* 0x0000005302537223 */ /* 0x040fe20000010845 */
[----:B------:R-:W-:-:S01]  /*9050*/  FFMA.FTZ R68, R2, R84, -R153 ;  /* 0x0000005402447223 */ /* 0x000fc20000010899 */
[----:B------:R-:W2:Y:S01]  /*9060*/  MUFU.EX2 R13, R13 ;  /* 0x0000000d000d7308 */ /* 0x000ea20000000800 */
[----:B0-----:R-:W-:-:S01]  /*9070*/  FADD.FTZ R0, R12, R3 ;  /* 0x000000030c007221 */ /* 0x001fc20000010000 */
[C---:B------:R-:W-:Y:S01]  /*9080*/  FFMA.FTZ R86, R2.reuse, R86, -R69 ;  /* 0x0000005602567223 */ /* 0x040fe20000010845 */
[----:B------:R-:W-:-:S05]  /*9090*/  FFMA.FTZ R73, R2, R85, -R153 ;  /* 0x0000005502497223 */ /* 0x000fca0000010899 */
        /* <DEDUP_REMOVED lines=21> */
[----:B--2---:R-:W-:-:S01]  /*91f0*/  FADD.FTZ R77, R39, R72 ;  /* 0x00000048274d7221 */ /* 0x004fc20000010000 */
[----:B------:R-:W-:-:S06]  /*9200*/  FFMA.FTZ R72, R2, R70, -R69 ;  /* 0x0000004602487223 */ /* 0x000fcc0000010845 */
        /* <DEDUP_REMOVED lines=15> */
[----:B-1----:R-:W-:-:S01]  /*9300*/  FADD.FTZ R77, R47, R70 ;  /* 0x000000462f4d7221 */ /* 0x002fc20000010000 */
[C-C-:B------:R-:W-:Y:S01]  /*9310*/  FFMA.FTZ R70, R2.reuse, R74, -R69.reuse ;  /* 0x0000004a02467223 */ /* 0x140fe20000010845 */
[----:B------:R-:W-:-:S05]  /*9320*/  FFMA.FTZ R69, R2, R87, -R69 ;  /* 0x0000005702457223 */ /* 0x000fca0000010845 */
        /* <DEDUP_REMOVED lines=26> */
[----:B------:R-:W-:Y:S01]  /*94d0*/  MUFU.EX2 R63, R63 ;  /* 0x0000003f003f7308 */ /* 0x000fe20000000800 */
[----:B0-----:R-:W-:-:S07]  /*94e0*/  FADD.FTZ R74, R62, R77 ;  /* 0x0000004d3e4a7221 */ /* 0x001fce0000010000 */
[----:B------:R-:W0:Y:S01]  /*94f0*/  MUFU.EX2 R48, R48 ;  /* 0x0000003000307308 */ /* 0x000e220000000800 */
[----:B-1----:R-:W-:-:S07]  /*9500*/  FADD.FTZ R3, R45, R0 ;  /* 0x000000002d037221 */ /* 0x002fce0000010000 */
        /* <DEDUP_REMOVED lines=9> */
[----:B------:R-:W0:Y:S08]  /*95a0*/  MUFU.EX2 R76, R71 ;  /* 0x00000047004c7308 */ /* 0x000e300000000800 */
[----:B------:R2:W-:Y:S01]  /*95b0*/  MUFU.EX2 R71, R75 ;  /* 0x0000004b00477308 */ /* 0x0005e20000000800 */
[----:B-1----:R-:W-:-:S07]  /*95c0*/  FADD.FTZ R3, R53, R0 ;  /* 0x0000000035037221 */ /* 0x002fce0000010000 */
[----:B------:R-:W1:Y:S01]  /*95d0*/  MUFU.EX2 R56, R56 ;  /* 0x0000003800387308 */ /* 0x000e620000000800 */
[----:B--2---:R-:W-:-:S04]  /*95e0*/  FADD.FTZ R75, R63, R74 ;  /* 0x0000004a3f4b7221 */ /* 0x004fc80000010000 */
[----:B------:R-:W-:-:S03]  /*95f0*/  FADD.FTZ R74, R66, R75 ;  /* 0x0000004b424a7221 */ /* 0x000fc60000010000 */
[----:B------:R-:W2:Y:S01]  /*9600*/  MUFU.EX2 R70, R70 ;  /* 0x0000004600467308 */ /* 0x000ea20000000800 */
[----:B------:R-:W-:-:S04]  /*9610*/  FADD.FTZ R75, R67, R74 ;  /* 0x0000004a434b7221 */ /* 0x000fc80000010000 */
[----:B------:R-:W-:-:S03]  /*9620*/  FADD.FTZ R75, R72, R75 ;  /* 0x0000004b484b7221 */ /* 0x000fc60000010000 */
[----:B------:R-:W3:Y:S01]  /*9630*/  MUFU.EX2 R57, R57 ;  /* 0x0000003900397308 */ /* 0x000ee20000000800 */
[----:B0-----:R-:W-:-:S01]  /*9640*/  FADD.FTZ R75, R76, R75 ;  /* 0x0000004b4c4b7221 */ /* 0x001fc20000010000 */
[----:B-1----:R-:W-:-:S06]  /*9650*/  FADD.FTZ R0, R56, R3 ;  /* 0x0000000338007221 */ /* 0x002fcc0000010000 */
[----:B------:R-:W0:Y:S01]  /*9660*/  MUFU.EX2 R60, R60 ;  /* 0x0000003c003c7308 */ /* 0x000e220000000800 */
[----:B--2---:R-:W-:-:S04]  /*9670*/  FADD.FTZ R74, R70, R75 ;  /* 0x0000004b464a7221 */ /* 0x004fc80000010000 */
[----:B------:R-:W-:-:S03]  /*9680*/  FADD.FTZ R74, R71, R74 ;  /* 0x0000004a474a7221 */ /* 0x000fc60000010000 */
[----:B------:R-:W1:Y:S01]  /*9690*/  MUFU.EX2 R81, R78 ;  /* 0x0000004e00517308 */ /* 0x000e620000000800 */
[----:B---3--:R-:W-:-:S07]  /*96a0*/  FADD.FTZ R3, R57, R0 ;  /* 0x0000000039037221 */ /* 0x008fce0000010000 */
        /* <DEDUP_REMOVED lines=24> */
.L_x_1047:
        /* <DEDUP_REMOVED lines=14> */
[----:B------:R-:W-:Y:S01]  /*9910*/  FMUL.FTZ R92, R92, R8 ;  /* 0x000000085c5c7220 */ /* 0x000fe20000410000 */
[----:B------:R-:W-:Y:S01]  /*9920*/  F2FP.SATFINITE.E4M3.F32.PACK_AB_MERGE_C R36, R37, R36, RZ ;  /* 0x000000242524723e */ /* 0x000fe200048070ff */
[----:B------:R-:W-:Y:S01]  /*9930*/  FMUL.FTZ R93, R93, R8 ;  /* 0x000000085d5d7220 */ /* 0x000fe20000410000 */
[----:B------:R-:W-:Y:S01]  /*9940*/  F2FP.SATFINITE.E4M3.F32.PACK_AB_MERGE_C R54, R55, R54, RZ ;  /* 0x000000363736723e */ /* 0x000fe200048070ff */
[----:B------:R-:W-:Y:S01]  /*9950*/  SYNCS.ARRIVE.TRANS64.RED.A1T0 RZ, [UR6], RZ ;  /* 0x000000ffffff79a7 */ /* 0x000fe20008100406 */
        /* <DEDUP_REMOVED lines=86> */
[----:B------:R-:W-:Y:S01]  /*9ec0*/  F2FP.SATFINITE.E4M3.F32.PACK_AB_MERGE_C R155, R83, R82, R21 ;  /* 0x00000052539b723e */ /* 0x000fe20004807015 */
[----:B------:R-:W-:Y:S06]  /*9ed0*/  @P1 BRA `(.L_x_1048) ;  /* 0xffffffe000701947 */ /* 0x000fec000383ffff */
[----:B------:R-:W-:-:S07]  /*9ee0*/  IMAD.MOV.U32 R12, RZ, RZ, R6 ;  /* 0x000000ffff0c7224 */ /* 0x000fce00078e0006 */
.L_x_1037:
[----:B------:R-:W-:-:S13]  /*9ef0*/  ISETP.GE.AND P1, PT, R12, R22, PT ;  /* 0x000000160c00720c */ /* 0x000fda0003f26270 */
[----:B------:R-:W-:Y:S05]  /*9f00*/  @!P1 BRA `(.L_x_1049) ;  /* 0x0000002c00e89947 */ /* 0x000fea0003800000 */
[----:B------:R-:W-:Y:S01]  /*9f10*/  IMAD.MOV.U32 R6, RZ, RZ, R7 ;  /* 0x000000ffff067224 */ /* 0x000fe200078e0007 */
[----:B------:R-:W-:Y:S01]  /*9f20*/  UMOV UR34, UR37 ;  /* 0x0000002500227c82 */ /* 0x000fe20008000000 */
[----:B------:R-:W-:Y:S01]  /*9f30*/  IMAD.MOV.U32 R5, RZ, RZ, R4 ;  /* 0x000000ffff057224 */ /* 0x000fe200078e0004 */
[----:B------:R-:W-:Y:S01]  /*9f40*/  UMOV UR33, UR36 ;  /* 0x0000002400217c82 */ /* 0x000fe20008000000 */
[----:B------:R-:W-:Y:S01]  /*9f50*/  ULDC UR29, c[0x0][0x9e4] ;  /* 0x00027900001d7ab9 */ /* 0x000fe20000000800 */
[----:B------:R-:W-:Y:S01]  /*9f60*/  ULDC UR32, c[0x0][0x9dc] ;  /* 0x0002770000207ab9 */ /* 0x000fe20000000800 */
[----:B------:R-:W-:Y:S01]  /*9f70*/  ULDC UR31, c[0x0][0x288] ;  /* 0x0000a200001f7ab9 */ /* 0x000fe20000000800 */
[----:B------:R-:W-:-:S05]  /*9f80*/  ULDC UR30, c[0x0][0x9e0] ;  /* 0x00027800001e7ab9 */ /* 0x000fca0000000800 */
.L_x_1068:
[----:B------:R-:W-:Y:S01]  /*9f90*/  UIADD3 UR36, UR33, 0x1, URZ ;  /* 0x0000000121247890 */ /* 0x000fe2000fffe03f */
[----:B------:R-:W-:-:S03]  /*9fa0*/  ISETP.NE.AND P2, PT, RZ, UR39, PT ;  /* 0x00000027ff007c0c */ /* 0x000fc6000bf45270 */
[----:B------:R-:W-:-:S04]  /*9fb0*/  UISETP.NE.AND UP0, UPT, UR36, 0x2, UPT ;  /* 0x000000022400788c */ /* 0x000fc8000bf05270 */
[----:B------:R-:W-:Y:S02]  /*9fc0*/  USEL UR37, URZ, 0x1, UP0 ;  /* 0x000000013f257887 */ /* 0x000fe40008000000 */
[----:B------:R-:W-:Y:S02]  /*9fd0*/  USEL UR36, UR36, URZ, UP0 ;  /* 0x0000003f24247287 */ /* 0x000fe40008000000 */
[----:B------:R-:W-:Y:S02]  /*9fe0*/  ULOP3.LUT UR37, UR34, UR37, URZ, 0x3c, !UPT ;  /* 0x0000002522257292 */ /* 0x000fe4000f8e3c3f */
[----:B------:R-:W-:Y:S10]  /*9ff0*/  @P2 BRA `(.L_x_1050) ;  /* 0x00000000002c2947 */ /* 0x000ff40003800000 */
[----:B------:R-:W-:Y:S05]  /*a000*/  @!P0 BRA `(.L_x_1051) ;  /* 0x0000000000048947 */ /* 0x000fea0003800000 */
[----:B------:R-:W-:Y:S01]  /*a010*/  BPT.TRAP 0x1 ;  /* 0x000000040000795c */ /* 0x000fe20000300000 */
.L_x_1051:
[----:B------:R-:W-:Y:S01]  /*a020*/  ULEA UR6, UR36, UR38, 0x3 ;  /* 0x0000002624067291 */ /* 0x000fe2000f8e183f */
[----:B------:R-:W-:-:S05]  /*a030*/  IMAD.U32 R4, RZ, RZ, UR37 ;  /* 0x00000025ff047e24 */ /* 0x000fca000f8e00ff */
[----:B------:R-:W-:-:S04]  /*a040*/  SHF.L.U32 R4, R4, 0x1f, RZ ;  /* 0x0000001f04047819 */ /* 0x000fc800000006ff */
[----:B------:R0:W1:Y:S01]  /*a050*/  SYNCS.PHASECHK.TRANS64.TRYWAIT P1, [UR6+0x22830], R4 ;  /* 0x02283004ff0075a7 */ /* 0x0000620008020146 */
[----:B------:R-:W-:Y:S05]  /*a060*/  @!P0 BRA `(.L_x_1052) ;  /* 0x0000000000048947 */ /* 0x000fea0003800000 */
[----:B------:R-:W-:Y:S01]  /*a070*/  BPT.TRAP 0x1 ;  /* 0x000000040000795c */ /* 0x000fe20000300000 */
.L_x_1052:
[----:B-1----:R-:W-:Y:S05]  /*a080*/  @P1 BRA `(.L_x_1050) ;  /* 0x0000000000081947 */ /* 0x002fea0003800000 */
[----:B------:R-:W1:Y:S02]  /*a090*/  SYNCS.PHASECHK.TRANS64.TRYWAIT P1, [UR6+0x22830], R4 ;  /* 0x02283004ff0075a7 */ /* 0x000e640008020146 */
[----:B-1----:R-:W-:Y:S05]  /*a0a0*/  @!P1 BRA `(.L_x_1053) ;  /* 0x000000a800689947 */ /* 0x002fea0003800000 */
.L_x_1050:
[----:B-1----:R-:W1:Y:S01]  /*a0b0*/  S2R R7, SR_TID.X ;  /* 0x0000000000077919 */ /* 0x002e620000002100 */
[----:B------:R-:W-:Y:S01]  /*a0c0*/  UIMAD UR26, UR36, 0x600, UR28 ;  /* 0x00000600241a78a4 */ /* 0x000fe2000f8e021c */
[----:B------:R-:W-:Y:S01]  /*a0d0*/  UMOV UR27, 0x80000020 ;  /* 0x80000020001b7882 */ /* 0x000fe20000000000 */
[----:B------:R-:W-:Y:S02]  /*a0e0*/  UMOV UR7, 0x80000020 ;  /* 0x8000002000077882 */ /* 0x000fe40000000000 */
[----:B------:R-:W-:Y:S02]  /*a0f0*/  UIADD3 UR6, UR26, 0x2, URZ ;  /* 0x000000021a067890 */ /* 0x000fe4000fffe03f */
[----:B------:R-:W-:Y:S01]  /*a100*/  UIADD3 UR10, UR26, 0x200, URZ ;  /* 0x000002001a0a7890 */ /* 0x000fe2000fffe03f */
[----:B------:R-:W-:Y:S01]  /*a110*/  UMOV UR11, 0x80000020 ;  /* 0x80000020000b7882 */ /* 0x000fe20000000000 */
[----:B------:R-:W-:Y:S01]  /*a120*/  UIADD3 UR14, UR26, 0x202, URZ ;  /* 0x000002021a0e7890 */ /* 0x000fe2000fffe03f */
[----:B------:R-:W-:Y:S01]  /*a130*/  UMOV UR15, 0x80000020 ;  /* 0x80000020000f7882 */ /* 0x000fe20000000000 */
[----:B------:R-:W-:Y:S01]  /*a140*/  UIADD3 UR18, UR26, 0x400, URZ ;  /* 0x000004001a127890 */ /* 0x000fe2000fffe03f */
[----:B------:R-:W-:Y:S01]  /*a150*/  UMOV UR19, 0x80000020 ;  /* 0x8000002000137882 */ /* 0x000fe20000000000 */
[----:B------:R-:W-:Y:S01]  /*a160*/  UIADD3 UR22, UR26, 0x402, URZ ;  /* 0x000004021a167890 */ /* 0x000fe2000fffe03f */
[----:B------:R-:W-:Y:S01]  /*a170*/  UMOV UR23, 0x80000020 ;  /* 0x8000002000177882 */ /* 0x000fe20000000000 */
        /* <DEDUP_REMOVED lines=24> */
.L_x_1055:
[----:B------:R-:W-:Y:S01]  /*a300*/  ULEA UR6, UR33, UR38, 0x3 ;  /* 0x0000002621067291 */ /* 0x000fe2000f8e183f */
[----:B------:R-:W-:-:S05]  /*a310*/  IMAD.U32 R4, RZ, RZ, UR34 ;  /* 0x00000022ff047e24 */ /* 0x000fca000f8e00ff */
[----:B------:R-:W-:-:S04]  /*a320*/  SHF.L.U32 R4, R4, 0x1f, RZ ;  /* 0x0000001f04047819 */ /* 0x000fc800000006ff */
[----:B------:R0:W1:Y:S01]  /*a330*/  SYNCS.PHASECHK.TRANS64.TRYWAIT P1, [UR6+0x22850], R4 ;  /* 0x02285004ff0075a7 */ /* 0x0000620008020146 */
[----:B------:R-:W-:Y:S05]  /*a340*/  @!P0 BRA `(.L_x_1056) ;  /* 0x0000000000048947 */ /* 0x000fea0003800000 */
[----:B------:R-:W-:Y:S01]  /*a350*/  BPT.TRAP 0x1 ;  /* 0x000000040000795c */ /* 0x000fe20000300000 */
.L_x_1056:
[----:B-1----:R-:W-:Y:S05]  /*a360*/  @P1 BRA `(.L_x_1054) ;  /* 0x0000000000081947 */ /* 0x002fea0003800000 */
[----:B------:R-:W1:Y:S02]  /*a370*/  SYNCS.PHASECHK.TRANS64.TRYWAIT P1, [UR6+0x22850], R4 ;  /* 0x02285004ff0075a7 */ /* 0x000e640008020146 */
[----:B-1----:R-:W-:Y:S05]  /*a380*/  @!P1 BRA `(.L_x_1057) ;  /* 0x000000a400c89947 */ /* 0x002fea0003800000 */
.L_x_1054:
        /* <DEDUP_REMOVED lines=31> */
.L_x_1058:
        /* <DEDUP_REMOVED lines=8> */
[----:B------:R-:W-:-:S03]  /*a600*/  PLOP3.LUT P2, PT, PT, PT, UP1, 0x80, 0x0 ;  /* 0x000000000000781c */ /* 0x000fc60003f4f018 */
        /* <DEDUP_REMOVED lines=9> */
[----:B------:R-:W1:Y:S02]  /*a6a0*/  SHFL.IDX PT, R9, R4, RZ, 0x1c1f ;  /* 0x001c1fff04097589 */ /* 0x000e6400000e0000 */
[----:B------:R-:W-:-:S04]  /*a6b0*/  IMAD R7, R16, -0x2, R7 ;  /* 0xfffffffe10077824 */ /* 0x000fc800078e0207 */
[----:B0-----:R-:W-:-:S04]  /*a6c0*/  IMAD R7, R156, UR41, R7 ;  /* 0x000000299c077c24 */ /* 0x001fc8000f8e0207 */
[----:B------:R-:W-:-:S04]  /*a6d0*/  VIADD R7, R7, -UR31 ;  /* 0x8000001f07077c36 */ /* 0x000fc80008000000 */
[C---:B------:R-:W-:Y:S02]  /*a6e0*/  VIADD R20, R7.reuse, UR30 ;  /* 0x0000001e07147c36 */ /* 0x040fe40008000000 */
[----:B------:R-:W-:Y:S02]  /*a6f0*/  VIADD R154, R7, UR6 ;  /* 0x00000006079a7c36 */ /* 0x000fe40008000000 */
[--C-:B-1----:R-:W-:Y:S02]  /*a700*/  IMAD.IADD R13, R20, 0x1, R9.reuse ;  /* 0x00000001140d7824 */ /* 0x102fe400078e0209 */
[----:B------:R-:W-:Y:S01]  /*a710*/  IMAD.IADD R15, R154, 0x1, R9 ;  /* 0x000000019a0f7824 */ /* 0x000fe200078e0209 */
[----:B------:R-:W-:Y:S06]  /*a720*/  @P1 BRA `(.L_x_1059) ;  /* 0x00000000005c1947 */ /* 0x000fec0003800000 */
[----:B------:R-:W-:Y:S01]  /*a730*/  IMAD R7, R156, UR41, R9 ;  /* 0x000000299c077c24 */ /* 0x000fe2000f8e0209 */
[----:B------:R-:W-:Y:S03]  /*a740*/  BSSY B0, `(.L_x_1060) ;  /* 0x0000011000007945 */ /* 0x000fe60003800000 */
[----:B------:R-:W-:-:S05]  /*a750*/  VIADD R7, R7, -UR31 ;  /* 0x8000001f07077c36 */ /* 0x000fca0008000000 */
        /* <DEDUP_REMOVED lines=10> */
.L_x_1061:
[----:B------:R-:W-:-:S05]  /*a800*/  IMAD.U32 R9, RZ, RZ, UR29 ;  /* 0x0000001dff097e24 */ /* 0x000fca000f8e00ff */
[----:B------:R-:W-:-:S13]  /*a810*/  ISETP.NE.AND P1, PT, R9, 0x1, PT ;  /* 0x000000010900780c */ /* 0x000fda0003f25270 */
[----:B------:R-:W0:Y:S02]  /*a820*/  @P1 LDC.64 R10, c[0x0][0x9e8] ;  /* 0x00027a00ff0a1b82 */ /* 0x000e240000000a00 */
[----:B0-----:R-:W-:-:S05]  /*a830*/  @P1 IMAD.HI.U32 R8, R7, R10, RZ ;  /* 0x0000000a07081227 */ /* 0x001fca00078e00ff */
[----:B------:R-:W-:-:S07]  /*a840*/  @P1 SHF.R.U32.HI R7, RZ, R11, R8 ;  /* 0x0000000bff071219 */ /* 0x000fce0000011608 */
.L_x_1062:
[----:B------:R-:W-:Y:S05]  /*a850*/  BSYNC B0 ;  /* 0x0000000000007941 */ /* 0x000fea0003800000 */
.L_x_1060:
[----:B------:R-:W-:-:S04]  /*a860*/  IMAD R7, R7, R9, -R152 ;  /* 0x0000000907077224 */ /* 0x000fc800078e0a98 */
[----:B------:R-:W-:-:S05]  /*a870*/  IMAD R8, R16, -0x2, R7 ;  /* 0xfffffffe10087824 */ /* 0x000fca00078e0207 */
[----:B------:R-:W-:Y:S02]  /*a880*/  VIADDMNMX R13, R8, R9, R13, PT ;  /* 0x00000009080d7246 */ /* 0x000fe4000380010d */
[----:B------:R-:W-:-:S07]  /*a890*/  VIMNMX R15, R15, R8, !PT ;  /* 0x000000080f0f7248 */ /* 0x000fce0007fe0100 */
.L_x_1059:
        /* <DEDUP_REMOVED lines=14> */
[--C-:B0-----:R-:W-:Y:S01]  /*a980*/  IMAD.IADD R20, R20, 0x1, R155.reuse ;  /* 0x0000000114147824 */ /* 0x101fe200078e029b */
[----:B------:R-:W-:Y:S01]  /*a990*/  FSEL R9, R25, -INF , !P2 ;  /* 0xff80000019097808 */ /* 0x000fe20005000000 */
[----:B------:R-:W-:Y:S01]  /*a9a0*/  IMAD.IADD R28, R154, 0x1, R155 ;  /* 0x000000019a1c7824 */ /* 0x000fe200078e029b */
        /* <DEDUP_REMOVED lines=12> */
[----:B------:R-:W-:Y:S02]  /*aa70*/  FSEL R32, R32, -INF , !P4 ;  /* 0xff80000020207808 */ /* 0x000fe40006000000 */
[----:B------:R-:W-:Y:S02]  /*aa80*/  FSEL R14, R33, -INF , !P6 ;  /* 0xff800000210e7808 */ /* 0x000fe40007000000 */
[----:B------:R-:W-:Y:S02]  /*aa90*/  FSEL R36, R36, -INF , !P2 ;  /* 0xff80000024247808 */ /* 0x000fe40005000000 */
[----:B------:R-:W-:-:S02]  /*aaa0*/  ISETP.GT.AND P4, PT, R15, 0x21, P1 ;  /* 0x000000210f00780c */ /* 0x000fc40000f84270 */
[C---:B------:R-:W-:Y:S02]  /*aab0*/  ISETP.GT.AND P6, PT, R15.reuse, 0x28, P1 ;  /* 0x000000280f00780c */ /* 0x040fe40000fc4270 */
[C---:B------:R-:W-:Y:S02]  /*aac0*/  ISETP.GT.AND P2, PT, R15.reuse, 0x29, P1 ;  /* 0x000000290f00780c */ /* 0x040fe40000f44270 */
        /* <DEDUP_REMOVED lines=81> */
.L_x_1065:
[----:B------:R-:W-:-:S05]  /*afe0*/  IMAD.U32 R15, RZ, RZ, UR29 ;  /* 0x0000001dff0f7e24 */ /* 0x000fca000f8e00ff */
[----:B------:R-:W-:-:S13]  /*aff0*/  ISETP.NE.AND P2, PT, R15, 0x1, PT ;  /* 0x000000010f00780c */ /* 0x000fda0003f45270 */
[----:B------:R-:W0:Y:S02]  /*b000*/  @P2 LDC.64 R154, c[0x0][0x9e8] ;  /* 0x00027a00ff9a2b82 */ /* 0x000e240000000a00 */
[----:B0-----:R-:W-:-:S05]  /*b010*/  @P2 IMAD.HI.U32 R4, R13, R154, RZ ;  /* 0x0000009a0d042227 */ /* 0x001fca00078e00ff */
[----:B------:R-:W-:-:S07]  /*b020*/  @P2 SHF.R.U32.HI R13, RZ, R155, R4 ;  /* 0x0000009bff0d2219 */ /* 0x000fce0000011604 */
.L_x_1066:
[----:B------:R-:W-:Y:S05]  /*b030*/  BSYNC B0 ;  /* 0x0000000000007941 */ /* 0x000fea0003800000 */
.L_x_1064:
[----:B------:R-:W-:-:S04]  /*b040*/  IMAD R13, R13, R15, -R152 ;  /* 0x0000000f0d0d7224 */ /* 0x000fc800078e0a98 */
[----:B------:R-:W-:-:S05]  /*b050*/  IMAD R13, R16, -0x2, R13 ;  /* 0xfffffffe100d7824 */ /* 0x000fca00078e020d */
[----:B------:R-:W-:Y:S02]  /*b060*/  VIADDMNMX R20, R13, R15, R20, PT ;  /* 0x0000000f0d147246 */ /* 0x000fe40003800114 */
[----:B------:R-:W-:-:S07]  /*b070*/  VIMNMX R28, R28, R13, !PT ;  /* 0x0000000d1c1c7248 */ /* 0x000fce0007fe0100 */
.L_x_1063:
[----:B------:R-:W-:Y:S02]  /*b080*/  FMNMX.FTZ R4, R8, R5, !PT ;  /* 0x0000000508047209 */ /* 0x000fe40007810000 */
[----:B------:R-:W-:Y:S02]  /*b090*/  ISETP.GT.AND P5, PT, R28, 0x10, P1 ;  /* 0x000000101c00780c */ /* 0x000fe40000fa4270 */
[----:B------:R-:W-:Y:S02]  /*b0a0*/  FMNMX.FTZ R13, R9, R4, !PT ;  /* 0x00000004090d7209 */ /* 0x000fe40007810000 */
[----:B------:R-:W-:Y:S02]  /*b0b0*/  ISETP.LT.OR P5, PT, R20, 0x11, P5 ;  /* 0x000000111400780c */ /* 0x000fe40002fa1670 */
[----:B------:R-:W-:Y:S02]  /*b0c0*/  FMNMX.FTZ R4, R10, R13, !PT ;  /* 0x0000000d0a047209 */ /* 0x000fe40007810000 */
[----:B------:R-:W-:-:S02]  /*b0d0*/  FSEL R159, R34, -INF , !P5 ;  /* 0xff800000229f7808 */ /* 0x000fc40006800000 */
[----:B------:R-:W-:Y:S02]  /*b0e0*/  FMNMX.FTZ R13, R11, R4, !PT ;  /* 0x000000040b0d7209 */ /* 0x000fe40007810000 */
[----:B------:R-:W-:Y:S02]  /*b0f0*/  ISETP.GT.AND P5, PT, R28, 0x20, P1 ;  /* 0x000000201c00780c */ /* 0x000fe40000fa4270 */
[----:B------:R-:W-:Y:S02]  /*b100*/  FMNMX.FTZ R13, R32, R13, !PT ;  /* 0x0000000d200d7209 */ /* 0x000fe40007810000 */
[----:B------:R-:W-:Y:S02]  /*b110*/  ISETP.LT.OR P5, PT, R20, 0x21, P5 ;  /* 0x000000211400780c */ /* 0x000fe40002fa1670 */
[----:B------:R-:W-:Y:S02]  /*b120*/  FMNMX.FTZ R13, R14, R13, !PT ;  /* 0x0000000d0e0d7209 */ /* 0x000fe40007810000 */
[----:B------:R-:W-:-:S02]  /*b130*/  FSEL R179, R42, -INF , !P5 ;  /* 0xff8000002ab37808 */ /* 0x000fc40006800000 */
[----:B------:R-:W-:Y:S02]  /*b140*/  FMNMX.FTZ R13, R36, R13, !PT ;  /* 0x0000000d240d7209 */ /* 0x000fe40007810000 */
[----:B------:R-:W-:Y:S02]  /*b150*/  ISETP.GT.AND P5, PT, R28, RZ, P1 ;  /* 0x000000ff1c00720c */ /* 0x000fe40000fa4270 */
[----:B------:R-:W-:Y:S02]  /*b160*/  FMNMX.FTZ R13, R24, R13, !PT ;  /* 0x0000000d180d7209 */ /* 0x000fe40007810000 */
[----:B------:R-:W-:Y:S02]  /*b170*/  ISETP.GT.AND P2, PT, R28, 0x1, P1 ;  /* 0x000000011c00780c */ /* 0x000fe40000f44270 */
[----:B------:R-:W-:Y:S02]  /*b180*/  FMNMX.FTZ R4, R40, R13, !PT ;  /* 0x0000000d28047209 */ /* 0x000fe40007810000 */
[----:B------:R-:W-:-:S02]  /*b190*/  ISETP.LT.OR P5, PT, R20, 0x1, P5 ;  /* 0x000000011400780c */ /* 0x000fc40002fa1670 */
        /* <DEDUP_REMOVED lines=13> */
[----:B------:R-:W-:Y:S02]  /*b270*/  FMNMX.FTZ R26, R191, R6, !PT ;  /* 0x00000006bf1a7209 */ /* 0x000fe40007810000 */
[----:B------:R-:W-:Y:S02]  /*b280*/  FMNMX.FTZ R4, R45, R4, !PT ;  /* 0x000000042d047209 */ /* 0x000fe40007810000 */
[----:B------:R-:W-:Y:S02]  /*b290*/  ISETP.LT.OR P4, PT, R20, 0xa, P4 ;  /* 0x0000000a1400780c */ /* 0x000fe40002781670 */
[----:B------:R-:W-:Y:S02]  /*b2a0*/  FMNMX.FTZ R4, R57, R4, !PT ;  /* 0x0000000439047209 */ /* 0x000fe40007810000 */
[----:B------:R-:W-:-:S02]  /*b2b0*/  FSEL R155, R30, -INF , !P3 ;  /* 0xff8000001e9b7808 */ /* 0x000fc40005800000 */
[----:B------:R-:W-:Y:S02]  /*b2c0*/  FMNMX.FTZ R4, R41, R4, !PT ;  /* 0x0000000429047209 */ /* 0x000fe40007810000 */
[----:B------:R-:W-:Y:S02]  /*b2d0*/  FMNMX.FTZ R26, R27, R26, !PT ;  /* 0x0000001a1b1a7209 */ /* 0x000fe40007810000 */
[----:B------:R-:W-:Y:S02]  /*b2e0*/  FMNMX.FTZ R4, R61, R4, !PT ;  /* 0x000000043d047209 */ /* 0x000fe40007810000 */
[----:B------:R-:W-:Y:S02]  /*b2f0*/  ISETP.GT.AND P2, PT, R28, 0x11, P1 ;  /* 0x000000111c00780c */ /* 0x000fe40000f44270 */
[----:B------:R-:W-:Y:S02]  /*b300*/  FMNMX.FTZ R4, R25, R4, !PT ;  /* 0x0000000419047209 */ /* 0x000fe40007810000 */
[----:B------:R-:W-:-:S02]  /*b310*/  FSEL R31, R31, -INF , !P4 ;  /* 0xff8000001f1f7808 */ /* 0x000fc40006000000 */
[----:B------:R-:W-:Y:S02]  /*b320*/  FMNMX.FTZ R4, R65, R4, !PT ;  /* 0x0000000441047209 */ /* 0x000fe40007810000 */
[----:B------:R-:W-:Y:S02]  /*b330*/  FMNMX.FTZ R26, R155, R26, !PT ;  /* 0x0000001a9b1a7209 */ /* 0x000fe40007810000 */
[----:B------:R-:W-:Y:S02]  /*b340*/  FMNMX.FTZ R4, R7, R4, !PT ;  /* 0x0000000407047209 */ /* 0x000fe40007810000 */
[----:B------:R-:W-:Y:S02]  /*b350*/  ISETP.GT.AND P3, PT, R28, 0x18, P1 ;  /* 0x000000181c00780c */ /* 0x000fe40000f64270 */
[----:B------:R-:W-:Y:S02]  /*b360*/  FMNMX.FTZ R4, R69, R4, !PT ;  /* 0x0000000445047209 */ /* 0x000fe40007810000 */
[----:B------:R-:W-:-:S02]  /*b370*/  ISETP.LT.OR P2, PT, R20, 0x12, P2 ;  /* 0x000000121400780c */ /* 0x000fc40001741670 */
[----:B------:R-:W-:Y:S02]  /*b380*/  FMNMX.FTZ R4, R21, R4, !PT ;  /* 0x0000000415047209 */ /* 0x000fe40007810000 */
[----:B------:R-:W-:Y:S02]  /*b390*/  FMNMX.FTZ R26, R31, R26, !PT ;  /* 0x0000001a1f1a7209 */ /* 0x000fe40007810000 */
[----:B------:R-:W-:Y:S02]  /*b3a0*/  FMNMX.FTZ R4, R73, R4, !PT ;  /* 0x0000000449047209 */ /* 0x000fe40007810000 */
[----:B------:R-:W-:Y:S02]  /*b3b0*/  ISETP.GT.AND P4, PT, R28, 0x19, P1 ;  /* 0x000000191c00780c */ /* 0x000fe40000f84270 */
[----:B------:R-:W-:Y:S02]  /*b3c0*/  FMNMX.FTZ R4, R29, R4, !PT ;  /* 0x000000041d047209 */ /* 0x000fe40007810000 */
[----:B------:R-:W-:-:S02]  /*b3d0*/  ISETP.LT.OR P3, PT, R20, 0x19, P3 ;  /* 0x000000191400780c */ /* 0x000fc40001f61670 */
[----:B------:R-:W-:Y:S02]  /*b3e0*/  FMNMX.FTZ R4, R77, R4, !PT ;  /* 0x000000044d047209 */ /* 0x000fe40007810000 */
[----:B------:R-:W-:Y:S02]  /*b3f0*/  FSEL R35, R35, -INF , !P2 ;  /* 0xff80000023237808 */ /* 0x000fe40005000000 */
[----:B------:R-:W-:Y:S02]  /*b400*/  FMNMX.FTZ R4, R33, R4, !PT ;  /* 0x0000000421047209 */ /* 0x000fe40007810000 */
[----:B------:R-:W-:Y:S02]  /*b410*/  FMNMX.FTZ R26, R159, R26, !PT ;  /* 0x0000001a9f1a7209 */ /* 0x000fe40007810000 */
[----:B------:R-:W-:Y:S02]  /*b420*/  FMNMX.FTZ R4, R81, R4, !PT ;  /* 0x0000000451047209 */ /* 0x000fe40007810000 */
[----:B------:R-:W-:-:S02]  /*b430*/  ISETP.LT.OR P4, PT, R20, 0x1a, P4 ;  /* 0x0000001a1400780c */ /* 0x000fc40002781670 */
[----:B------:R-:W-:Y:S02]  /*b440*/  FMNMX.FTZ R4, R37, R4, !PT ;  /* 0x0000000425047209 */ /* 0x000fe40007810000 */
[----:B------:R-:W-:Y:S02]  /*b450*/  FSEL R165, R38, -INF , !P3 ;  /* 0xff80000026a57808 */ /* 0x000fe40005800000 */
[----:B------:R-:W-:Y:S02]  /*b460*/  FMNMX.FTZ R13, R85, R4, !PT ;  /* 0x00000004550d7209 */ /* 0x000fe40007810000 */
[----:B------:R-:W-:Y:S02]  /*b470*/  FMNMX.FTZ R26, R35, R26, !PT ;  /* 0x0000001a231a7209 */ /* 0x000fe40007810000 */
[----:B------:R-:W-:Y:S01]  /*b480*/  ISETP.GT.AND P2, PT, R28, 0x21, P1 ;  /* 0x000000211c00780c */ /* 0x000fe20000f44270 */
[----:B------:R-:W0:Y:S01]  /*b490*/  SHFL.BFLY PT, R4, R13, 0x2, 0x1f ;  /* 0x0c401f000d047f89 */ /* 0x000e2200000e0000 */
[----:B------:R-:W-:-:S02]  /*b4a0*/  FSEL R39, R39, -INF , !P4 ;  /* 0xff80000027277808 */ /* 0x000fc40006000000 */
[----:B------:R-:W-:Y:S02]  /*b4b0*/  FMNMX.FTZ R26, R165, R26, !PT ;  /* 0x0000001aa51a7209 */ /* 0x000fe40007810000 */
[----:B------:R-:W-:Y:S02]  /*b4c0*/  ISETP.GT.AND P3, PT, R28, 0x28, P1 ;  /* 0x000000281c00780c */ /* 0x000fe40000f64270 */
[----:B------:R-:W-:Y:S02]  /*b4d0*/  ISETP.LT.OR P2, PT, R20, 0x22, P2 ;  /* 0x000000221400780c */ /* 0x000fe40001741670 */
[----:B------:R-:W-:Y:S02]  /*b4e0*/  FMNMX.FTZ R30, R39, R26, !PT ;  /* 0x0000001a271e7209 */ /* 0x000fe40007810000 */
[----:B------:R-:W-:Y:S02]  /*b4f0*/  ISETP.GT.AND P4, PT, R28, 0x29, P1 ;  /* 0x000000291c00780c */ /* 0x000fe40000f84270 */
[----:B------:R-:W-:-:S02]  /*b500*/  ISETP.LT.OR P3, PT, R20, 0x29, P3 ;  /* 0x000000291400780c */ /* 0x000fc40001f61670 */
[----:B------:R-:W-:Y:S02]  /*b510*/  FSEL R43, R43, -INF , !P2 ;  /* 0xff8000002b2b7808 */ /* 0x000fe40005000000 */
[----:B------:R-:W-:Y:S02]  /*b520*/  FMNMX.FTZ R30, R179, R30, !PT ;  /* 0x0000001eb31e7209 */ /* 0x000fe40007810000 */
[----:B------:R-:W-:Y:S02]  /*b530*/  ISETP.GT.AND P2, PT, R28, 0x30, P1 ;  /* 0x000000301c00780c */ /* 0x000fe40000f44270 */
[----:B------:R-:W-:Y:S02]  /*b540*/  FSEL R181, R46, -INF , !P3 ;  /* 0xff8000002eb57808 */ /* 0x000fe40005800000 */
[----:B------:R-:W-:Y:S02]  /*b550*/  ISETP.LT.OR P4, PT, R20, 0x2a, P4 ;  /* 0x0000002a1400780c */ /* 0x000fe40002781670 */
[----:B0-----:R-:W-:-:S02]  /*b560*/  FMNMX.FTZ R15, R13, R4, !PT ;  /* 0x000000040d0f7209 */ /* 0x001fc40007810000 */
[----:B------:R-:W-:Y:S02]  /*b570*/  FMNMX.FTZ R30, R43, R30, !PT ;  /* 0x0000001e2b1e7209 */ /* 0x000fe40007810000 */
[----:B------:R-:W-:Y:S01]  /*b580*/  ISETP.GT.AND P3, PT, R28, 0x31, P1 ;  /* 0x000000311c00780c */ /* 0x000fe20000f64270 */
[----:B------:R-:W0:Y:S01]  /*b590*/  SHFL.BFLY PT, R4, R15, 0x1, 0x1f ;  /* 0x0c201f000f047f89 */ /* 0x000e2200000e0000 */
[----:B------:R-:W-:Y:S02]  /*b5a0*/  ISETP.LT.OR P2, PT, R20, 0x31, P2 ;  /* 0x000000311400780c */ /* 0x000fe40001741670 */
[----:B------:R-:W-:Y:S02]  /*b5b0*/  FSEL R47, R47, -INF , !P4 ;  /* 0xff8000002f2f7808 */ /* 0x000fe40006000000 */
[----:B------:R-:W-:Y:S02]  /*b5c0*/  FMNMX.FTZ R30, R181, R30, !PT ;  /* 0x0000001eb51e7209 */ /* 0x000fe40007810000 */
[----:B------:R-:W-:-:S02]  /*b5d0*/  ISETP.GT.AND P5, PT, R28, 0x38, P1 ;  /* 0x000000381c00780c */ /* 0x000fc40000fa4270 */
[----:B------:R-:W-:Y:S02]  /*b5e0*/  FSEL R185, R50, -INF , !P2 ;  /* 0xff80000032b97808 */ /* 0x000fe40005000000 */
[----:B------:R-:W-:Y:S02]  /*b5f0*/  ISETP.LT.OR P3, PT, R20, 0x32, P3 ;  /* 0x000000321400780c */ /* 0x000fe40001f61670 */
[----:B------:R-:W-:Y:S02]  /*b600*/  ISETP.GT.AND P4, PT, R28, 0x39, P1 ;  /* 0x000000391c00780c */ /* 0x000fe40000f84270 */
[----:B------:R-:W-:Y:S02]  /*b610*/  ISETP.LT.OR P5, PT, R20, 0x39, P5 ;  /* 0x000000391400780c */ /* 0x000fe40002fa1670 */
[----:B------:R-:W-:Y:S02]  /*b620*/  FSEL R187, R51, -INF , !P3 ;  /* 0xff80000033bb7808 */ /* 0x000fe40005800000 */
[----:B------:R-:W-:-:S02]  /*b630*/  ISETP.GT.AND P2, PT, R28, 0x40, P1 ;  /* 0x000000401c00780c */ /* 0x000fc40000f44270 */
[----:B------:R-:W-:Y:S02]  /*b640*/  FSEL R189, R54, -INF , !P5 ;  /* 0xff80000036bd7808 */ /* 0x000fe40006800000 */
[----:B------:R-:W-:Y:S02]  /*b650*/  ISETP.LT.OR P4, PT, R20, 0x3a, P4 ;  /* 0x0000003a1400780c */ /* 0x000fe40002781670 */
[----:B0-----:R-:W-:Y:S02]  /*b660*/  FMNMX.FTZ R4, R15, R4, !PT ;  /* 0x000000040f047209 */ /* 0x001fe40007810000 */
[----:B------:R-:W-:Y:S02]  /*b670*/  ISETP.GT.AND P3, PT, R28, 0x41, P1 ;  /* 0x000000411c00780c */ /* 0x000fe40000f64270 */
[----:B------:R-:W-:Y:S01]  /*b680*/  FSETP.NEU.FTZ.AND P6, PT, R4, -INF , PT ;  /* 0xff8000000400780b */ /* 0x000fe20003fdd000 */
[----:B------:R-:W-:-:S01]  /*b690*/  FFMA.FTZ R183, R2, R4, -8 ;  /* 0xc100000002b77423 */ /* 0x000fc20000010004 */
[----:B------:R-:W-:-:S02]  /*b6a0*/  ISETP.LT.OR P2, PT, R20, 0x41, P2 ;  /* 0x000000411400780c */ /* 0x000fc40001741670 */
[----:B------:R-:W-:Y:S02]  /*b6b0*/  FSEL R55, R55, -INF , !P4 ;  /* 0xff80000037377808 */ /* 0x000fe40006000000 */
[----:B------:R-:W-:Y:S02]  /*b6c0*/  FSEL R183, R183, RZ, P6 ;  /* 0x000000ffb7b77208 */ /* 0x000fe40003000000 */
[----:B------:R-:W-:Y:S02]  /*b6d0*/  ISETP.GT.AND P5, PT, R28, 0x48, P1 ;  /* 0x000000481c00780c */ /* 0x000fe40000fa4270 */
[----:B------:R-:W-:Y:S01]  /*b6e0*/  FSEL R193, R58, -INF , !P2 ;  /* 0xff8000003ac17808 */ /* 0x000fe20005000000 */
[----:B------:R-:W-:-:S01]  /*b6f0*/  FFMA.FTZ R13, R2, R32, -R183 ;  /* 0x00000020020d7223 */ /* 0x000fc200000108b7 */
[----:B------:R-:W-:Y:S01]  /*b700*/  FMNMX.FTZ R32, R47, R30, !PT ;  /* 0x0000001e2f207209 */ /* 0x000fe20007810000 */
[----:B------:R-:W-:-:S01]  /*b710*/  FFMA.FTZ R34, R2, R163, -R183 ;  /* 0x000000a302227223 */ /* 0x000fc200000108b7 */
[----:B------:R-:W-:Y:S01]  /*b720*/  ISETP.LT.OR P3, PT, R20, 0x42, P3 ;  /* 0x000000421400780c */ /* 0x000fe20001f61670 */
[----:B------:R-:W-:-:S01]  /*b730*/  FFMA.FTZ R51, R2, R167, -R183 ;  /* 0x000000a702337223 */ /* 0x000fc200000108b7 */
[----:B------:R-:W-:Y:S01]  /*b740*/  FMNMX.FTZ R32, R185, R32, !PT ;  /* 0x00000020b9207209 */ /* 0x000fe20007810000 */
[----:B------:R0:W-:Y:S01]  /*b750*/  MUFU.EX2 R30, R34 ;  /* 0x00000022001e7308 */ /* 0x0001e20000000800 */
[----:B------:R-:W-:Y:S01]  /*b760*/  ISETP.GT.AND P4, PT, R28, 0x49, P1 ;  /* 0x000000491c00780c */ /* 0x000fe20000f84270 */
[C-C-:B------:R-:W-:Y:S01]  /*b770*/  FFMA.FTZ R15, R2.reuse, R36, -R183.reuse ;  /* 0x00000024020f7223 */ /* 0x140fe200000108b7 */
[----:B------:R-:W-:Y:S01]  /*b780*/  FMNMX.FTZ R32, R187, R32, !PT ;  /* 0x00000020bb207209 */ /* 0x000fe20007810000 */
[--C-:B------:R-:W-:Y:S01]  /*b790*/  FFMA.FTZ R36, R2, R157, -R183.reuse ;  /* 0x0000009d02247223 */ /* 0x100fe200000108b7 */
[----:B------:R-:W-:Y:S01]  /*b7a0*/  ISETP.LT.OR P5, PT, R20, 0x49, P5 ;  /* 0x000000491400780c */ /* 0x000fe20002fa1670 */
[C-C-:B------:R-:W-:Y:S01]  /*b7b0*/  FFMA.FTZ R38, R2.reuse, R49, -R183.reuse ;  /* 0x0000003102267223 */ /* 0x140fe200000108b7 */
[----:B------:R-:W-:Y:S01]  /*b7c0*/  FMNMX.FTZ R32, R189, R32, !PT ;  /* 0x00000020bd207209 */ /* 0x000fe20007810000 */
[C-C-:B------:R-:W-:Y:S01]  /*b7d0*/  FFMA.FTZ R40, R2.reuse, R40, -R183.reuse ;  /* 0x0000002802287223 */ /* 0x140fe200000108b7 */
[----:B------:R-:W-:Y:S01]  /*b7e0*/  FSEL R167, R59, -INF , !P3 ;  /* 0xff8000003ba77808 */ /* 0x000fe20005800000 */
[--C-:B------:R-:W-:Y:S01]  /*b7f0*/  FFMA.FTZ R59, R2, R161, -R183.reuse ;  /* 0x000000a1023b7223 */ /* 0x100fe200000108b7 */
[----:B0-----:R-:W-:Y:S01]  /*b800*/  FMNMX.FTZ R34, R55, R32, !PT ;  /* 0x0000002037227209 */ /* 0x001fe20007810000 */
[----:B------:R0:W-:Y:S01]  /*b810*/  MUFU.EX2 R26, R40 ;  /* 0x00000028001a7308 */ /* 0x0001e20000000800 */
[----:B------:R-:W-:Y:S01]  /*b820*/  ISETP.GT.AND P2, PT, R28, 0x50, P1 ;  /* 0x000000501c00780c */ /* 0x000fe20000f44270 */
[C-C-:B------:R-:W-:Y:S01]  /*b830*/  FFMA.FTZ R8, R2.reuse, R8, -R183.reuse ;  /* 0x0000000802087223 */ /* 0x140fe200000108b7 */
[----:B------:R-:W-:Y:S01]  /*b840*/  FMNMX.FTZ R34, R193, R34, !PT ;  /* 0x00000022c1227209 */ /* 0x000fe20007810000 */
[--C-:B------:R-:W-:Y:S01]  /*b850*/  FFMA.FTZ R9, R2, R9, -R183.reuse ;  /* 0x0000000902097223 */ /* 0x100fe200000108b7 */
[----:B------:R-:W-:Y:S01]  /*b860*/  FSEL R163, R62, -INF , !P5 ;  /* 0xff8000003ea37808 */ /* 0x000fe20006800000 */
[--C-:B------:R-:W-:Y:S01]  /*b870*/  FFMA.FTZ R10, R2, R10, -R183.reuse ;  /* 0x0000000a020a7223 */ /* 0x100fe200000108b7 */
[----:B------:R-:W-:Y:S01]  /*b880*/  ISETP.LT.OR P4, PT, R20, 0x4a, P4 ;  /* 0x0000004a1400780c */ /* 0x000fe20002781670 */
[----:B------:R1:W-:Y:S01]  /*b890*/  MUFU.EX2 R32, R36 ;  /* 0x0000002400207308 */ /* 0x0003e20000000800 */
[----:B------:R-:W-:Y:S01]  /*b8a0*/  FMNMX.FTZ R34, R167, R34, !PT ;  /* 0x00000022a7227209 */ /* 0x000fe20007810000 */
[--C-:B0-----:R-:W-:Y:S01]  /*b8b0*/  FFMA.FTZ R40, R2, R45, -R183.reuse ;  /* 0x0000002d02287223 */ /* 0x101fe200000108b7 */
[----:B------:R-:W-:Y:S01]  /*b8c0*/  ISETP.GT.AND P3, PT, R28, 0x51, P1 ;  /* 0x000000511c00780c */ /* 0x000fe20000f64270 */
[--C-:B------:R-:W-:Y:S01]  /*b8d0*/  FFMA.FTZ R11, R2, R11, -R183.reuse ;  /* 0x0000000b020b7223 */ /* 0x100fe200000108b7 */
[----:B------:R-:W-:Y:S01]  /*b8e0*/  ISETP.LT.OR P2, PT, R20, 0x51, P2 ;  /* 0x000000511400780c */ /* 0x000fe20001741670 */
[C-C-:B------:R-:W-:Y:S01]  /*b8f0*/  FFMA.FTZ R14, R2.reuse, R14, -R183.reuse ;  /* 0x0000000e020e7223 */ /* 0x140fe200000108b7 */
[----:B------:R-:W-:Y:S01]  /*b900*/  FSEL R63, R63, -INF , !P4 ;  /* 0xff8000003f3f7808 */ /* 0x000fe20006000000 */
[----:B------:R-:W-:Y:S01]  /*b910*/  MUFU.EX2 R8, R8 ;  /* 0x0000000800087308 */ /* 0x000fe20000000800 */
[----:B------:R-:W-:Y:S01]  /*b920*/  FMNMX.FTZ R34, R163, R34, !PT ;  /* 0x00000022a3227209 */ /* 0x000fe20007810000 */
[--C-:B------:R-:W-:Y:S01]  /*b930*/  FFMA.FTZ R24, R2, R24, -R183.reuse ;  /* 0x0000001802187223 */ /* 0x100fe200000108b7 */
[----:B------:R-:W-:Y:S01]  /*b940*/  ISETP.GT.AND P5, PT, R28, 0x58, P1 ;  /* 0x000000581c00780c */ /* 0x000fe20000fa4270 */
[--C-:B------:R-:W-:Y:S01]  /*b950*/  FFMA.FTZ R44, R2, R81, -R183.reuse ;  /* 0x00000051022c7223 */ /* 0x100fe200000108b7 */
[----:B------:R-:W-:Y:S01]  /*b960*/  FSEL R161, R66, -INF , !P2 ;  /* 0xff80000042a17808 */ /* 0x000fe20005000000 */
[--C-:B------:R-:W-:Y:S01]  /*b970*/  FFMA.FTZ R53, R2, R53, -R183.reuse ;  /* 0x0000003502357223 */ /* 0x100fe200000108b7 */
[----:B------:R-:W-:Y:S01]  /*b980*/  ISETP.LT.OR P3, PT, R20, 0x52, P3 ;  /* 0x000000521400780c */ /* 0x000fe20001f61670 */
[----:B------:R-:W-:Y:S01]  /*b990*/  MUFU.EX2 R9, R9 ;  /* 0x0000000900097308 */ /* 0x000fe20000000800 */
[----:B-1----:R-:W-:Y:S01]  /*b9a0*/  FMNMX.FTZ R36, R63, R34, !PT ;  /* 0x000000223f247209 */ /* 0x002fe20007810000 */
[--C-:B------:R-:W-:Y:S01]  /*b9b0*/  FFMA.FTZ R57, R2, R57, -R183.reuse ;  /* 0x0000003902397223 */ /* 0x100fe200000108b7 */
[----:B------:R-:W-:Y:S01]  /*b9c0*/  ISETP.GT.AND P4, PT, R28, 0x59, P1 ;  /* 0x000000591c00780c */ /* 0x000fe20000f84270 */
[--C-:B------:R-:W-:Y:S01]  /*b9d0*/  FFMA.FTZ R61, R2, R61, -R183.reuse ;  /* 0x0000003d023d7223 */ /* 0x100fe200000108b7 */
[----:B------:R-:W-:Y:S01]  /*b9e0*/  ISETP.LT.OR P5, PT, R20, 0x59, P5 ;  /* 0x000000591400780c */ /* 0x000fe20002fa1670 */
[C-C-:B------:R-:W-:Y:S01]  /*b9f0*/  FFMA.FTZ R21, R2.reuse, R21, -R183.reuse ;  /* 0x0000001502157223 */ /* 0x140fe200000108b7 */
[----:B------:R-:W-:Y:S01]  /*ba00*/  FSEL R157, R67, -INF , !P3 ;  /* 0xff800000439d7808 */ /* 0x000fe20005800000 */
[--C-:B------:R-:W-:Y:S01]  /*ba10*/  FFMA.FTZ R67, R2, R153, -R183.reuse ;  /* 0x0000009902437223 */ /* 0x100fe200000108b7 */
[----:B------:R-:W-:Y:S01]  /*ba20*/  FMNMX.FTZ R36, R161, R36, !PT ;  /* 0x00000024a1247209 */ /* 0x000fe20007810000 */
[----:B------:R0:W-:Y:S01]  /*ba30*/  MUFU.EX2 R34, R38 ;  /* 0x0000002600227308 */ /* 0x0001e20000000800 */
[----:B------:R-:W-:Y:S01]  /*ba40*/  ISETP.GT.AND P2, PT, R28, 0x60, P1 ;  /* 0x000000601c00780c */ /* 0x000fe20000f44270 */
[--C-:B------:R-:W-:Y:S01]  /*ba50*/  FFMA.FTZ R29, R2, R29, -R183.reuse ;  /* 0x0000001d021d7223 */ /* 0x100fe200000108b7 */
[----:B------:R-:W-:Y:S01]  /*ba60*/  FSEL R153, R70, -INF , !P5 ;  /* 0xff80000046997808 */ /* 0x000fe20006800000 */
[--C-:B------:R-:W-:Y:S01]  /*ba70*/  FFMA.FTZ R33, R2, R33, -R183.reuse ;  /* 0x0000002102217223 */ /* 0x100fe200000108b7 */
[----:B------:R-:W-:Y:S01]  /*ba80*/  ISETP.LT.OR P4, PT, R20, 0x5a, P4 ;  /* 0x0000005a1400780c */ /* 0x000fe20002781670 */
[--C-:B------:R-:W-:Y:S01]  /*ba90*/  FFMA.FTZ R37, R2, R37, -R183.reuse ;  /* 0x0000002502257223 */ /* 0x100fe200000108b7 */
[----:B------:R-:W-:Y:S01]  /*baa0*/  FMNMX.FTZ R36, R157, R36, !PT ;  /* 0x000000249d247209 */ /* 0x000fe20007810000 */
[----:B------:R-:W-:Y:S01]  /*bab0*/  MUFU.EX2 R10, R10 ;  /* 0x0000000a000a7308 */ /* 0x000fe20000000800 */
[----:B------:R-:W-:Y:S01]  /*bac0*/  ISETP.GT.AND P3, PT, R28, 0x61, P1 ;  /* 0x000000611c00780c */ /* 0x000fe20000f64270 */
[----:B------:R-:W-:Y:S01]  /*bad0*/  FFMA.FTZ R85, R2, R85, -R183 ;  /* 0x0000005502557223 */ /* 0x000fe200000108b7 */
[----:B------:R-:W-:-:S02]  /*bae0*/  ISETP.LT.OR P2, PT, R20, 0x61, P2 ;  /* 0x000000611400780c */ /* 0x000fc40001741670 */
[----:B------:R-:W-:Y:S02]  /*baf0*/  FSEL R71, R71, -INF , !P4 ;  /* 0xff80000047477808 */ /* 0x000fe40006000000 */
[----:B------:R-:W-:Y:S01]  /*bb00*/  FMNMX.FTZ R36, R153, R36, !PT ;  /* 0x0000002499247209 */ /* 0x000fe20007810000 */
[----:B------:R-:W-:Y:S01]  /*bb10*/  MUFU.EX2 R11, R11 ;  /* 0x0000000b000b7308 */ /* 0x000fe20000000800 */
[----:B------:R-:W-:Y:S02]  /*bb20*/  ISETP.GT.AND P5, PT, R28, 0x68, P1 ;  /* 0x000000681c00780c */ /* 0x000fe40000fa4270 */
[----:B------:R-:W-:Y:S02]  /*bb30*/  FSEL R49, R74, -INF , !P2 ;  /* 0xff8000004a317808 */ /* 0x000fe40005000000 */
[----:B------:R-:W-:Y:S02]  /*bb40*/  ISETP.LT.OR P3, PT, R20, 0x62, P3 ;  /* 0x000000621400780c */ /* 0x000fe40001f61670 */
[----:B0-----:R-:W-:Y:S01]  /*bb50*/  FMNMX.FTZ R38, R71, R36, !PT ;  /* 0x0000002447267209 */ /* 0x001fe20007810000 */
[----:B------:R-:W-:Y:S01]  /*bb60*/  MUFU.EX2 R13, R13 ;  /* 0x0000000d000d7308 */ /* 0x000fe20000000800 */
[----:B------:R-:W-:-:S02]  /*bb70*/  ISETP.GT.AND P4, PT, R28, 0x69, P1 ;  /* 0x000000691c00780c */ /* 0x000fc40000f84270 */
[----:B------:R-:W-:Y:S02]  /*bb80*/  ISETP.LT.OR P5, PT, R20, 0x69, P5 ;  /* 0x000000691400780c */ /* 0x000fe40002fa1670 */
[----:B------:R-:W-:Y:S02]  /*bb90*/  FSEL R75, R75, -INF , !P3 ;  /* 0xff8000004b4b7808 */ /* 0x000fe40005800000 */
[----:B------:R-:W-:Y:S01]  /*bba0*/  FMNMX.FTZ R38, R49, R38, !PT ;  /* 0x0000002631267209 */ /* 0x000fe20007810000 */
[----:B------:R0:W-:Y:S01]  /*bbb0*/  MUFU.EX2 R36, R40 ;  /* 0x0000002800247308 */ /* 0x0001e20000000800 */
[----:B------:R-:W-:Y:S02]  /*bbc0*/  ISETP.GT.AND P2, PT, R28, 0x70, P1 ;  /* 0x000000701c00780c */ /* 0x000fe40000f44270 */
[----:B------:R-:W-:Y:S02]  /*bbd0*/  FSEL R45, R78, -INF , !P5 ;  /* 0xff8000004e2d7808 */ /* 0x000fe40006800000 */
[----:B------:R-:W-:-:S02]  /*bbe0*/  ISETP.LT.OR P4, PT, R20, 0x6a, P4 ;  /* 0x0000006a1400780c */ /* 0x000fc40002781670 */
[----:B------:R-:W-:Y:S01]  /*bbf0*/  FMNMX.FTZ R38, R75, R38, !PT ;  /* 0x000000264b267209 */ /* 0x000fe20007810000 */
[----:B------:R-:W-:Y:S01]  /*bc00*/  MUFU.EX2 R14, R14 ;  /* 0x0000000e000e7308 */ /* 0x000fe20000000800 */
[----:B------:R-:W-:Y:S01]  /*bc10*/  ISETP.GT.AND P3, PT, R28, 0x71, P1 ;  /* 0x000000711c00780c */ /* 0x000fe20000f64270 */
[----:B0-----:R-:W-:Y:S01]  /*bc20*/  FFMA.FTZ R40, R2, R73, -R183 ;  /* 0x0000004902287223 */ /* 0x001fe200000108b7 */
[----:B------:R-:W-:Y:S02]  /*bc30*/  ISETP.LT.OR P2, PT, R20, 0x71, P2 ;  /* 0x000000711400780c */ /* 0x000fe40001741670 */
[----:B------:R-:W-:Y:S02]  /*bc40*/  FSEL R79, R79, -INF , !P4 ;  /* 0xff8000004f4f7808 */ /* 0x000fe40006000000 */
[----:B------:R-:W-:Y:S01]  /*bc50*/  FMNMX.FTZ R38, R45, R38, !PT ;  /* 0x000000262d267209 */ /* 0x000fe20007810000 */
[----:B------:R-:W-:Y:S01]  /*bc60*/  MUFU.EX2 R15, R15 ;  /* 0x0000000f000f7308 */ /* 0x000fe20000000800 */
[----:B------:R-:W-:-:S02]  /*bc70*/  ISETP.GT.AND P5, PT, R28, 0x78, P1 ;  /* 0x000000781c00780c */ /* 0x000fc40000fa4270 */
[----:B------:R-:W-:Y:S02]  /*bc80*/  ISETP.LT.OR P3, PT, R20, 0x72, P3 ;  /* 0x000000721400780c */ /* 0x000fe40001f61670 */
[----:B------:R-:W-:Y:S02]  /*bc90*/  FSEL R195, R82, -INF , !P2 ;  /* 0xff80000052c37808 */ /* 0x000fe40005000000 */
[----:B------:R-:W-:Y:S01]  /*bca0*/  FMNMX.FTZ R38, R79, R38, !PT ;  /* 0x000000264f267209 */ /* 0x000fe20007810000 */
[----:B------:R-:W-:Y:S01]  /*bcb0*/  MUFU.EX2 R24, R24 ;  /* 0x0000001800187308 */ /* 0x000fe20000000800 */
[----:B------:R-:W-:Y:S01]  /*bcc0*/  ISETP.GT.AND P1, PT, R28, 0x79, P1 ;  /* 0x000000791c00780c */ /* 0x000fe20000f24270 */
[----:B------:R-:W-:Y:S01]  /*bcd0*/  FFMA.FTZ R28, R2, R41, -R183 ;  /* 0x00000029021c7223 */ /* 0x000fe200000108b7 */
[----:B------:R-:W-:Y:S02]  /*bce0*/  ISETP.LT.OR P5, PT, R20, 0x79, P5 ;  /* 0x000000791400780c */ /* 0x000fe40002fa1670 */
[----:B------:R-:W-:-:S02]  /*bcf0*/  FSEL R83, R83, -INF , !P3 ;  /* 0xff80000053537808 */ /* 0x000fc40005800000 */
[----:B------:R-:W-:Y:S01]  /*bd00*/  FMNMX.FTZ R38, R195, R38, !PT ;  /* 0x00000026c3267209 */ /* 0x000fe20007810000 */
[----:B------:R-:W-:Y:S01]  /*bd10*/  MUFU.EX2 R51, R51 ;  /* 0x0000003300337308 */ /* 0x000fe20000000800 */
[----:B------:R-:W-:Y:S01]  /*bd20*/  ISETP.LT.OR P1, PT, R20, 0x7a, P1 ;  /* 0x0000007a1400780c */ /* 0x000fe20000f21670 */
[--C-:B------:R-:W-:Y:S01]  /*bd30*/  FFMA.FTZ R20, R2, R25, -R183.reuse ;  /* 0x0000001902147223 */ /* 0x100fe200000108b7 */
[----:B------:R-:W-:Y:S01]  /*bd40*/  FSEL R41, R86, -INF , !P5 ;  /* 0xff80000056297808 */ /* 0x000fe20006800000 */
[C-C-:B------:R-:W-:Y:S01]  /*bd50*/  FFMA.FTZ R25, R2.reuse, R65, -R183.reuse ;  /* 0x0000004102197223 */ /* 0x140fe200000108b7 */
[----:B------:R-:W-:Y:S01]  /*bd60*/  FMNMX.FTZ R38, R83, R38, !PT ;  /* 0x0000002653267209 */ /* 0x000fe20007810000 */
[----:B------:R-:W-:Y:S01]  /*bd70*/  FFMA.FTZ R65, R2, R69, -R183 ;  /* 0x0000004502417223 */ /* 0x000fe200000108b7 */
[----:B------:R-:W-:Y:S01]  /*bd80*/  FSEL R87, R87, -INF , !P1 ;  /* 0xff80000057577808 */ /* 0x000fe20004800000 */
[----:B------:R-:W-:Y:S01]  /*bd90*/  MUFU.EX2 R59, R59 ;  /* 0x0000003b003b7308 */ /* 0x000fe20000000800 */
[----:B------:R-:W-:-:S02]  /*bda0*/  FMNMX.FTZ R38, R41, R38, !PT ;  /* 0x0000002629267209 */ /* 0x000fc40007810000 */
[----:B------:R-:W-:Y:S02]  /*bdb0*/  FSEL R48, R4, RZ, P6 ;  /* 0x000000ff04307208 */ /* 0x000fe40003000000 */
[----:B------:R-:W-:Y:S01]  /*bdc0*/  FMNMX.FTZ R42, R87, R38, !PT ;  /* 0x00000026572a7209 */ /* 0x000fe20007810000 */
[----:B------:R-:W-:Y:S02]  /*bdd0*/  FFMA.FTZ R38, R2, R7, -R183 ;  /* 0x0000000702267223 */ /* 0x000fe400000108b7 */
[----:B------:R-:W-:-:S01]  /*bde0*/  FADD.FTZ R5, -R48, R5 ;  /* 0x0000000530057221 */ /* 0x000fc20000010100 */
[----:B------:R-:W-:Y:S01]  /*bdf0*/  MUFU.EX2 R67, R67 ;  /* 0x0000004300437308 */ /* 0x000fe20000000800 */
[----:B------:R-:W0:Y:S02]  /*be00*/  SHFL.BFLY PT, R197, R42, 0x2, 0x1f ;  /* 0x0c401f002ac57f89 */ /* 0x000e2400000e0000 */
[----:B------:R-:W-:-:S05]  /*be10*/  FMUL.FTZ R5, R2, R5 ;  /* 0x0000000502057220 */ /* 0x000fca0000410000 */
[----:B------:R-:W-:Y:S08]  /*be20*/  MUFU.EX2 R53, R53 ;  /* 0x0000003500357308 */ /* 0x000ff00000000800 */
[----:B------:R-:W1:Y:S08]  /*be30*/  MUFU.EX2 R5, R5 ;  /* 0x0000000500057308 */ /* 0x000e700000000800 */
[----:B------:R-:W-:Y:S01]  /*be40*/  MUFU.EX2 R57, R57 ;  /* 0x0000003900397308 */ /* 0x000fe20000000800 */
[----:B0-----:R-:W-:Y:S01]  /*be50*/  FMNMX.FTZ R197, R42, R197, !PT ;  /* 0x000000c52ac57209 */ /* 0x001fe20007810000 */
[----:B------:R-:W-:-:S04]  /*be60*/  FFMA.FTZ R42, R2, R77, -R183 ;  /* 0x0000004d022a7223 */ /* 0x000fc800000108b7 */
[----:B------:R-:W0:Y:S02]  /*be70*/  SHFL.BFLY PT, R46, R197, 0x1, 0x1f ;  /* 0x0c201f00c52e7f89 */ /* 0x000e2400000e0000 */
[----:B------:R-:W-:Y:S01]  /*be80*/  MUFU.EX2 R28, R28 ;  /* 0x0000001c001c7308 */ /* 0x000fe20000000800 */
[----:B-1----:R-:W-:-:S04]  /*be90*/  FFMA.FTZ R70, R5, R3, R8 ;  /* 0x0000000305467223 */ /* 0x002fc80000010008 */
[----:B------:R-:W-:-:S03]  /*bea0*/  FADD.FTZ R77, R9, R70 ;  /* 0x00000046094d7221 */ /* 0x000fc60000010000 */
[----:B------:R-:W-:Y:S01]  /*beb0*/  MUFU.EX2 R61, R61 ;  /* 0x0000003d003d7308 */ /* 0x000fe20000000800 */
[----:B------:R-:W-:-:S07]  /*bec0*/  FADD.FTZ R70, R10, R77 ;  /* 0x0000004d0a467221 */ /* 0x000fce0000010000 */
[----:B------:R-:W-:Y:S01]  /*bed0*/  MUFU.EX2 R20, R20 ;  /* 0x0000001400147308 */ /* 0x000fe20000000800 */
[----:B0-----:R-:W-:-:S07]  /*bee0*/  FMNMX.FTZ R7, R197, R46, !PT ;  /* 0x0000002ec5077209 */ /* 0x001fce0007810000 */
[----:B------:R-:W-:Y:S01]  /*bef0*/  MUFU.EX2 R25, R25 ;  /* 0x0000001900197308 */ /* 0x000fe20000000800 */
[----:B------:R-:W-:Y:S01]  /*bf00*/  FSETP.NEU.FTZ.AND P1, PT, R7, -INF , PT ;  /* 0xff8000000700780b */ /* 0x000fe20003f3d000 */
[----:B------:R-:W-:-:S03]  /*bf10*/  FFMA.FTZ R48, R2, R7, -8 ;  /* 0xc100000002307423 */ /* 0x000fc60000010007 */
[----:B------:R-:W-:Y:S02]  /*bf20*/  FSEL R73, R7, RZ, P1 ;  /* 0x000000ff07497208 */ /* 0x000fe40000800000 */
[----:B------:R-:W-:Y:S01]  /*bf30*/  FSEL R48, R48, RZ, P1 ;  /* 0x000000ff30307208 */ /* 0x000fe20000800000 */
[----:B------:R-:W-:Y:S02]  /*bf40*/  MUFU.EX2 R38, R38 ;  /* 0x0000002600267308 */ /* 0x000fe40000000800 */
[----:B------:R-:W-:-:S02]  /*bf50*/  FADD.FTZ R73, -R73, R6 ;  /* 0x0000000649497221 */ /* 0x000fc40000010100 */
[C-C-:B------:R-:W-:Y:S01]  /*bf60*/  FFMA.FTZ R69, R2.reuse, R191, -R48.reuse ;  /* 0x000000bf02457223 */ /* 0x140fe20000010830 */
[----:B------:R-:W-:-:S01]  /*bf70*/  FFMA.FTZ R50, R2, R27, -R48 ;  /* 0x0000001b02327223 */ /* 0x000fc20000010830 */
[C---:B------:R-:W-:Y:S01]  /*bf80*/  FMUL.FTZ R64, R2.reuse, R73 ;  /* 0x0000004902407220 */ /* 0x040fe20000410000 */
        /* <DEDUP_REMOVED lines=30> */
[----:B------:R-:W-:-:S05]  /*c170*/  FFMA.FTZ R41, R2, R41, -R48 ;  /* 0x0000002902297223 */ /* 0x000fca0000010830 */
[----:B------:R-:W0:Y:S01]  /*c180*/  MUFU.EX2 R52, R52 ;  /* 0x0000003400347308 */ /* 0x000e220000000800 */
[----:B-1----:R-:W-:-:S07]  /*c190*/  FADD.FTZ R0, R50, R3 ;  /* 0x0000000332007221 */ /* 0x002fce0000010000 */
[----:B------:R-:W1:Y:S01]  /*c1a0*/  MUFU.EX2 R31, R31 ;  /* 0x0000001f001f7308 */ /* 0x000e620000000800 */
[----:B--2---:R-:W-:-:S01]  /*c1b0*/  FADD.FTZ R3, R27, R0 ;  /* 0x000000001b037221 */ /* 0x004fc20000010000 */
[----:B------:R-:W-:Y:S01]  /*c1c0*/  FADD.FTZ R0, R11, R70 ;  /* 0x000000460b007221 */ /* 0x000fe20000010000 */
[----:B------:R-:W-:-:S05]  /*c1d0*/  FFMA.FTZ R70, R2, R161, -R48 ;  /* 0x000000a102467223 */ /* 0x000fca0000010830 */
[----:B------:R-:W2:Y:S01]  /*c1e0*/  MUFU.EX2 R54, R54 ;  /* 0x0000003600367308 */ /* 0x000ea20000000800 */
[----:B0-----:R-:W-:-:S01]  /*c1f0*/  FADD.FTZ R72, R52, R3 ;  /* 0x0000000334487221 */ /* 0x001fc20000010000 */
[----:B------:R-:W-:-:S04]  /*c200*/  FADD.FTZ R3, R13, R0 ;  /* 0x000000000d037221 */ /* 0x000fc80000010000 */
[----:B------:R-:W-:Y:S02]  /*c210*/  FADD.FTZ R0, R14, R3 ;  /* 0x000000030e007221 */ /* 0x000fe40000010000 */
[----:B------:R-:W0:Y:S01]  /*c220*/  MUFU.EX2 R35, R35 ;  /* 0x0000002300237308 */ /* 0x000e220000000800 */
[----:B-1----:R-:W-:-:S01]  /*c230*/  FADD.FTZ R77, R31, R72 ;  /* 0x000000481f4d7221 */ /* 0x002fc20000010000 */
[----:B------:R-:W-:-:S04]  /*c240*/  FADD.FTZ R3, R15, R0 ;  /* 0x000000000f037221 */ /* 0x000fc80000010000 */
[----:B------:R-:W-:Y:S02]  /*c250*/  FADD.FTZ R3, R24, R3 ;  /* 0x0000000318037221 */ /* 0x000fe40000010000 */
        /* <DEDUP_REMOVED lines=12> */
[----:B------:R-:W-:-:S04]  /*c320*/  FADD.FTZ R81, R59, R72 ;  /* 0x000000483b517221 */ /* 0x000fc80000010000 */
[----:B------:R-:W-:Y:S02]  /*c330*/  FADD.FTZ R72, R32, R81 ;  /* 0x0000005120487221 */ /* 0x000fe40000010000 */
[----:B------:R-:W2:Y:S01]  /*c340*/  MUFU.EX2 R60, R60 ;  /* 0x0000003c003c7308 */ /* 0x000ea20000000800 */
[----:B0-----:R-:W-:-:S01]  /*c350*/  FADD.FTZ R0, R58, R3 ;  /* 0x000000033a007221 */ /* 0x001fc20000010000 */
[----:B------:R-:W-:Y:S01]  /*c360*/  FADD.FTZ R81, R67, R72 ;  /* 0x0000004843517221 */ /* 0x000fe20000010000 */
[----:B------:R-:W-:-:S01]  /*c370*/  FFMA.FTZ R72, R2, R75, -R48 ;  /* 0x0000004b02487223 */ /* 0x000fc20000010830 */
[----:B------:R-:W-:-:S04]  /*c380*/  FFMA.FTZ R48, R2, R87, -R48 ;  /* 0x0000005702307223 */ /* 0x000fc80000010830 */
[----:B------:R-:W0:Y:S01]  /*c390*/  MUFU.EX2 R47, R47 ;  /* 0x0000002f002f7308 */ /* 0x000e220000000800 */
[----:B-1----:R-:W-:-:S07]  /*c3a0*/  FADD.FTZ R3, R43, R0 ;  /* 0x000000002b037221 */ /* 0x002fce0000010000 */
[----:B------:R-:W1:Y:S01]  /*c3b0*/  MUFU.EX2 R62, R62 ;  /* 0x0000003e003e7308 */ /* 0x000e620000000800 */
[----:B--2---:R-:W-:-:S07]  /*c3c0*/  FADD.FTZ R0, R60, R3 ;  /* 0x000000033c007221 */ /* 0x004fce0000010000 */
[----:B------:R-:W2:Y:S01]  /*c3d0*/  MUFU.EX2 R6, R189 ;  /* 0x000000bd00067308 */ /* 0x000ea20000000800 */
[----:B0-----:R-:W-:-:S01]  /*c3e0*/  FADD.FTZ R3, R47, R0 ;  /* 0x000000002f037221 */ /* 0x001fc20000010000 */
[----:B------:R-:W-:-:S06]  /*c3f0*/  FADD.FTZ R0, R34, R81 ;  /* 0x0000005122007221 */ /* 0x000fcc0000010000 */
[----:B------:R-:W0:Y:S01]  /*c400*/  MUFU.EX2 R55, R55 ;  /* 0x0000003700377308 */ /* 0x000e220000000800 */
[----:B-1----:R-:W-:-:S07]  /*c410*/  FADD.FTZ R3, R62, R3 ;  /* 0x000000033e037221 */ /* 0x002fce0000010000 */
[----:B------:R-:W1:Y:S01]  /*c420*/  MUFU.EX2 R66, R66 ;  /* 0x0000004200427308 */ /* 0x000e620000000800 */
[----:B--2---:R-:W-:-:S01]  /*c430*/  FADD.FTZ R76, R6, R3 ;  /* 0x00000003064c7221 */ /* 0x004fc20000010000 */
[----:B------:R-:W-:-:S04]  /*c440*/  FADD.FTZ R3, R53, R0 ;  /* 0x0000000035037221 */ /* 0x000fc80000010000 */
[----:B------:R-:W-:Y:S02]  /*c450*/  FADD.FTZ R0, R36, R3 ;  /* 0x0000000324007221 */ /* 0x000fe40000010000 */
[----:B------:R-:W2:Y:S02]  /*c460*/  MUFU.EX2 R73, R73 ;  /* 0x0000004900497308 */ /* 0x000ea40000000800 */
[----:B------:R-:W-:-:S04]  /*c470*/  FADD.FTZ R3, R57, R0 ;  /* 0x0000000039037221 */ /* 0x000fc80000010000 */
[----:B------:R-:W-:Y:S02]  /*c480*/  FADD.FTZ R0, R28, R3 ;  /* 0x000000031c007221 */ /* 0x000fe40000010000 */
[----:B------:R-:W3:Y:S02]  /*c490*/  MUFU.EX2 R68, R68 ;  /* 0x0000004400447308 */ /* 0x000ee40000000800 */
[----:B------:R-:W-:-:S04]  /*c4a0*/  FADD.FTZ R3, R61, R0 ;  /* 0x000000003d037221 */ /* 0x000fc80000010000 */
[----:B------:R-:W-:Y:S02]  /*c4b0*/  FADD.FTZ R0, R20, R3 ;  /* 0x0000000314007221 */ /* 0x000fe40000010000 */
[----:B------:R-:W4:Y:S02]  /*c4c0*/  MUFU.EX2 R63, R63 ;  /* 0x0000003f003f7308 */ /* 0x000f240000000800 */
[----:B------:R-:W-:-:S04]  /*c4d0*/  FADD.FTZ R3, R25, R0 ;  /* 0x0000000019037221 */ /* 0x000fc80000010000 */
[----:B------:R-:W-:Y:S02]  /*c4e0*/  FADD.FTZ R0, R38, R3 ;  /* 0x0000000326007221 */ /* 0x000fe40000010000 */
[----:B------:R0:W-:Y:S08]  /*c4f0*/  MUFU.EX2 R78, R71 ;  /* 0x00000047004e7308 */ /* 0x0001f00000000800 */
[----:B------:R-:W5:Y:S01]  /*c500*/  MUFU.EX2 R70, R70 ;  /* 0x0000004600467308 */ /* 0x000f620000000800 */
[----:B0-----:R-:W-:-:S04]  /*c510*/  FADD.FTZ R71, R55, R76 ;  /* 0x0000004c37477221 */ /* 0x001fc80000010000 */
[----:B-1----:R-:W-:-:S03]  /*c520*/  FADD.FTZ R76, R66, R71 ;  /* 0x00000047424c7221 */ /* 0x002fc60000010000 */
[----:B------:R-:W-:Y:S01]  /*c530*/  MUFU.EX2 R77, R77 ;  /* 0x0000004d004d7308 */ /* 0x000fe20000000800 */
[----:B--2---:R-:W-:-:S04]  /*c540*/  FADD.FTZ R71, R73, R76 ;  /* 0x0000004c49477221 */ /* 0x004fc80000010000 */
[----:B---3--:R-:W-:-:S03]  /*c550*/  FADD.FTZ R76, R68, R71 ;  /* 0x00000047444c7221 */ /* 0x008fc60000010000 */
[----:B------:R-:W-:Y:S01]  /*c560*/  MUFU.EX2 R74, R74 ;  /* 0x0000004a004a7308 */ /* 0x000fe20000000800 */
[----:B----4-:R-:W-:-:S04]  /*c570*/  FADD.FTZ R71, R63, R76 ;  /* 0x0000004c3f477221 */ /* 0x010fc80000010000 */
[----:B-----5:R-:W-:-:S03]  /*c580*/  FADD.FTZ R76, R70, R71 ;  /* 0x00000047464c7221 */ /* 0x020fc60000010000 */
[----:B------:R-:W0:Y:S08]  /*c590*/  MUFU.EX2 R65, R65 ;  /* 0x0000004100417308 */ /* 0x000e300000000800 */
[----:B------:R-:W1:Y:S08]  /*c5a0*/  MUFU.EX2 R21, R21 ;  /* 0x0000001500157308 */ /* 0x000e700000000800 */
[----:B------:R-:W-:Y:S01]  /*c5b0*/  MUFU.EX2 R49, R49 ;  /* 0x0000003100317308 */ /* 0x000fe20000000800 */
[----:B0-----:R-:W-:-:S07]  /*c5c0*/  FADD.FTZ R0, R65, R0 ;  /* 0x0000000041007221 */ /* 0x001fce0000010000 */
[----:B------:R-:W0:Y:S01]  /*c5d0*/  MUFU.EX2 R40, R40 ;  /* 0x0000002800287308 */ /* 0x000e220000000800 */
[----:B-1----:R-:W-:-:S07]  /*c5e0*/  FADD.FTZ R3, R21, R0 ;  /* 0x0000000015037221 */ /* 0x002fce0000010000 */
[----:B------:R-:W1:Y:S08]  /*c5f0*/  MUFU.EX2 R72, R72 ;  /* 0x0000004800487308 */ /* 0x000e700000000800 */
[----:B------:R2:W-:Y:S01]  /*c600*/  MUFU.EX2 R80, R45 ;  /* 0x0000002d00507308 */ /* 0x0005e20000000800 */
[----:B0-----:R-:W-:-:S07]  /*c610*/  FADD.FTZ R0, R40, R3 ;  /* 0x0000000328007221 */ /* 0x001fce0000010000 */
[----:B------:R-:W0:Y:S01]  /*c620*/  MUFU.EX2 R29, R29 ;  /* 0x0000001d001d7308 */ /* 0x000e220000000800 */
[----:B--2---:R-:W-:-:S04]  /*c630*/  FADD.FTZ R45, R77, R76 ;  /* 0x0000004c4d2d7221 */ /* 0x004fc80000010000 */
[----:B------:R-:W-:-:S03]  /*c640*/  FADD.FTZ R45, R74, R45 ;  /* 0x0000002d4a2d7221 */ /* 0x000fc60000010000 */
[----:B------:R-:W2:Y:S01]  /*c650*/  MUFU.EX2 R42, R42 ;  /* 0x0000002a002a7308 */ /* 0x000ea20000000800 */
[----:B------:R-:W-:-:S04]  /*c660*/  FADD.FTZ R76, R78, R45 ;  /* 0x0000002d4e4c7221 */ /* 0x000fc80000010000 */
[----:B------:R-:W-:-:S03]  /*c670*/  FADD.FTZ R45, R49, R76 ;  /* 0x0000004c312d7221 */ /* 0x000fc60000010000 */
[----:B------:R-:W3:Y:S01]  /*c680*/  MUFU.EX2 R79, R79 ;  /* 0x0000004f004f7308 */ /* 0x000ee20000000800 */
[----:B-1----:R-:W-:-:S01]  /*c690*/  FADD.FTZ R45, R72, R45 ;  /* 0x0000002d482d7221 */ /* 0x002fc20000010000 */
[----:B0-----:R-:W-:-:S03]  /*c6a0*/  FADD.FTZ R3, R29, R0 ;  /* 0x000000001d037221 */ /* 0x001fc60000010000 */
[----:B------:R-:W-:-:S03]  /*c6b0*/  FADD.FTZ R45, R80, R45 ;  /* 0x0000002d502d7221 */ /* 0x000fc60000010000 */
[----:B------:R-:W0:Y:S01]  /*c6c0*/  MUFU.EX2 R33, R33 ;  /* 0x0000002100217308 */ /* 0x000e220000000800 */
[----:B--2---:R-:W-:-:S07]  /*c6d0*/  FADD.FTZ R0, R42, R3 ;  /* 0x000000032a007221 */ /* 0x004fce0000010000 */
        /* <DEDUP_REMOVED lines=14> */
[----:B0-----:R-:W-:-:S03]  /*c7c0*/  FADD.FTZ R3, R46, R3 ;  /* 0x000000032e037221 */ /* 0x001fc60000010000 */
[----:B-1----:R-:W-:Y:S01]  /*c7d0*/  FADD.FTZ R0, R48, R45 ;  /* 0x0000002d30007221 */ /* 0x002fe20000010000 */
[----:B------:R-:W-:Y:S06]  /*c7e0*/  @!P0 BRA `(.L_x_1067) ;  /* 0x0000000000048947 */ /* 0x000fec0003800000 */
[----:B------:R-:W-:Y:S01]  /*c7f0*/  BPT.TRAP 0x1 ;  /* 0x000000040000795c */ /* 0x000fe20000300000 */
.L_x_1067:
        /* <DEDUP_REMOVED lines=35> */
[----:B------:R-:W-:Y:S01]  /*ca30*/  F2FP.SATFINITE.E4M3.F32.PACK_AB_MERGE_C R163, R62, R47, R6 ;  /* 0x0000002f3ea3723e */ /* 0x000fe20004807006 */
        /* <DEDUP_REMOVED lines=71> */
.L_x_1049:
[----:B------:R-:W-:Y:S06]  /*ceb0*/  BAR.ARV 0x8, 0x180 ;  /* 0x0206000000007b1d */ /* 0x000fec0000002000 */
[----:B------:R-:W-:Y:S05]  /*cec0*/  @!P0 BRA `(.L_x_1069) ;  /* 0x0000000000048947 */ /* 0x000fea0003800000 */
[----:B------:R-:W-:Y:S01]  /*ced0*/  BPT.TRAP 0x1 ;  /* 0x000000040000795c */ /* 0x000fe20000300000 */
.L_x_1069:
[----:B------:R-:W-:Y:S01]  /*cee0*/  ULEA UR5, UR36, UR38, 0x3 ;  /* 0x0000002624057291 */ /* 0x000fe2000f8e183f */
[----:B------:R-:W-:-:S05]  /*cef0*/  IMAD.U32 R5, RZ, RZ, UR37 ;  /* 0x00000025ff057e24 */ /* 0x000fca000f8e00ff */
[----:B------:R-:W-:-:S04]  /*cf00*/  SHF.L.U32 R5, R5, 0x1f, RZ ;  /* 0x0000001f05057819 */ /* 0x000fc800000006ff */
[----:B------:R0:W1:Y:S01]  /*cf10*/  SYNCS.PHASECHK.TRANS64.TRYWAIT P1, [UR5+0x22850], R5 ;  /* 0x02285005ff0075a7 */ /* 0x0000620008020145 */
[----:B------:R-:W-:Y:S05]  /*cf20*/  @!P0 BRA `(.L_x_1070) ;  /* 0x0000000000048947 */ /* 0x000fea0003800000 */
[----:B------:R-:W-:Y:S01]  /*cf30*/  BPT.TRAP 0x1 ;  /* 0x000000040000795c */ /* 0x000fe20000300000 */
.L_x_1070:
[----:B-1----:R-:W-:Y:S05]  /*cf40*/  @P1 BRA `(.L_x_1071) ;  /* 0x0000000000081947 */ /* 0x002fea0003800000 */
[----:B------:R-:W1:Y:S02]  /*cf50*/  SYNCS.PHASECHK.TRANS64.TRYWAIT P1, [UR5+0x22850], R5 ;  /* 0x02285005ff0075a7 */ /* 0x000e640008020145 */
[----:B-1----:R-:W-:Y:S05]  /*cf60*/  @!P1 BRA `(.L_x_1072) ;  /* 0x0000007800e89947 */ /* 0x002fea0003800000 */
.L_x_1071:
[----:B------:R-:W-:Y:S01]  /*cf70*/  UIADD3 UR38, UR38, 0x400, URZ ;  /* 0x0000040026267890 */ /* 0x000fe2000fffe03f */
[----:B------:R-:W-:Y:S01]  /*cf80*/  WARPGROUP.ARRIVE ;  /* 0x00000000000079c5 */ /* 0x000fe20000000000 */
[----:B------:R-:W-:Y:S01]  /*cf90*/  UMOV UR7, 0x40000040 ;  /* 0x4000004000077882 */ /* 0x000fe20000000000 */
[----:B------:R-:W2:Y:S01]  /*cfa0*/  LDC.64 R10, c[0x0][0x9a0] ;  /* 0x00026800ff0a7b82 */ /* 0x000ea20000000a00 */
[----:B------:R-:W-:-:S04]  /*cfb0*/  USHF.R.U32.HI UR38, URZ, 0x4, UR38 ;  /* 0x000000043f267899 */ /* 0x000fc80008011626 */
[----:B------:R-:W-:-:S04]  /*cfc0*/  ULOP3.LUT UR38, UR38, 0x3fff, URZ, 0xc0, !UPT ;  /* 0x00003fff26267892 */ /* 0x000fc8000f8ec03f */
[----:B------:R-:W-:-:S04]  /*cfd0*/  ULOP3.LUT UR4, UR38, 0x10000, URZ, 0xfc, !UPT ;  /* 0x0001000026047892 */ /* 0x000fc8000f8efc3f */
[----:B------:R-:W-:-:S07]  /*cfe0*/  ULEA UR4, UR36, UR4, 0xa ;  /* 0x0000000424047291 */ /* 0x000fce000f8e503f */
[----:B------:R-:W-:Y:S02]  /*cff0*/  UMOV UR6, UR4 ;  /* 0x0000000400067c82 */ /* 0x000fe40008000000 */
[----:B------:R-:W-:Y:S01]  /*d000*/  QGMMA.64x128x32.F32.E4M3.E4M3 R88, R164, gdesc[UR4], R88, gsb0 ;  /* 0x01e00004a4587df3 */ /* 0x000fe20008000858 */
[----:B--2---:R-:W-:-:S04]  /*d010*/  ISETP.NE.U32.AND P1, PT, R10, RZ, PT ;  /* 0x000000ff0a00720c */ /* 0x004fc80003f25070 */
[----:B------:R-:W-:-:S13]  /*d020*/  ISETP.NE.AND.EX P1, PT, R11, RZ, PT, P1 ;  /* 0x000000ff0b00720c */ /* 0x000fda0003f25310 */
[----:B------:R-:W2:Y:S01]  /*d030*/  @P1 LDC.64 R8, c[0x0][0x9c8] ;  /* 0x00027200ff081b82 */ /* 0x000ea20000000a00 */
[----:B01----:R-:W-:Y:S02]  /*d040*/  @P1 SHF.R.S32.HI R5, RZ, 0x1f, R19 ;  /* 0x0000001fff051819 */ /* 0x003fe40000011413 */
[----:B------:R-:W-:-:S05]  /*d050*/  @P1 SHF.R.S32.HI R15, RZ, 0x1f, R23 ;  /* 0x0000001fff0f1819 */ /* 0x000fca0000011417 */
[----:B------:R-:W0:Y:S01]  /*d060*/  @P1 LDC.64 R12, c[0x0][0x9d0] ;  /* 0x00027400ff0c1b82 */ /* 0x000e220000000a00 */
[----:B------:R-:W-:Y:S01]  /*d070*/  UIADD3 UR6, UR4, 0x2, URZ ;  /* 0x0000000204067890 */ /* 0x000fe2000fffe03f */
[----:B--2---:R-:W-:-:S04]  /*d080*/  @P1 IMAD R6, R5, R8, RZ ;  /* 0x0000000805061224 */ /* 0x004fc800078e02ff */
[C---:B------:R-:W-:Y:S02]  /*d090*/  @P1 IMAD R5, R19.reuse, R9, R6 ;  /* 0x0000000913051224 */ /* 0x040fe400078e0206 */
[----:B------:R-:W-:-:S04]  /*d0a0*/  @P1 IMAD.WIDE.U32 R8, R19, R8, RZ ;  /* 0x0000000813081225 */ /* 0x000fc800078e00ff */
[-C--:B0-----:R-:W-:Y:S02]  /*d0b0*/  @P1 IMAD R6, R15, R12.reuse, RZ ;  /* 0x0000000c0f061224 */ /* 0x081fe400078e02ff */
[----:B------:R-:W-:Y:S02]  /*d0c0*/  @P1 IMAD.IADD R9, R9, 0x1, R5 ;  /* 0x0000000109091824 */ /* 0x000fe400078e0205 */
[C---:B------:R-:W-:Y:S02]  /*d0d0*/  @P1 IMAD R5, R23.reuse, R13, R6 ;  /* 0x0000000d17051224 */ /* 0x040fe400078e0206 */
[----:B------:R-:W-:Y:S01]  /*d0e0*/  @P1 IMAD.WIDE.U32 R8, R23, R12, R8 ;  /* 0x0000000c17081225 */ /* 0x000fe200078e0008 */
[----:B------:R-:W-:-:S03]  /*d0f0*/  UMOV UR7, 0x40000040 ;  /* 0x4000004000077882 */ /* 0x000fc60000000000 */
[----:B------:R-:W-:Y:S01]  /*d100*/  @P1 IMAD.IADD R5, R9, 0x1, R5 ;  /* 0x0000000109051824 */ /* 0x000fe200078e0205 */
[----:B------:R-:W-:-:S04]  /*d110*/  @P1 LEA R10, P2, R8, R10, 0x2 ;  /* 0x0000000a080a1211 */ /* 0x000fc800078410ff */
[----:B------:R-:W-:Y:S01]  /*d120*/  @P1 LEA.HI.X R11, R8, R11, R5, 0x2, P2 ;  /* 0x0000000b080b1211 */ /* 0x000fe200010f1405 */
[----:B------:R-:W-:-:S06]  /*d130*/  IMAD.MOV.U32 R5, RZ, RZ, 0x3f800000 ;  /* 0x3f800000ff057424 */ /* 0x000fcc00078e00ff */
[----:B------:R0:W2:Y:S01]  /*d140*/  @P1 LDG.E R5, desc[UR48][R10.64] ;  /* 0x000000300a051981 */ /* 0x0000a2000c1e1900 */
[----:B------:R-:W-:Y:S02]  /*d150*/  WARPGROUP.DEPBAR.LE gsb0, 0x0 ;  /* 0x00008000000079c5 */ /* 0x000fe40000010000 */
[----:B------:R-:W-:-:S06]  /*d160*/  WARPGROUP.ARRIVE ;  /* 0x00000000000079c5 */ /* 0x000fcc0000000000 */
[----:B------:R-:W-:Y:S01]  /*d170*/  QGMMA.64x128x32.F32.E4M3.E4M3 R88, R160, gdesc[UR4], R88, gsb0 ;  /* 0x01e00004a0587df3 */ /* 0x000fe20008000858 */
[----:B------:R-:W-:Y:S01]  /*d180*/  UIADD3 UR6, UR4, 0x4, URZ ;  /* 0x0000000404067890 */ /* 0x000fe2000fffe03f */
        /* <DEDUP_REMOVED lines=11> */
[----:B------:R-:W1:Y:S04]  /*d240*/  SHFL.BFLY PT, R9, R6, 0x1, 0x1f ;  /* 0x0c201f0006097f89 */ /* 0x000e6800000e0000 */
[----:B------:R-:W3:Y:S01]  /*d250*/  SHFL.BFLY PT, R8, R13, 0x1, 0x1f ;  /* 0x0c201f000d087f89 */ /* 0x000ee200000e0000 */
[----:B-1----:R-:W-:-:S01]  /*d260*/  FADD.FTZ R12, R6, R9 ;  /* 0x00000009060c7221 */ /* 0x002fc20000010000 */
[----:B---3--:R-:W-:-:S04]  /*d270*/  FADD.FTZ R14, R13, R8 ;  /* 0x000000080d0e7221 */ /* 0x008fc80000010000 */
[C---:B------:R-:W-:Y:S01]  /*d280*/  FSETP.NE.FTZ.AND P1, PT, R12.reuse, RZ, PT ;  /* 0x000000ff0c00720b */ /* 0x040fe20003f35000 */
[----:B------:R-:W-:Y:S01]  /*d290*/  FMUL.FTZ R15, R12, 0.00390625 ;  /* 0x3b8000000c0f7820 */ /* 0x000fe20000410000 */
[----:B0-----:R-:W-:Y:S01]  /*d2a0*/  FMUL.FTZ R11, R14, 0.00390625 ;  /* 0x3b8000000e0b7820 */ /* 0x001fe20000410000 */
        /* <DEDUP_REMOVED lines=15> */
[----:B------:R-:W-:-:S02]  /*d3a0*/  IMAD.MOV.U32 R0, RZ, RZ, -0x800000 ;  /* 0xff800000ff007424 */ /* 0x000fc400078e00ff */
[----:B------:R-:W-:Y:S02]  /*d3b0*/  IMAD.MOV.U32 R3, RZ, RZ, -0x800000 ;  /* 0xff800000ff037424 */ /* 0x000fe400078e00ff */
        /* <DEDUP_REMOVED lines=8> */
.L_x_1073:
        /* <DEDUP_REMOVED lines=13> */
[----:B------:R-:W-:Y:S01]  /*d510*/  SYNCS.ARRIVE.TRANS64.RED.A1T0 RZ, [UR4], RZ ;  /* 0x000000ffffff79a7 */ /* 0x000fe20008100404 */
[----:B------:R-:W-:Y:S01]  /*d520*/  USEL UR4, URZ, 0x1, UP0 ;  /* 0x000000013f047887 */ /* 0x000fe20008000000 */
        /* <DEDUP_REMOVED lines=55> */
[----:B------:R-:W-:Y:S01]  /*d8a0*/  FMUL.FTZ R151, R151, R22 ;  /* 0x0000001697977220 */ /* 0x000fe20000410000 */
[----:B------:R-:W-:Y:S01]  /*d8b0*/  VIADD R171, R171, 0x1 ;  /* 0x00000001abab7836 */ /* 0x000fe20000000000 */
[----:B------:R-:W-:-:S02]  /*d8c0*/  USEL UR36, UR36, URZ, UP0 ;  /* 0x0000003f24247287 */ /* 0x000fc40008000000 */
[----:B------:R-:W-:-:S12]  /*d8d0*/  ULOP3.LUT UR37, UR37, UR4, URZ, 0x3c, !UPT ;  /* 0x0000000425257292 */ /* 0x000fd8000f8e3c3f */
.L_x_995:
[----:B------:R-:W0:Y:S01]  /*d8e0*/  S2R R27, SR_CgaCtaId ;  /* 0x00000000001b7919 */ /* 0x000e220000008800 */
[----:B------:R-:W-:Y:S01]  /*d8f0*/  MOV R2, 0x400 ;  /* 0x0000040000027802 */ /* 0x000fe20000000f00 */
[----:B------:R-:W-:Y:S01]  /*d900*/  BSSY B0, `(.L_x_1074) ;  /* 0x0000228000007945 */ /* 0x000fe20003800000 */
[----:B------:R-:W-:Y:S02]  /*d910*/  BAR.SYNC.DEFER_BLOCKING 0x5, 0x180 ;  /* 0x0146000000007b1d */ /* 0x000fe40000010000 */
[----:B0-----:R-:W-:-:S05]  /*d920*/  LEA R2, R27, R2, 0x18 ;  /* 0x000000021b027211 */ /* 0x001fca00078ec0ff */
[----:B------:R-:W0:Y:S02]  /*d930*/  LDS R22, [R2+0x228d0] ;  /* 0x0228d00002167984 */ /* 0x000e240000000800 */
[----:B0-----:R-:W-:Y:S01]  /*d940*/  R2UR UR4, R22 ;  /* 0x00000000160472ca */ /* 0x001fe200000e0000 */
[----:B------:R-:W-:Y:S06]  /*d950*/  BAR.ARV 0x4, 0x180 ;  /* 0x0106000000007b1d */ /* 0x000fec0000002000 */
[----:B------:R-:W-:Y:S08]  /*d960*/  @P0 BRA `(.L_x_1075) ;  /* 0x0000001800400947 */ /* 0x000ff00003800000 */
[----:B------:R-:W0:Y:S01]  /*d970*/  S2R R44, SR_TID.X ;  /* 0x00000000002c7919 */ /* 0x000e220000002100 */
[----:B------:R-:W-:Y:S01]  /*d980*/  ULDC.64 UR6, c[0x4][0x40] ;  /* 0x0100100000067ab9 */ /* 0x000fe20000000a00 */
[----:B------:R-:W1:Y:S01]  /*d990*/  S2R R45, SR_SWINHI ;  /* 0x00000000002d7919 */ /* 0x000e620000002f00 */
[----:B------:R-:W-:Y:S01]  /*d9a0*/  F2FP.BF16.F32.PACK_AB R33, R110, R33 ;  /* 0x000000216e21723e */ /* 0x000fe200000010ff */
[----:B------:R-:W2:Y:S01]  /*d9b0*/  LDC R52, c[0x0][0xbe8] ;  /* 0x0002fa00ff347b82 */ /* 0x000ea20000000800 */
[----:B------:R-:W-:Y:S01]  /*d9c0*/  F2FP.BF16.F32.PACK_AB R34, R111, R34 ;  /* 0x000000226f22723e */ /* 0x000fe200000010ff */
[----:B------:R-:W-:Y:S01]  /*d9d0*/  ULDC UR5, c[0x0][0xa88] ;  /* 0x0002a20000057ab9 */ /* 0x000fe20000000800 */
[----:B0-----:R-:W-:-:S05]  /*d9e0*/  IMAD.SHL.U32 R22, R44, 0x4, RZ ;  /* 0x000000042c167824 */ /* 0x001fca00078e00ff */
[----:B------:R-:W-:-:S04]  /*d9f0*/  LOP3.LUT R22, R22, 0xc, RZ, 0xc0, !PT ;  /* 0x0000000c16167812 */ /* 0x000fc800078ec0ff */
[----:B------:R-:W-:-:S05]  /*da00*/  IADD3 R26, P0, R22, UR6, RZ ;  /* 0x00000006161a7c10 */ /* 0x000fca000ff1e0ff */
[----:B------:R-:W-:Y:S01]  /*da10*/  IMAD.X R27, RZ, RZ, UR7, P0 ;  /* 0x00000007ff1b7e24 */ /* 0x000fe200080e06ff */
[----:B------:R-:W-:Y:S01]  /*da20*/  F2FP.BF16.F32.PACK_AB R31, R116, R31 ;  /* 0x0000001f741f723e */ /* 0x000fe200000010ff */
[----:B------:R-:W-:-:S03]  /*da30*/  ULDC.64 UR6, c[0x0][0xb90] ;  /* 0x0002e40000067ab9 */ /* 0x000fc60000000a00 */
[----:B------:R0:W3:Y:S01]  /*da40*/  LDG.E.CONSTANT R26, desc[UR48][R26.64] ;  /* 0x000000301a1a7981 */ /* 0x0000e2000c1e9900 */
[----:B------:R-:W-:Y:S02]  /*da50*/  LOP3.LUT P0, R22, R44, 0x3, RZ, 0xc0, !PT ;  /* 0x000000032c167812 */ /* 0x000fe4000780c0ff */
[----:B------:R-:W-:Y:S02]  /*da60*/  F2FP.BF16.F32.PACK_AB R32, R117, R32 ;  /* 0x000000207520723e */ /* 0x000fe400000010ff */
[----:B------:R-:W-:Y:S02]  /*da70*/  ISETP.EQ.OR P0, PT, R22, 0x3, !P0 ;  /* 0x000000031600780c */ /* 0x000fe40004702670 */
[----:B------:R-:W-:Y:S02]  /*da80*/  F2FP.BF16.F32.PACK_AB R41, R94, R41 ;  /* 0x000000295e29723e */ /* 0x000fe400000010ff */
[----:B------:R-:W-:Y:S02]  /*da90*/  SEL R51, R31, R32, P0 ;  /* 0x000000201f337207 */ /* 0x000fe40000000000 */
[----:B------:R-:W-:-:S02]  /*daa0*/  SEL R54, R32, R31, P0 ;  /* 0x0000001f20367207 */ /* 0x000fc40000000000 */
[----:B------:R-:W-:Y:S02]  /*dab0*/  SEL R65, R33, R34, P0 ;  /* 0x0000002221417207 */ /* 0x000fe40000000000 */
[----:B------:R-:W-:Y:S02]  /*dac0*/  SEL R68, R34, R33, P0 ;  /* 0x0000002122447207 */ /* 0x000fe40000000000 */
[----:B------:R-:W-:Y:S02]  /*dad0*/  MOV R32, R2 ;  /* 0x0000000200207202 */ /* 0x000fe40000000f00 */
[----:B-1----:R-:W-:Y:S02]  /*dae0*/  MOV R33, R45 ;  /* 0x0000002d00217202 */ /* 0x002fe40000000f00 */
[----:B------:R-:W-:Y:S02]  /*daf0*/  F2FP.BF16.F32.PACK_AB R4, R95, R4 ;  /* 0x000000045f04723e */ /* 0x000fe400000010ff */
[----:B------:R-:W-:Y:S01]  /*db00*/  F2FP.BF16.F32.PACK_AB R7, R148, R7 ;  /* 0x000000079407723e */ /* 0x000fe200000010ff */
[----:B------:R-:W-:Y:S01]  /*db10*/  IMAD.WIDE R44, R175, 0x2, R32 ;  /* 0x00000002af2c7825 */ /* 0x000fe200078e0220 */
[----:B------:R-:W-:-:S02]  /*db20*/  F2FP.BF16.F32.PACK_AB R8, R149, R8 ;  /* 0x000000089508723e */ /* 0x000fc400000010ff */
[----:B------:R-:W-:Y:S02]  /*db30*/  F2FP.BF16.F32.PACK_AB R5, R150, R5 ;  /* 0x000000059605723e */ /* 0x000fe400000010ff */
[----:B------:R-:W-:Y:S02]  /*db40*/  F2FP.BF16.F32.PACK_AB R6, R151, R6 ;  /* 0x000000069706723e */ /* 0x000fe400000010ff */
[----:B------:R-:W-:Y:S02]  /*db50*/  F2FP.BF16.F32.PACK_AB R39, R100, R39 ;  /* 0x000000276427723e */ /* 0x000fe400000010ff */
[----:B------:R-:W-:Y:S02]  /*db60*/  F2FP.BF16.F32.PACK_AB R40, R101, R40 ;  /* 0x000000286528723e */ /* 0x000fe400000010ff */
[----:B------:R-:W-:Y:S02]  /*db70*/  SEL R59, R7, R8, P0 ;  /* 0x00000008073b7207 */ /* 0x000fe40000000000 */
[----:B------:R-:W-:Y:S01]  /*db80*/  SEL R62, R8, R7, P0 ;  /* 0x00000007083e7207 */ /* 0x000fe20000000000 */
[----:B------:R-:W-:Y:S01]  /*db90*/  IMAD R7, R170, 0x40, R18 ;  /* 0x00000040aa077824 */ /* 0x000fe200078e0212 */
[----:B------:R-:W-:-:S02]  /*dba0*/  SEL R61, R41, R4, P0 ;  /* 0x00000004293d7207 */ /* 0x000fc40000000000 */
[----:B------:R-:W-:Y:S01]  /*dbb0*/  SEL R64, R4, R41, P0 ;  /* 0x0000002904407207 */ /* 0x000fe20000000000 */
[----:B------:R-:W-:Y:S01]  /*dbc0*/  IMAD.WIDE R32, R7, 0x2, R32 ;  /* 0x0000000207207825 */ /* 0x000fe200078e0220 */
[----:B------:R-:W-:Y:S02]  /*dbd0*/  SHF.R.S32.HI R22, RZ, 0x1f, R23 ;  /* 0x0000001fff167819 */ /* 0x000fe40000011417 */
[----:B------:R-:W-:Y:S02]  /*dbe0*/  IADD3 R41, P6, R44, 0x4060, RZ ;  /* 0x000040602c297810 */ /* 0x000fe40007fde0ff */
[----:B------:R-:W-:Y:S01]  /*dbf0*/  SEL R75, R5, R6, P0 ;  /* 0x00000006054b7207 */ /* 0x000fe20000000000 */
[----:B------:R-:W-:Y:S01]  /*dc00*/  IMAD R4, R22, UR6, RZ ;  /* 0x0000000616047c24 */ /* 0x000fe2000f8e02ff */
[----:B------:R-:W-:Y:S02]  /*dc10*/  SEL R78, R6, R5, P0 ;  /* 0x00000005064e7207 */ /* 0x000fe40000000000 */
[----:B------:R-:W-:-:S02]  /*dc20*/  F2FP.BF16.F32.PACK_AB R11, R140, R11 ;  /* 0x0000000b8c0b723e */ /* 0x000fc400000010ff */
[----:B------:R-:W-:Y:S02]  /*dc30*/  F2FP.BF16.F32.PACK_AB R12, R141, R12 ;  /* 0x0000000c8d0c723e */ /* 0x000fe400000010ff */
[----:B------:R-:W-:Y:S02]  /*dc40*/  SEL R47, R39, R40, P0 ;  /* 0x00000028272f7207 */ /* 0x000fe40000000000 */
[----:B------:R-:W-:Y:S02]  /*dc50*/  SEL R48, R40, R39, P0 ;  /* 0x0000002728307207 */ /* 0x000fe40000000000 */
[----:B------:R-:W-:Y:S02]  /*dc60*/  IADD3 R6, P1, R44, 0x60, RZ ;  /* 0x000000602c067810 */ /* 0x000fe40007f3e0ff */
[----:B------:R-:W-:Y:S02]  /*dc70*/  F2FP.BF16.F32.PACK_AB R15, R132, R15 ;  /* 0x0000000f840f723e */ /* 0x000fe400000010ff */
[----:B------:R-:W-:Y:S01]  /*dc80*/  F2FP.BF16.F32.PACK_AB R20, R133, R20 ;  /* 0x000000148514723e */ /* 0x000fe200000010ff */
[----:B------:R-:W-:Y:S01]  /*dc90*/  IMAD.X R31, RZ, RZ, R45, P1 ;  /* 0x000000ffff1f7224 */ /* 0x000fe200008e062d */
[----:B------:R-:W-:-:S02]  /*dca0*/  LOP3.LUT R40, R41, 0x380, RZ, 0xc0, !PT ;  /* 0x0000038029287812 */ /* 0x000fc400078ec0ff */
[----:B------:R-:W-:Y:S02]  /*dcb0*/  IADD3 R7, P2, R44, 0x20, RZ ;  /* 0x000000202c077810 */ /* 0x000fe40007f5e0ff */
[----:B------:R-:W-:Y:S02]  /*dcc0*/  SEL R57, R11, R12, P0 ;  /* 0x0000000c0b397207 */ /* 0x000fe40000000000 */
[----:B------:R-:W-:Y:S01]  /*dcd0*/  SEL R60, R12, R11, P0 ;  /* 0x0000000b0c3c7207 */ /* 0x000fe20000000000 */
[----:B------:R-:W-:Y:S01]  /*dce0*/  IMAD R11, R23, UR7, R4 ;  /* 0x00000007170b7c24 */ /* 0x000fe2000f8e0204 */
[----:B------:R-:W-:Y:S02]  /*dcf0*/  F2FP.BF16.F32.PACK_AB R13, R134, R13 ;  /* 0x0000000d860d723e */ /* 0x000fe400000010ff */
[----:B------:R-:W-:Y:S02]  /*dd00*/  F2FP.BF16.F32.PACK_AB R14, R135, R14 ;  /* 0x0000000e870e723e */ /* 0x000fe400000010ff */
[----:B------:R-:W-:-:S02]  /*dd10*/  SEL R55, R15, R20, P0 ;  /* 0x000000140f377207 */ /* 0x000fc40000000000 */
[----:B------:R-:W-:Y:S02]  /*dd20*/  SEL R58, R20, R15, P0 ;  /* 0x0000000f143a7207 */ /* 0x000fe40000000000 */
[----:B------:R-:W-:Y:S02]  /*dd30*/  SHF.R.U64 R40, R40, 0x3, RZ ;  /* 0x0000000328287819 */ /* 0x000fe400000012ff */
[----:B------:R-:W-:Y:S02]  /*dd40*/  F2FP.BF16.F32.PACK_AB R9, R142, R9 ;  /* 0x000000098e09723e */ /* 0x000fe400000010ff */
[----:B------:R-:W-:Y:S02]  /*dd50*/  F2FP.BF16.F32.PACK_AB R10, R143, R10 ;  /* 0x0000000a8f0a723e */ /* 0x000fe400000010ff */
[----:B------:R-:W-:Y:S02]  /*dd60*/  LOP3.LUT R4, R7, 0x380, RZ, 0xc0, !PT ;  /* 0x0000038007047812 */ /* 0x000fe400078ec0ff */
[----:B------:R-:W-:-:S02]  /*dd70*/  IADD3 R15, P1, R32, 0x2000, RZ ;  /* 0x00002000200f7810 */ /* 0x000fc40007f3e0ff */
[----:B------:R-:W-:Y:S02]  /*dd80*/  SEL R71, R13, R14, P0 ;  /* 0x0000000e0d477207 */ /* 0x000fe40000000000 */
[----:B------:R-:W-:Y:S02]  /*dd90*/  SEL R74, R14, R13, P0 ;  /* 0x0000000d0e4a7207 */ /* 0x000fe40000000000 */
[----:B------:R-:W-:Y:S01]  /*dda0*/  LOP3.LUT R40, R40, R41, RZ, 0x3c, !PT ;  /* 0x0000002928287212 */ /* 0x000fe200078e3cff */
[----:B------:R-:W-:Y:S01]  /*ddb0*/  IMAD.X R41, RZ, RZ, R45, P6 ;  /* 0x000000ffff297224 */ /* 0x000fe200030e062d */
[----:B------:R-:W-:Y:S02]  /*ddc0*/  SEL R73, R9, R10, P0 ;  /* 0x0000000a09497207 */ /* 0x000fe40000000000 */
[----:B------:R-:W-:Y:S02]  /*ddd0*/  SEL R76, R10, R9, P0 ;  /* 0x000000090a4c7207 */ /* 0x000fe40000000000 */
[----:B------:R-:W-:-:S02]  /*dde0*/  SHF.R.U64 R4, R4, 0x3, RZ ;  /* 0x0000000304047819 */ /* 0x000fc400000012ff */
[----:B------:R-:W-:Y:S02]  /*ddf0*/  LOP3.LUT R14, R15, 0x380, RZ, 0xc0, !PT ;  /* 0x000003800f0e7812 */ /* 0x000fe400078ec0ff */
[----:B------:R-:W-:Y:S02]  /*de00*/  F2FP.BF16.F32.PACK_AB R35, R108, R35 ;  /* 0x000000236c23723e */ /* 0x000fe400000010ff */
[----:B------:R-:W-:Y:S02]  /*de10*/  F2FP.BF16.F32.PACK_AB R36, R109, R36 ;  /* 0x000000246d24723e */ /* 0x000fe400000010ff */
[----:B------:R-:W-:Y:S02]  /*de20*/  IADD3 R9, P6, R44, 0x40, RZ ;  /* 0x000000402c097810 */ /* 0x000fe40007fde0ff */
[----:B------:R-:W-:Y:S02]  /*de30*/  LOP3.LUT R34, R4, R7, RZ, 0x3c, !PT ;  /* 0x0000000704227212 */ /* 0x000fe400078e3cff */
[----:B------:R-:W-:-:S02]  /*de40*/  SHF.R.U64 R14, R14, 0x3, RZ ;  /* 0x000000030e0e7819 */ /* 0x000fc400000012ff */
[----:B------:R-:W-:Y:S02]  /*de50*/  SEL R49, R35, R36, P0 ;  /* 0x0000002423317207 */ /* 0x000fe40000000000 */
[----:B------:R-:W-:Y:S01]  /*de60*/  SEL R50, R36, R35, P0 ;  /* 0x0000002324327207 */ /* 0x000fe20000000000 */
[----:B------:R-:W-:Y:S01]  /*de70*/  IMAD.X R35, RZ, RZ, R45, P2 ;  /* 0x000000ffff237224 */ /* 0x000fe200010e062d */
[----:B------:R-:W-:Y:S02]  /*de80*/  LOP3.LUT R4, R9, 0x380, RZ, 0xc0, !PT ;  /* 0x0000038009047812 */ /* 0x000fe400078ec0ff */
[----:B------:R-:W-:Y:S02]  /*de90*/  F2FP.BF16.F32.PACK_AB R25, R124, R25 ;  /* 0x000000197c19723e */ /* 0x000fe400000010ff */
[----:B------:R-:W-:Y:S02]  /*dea0*/  F2FP.BF16.F32.PACK_AB R21, R126, R21 ;  /* 0x000000157e15723e */ /* 0x000fe400000010ff */
[----:B------:R-:W-:-:S02]  /*deb0*/  F2FP.BF16.F32.PACK_AB R28, R125, R28 ;  /* 0x0000001c7d1c723e */ /* 0x000fc400000010ff */
[----:B------:R-:W-:Y:S02]  /*dec0*/  F2FP.BF16.F32.PACK_AB R24, R127, R24 ;  /* 0x000000187f18723e */ /* 0x000fe400000010ff */
[----:B--2---:R-:W-:Y:S02]  /*ded0*/  ISETP.NE.AND P2, PT, R52, 0x1, PT ;  /* 0x000000013400780c */ /* 0x004fe40003f45270 */
[----:B------:R-:W-:Y:S01]  /*dee0*/  LOP3.LUT R14, R14, R15, RZ, 0x3c, !PT ;  /* 0x0000000f0e0e7212 */ /* 0x000fe200078e3cff */
[----:B------:R-:W-:Y:S01]  /*def0*/  IMAD.X R15, RZ, RZ, R33, P1 ;  /* 0x000000ffff0f7224 */ /* 0x000fe200008e0621 */
[----:B------:R-:W-:Y:S02]  /*df00*/  LOP3.LUT R5, R44, 0x380, RZ, 0xc0, !PT ;  /* 0x000003802c057812 */ /* 0x000fe400078ec0ff */
[----:B------:R-:W-:Y:S02]  /*df10*/  SHF.R.U64 R4, R4, 0x3, RZ ;  /* 0x0000000304047819 */ /* 0x000fe400000012ff */
[----:B------:R-:W-:-:S02]  /*df20*/  SEL R53, R25, R28, P0 ;  /* 0x0000001c19357207 */ /* 0x000fc40000000000 */
[----:B------:R-:W-:Y:S02]  /*df30*/  SEL R56, R28, R25, P0 ;  /* 0x000000191c387207 */ /* 0x000fe40000000000 */
[----:B------:R-:W-:Y:S01]  /*df40*/  SEL R69, R21, R24, P0 ;  /* 0x0000001815457207 */ /* 0x000fe20000000000 */
[----:B------:R-:W1:Y:S01]  /*df50*/  @P2 LDC R83, c[0x0][0xbec] ;  /* 0x0002fb00ff532b82 */ /* 0x000e620000000800 */
[----:B------:R-:W-:Y:S01]  /*df60*/  SEL R72, R24, R21, P0 ;  /* 0x0000001518487207 */ /* 0x000fe20000000000 */
[----:B------:R-:W-:Y:S01]  /*df70*/  IMAD.WIDE.U32 R24, R23, UR6, RZ ;  /* 0x0000000617187c25 */ /* 0x000fe2000f8e00ff */
[----:B------:R-:W-:Y:S01]  /*df80*/  IADD3 R77, P1, R32, 0x7000, RZ ;  /* 0x00007000204d7810 */ /* 0x000fe20007f3e0ff */
[----:B------:R-:W-:Y:S01]  /*df90*/  ULDC.64 UR6, c[0x0][0xb98] ;  /* 0x0002e60000067ab9 */ /* 0x000fe20000000a00 */
[----:B------:R-:W-:Y:S01]  /*dfa0*/  SHF.R.U64 R5, R5, 0x3, RZ ;  /* 0x0000000305057819 */ /* 0x000fe200000012ff */
[----:B------:R-:W-:Y:S01]  /*dfb0*/  IMAD.IADD R25, R25, 0x1, R11 ;  /* 0x0000000119197824 */ /* 0x000fe200078e020b */
[----:B------:R-:W-:-:S02]  /*dfc0*/  LOP3.LUT R28, R4, R9, RZ, 0x3c, !PT ;  /* 0x00000009041c7212 */ /* 0x000fc400078e3cff */
[C---:B------:R-:W-:Y:S01]  /*dfd0*/  IADD3 R8, P3, R44.reuse, 0x4000, RZ ;  /* 0x000040002c087810 */ /* 0x040fe20007f7e0ff */
[----:B------:R-:W-:Y:S01]  /*dfe0*/  IMAD.WIDE.U32 R24, R19, UR6, R24 ;  /* 0x0000000613187c25 */ /* 0x000fe2000f8e0018 */
[----:B------:R-:W-:Y:S02]  /*dff0*/  LOP3.LUT R4, R77, 0x380, RZ, 0xc0, !PT ;  /* 0x000003804d047812 */ /* 0x000fe400078ec0ff */
[C---:B------:R-:W-:Y:S01]  /*e000*/  IADD3 R13, P5, R44.reuse, 0x4040, RZ ;  /* 0x000040402c0d7810 */ /* 0x040fe20007fbe0ff */
[----:B------:R-:W-:Y:S01]  /*e010*/  IMAD.X R39, RZ, RZ, R45, P3 ;  /* 0x000000ffff277224 */ /* 0x000fe200018e062d */
[----:B------:R-:W-:Y:S02]  /*e020*/  IADD3 R11, P4, R44, 0x4020, RZ ;  /* 0x000040202c0b7810 */ /* 0x000fe40007f9e0ff */
[----:B------:R-:W-:Y:S02]  /*e030*/  LOP3.LUT R44, R5, R44, RZ, 0x3c, !PT ;  /* 0x0000002c052c7212 */ /* 0x000fe400078e3cff */
[----:B------:R-:W-:-:S02]  /*e040*/  LOP3.LUT R5, R8, 0x380, RZ, 0xc0, !PT ;  /* 0x0000038008057812 */ /* 0x000fc400078ec0ff */
[----:B------:R-:W-:Y:S02]  /*e050*/  SHF.R.U64 R4, R4, 0x3, RZ ;  /* 0x0000000304047819 */ /* 0x000fe400000012ff */
[----:B------:R-:W-:Y:S02]  /*e060*/  F2FP.BF16.F32.PACK_AB R37, R102, R37 ;  /* 0x000000256625723e */ /* 0x000fe400000010ff */
[----:B------:R-:W-:Y:S02]  /*e070*/  F2FP.BF16.F32.PACK_AB R38, R103, R38 ;  /* 0x000000266726723e */ /* 0x000fe400000010ff */
[----:B------:R-:W-:Y:S02]  /*e080*/  SHF.R.U64 R5, R5, 0x3, RZ ;  /* 0x0000000305057819 */ /* 0x000fe400000012ff */
[----:B------:R-:W-:Y:S02]  /*e090*/  LOP3.LUT R4, R4, R77, RZ, 0x3c, !PT ;  /* 0x0000004d04047212 */ /* 0x000fe400078e3cff */
[----:B------:R-:W-:-:S02]  /*e0a0*/  MOV R77, R40 ;  /* 0x00000028004d7202 */ /* 0x000fc40000000f00 */
[----:B------:R-:W-:Y:S02]  /*e0b0*/  MOV R40, R34 ;  /* 0x0000002200287202 */ /* 0x000fe40000000f00 */
[----:B------:R-:W-:Y:S01]  /*e0c0*/  SEL R63, R37, R38, P0 ;  /* 0x00000026253f7207 */ /* 0x000fe20000000000 */
[----:B------:R-:W2:Y:S01]  /*e0d0*/  @P2 LDC R35, c[0x0][0xbf0] ;  /* 0x0002fc00ff232b82 */ /* 0x000ea20000000800 */
[----:B------:R-:W-:Y:S01]  /*e0e0*/  SEL R66, R38, R37, P0 ;  /* 0x0000002526427207 */ /* 0x000fe20000000000 */
[----:B------:R-:W-:Y:S01]  /*e0f0*/  IMAD.X R37, RZ, RZ, R45, P4 ;  /* 0x000000ffff257224 */ /* 0x000fe200020e062d */
[----:B------:R-:W-:Y:S02]  /*e100*/  LOP3.LUT R38, R5, R8, RZ, 0x3c, !PT ;  /* 0x0000000805267212 */ /* 0x000fe400078e3cff */
[----:B------:R-:W-:Y:S02]  /*e110*/  LOP3.LUT R5, R6, 0x380, RZ, 0xc0, !PT ;  /* 0x0000038006057812 */ /* 0x000fe400078ec0ff */
[----:B------:R-:W-:-:S02]  /*e120*/  F2FP.BF16.F32.PACK_AB R29, R118, R29 ;  /* 0x0000001d761d723e */ /* 0x000fc400000010ff */
[----:B------:R-:W-:Y:S02]  /*e130*/  F2FP.BF16.F32.PACK_AB R30, R119, R30 ;  /* 0x0000001e771e723e */ /* 0x000fe400000010ff */
[----:B------:R-:W-:Y:S02]  /*e140*/  LOP3.LUT R12, R13, 0x380, RZ, 0xc0, !PT ;  /* 0x000003800d0c7812 */ /* 0x000fe400078ec0ff */
[----:B------:R-:W-:Y:S02]  /*e150*/  SHF.R.U64 R5, R5, 0x3, RZ ;  /* 0x0000000305057819 */ /* 0x000fe400000012ff */
[----:B------:R-:W-:Y:S02]  /*e160*/  F2FP.BF16.F32.PACK_AB R43, R92, R43 ;  /* 0x0000002b5c2b723e */ /* 0x000fe400000010ff */
[----:B------:R-:W-:Y:S02]  /*e170*/  F2FP.BF16.F32.PACK_AB R42, R93, R42 ;  /* 0x0000002a5d2a723e */ /* 0x000fe400000010ff */
[----:B------:R-:W-:-:S02]  /*e180*/  SEL R67, R29, R30, P0 ;  /* 0x0000001e1d437207 */ /* 0x000fc40000000000 */
[----:B------:R-:W-:Y:S01]  /*e190*/  SEL R70, R30, R29, P0 ;  /* 0x0000001d1e467207 */ /* 0x000fe20000000000 */
[--C-:B------:R-:W-:Y:S01]  /*e1a0*/  IMAD.X R29, RZ, RZ, R45.reuse, P6 ;  /* 0x000000ffff1d7224 */ /* 0x100fe200030e062d */
[----:B------:R-:W-:Y:S02]  /*e1b0*/  SHF.R.U64 R12, R12, 0x3, RZ ;  /* 0x000000030c0c7819 */ /* 0x000fe400000012ff */
[----:B------:R-:W-:Y:S02]  /*e1c0*/  LOP3.LUT R30, R5, R6, RZ, 0x3c, !PT ;  /* 0x00000006051e7212 */ /* 0x000fe400078e3cff */
[----:B0-----:R-:W-:Y:S02]  /*e1d0*/  SEL R27, R43, R42, P0 ;  /* 0x0000002a2b1b7207 */ /* 0x001fe40000000000 */
[----:B------:R-:W-:Y:S01]  /*e1e0*/  SEL R46, R42, R43, P0 ;  /* 0x0000002b2a2e7207 */ /* 0x000fe20000000000 */
[----:B------:R-:W-:Y:S01]  /*e1f0*/  IMAD.X R43, RZ, RZ, R45, P5 ;  /* 0x000000ffff2b7224 */ /* 0x000fe200028e062d */
[----:B------:R-:W-:-:S02]  /*e200*/  LOP3.LUT R42, R12, R13, RZ, 0x3c, !PT ;  /* 0x0000000d0c2a7212 */ /* 0x000fc400078e3cff */
[----:B------:R-:W-:Y:S01]  /*e210*/  MOV R82, R30 ;  /* 0x0000001e00527202 */ /* 0x000fe20000000f00 */
[----:B------:R-:W-:Y:S01]  /*e220*/  VIADD R30, R17, UR42 ;  /* 0x0000002a111e7c36 */ /* 0x000fe20008000000 */
[----:B------:R-:W-:Y:S02]  /*e230*/  LOP3.LUT R10, R11, 0x380, RZ, 0xc0, !PT ;  /* 0x000003800b0a7812 */ /* 0x000fe400078ec0ff */
[----:B------:R-:W-:Y:S02]  /*e240*/  MOV R79, R42 ;  /* 0x0000002a004f7202 */ /* 0x000fe40000000f00 */
[----:B------:R-:W-:Y:S01]  /*e250*/  MOV R43, R28 ;  /* 0x0000001c002b7202 */ /* 0x000fe20000000f00 */
[----:B-1----:R-:W-:Y:S01]  /*e260*/  @P2 IMAD.HI.U32 R28, R30, R83, RZ ;  /* 0x000000531e1c2227 */ /* 0x002fe200078e00ff */
[----:B------:R-:W-:Y:S02]  /*e270*/  SHF.R.U64 R10, R10, 0x3, RZ ;  /* 0x000000030a0a7819 */ /* 0x000fe400000012ff */
[----:B------:R-:W-:Y:S01]  /*e280*/  IADD3 R21, P6, R32, 0x1000, RZ ;  /* 0x0000100020157810 */ /* 0x000fe20007fde0ff */
[----:B------:R-:W-:Y:S01]  /*e290*/  IMAD.MOV.U32 R29, RZ, RZ, R30 ;  /* 0x000000ffff1d7224 */ /* 0x000fe200078e001e */
[----:B------:R-:W-:-:S02]  /*e2a0*/  LOP3.LUT R36, R10, R11, RZ, 0x3c, !PT ;  /* 0x0000000b0a247212 */ /* 0x000fc400078e3cff */
[----:B--2---:R-:W-:Y:S02]  /*e2b0*/  @P2 SHF.R.U32.HI R29, RZ, R35, R28 ;  /* 0x00000023ff1d2219 */ /* 0x004fe4000001161c */
[----:B------:R-:W-:Y:S02]  /*e2c0*/  LOP3.LUT R20, R21, 0x380, RZ, 0xc0, !PT ;  /* 0x0000038015147812 */ /* 0x000fe400078ec0ff */
[----:B------:R-:W-:Y:S02]  /*e2d0*/  LOP3.LUT R5, R32, 0x380, RZ, 0xc0, !PT ;  /* 0x0000038020057812 */ /* 0x000fe400078ec0ff */
[----:B------:R-:W-:Y:S01]  /*e2e0*/  MOV R80, R36 ;  /* 0x0000002400507202 */ /* 0x000fe20000000f00 */
[----:B------:R-:W-:Y:S01]  /*e2f0*/  IMAD.MOV R37, RZ, RZ, -R29 ;  /* 0x000000ffff257224 */ /* 0x000fe200078e0a1d */
[----:B------:R-:W-:Y:S02]  /*e300*/  SHF.R.S32.HI R84, RZ, 0x1f, R19 ;  /* 0x0000001fff547819 */ /* 0x000fe40000011413 */
[----:B------:R-:W-:Y:S01]  /*e310*/  SHF.R.U64 R20, R20, 0x3, RZ ;  /* 0x0000000314147819 */ /* 0x000fe200000012ff */
[----:B------:R-:W-:Y:S01]  /*e320*/  IMAD R37, R52, R37, R30 ;  /* 0x0000002534257224 */ /* 0x000fe200078e021e */
[----:B------:R-:W-:Y:S01]  /*e330*/  SHF.R.U64 R5, R5, 0x3, RZ ;  /* 0x0000000305057819 */ /* 0x000fe200000012ff */
[----:B------:R-:W-:Y:S01]  /*e340*/  IMAD R28, R84, UR6, RZ ;  /* 0x00000006541c7c24 */ /* 0x000fe2000f8e02ff */
[----:B------:R-:W-:Y:S01]  /*e350*/  LOP3.LUT R20, R20, R21, RZ, 0x3c, !PT ;  /* 0x0000001514147212 */ /* 0x000fe200078e3cff */
[----:B------:R-:W-:Y:S01]  /*e360*/  IMAD.X R21, RZ, RZ, R33, P6 ;  /* 0x000000ffff157224 */ /* 0x000fe200030e0621 */
[C---:B------:R-:W-:Y:S01]  /*e370*/  IADD3 R13, P3, R32.reuse, 0x3000, RZ ;  /* 0x00003000200d7810 */ /* 0x040fe20007f7e0ff */
[----:B------:R-:W-:Y:S01]  /*e380*/  IMAD R28, R19, UR7, R28 ;  /* 0x00000007131c7c24 */ /* 0x000fe2000f8e021c */
[C---:B------:R-:W-:Y:S01]  /*e390*/  IADD3 R11, P4, R32.reuse, 0x4000, RZ ;  /* 0x00004000200b7810 */ /* 0x040fe20007f9e0ff */
[----:B------:R-:W-:Y:S01]  /*e3a0*/  ULDC.64 UR6, c[0x0][0xb88] ;  /* 0x0002e20000067ab9 */ /* 0x000fe20000000a00 */
[----:B------:R-:W-:-:S02]  /*e3b0*/  IADD3 R9, P5, R32, 0x5000, RZ ;  /* 0x0000500020097810 */ /* 0x000fc40007fbe0ff */
[----:B------:R-:W-:Y:S02]  /*e3c0*/  IADD3 R7, P6, R32, 0x6000, RZ ;  /* 0x0000600020077810 */ /* 0x000fe40007fde0ff */
[----:B------:R-:W-:Y:S01]  /*e3d0*/  LOP3.LUT R32, R5, R32, RZ, 0x3c, !PT ;  /* 0x0000002005207212 */ /* 0x000fe200078e3cff */
[----:B------:R-:W-:Y:S01]  /*e3e0*/  IMAD.X R5, RZ, RZ, R33, P1 ;  /* 0x000000ffff057224 */ /* 0x000fe200008e0621 */
[----:B------:R-:W-:Y:S02]  /*e3f0*/  SHF.R.S32.HI R35, RZ, 0x1f, R29 ;  /* 0x0000001fff237819 */ /* 0x000fe4000001141d */
[----:B------:R-:W-:Y:S02]  /*e400*/  IADD3 R34, P1, R29, R24, RZ ;  /* 0x000000181d227210 */ /* 0x000fe40007f3e0ff */
[----:B------:R-:W-:Y:S02]  /*e410*/  SHF.R.S32.HI R36, RZ, 0x1f, R37 ;  /* 0x0000001fff247819 */ /* 0x000fe40000011425 */
[----:B------:R-:W-:-:S02]  /*e420*/  LOP3.LUT R10, R11, 0x380, RZ, 0xc0, !PT ;  /* 0x000003800b0a7812 */ /* 0x000fc400078ec0ff */
[----:B------:R-:W-:Y:S01]  /*e430*/  IADD3.X R35, R35, R25, R28, P1, !PT ;  /* 0x0000001923237210 */ /* 0x000fe20000ffe41c */
[----:B------:R-:W-:Y:S01]  /*e440*/  IMAD R36, R36, UR6, RZ ;  /* 0x0000000624247c24 */ /* 0x000fe2000f8e02ff */
[----:B------:R-:W-:Y:S02]  /*e450*/  LOP3.LUT R12, R13, 0x380, RZ, 0xc0, !PT ;  /* 0x000003800d0c7812 */ /* 0x000fe400078ec0ff */
[----:B------:R-:W-:Y:S01]  /*e460*/  MOV R44, R44 ;  /* 0x0000002c002c7202 */ /* 0x000fe20000000f00 */
[C---:B------:R-:W-:Y:S01]  /*e470*/  IMAD.WIDE.U32 R34, R37.reuse, UR6, R34 ;  /* 0x0000000625227c25 */ /* 0x040fe2000f8e0022 */
[----:B------:R-:W-:Y:S02]  /*e480*/  SHF.R.U64 R10, R10, 0x3, RZ ;  /* 0x000000030a0a7819 */ /* 0x000fe400000012ff */
[----:B------:R-:W-:Y:S01]  /*e490*/  SHF.R.U64 R12, R12, 0x3, RZ ;  /* 0x000000030c0c7819 */ /* 0x000fe200000012ff */
[----:B------:R-:W-:Y:S01]  /*e4a0*/  IMAD R45, R37, UR7, R36 ;  /* 0x00000007252d7c24 */ /* 0x000fe2000f8e0224 */
[----:B------:R-:W-:Y:S01]  /*e4b0*/  LOP3.LUT R10, R10, R11, RZ, 0x3c, !PT ;  /* 0x0000000b0a0a7212 */ /* 0x000fe200078e3cff */
[----:B------:R-:W-:Y:S01]  /*e4c0*/  ULDC.64 UR6, c[0x0][0xb50] ;  /* 0x0002d40000067ab9 */ /* 0x000fe20000000a00 */
[----:B------:R-:W-:Y:S01]  /*e4d0*/  IMAD.X R11, RZ, RZ, R33, P4 ;  /* 0x000000ffff0b7224 */ /* 0x000fe200020e0621 */
[----:B------:R-:W-:-:S02]  /*e4e0*/  LOP3.LUT P1, RZ, R172, 0x3, RZ, 0xc0, !PT ;  /* 0x00000003acff7812 */ /* 0x000fc4000782c0ff */
[----:B------:R-:W-:Y:S02]  /*e4f0*/  MOV R81, R38 ;  /* 0x0000002600517202 */ /* 0x000fe40000000f00 */
[----:B------:R-:W-:Y:S01]  /*e500*/  LOP3.LUT R12, R12, R13, RZ, 0x3c, !PT ;  /* 0x0000000d0c0c7212 */ /* 0x000fe200078e3cff */
[----:B------:R-:W-:Y:S01]  /*e510*/  IMAD.X R13, RZ, RZ, R33, P3 ;  /* 0x000000ffff0d7224 */ /* 0x000fe200018e0621 */
[----:B------:R-:W-:Y:S02]  /*e520*/  LOP3.LUT R6, R7, 0x380, RZ, 0xc0, !PT ;  /* 0x0000038007067812 */ /* 0x000fe400078ec0ff */
[----:B------:R-:W-:Y:S02]  /*e530*/  LOP3.LUT R8, R9, 0x380, RZ, 0xc0, !PT ;  /* 0x0000038009087812 */ /* 0x000fe400078ec0ff */
[----:B------:R-:W-:Y:S02]  /*e540*/  SHF.R.U64 R6, R6, 0x3, RZ ;  /* 0x0000000306067819 */ /* 0x000fe400000012ff */
[----:B------:R-:W-:-:S02]  /*e550*/  SHF.R.U64 R8, R8, 0x3, RZ ;  /* 0x0000000308087819 */ /* 0x000fc400000012ff */
[----:B------:R-:W-:Y:S01]  /*e560*/  LOP3.LUT R6, R6, R7, RZ, 0x3c, !PT ;  /* 0x0000000706067212 */ /* 0x000fe200078e3cff */
[--C-:B------:R-:W-:Y:S01]  /*e570*/  IMAD.X R7, RZ, RZ, R33.reuse, P6 ;  /* 0x000000ffff077224 */ /* 0x100fe200030e0621 */
[----:B------:R-:W-:Y:S01]  /*e580*/  LOP3.LUT R8, R8, R9, RZ, 0x3c, !PT ;  /* 0x0000000908087212 */ /* 0x000fe200078e3cff */
[----:B------:R-:W-:Y:S01]  /*e590*/  IMAD.X R9, RZ, RZ, R33, P5 ;  /* 0x000000ffff097224 */ /* 0x000fe200028e0621 */
[----:B---3--:R-:W-:Y:S01]  /*e5a0*/  LOP3.LUT R31, R26, 0x2, RZ, 0x3c, !PT ;  /* 0x000000021a1f7812 */ /* 0x008fe200078e3cff */
[----:B------:R-:W-:Y:S04]  /*e5b0*/  SHFL.IDX PT, R27, R27, R26, 0x1c1f ;  /* 0x001c1f1a1b1b7589 */ /* 0x000fe800000e0000 */
[----:B------:R-:W0:Y:S04]  /*e5c0*/  SHFL.IDX PT, R46, R46, R31, 0x1c1f ;  /* 0x001c1f1f2e2e7589 */ /* 0x000e2800000e0000 */
[----:B------:R-:W-:Y:S04]  /*e5d0*/  SHFL.IDX PT, R61, R61, R26, 0x1c1f ;  /* 0x001c1f1a3d3d7589 */ /* 0x000fe800000e0000 */
[----:B------:R-:W1:Y:S04]  /*e5e0*/  SHFL.IDX PT, R64, R64, R31, 0x1c1f ;  /* 0x001c1f1f40407589 */ /* 0x000e6800000e0000 */
[----:B------:R-:W-:Y:S04]  /*e5f0*/  SHFL.IDX PT, R47, R47, R26, 0x1c1f ;  /* 0x001c1f1a2f2f7589 */ /* 0x000fe800000e0000 */
[----:B------:R-:W2:Y:S04]  /*e600*/  SHFL.IDX PT, R48, R48, R31, 0x1c1f ;  /* 0x001c1f1f30307589 */ /* 0x000ea800000e0000 */
[----:B------:R-:W-:Y:S04]  /*e610*/  SHFL.IDX PT, R63, R63, R26, 0x1c1f ;  /* 0x001c1f1a3f3f7589 */ /* 0x000fe800000e0000 */
[----:B------:R-:W3:Y:S01]  /*e620*/  SHFL.IDX PT, R66, R66, R31, 0x1c1f ;  /* 0x001c1f1f42427589 */ /* 0x000ee200000e0000 */
[----:B0-----:R-:W-:-:S03]  /*e630*/  SEL R24, R27, R46, P0 ;  /* 0x0000002e1b187207 */ /* 0x001fc60000000000 */
[----:B------:R-:W-:Y:S04]  /*e640*/  SHFL.IDX PT, R49, R49, R26, 0x1c1f ;  /* 0x001c1f1a31317589 */ /* 0x000fe800000e0000 */
[----:B------:R-:W-:Y:S01]  /*e650*/  SHFL.IDX PT, R65, R65, R26, 0x1c1f ;  /* 0x001c1f1a41417589 */ /* 0x000fe200000e0000 */
[----:B-1----:R-:W-:-:S03]  /*e660*/  SEL R25, R61, R64, P0 ;  /* 0x000000403d197207 */ /* 0x002fc60000000000 */
[----:B------:R-:W0:Y:S04]  /*e670*/  SHFL.IDX PT, R50, R50, R31, 0x1c1f ;  /* 0x001c1f1f32327589 */ /* 0x000e2800000e0000 */
[----:B------:R-:W1:Y:S01]  /*e680*/  SHFL.IDX PT, R68, R68, R31, 0x1c1f ;  /* 0x001c1f1f44447589 */ /* 0x000e6200000e0000 */
[----:B--2---:R-:W-:Y:S02]  /*e690*/  SEL R28, R47, R48, P0 ;  /* 0x000000302f1c7207 */ /* 0x004fe40000000000 */
[----:B------:R-:W-:Y:S01]  /*e6a0*/  SEL R30, R48, R47, P0 ;  /* 0x0000002f301e7207 */ /* 0x000fe20000000000 */
[----:B------:R-:W-:Y:S01]  /*e6b0*/  SHFL.IDX PT, R51, R51, R26, 0x1c1f ;  /* 0x001c1f1a33337589 */ /* 0x000fe200000e0000 */
[----:B------:R-:W-:-:S03]  /*e6c0*/  VIADD R47, R174, UR42 ;  /* 0x0000002aae2f7c36 */ /* 0x000fc60008000000 */
[----:B------:R-:W-:Y:S01]  /*e6d0*/  SHFL.IDX PT, R42, R55, R26, 0x1c1f ;  /* 0x001c1f1a372a7589 */ /* 0x000fe200000e0000 */
[----:B---3--:R-:W-:-:S03]  /*e6e0*/  SEL R29, R63, R66, P0 ;  /* 0x000000423f1d7207 */ /* 0x008fc60000000000 */
[----:B------:R-:W-:Y:S04]  /*e6f0*/  SHFL.IDX PT, R67, R67, R26, 0x1c1f ;  /* 0x001c1f1a43437589 */ /* 0x000fe800000e0000 */
[----:B------:R-:W-:Y:S04]  /*e700*/  SHFL.IDX PT, R54, R54, R31, 0x1c1f ;  /* 0x001c1f1f36367589 */ /* 0x000fe800000e0000 */
[----:B------:R-:W-:Y:S01]  /*e710*/  SHFL.IDX PT, R41, R58, R31, 0x1c1f ;  /* 0x001c1f1f3a297589 */ /* 0x000fe200000e0000 */
[----:B0-----:R-:W-:Y:S02]  /*e720*/  SEL R36, R49, R50, P0 ;  /* 0x0000003231247207 */ /* 0x001fe40000000000 */
[----:B------:R-:W-:Y:S01]  /*e730*/  SEL R38, R50, R49, P0 ;  /* 0x0000003132267207 */ /* 0x000fe20000000000 */
[----:B------:R-:W-:Y:S01]  /*e740*/  SHFL.IDX PT, R70, R70, R31, 0x1c1f ;  /* 0x001c1f1f46467589 */ /* 0x000fe200000e0000 */
[----:B-1----:R-:W-:-:S02]  /*e750*/  SEL R37, R65, R68, P0 ;  /* 0x0000004441257207 */ /* 0x002fc40000000000 */
[----:B------:R-:W-:Y:S01]  /*e760*/  SEL R39, R68, R65, P0 ;  /* 0x0000004144277207 */ /* 0x000fe20000000000 */
[----:B------:R-:W-:Y:S04]  /*e770*/  SHFL.IDX PT, R53, R53, R26, 0x1c1f ;  /* 0x001c1f1a35357589 */ /* 0x000fe800000e0000 */
        /* <DEDUP_REMOVED lines=11> */
[----:B------:R0:W-:Y:S04]  /*e830*/  SHFL.IDX PT, R75, R75, R26, 0x1c1f ;  /* 0x001c1f1a4b4b7589 */ /* 0x0001e800000e0000 */
[----:B------:R1:W2:Y:S01]  /*e840*/  SHFL.IDX PT, R78, R78, R31, 0x1c1f ;  /* 0x001c1f1f4e4e7589 */ /* 0x0002a200000e0000 */
[----:B0-----:R-:W-:-:S02]  /*e850*/  SEL R26, R46, R27, P0 ;  /* 0x0000001b2e1a7207 */ /* 0x001fc40000000000 */
[----:B------:R-:W-:Y:S01]  /*e860*/  SEL R27, R64, R61, P0 ;  /* 0x0000003d401b7207 */ /* 0x000fe20000000000 */
[----:B------:R-:W-:Y:S01]  /*e870*/  BAR.SYNC.DEFER_BLOCKING 0x1, 0x100 ;  /* 0x0044000000007b1d */ /* 0x000fe20000010000 */
[----:B-1----:R-:W-:Y:S01]  /*e880*/  SEL R31, R66, R63, P0 ;  /* 0x0000003f421f7207 */ /* 0x002fe20000000000 */
[----:B------:R-:W-:-:S05]  /*e890*/  IMAD R66, R52, UR5, RZ ;  /* 0x0000000534427c24 */ /* 0x000fca000f8e02ff */
[----:B------:R-:W-:Y:S02]  /*e8a0*/  ISETP.GE.OR P3, PT, R47, R66, P1 ;  /* 0x000000422f00720c */ /* 0x000fe40000f66670 */
[----:B--2---:R-:W-:Y:S02]  /*e8b0*/  SEL R61, R75, R78, P0 ;  /* 0x0000004e4b3d7207 */ /* 0x004fe40000000000 */
[----:B------:R-:W-:Y:S01]  /*e8c0*/  SEL R63, R78, R75, P0 ;  /* 0x0000004b4e3f7207 */ /* 0x000fe20000000000 */
[----:B------:R0:W-:Y:S04]  /*e8d0*/  STSM.16.M88.4 [R44], R24 ;  /* 0x000000182c007844 */ /* 0x0001e80000000200 */
[----:B------:R1:W-:Y:S04]  /*e8e0*/  STSM.16.M88.4 [R40], R28 ;  /* 0x0000001c28007844 */ /* 0x0003e80000000200 */
[----:B------:R2:W-:Y:S01]  /*e8f0*/  STSM.16.M88.4 [R43], R36 ;  /* 0x000000242b007844 */ /* 0x0005e20000000200 */
[----:B0-----:R-:W-:Y:S01]  /*e900*/  VIADD R25, R47, 0x8 ;  /* 0x000000082f197836 */ /* 0x001fe20000000000 */
[----:B------:R-:W-:Y:S01]  /*e910*/  SEL R24, R51, R54, P0 ;  /* 0x0000003633187207 */ /* 0x000fe20000000000 */
[----:B------:R-:W-:Y:S01]  /*e920*/  IMAD.IADD R27, R35, 0x1, R45 ;  /* 0x00000001231b7824 */ /* 0x000fe200078e022d */
[----:B------:R-:W-:-:S02]  /*e930*/  LEA R35, P4, R34, UR6, 0x2 ;  /* 0x0000000622237c11 */ /* 0x000fc4000f8810ff */
[----:B------:R-:W-:Y:S02]  /*e940*/  ISETP.GE.OR P1, PT, R25, R66, P1 ;  /* 0x000000421900720c */ /* 0x000fe40000f26670 */
[----:B------:R-:W-:Y:S01]  /*e950*/  LEA.HI.X R34, R34, UR7, R27, 0x2, P4 ;  /* 0x0000000722227c11 */ /* 0x000fe2000a0f141b */
[----:B------:R-:W-:Y:S01]  /*e960*/  SHFL.IDX PT, R64, R35, 0x1, 0x1c1f ;  /* 0x003c1f0023407f89 */ /* 0x000fe200000e0000 */
[----:B------:R-:W-:Y:S01]  /*e970*/  SEL R26, R54, R51, P0 ;  /* 0x00000033361a7207 */ /* 0x000fe20000000000 */
[----:B------:R-:W-:Y:S01]  /*e980*/  ULDC.64 UR6, c[0x0][0xae8] ;  /* 0x0002ba0000067ab9 */ /* 0x000fe20000000a00 */
[----:B-1----:R-:W-:Y:S01]  /*e990*/  SEL R40, R42, R41, P0 ;  /* 0x000000292a287207 */ /* 0x002fe20000000000 */
[----:B------:R-:W-:Y:S01]  /*e9a0*/  SHFL.IDX PT, R54, R35, RZ, 0x1c1f ;  /* 0x001c1fff23367589 */ /* 0x000fe200000e0000 */
[----:B------:R-:W-:Y:S02]  /*e9b0*/  SEL R25, R67, R70, P0 ;  /* 0x0000004643197207 */ /* 0x000fe40000000000 */
[----:B------:R-:W-:Y:S01]  /*e9c0*/  SEL R27, R70, R67, P0 ;  /* 0x00000043461b7207 */ /* 0x000fe20000000000 */
[----:B------:R-:W0:Y:S01]  /*e9d0*/  SHFL.IDX PT, R55, R34, RZ, 0x1c1f ;  /* 0x001c1fff22377589 */ /* 0x000e2200000e0000 */
[----:B------:R-:W-:-:S02]  /*e9e0*/  SEL R28, R53, R56, P0 ;  /* 0x00000038351c7207 */ /* 0x000fc40000000000 */
[----:B------:R-:W-:Y:S01]  /*e9f0*/  SEL R30, R56, R53, P0 ;  /* 0x00000035381e7207 */ /* 0x000fe20000000000 */
[----:B------:R-:W-:Y:S01]  /*ea00*/  STSM.16.M88.4 [R82], R24 ;  /* 0x0000001852007844 */ /* 0x000fe20000000200 */
[----:B------:R-:W-:Y:S01]  /*ea10*/  SEL R42, R41, R42, P0 ;  /* 0x0000002a292a7207 */ /* 0x000fe20000000000 */
[----:B------:R-:W1:Y:S01]  /*ea20*/  @P2 LDC R53, c[0x0][0xbec] ;  /* 0x0002fb00ff352b82 */ /* 0x000e620000000800 */
[----:B------:R-:W-:Y:S01]  /*ea30*/  SEL R29, R69, R72, P0 ;  /* 0x00000048451d7207 */ /* 0x000fe20000000000 */
[----:B------:R-:W3:Y:S01]  /*ea40*/  SHFL.IDX PT, R65, R34, 0x1, 0x1c1f ;  /* 0x003c1f0022417f89 */ /* 0x000ee200000e0000 */
[----:B------:R-:W-:Y:S02]  /*ea50*/  SEL R31, R72, R69, P0 ;  /* 0x00000045481f7207 */ /* 0x000fe40000000000 */
[----:B--2---:R-:W-:Y:S02]  /*ea60*/  SEL R36, R57, R60, P0 ;  /* 0x0000003c39247207 */ /* 0x004fe40000000000 */
[----:B------:R-:W-:Y:S01]  /*ea70*/  SEL R38, R60, R57, P0 ;  /* 0x000000393c267207 */ /* 0x000fe20000000000 */
[----:B------:R-:W-:Y:S01]  /*ea80*/  STSM.16.M88.4 [R81], R28 ;  /* 0x0000001c51007844 */ /* 0x000fe20000000200 */
[----:B------:R-:W-:-:S02]  /*ea90*/  SEL R41, R71, R74, P0 ;  /* 0x0000004a47297207 */ /* 0x000fc40000000000 */
[----:B------:R-:W-:Y:S02]  /*eaa0*/  SEL R43, R74, R71, P0 ;  /* 0x000000474a2b7207 */ /* 0x000fe40000000000 */
[----:B------:R-:W-:Y:S02]  /*eab0*/  SEL R60, R59, R62, P0 ;  /* 0x0000003e3b3c7207 */ /* 0x000fe40000000000 */
[----:B------:R-:W-:Y:S01]  /*eac0*/  SEL R37, R73, R76, P0 ;  /* 0x0000004c49257207 */ /* 0x000fe20000000000 */
[----:B------:R-:W-:Y:S01]  /*ead0*/  STSM.16.M88.4 [R80], R40 ;  /* 0x0000002850007844 */ /* 0x000fe20000000200 */
[----:B------:R-:W-:Y:S02]  /*eae0*/  SEL R39, R76, R73, P0 ;  /* 0x000000494c277207 */ /* 0x000fe40000000000 */
[----:B------:R-:W-:-:S03]  /*eaf0*/  SEL R62, R62, R59, P0 ;  /* 0x0000003b3e3e7207 */ /* 0x000fc60000000000 */
[----:B------:R-:W-:Y:S04]  /*eb00*/  STSM.16.M88.4 [R79], R36 ;  /* 0x000000244f007844 */ /* 0x000fe80000000200 */
[----:B------:R-:W-:Y:S01]  /*eb10*/  STSM.16.M88.4 [R77], R60 ;  /* 0x0000003c4d007844 */ /* 0x000fe20000000200 */
[----:B------:R-:W-:Y:S01]  /*eb20*/  BAR.SYNC.DEFER_BLOCKING 0x1, 0x100 ;  /* 0x0044000000007b1d */ /* 0x000fe20000010000 */
[----:B------:R-:W-:-:S05]  /*eb30*/  IMAD R22, R22, UR6, RZ ;  /* 0x0000000616167c24 */ /* 0x000fca000f8e02ff */
[----:B0-----:R0:W-:Y:S04]  /*eb40*/  @!P3 ST.E desc[UR48][R54.64], R3 ;  /* 0x000000033600b985 */ /* 0x0011e8000c101930 */
[----:B---3--:R2:W-:Y:S04]  /*eb50*/  @!P1 ST.E desc[UR48][R64.64], R0 ;  /* 0x0000000040009985 */ /* 0x0085e8000c101930 */
[----:B------:R3:W5:Y:S01]  /*eb60*/  LD.E.128 R56, desc[UR48][R10.64] ;  /* 0x000000300a387980 */ /* 0x000762000c101d00 */
[----:B0-----:R-:W0:Y:S03]  /*eb70*/  @P2 LDC R55, c[0x0][0xbf0] ;  /* 0x0002fc00ff372b82 */ /* 0x001e260000000800 */
[----:B------:R4:W5:Y:S01]  /*eb80*/  LD.E.128 R24, desc[UR48][R12.64] ;  /* 0x000000300c187980 */ /* 0x000962000c101d00 */
[----:B--2---:R-:W-:-:S03]  /*eb90*/  IMAD R0, R169, 0x20, R170 ;  /* 0x00000020a9007824 */ /* 0x004fc600078e02aa */
[----:B------:R2:W5:Y:S01]  /*eba0*/  LD.E.128 R36, desc[UR48][R6.64] ;  /* 0x0000003006247980 */ /* 0x000562000c101d00 */
[----:B---3--:R-:W-:-:S03]  /*ebb0*/  VIADD R10, R0, UR42 ;  /* 0x0000002a000a7c36 */ /* 0x008fc60008000000 */
[----:B------:R3:W5:Y:S01]  /*ebc0*/  LD.E.128 R28, desc[UR48][R4.64] ;  /* 0x00000030041c7980 */ /* 0x000762000c101d00 */
[C---:B------:R-:W-:Y:S02]  /*ebd0*/  IMAD R3, R23.reuse, UR7, R22 ;  /* 0x0000000717037c24 */ /* 0x040fe4000f8e0216 */
[----:B----4-:R-:W-:Y:S01]  /*ebe0*/  IMAD.WIDE.U32 R12, R23, UR6, RZ ;  /* 0x00000006170c7c25 */ /* 0x010fe2000f8e00ff */
[----:B------:R-:W-:Y:S01]  /*ebf0*/  ULDC.64 UR6, c[0x0][0xaf0] ;  /* 0x0002bc0000067ab9 */ /* 0x000fe20000000a00 */
[----:B------:R4:W5:Y:S02]  /*ec00*/  LD.E.128 R40, desc[UR48][R8.64] ;  /* 0x0000003008287980 */ /* 0x000964000c101d00 */
[----:B-1----:R-:W-:Y:S02]  /*ec10*/  @P2 IMAD.HI.U32 R0, R10, R53, RZ ;  /* 0x000000350a002227 */ /* 0x002fe400078e00ff */
[----:B------:R-:W5:Y:S02]  /*ec20*/  LD.E.128 R32, desc[UR48][R32.64] ;  /* 0x0000003020207980 */ /* 0x000f64000c101d00 */
[----:B--2---:R-:W-:-:S02]  /*ec30*/  IMAD.IADD R7, R13, 0x1, R3 ;  /* 0x000000010d077824 */ /* 0x004fc400078e0203 */
[----:B------:R-:W-:Y:S01]  /*ec40*/  IMAD.MOV.U32 R3, RZ, RZ, R10 ;  /* 0x000000ffff037224 */ /* 0x000fe200078e000a */
[----:B------:R1:W5:Y:S01]  /*ec50*/  LD.E.128 R48, desc[UR48][R20.64] ;  /* 0x0000003014307980 */ /* 0x000362000c101d00 */
[----:B---3--:R-:W-:Y:S01]  /*ec60*/  IMAD R4, R84, UR6, RZ ;  /* 0x0000000654047c24 */ /* 0x008fe2000f8e02ff */
[----:B0-----:R-:W-:Y:S01]  /*ec70*/  @P2 SHF.R.U32.HI R3, RZ, R55, R0 ;  /* 0x00000037ff032219 */ /* 0x001fe20000011600 */
[----:B------:R-:W-:Y:S01]  /*ec80*/  IMAD.MOV.U32 R6, RZ, RZ, R12 ;  /* 0x000000ffff067224 */ /* 0x000fe200078e000c */
[----:B------:R1:W5:Y:S01]  /*ec90*/  LD.E.128 R44, desc[UR48][R14.64] ;  /* 0x000000300e2c7980 */ /* 0x000362000c101d00 */
[C---:B----4-:R-:W-:Y:S01]  /*eca0*/  IMAD R9, R19.reuse, UR7, R4 ;  /* 0x0000000713097c24 */ /* 0x050fe2000f8e0204 */
[----:B------:R-:W-:Y:S01]  /*ecb0*/  SHF.R.S32.HI R0, RZ, 0x1f, R3 ;  /* 0x0000001fff007819 */ /* 0x000fe20000011403 */
[----:B------:R-:W-:Y:S01]  /*ecc0*/  IMAD.WIDE.U32 R4, R19, UR6, R6 ;  /* 0x0000000613047c25 */ /* 0x000fe2000f8e0006 */
[----:B------:R-:W-:Y:S01]  /*ecd0*/  ULDC.64 UR6, c[0x0][0xae0] ;  /* 0x0002b80000067ab9 */ /* 0x000fe20000000a00 */
[----:B------:R-:W-:Y:S01]  /*ece0*/  @!PT LDS RZ, [RZ] ;  /* 0x00000000fffff984 */ /* 0x000fe20000000800 */
[----:B------:R-:W-:Y:S01]  /*ecf0*/  @!PT LDS RZ, [RZ] ;  /* 0x00000000fffff984 */ /* 0x000fe20000000800 */
[----:B------:R-:W-:Y:S01]  /*ed00*/  @!PT LDS RZ, [RZ] ;  /* 0x00000000fffff984 */ /* 0x000fe20000000800 */
[----:B------:R-:W-:Y:S01]  /*ed10*/  @!PT LDS RZ, [RZ] ;  /* 0x00000000fffff984 */ /* 0x000fe20000000800 */
[----:B------:R0:W-:Y:S06]  /*ed20*/  MEMBAR.ALL.CTA ;  /* 0x0000000000007992 */ /* 0x0001ec0000008000 */
[----:B0-----:R-:W0:Y:S01]  /*ed30*/  FENCE.VIEW.ASYNC.S ;  /* 0x00000000000073c6 */ /* 0x001e220000000000 */
[----:B------:R-:W-:-:S02]  /*ed40*/  IMAD.MOV R7, RZ, RZ, -R3 ;  /* 0x000000ffff077224 */ /* 0x000fc400078e0a03 */
[----:B------:R-:W-:Y:S02]  /*ed50*/  IMAD R0, R0, UR6, RZ ;  /* 0x0000000600007c24 */ /* 0x000fe4000f8e02ff */
[----:B------:R-:W-:Y:S02]  /*ed60*/  IMAD R7, R52, R7, R10 ;  /* 0x0000000734077224 */ /* 0x000fe400078e020a */
[----:B------:R-:W-:Y:S02]  /*ed70*/  IMAD.IADD R5, R5, 0x1, R9 ;  /* 0x0000000105057824 */ /* 0x000fe400078e0209 */
[C---:B------:R-:W-:Y:S01]  /*ed80*/  IMAD R9, R3.reuse, UR7, R0 ;  /* 0x0000000703097c24 */ /* 0x040fe2000f8e0200 */
[----:B------:R-:W-:Y:S01]  /*ed90*/  SHF.R.S32.HI R0, RZ, 0x1f, R7 ;  /* 0x0000001fff007819 */ /* 0x000fe20000011407 */
[----:B------:R-:W-:Y:S01]  /*eda0*/  IMAD.WIDE.U32 R4, R3, UR6, R4 ;  /* 0x0000000603047c25 */ /* 0x000fe2000f8e0004 */
[----:B------:R-:W-:-:S03]  /*edb0*/  ULDC.64 UR6, c[0x0][0xad8] ;  /* 0x0002b60000067ab9 */ /* 0x000fc60000000a00 */
[----:B------:R-:W-:Y:S02]  /*edc0*/  IMAD.IADD R5, R5, 0x1, R9 ;  /* 0x0000000105057824 */ /* 0x000fe400078e0209 */
[----:B------:R-:W-:Y:S02]  /*edd0*/  IMAD R0, R0, UR6, RZ ;  /* 0x0000000600007c24 */ /* 0x000fe4000f8e02ff */
[----:B------:R-:W-:Y:S02]  /*ede0*/  VIADD R11, R170, UR42 ;  /* 0x0000002aaa0b7c36 */ /* 0x000fe40008000000 */
[C---:B------:R-:W-:Y:S02]  /*edf0*/  IMAD R9, R7.reuse, UR7, R0 ;  /* 0x0000000707097c24 */ /* 0x040fe4000f8e0200 */
[----:B------:R-:W-:Y:S01]  /*ee00*/  IMAD.WIDE.U32 R4, R7, UR6, R4 ;  /* 0x0000000607047c25 */ /* 0x000fe2000f8e0004 */
[----:B------:R-:W-:Y:S01]  /*ee10*/  ISETP.GE.AND P2, PT, R11, R66, PT ;  /* 0x000000420b00720c */ /* 0x000fe20003f46270 */
[----:B------:R-:W-:-:S02]  /*ee20*/  ULDC.64 UR6, c[0x0][0xa80] ;  /* 0x0002a00000067ab9 */ /* 0x000fc40000000a00 */
[----:B------:R-:W-:Y:S01]  /*ee30*/  VIADD R3, R11, 0x20 ;  /* 0x000000200b037836 */ /* 0x000fe20000000000 */
[----:B------:R-:W-:Y:S01]  /*ee40*/  LEA R0, P3, R4, UR6, 0x1 ;  /* 0x0000000604007c11 */ /* 0x000fe2000f8608ff */
[----:B------:R-:W-:Y:S02]  /*ee50*/  IMAD.IADD R5, R5, 0x1, R9 ;  /* 0x0000000105057824 */ /* 0x000fe400078e0209 */
[----:B------:R-:W-:Y:S01]  /*ee60*/  VIADD R2, R2, 0x22820 ;  /* 0x0002282002027836 */ /* 0x000fe20000000000 */
[-C--:B------:R-:W-:Y:S01]  /*ee70*/  ISETP.GE.AND P0, PT, R3, R66.reuse, PT ;  /* 0x000000420300720c */ /* 0x080fe20003f06270 */
[----:B------:R-:W-:Y:S01]  /*ee80*/  VIADD R3, R11, 0x40 ;  /* 0x000000400b037836 */ /* 0x000fe20000000000 */
[----:B------:R-:W-:Y:S02]  /*ee90*/  LEA.HI.X R6, R4, UR7, R5, 0x1, P3 ;  /* 0x0000000704067c11 */ /* 0x000fe400098f0c05 */
[----:B------:R-:W-:Y:S01]  /*eea0*/  PRMT R2, RZ, 0x654, R2 ;  /* 0x00000654ff027816 */ /* 0x000fe20000000002 */
[----:B------:R-:W-:Y:S01]  /*eeb0*/  BSSY B1, `(.L_x_1076) ;  /* 0x000000f000017945 */ /* 0x000fe20003800000 */
[----:B------:R-:W-:Y:S01]  /*eec0*/  ISETP.GE.AND P1, PT, R3, R66, PT ;  /* 0x000000420300720c */ /* 0x000fe20003f26270 */
[----:B0-----:R1:W0:Y:S01]  /*eed0*/  SHFL.IDX PT, R5, R6, RZ, 0x181f ;  /* 0x00181fff06057589 */ /* 0x00122200000e0000 */
[----:B------:R1:W-:Y:S03]  /*eee0*/  SYNCS.ARRIVE.TRANS64.RED.A1T0 RZ, [R2+URZ], RZ ;  /* 0x000000ff02ff79a7 */ /* 0x0003e6000810043f */
[----:B------:R1:W2:Y:S01]  /*eef0*/  SHFL.IDX PT, R3, R0, RZ, 0x181f ;  /* 0x00181fff00037589 */ /* 0x0002a200000e0000 */
[----:B------:R-:W-:Y:S07]  /*ef00*/  @P2 BRA `(.L_x_1077) ;  /* 0x0000000000242947 */ /* 0x000fee0003800000 */
[----:B------:R-:W-:Y:S02]  /*ef10*/  ULDC UR5, c[0x0][0xac8] ;  /* 0x0002b20000057ab9 */ /* 0x000fe40000000800 */
[----:B------:R-:W-:Y:S02]  /*ef20*/  ISETP.GE.AND P2, PT, R18, UR5, PT ;  /* 0x0000000512007c0c */ /* 0x000fe4000bf46270 */
[----:B------:R-:W-:-:S11]  /*ef30*/  ISETP.GE.AND P3, PT, R168, UR5, PT ;  /* 0x00000005a8007c0c */ /* 0x000fd6000bf66270 */
[-C--:B-12---:R-:W-:Y:S02]  /*ef40*/  @!P2 LEA R2, P4, R18, R3.reuse, 0x1 ;  /* 0x000000031202a211 */ /* 0x086fe400078808ff */
[----:B------:R-:W-:Y:S02]  /*ef50*/  @!P3 LEA R4, P5, R168, R3, 0x1 ;  /* 0x00000003a804b211 */ /* 0x000fe400078a08ff */
[-C--:B0-----:R-:W-:Y:S02]  /*ef60*/  @!P2 LEA.HI.X R3, R18, R5.reuse, R177, 0x1, P4 ;  /* 0x000000051203a211 */ /* 0x081fe400020f0cb1 */
[----:B------:R-:W-:-:S03]  /*ef70*/  @!P3 LEA.HI.X R5, R168, R5, R176, 0x1, P5 ;  /* 0x00000005a805b211 */ /* 0x000fc600028f0cb0 */
[----:B-----5:R3:W-:Y:S04]  /*ef80*/  @!P2 ST.E.128 desc[UR48][R2.64], R32 ;  /* 0x000000200200a985 */ /* 0x0207e8000c101d30 */
[----:B------:R3:W-:Y:S02]  /*ef90*/  @!P3 ST.E.128 desc[UR48][R4.64], R56 ;  /* 0x000000380400b985 */ /* 0x0007e4000c101d30 */
.L_x_1077:
[----:B------:R-:W-:Y:S05]  /*efa0*/  BSYNC B1 ;  /* 0x0000000000017941 */ /* 0x000fea0003800000 */
.L_x_1076:
[----:B0--3--:R0:W3:Y:S01]  /*efb0*/  SHFL.IDX PT, R5, R6, 0x1, 0x181f ;  /* 0x00381f0006057f89 */ /* 0x0090e200000e0000 */
[----:B------:R-:W-:Y:S03]  /*efc0*/  BSSY B1, `(.L_x_1078) ;  /* 0x000000c000017945 */ /* 0x000fe60003800000 */
[----:B--2---:R0:W2:Y:S01]  /*efd0*/  SHFL.IDX PT, R3, R0, 0x1, 0x181f ;  /* 0x00381f0000037f89 */ /* 0x0040a200000e0000 */
[----:B------:R-:W-:Y:S05]  /*efe0*/  @P0 BRA `(.L_x_1079) ;  /* 0x0000000000240947 */ /* 0x000fea0003800000 */
[----:B------:R-:W-:Y:S02]  /*eff0*/  ULDC UR5, c[0x0][0xac8] ;  /* 0x0002b20000057ab9 */ /* 0x000fe40000000800 */
[----:B------:R-:W-:Y:S02]  /*f000*/  ISETP.GE.AND P3, PT, R18, UR5, PT ;  /* 0x0000000512007c0c */ /* 0x000fe4000bf66270 */
[----:B------:R-:W-:-:S11]  /*f010*/  ISETP.GE.AND P4, PT, R168, UR5, PT ;  /* 0x00000005a8007c0c */ /* 0x000fd6000bf86270 */
[-C--:B-12---:R-:W-:Y:S02]  /*f020*/  @!P3 LEA R2, P0, R18, R3.reuse, 0x1 ;  /* 0x000000031202b211 */ /* 0x086fe400078008ff */
[----:B------:R-:W-:Y:S02]  /*f030*/  @!P4 LEA R4, P2, R168, R3, 0x1 ;  /* 0x00000003a804c211 */ /* 0x000fe400078408ff */
[-C--:B---3--:R-:W-:Y:S02]  /*f040*/  @!P3 LEA.HI.X R3, R18, R5.reuse, R177, 0x1, P0 ;  /* 0x000000051203b211 */ /* 0x088fe400000f0cb1 */
[----:B------:R-:W-:-:S03]  /*f050*/  @!P4 LEA.HI.X R5, R168, R5, R176, 0x1, P2 ;  /* 0x00000005a805c211 */ /* 0x000fc600010f0cb0 */
[----:B-----5:R4:W-:Y:S04]  /*f060*/  @!P3 ST.E.128 desc[UR48][R2.64], R48 ;  /* 0x000000300200b985 */ /* 0x0209e8000c101d30 */
[----:B------:R4:W-:Y:S02]  /*f070*/  @!P4 ST.E.128 desc[UR48][R4.64], R40 ;  /* 0x000000280400c985 */ /* 0x0009e4000c101d30 */
.L_x_1079:
[----:B------:R-:W-:Y:S05]  /*f080*/  BSYNC B1 ;  /* 0x0000000000017941 */ /* 0x000fea0003800000 */
.L_x_1078:
[----:B---34-:R3:W4:Y:S01]  /*f090*/  SHFL.IDX PT, R5, R6, 0x2, 0x181f ;  /* 0x00581f0006057f89 */ /* 0x01872200000e0000 */
        /* <DEDUP_REMOVED lines=8> */
[-C--:B----4-:R-:W-:Y:S02]  /*f120*/  @!P2 LEA.HI.X R3, R18, R5.reuse, R177, 0x1, P0 ;  /* 0x000000051203a211 */ /* 0x090fe400000f0cb1 */
[----:B------:R-:W-:-:S03]  /*f130*/  @!P3 LEA.HI.X R5, R168, R5, R176, 0x1, P1 ;  /* 0x00000005a805b211 */ /* 0x000fc600008f0cb0 */
[----:B-----5:R1:W-:Y:S04]  /*f140*/  @!P2 ST.E.128 desc[UR48][R2.64], R44 ;  /* 0x0000002c0200a985 */ /* 0x0203e8000c101d30 */
[----:B------:R1:W-:Y:S02]  /*f150*/  @!P3 ST.E.128 desc[UR48][R4.64], R36 ;  /* 0x000000240400b985 */ /* 0x0003e4000c101d30 */
.L_x_1081:
[----:B------:R-:W-:Y:S05]  /*f160*/  BSYNC B1 ;  /* 0x0000000000017941 */ /* 0x000fea0003800000 */
.L_x_1080:
[----:B-12---:R-:W-:Y:S01]  /*f170*/  VIADD R3, R11, 0x60 ;  /* 0x000000600b037836 */ /* 0x006fe20000000000 */
[----:B----4-:R1:W2:Y:S04]  /*f180*/  SHFL.IDX PT, R5, R6, 0x3, 0x181f ;  /* 0x00781f0006057f89 */ /* 0x0102a800000e0000 */
[----:B------:R-:W-:Y:S01]  /*f190*/  ISETP.GE.AND P0, PT, R3, R66, PT ;  /* 0x000000420300720c */ /* 0x000fe20003f06270 */
[----:B------:R1:W4:-:S12]  /*f1a0*/  SHFL.IDX PT, R7, R0, 0x3, 0x181f ;  /* 0x00781f0000077f89 */ /* 0x00031800000e0000 */
[----:B-1----:R-:W-:Y:S05]  /*f1b0*/  @P0 BRA `(.L_x_1082) ;  /* 0x0000000800700947 */ /* 0x002fea0003800000 */
[----:B------:R-:W-:Y:S02]  /*f1c0*/  ULDC UR5, c[0x0][0xac8] ;  /* 0x0002b20000057ab9 */ /* 0x000fe40000000800 */
[----:B------:R-:W-:-:S13]  /*f1d0*/  ISETP.GE.AND P1, PT, R18, UR5, PT ;  /* 0x0000000512007c0c */ /* 0x000fda000bf26270 */
[----:B----4-:R-:W-:-:S04]  /*f1e0*/  @!P1 LEA R2, P0, R18, R7, 0x1 ;  /* 0x0000000712029211 */ /* 0x010fc800078008ff */
[----:B--2---:R-:W-:Y:S02]  /*f1f0*/  @!P1 LEA.HI.X R3, R18, R5, R177, 0x1, P0 ;  /* 0x0000000512039211 */ /* 0x004fe400000f0cb1 */
[----:B------:R-:W-:-:S03]  /*f200*/  ISETP.GE.AND P0, PT, R168, UR5, PT ;  /* 0x00000005a8007c0c */ /* 0x000fc6000bf06270 */
[----:B-----5:R1:W-:Y:S10]  /*f210*/  @!P1 ST.E.128 desc[UR48][R2.64], R24 ;  /* 0x0000001802009985 */ /* 0x0203f4000c101d30 */
[----:B------:R-:W-:Y:S05]  /*f220*/  @P0 BRA `(.L_x_1082) ;  /* 0x0000000800540947 */ /* 0x000fea0003800000 */
[----:B-1----:R-:W-:-:S04]  /*f230*/  LEA R2, P0, R168, R7, 0x1 ;  /* 0x00000007a8027211 */ /* 0x002fc800078008ff */
[----:B------:R-:W-:-:S05]  /*f240*/  LEA.HI.X R3, R168, R5, R176, 0x1, P0 ;  /* 0x00000005a8037211 */ /* 0x000fca00000f0cb0 */
[----:B------:R1:W-:Y:S01]  /*f250*/  ST.E.128 desc[UR48][R2.64], R28 ;  /* 0x0000001c02007985 */ /* 0x0003e2000c101d30 */
[----:B------:R-:W-:Y:S05]  /*f260*/  BRA `(.L_x_1082) ;  /* 0x0000000800447947 */ /* 0x000fea0003800000 */
.L_x_1075:
[----:B------:R-:W0:Y:S01]  /*f270*/  LDC R12, c[0x0][0xbe8] ;  /* 0x0002fa00ff0c7b82 */ /* 0x000e220000000800 */
[----:B------:R-:W-:Y:S01]  /*f280*/  ISETP.GE.AND P0, PT, R178, 0x80, PT ;  /* 0x00000080b200780c */ /* 0x000fe20003f06270 */
[----:B------:R-:W-:Y:S01]  /*f290*/  IMAD R0, R169, 0x20, R170 ;  /* 0x00000020a9007824 */ /* 0x000fe200078e02aa */
[----:B------:R-:W-:Y:S01]  /*f2a0*/  BSSY B1, `(.L_x_1083) ;  /* 0x000002f000017945 */ /* 0x000fe20003800000 */
[----:B------:R-:W-:Y:S02]  /*f2b0*/  SHF.R.S32.HI R8, RZ, 0x1f, R23 ;  /* 0x0000001fff087819 */ /* 0x000fe40000011417 */
[----:B------:R-:W-:Y:S01]  /*f2c0*/  VIADD R13, R0, UR42 ;  /* 0x0000002a000d7c36 */ /* 0x000fe20008000000 */
[----:B------:R-:W-:Y:S02]  /*f2d0*/  SHF.R.S32.HI R10, RZ, 0x1f, R19 ;  /* 0x0000001fff0a7819 */ /* 0x000fe40000011413 */
[----:B0-----:R-:W-:-:S13]  /*f2e0*/  ISETP.NE.AND P1, PT, R12, 0x1, PT ;  /* 0x000000010c00780c */ /* 0x001fda0003f25270 */
[----:B------:R-:W0:Y:S08]  /*f2f0*/  @P1 LDC R14, c[0x0][0xbec] ;  /* 0x0002fb00ff0e1b82 */ /* 0x000e300000000800 */
[----:B------:R-:W1:Y:S01]  /*f300*/  @P1 LDC R15, c[0x0][0xbf0] ;  /* 0x0002fc00ff0f1b82 */ /* 0x000e620000000800 */
[----:B------:R-:W-:Y:S05]  /*f310*/  @P0 BRA `(.L_x_1084) ;  /* 0x00000000009c0947 */ /* 0x000fea0003800000 */
[----:B------:R-:W2:Y:S01]  /*f320*/  S2R R2, SR_TID.X ;  /* 0x0000000000027919 */ /* 0x000ea20000002100 */
[----:B------:R-:W3:Y:S01]  /*f330*/  LDC R9, c[0x0][0xbe8] ;  /* 0x0002fa00ff097b82 */ /* 0x000ee20000000800 */
[----:B------:R-:W-:Y:S01]  /*f340*/  IMAD.U32 R6, RZ, RZ, UR42 ;  /* 0x0000002aff067e24 */ /* 0x000fe2000f8e00ff */
[----:B------:R-:W-:Y:S02]  /*f350*/  ULDC UR5, c[0x0][0xa88] ;  /* 0x0002a20000057ab9 */ /* 0x000fe40000000800 */
[----:B---3--:R-:W-:Y:S02]  /*f360*/  IMAD R3, R9, UR5, RZ ;  /* 0x0000000509037c24 */ /* 0x008fe4000f8e02ff */
[----:B--2---:R-:W-:-:S04]  /*f370*/  IADD3 R6, R6, -0x80, R2 ;  /* 0xffffff8006067810 */ /* 0x004fc80007ffe002 */
[----:B------:R-:W-:-:S13]  /*f380*/  ISETP.GE.AND P0, PT, R6, R3, PT ;  /* 0x000000030600720c */ /* 0x000fda0003f06270 */
[----:B------:R-:W-:Y:S05]  /*f390*/  @P0 BRA `(.L_x_1084) ;  /* 0x00000000007c0947 */ /* 0x000fea0003800000 */
[----:B------:R-:W-:Y:S01]  /*f3a0*/  ISETP.NE.AND P0, PT, R9, 0x1, PT ;  /* 0x000000010900780c */ /* 0x000fe20003f05270 */
[----:B------:R-:W-:Y:S01]  /*f3b0*/  ULDC.64 UR6, c[0x0][0xb90] ;  /* 0x0002e40000067ab9 */ /* 0x000fe20000000a00 */
[----:B------:R-:W-:Y:S02]  /*f3c0*/  IMAD.MOV.U32 R5, RZ, RZ, R6 ;  /* 0x000000ffff057224 */ /* 0x000fe400078e0006 */
[----:B------:R-:W-:-:S04]  /*f3d0*/  IMAD R4, R8, UR6, RZ ;  /* 0x0000000608047c24 */ /* 0x000fc8000f8e02ff */
[----:B------:R-:W-:-:S05]  /*f3e0*/  IMAD R7, R23, UR7, R4 ;  /* 0x0000000717077c24 */ /* 0x000fca000f8e0204 */
[----:B------:R-:W2:Y:S08]  /*f3f0*/  @P0 LDC R3, c[0x0][0xbec] ;  /* 0x0002fb00ff030b82 */ /* 0x000eb00000000800 */
[----:B------:R-:W3:Y:S01]  /*f400*/  @P0 LDC R11, c[0x0][0xbf0] ;  /* 0x0002fc00ff0b0b82 */ /* 0x000ee20000000800 */
[----:B--2---:R-:W-:-:S04]  /*f410*/  @P0 IMAD.HI.U32 R0, R6, R3, RZ ;  /* 0x0000000306000227 */ /* 0x004fc800078e00ff */
[----:B------:R-:W-:Y:S01]  /*f420*/  IMAD.WIDE.U32 R2, R23, UR6, RZ ;  /* 0x0000000617027c25 */ /* 0x000fe2000f8e00ff */
[----:B------:R-:W-:Y:S01]  /*f430*/  ULDC.64 UR6, c[0x0][0xb98] ;  /* 0x0002e60000067ab9 */ /* 0x000fe20000000a00 */
[----:B---3--:R-:W-:Y:S02]  /*f440*/  @P0 SHF.R.U32.HI R5, RZ, R11, R0 ;  /* 0x0000000bff050219 */ /* 0x008fe40000011600 */
[----:B------:R-:W-:Y:S02]  /*f450*/  IMAD.IADD R3, R3, 0x1, R7 ;  /* 0x0000000103037824 */ /* 0x000fe400078e0207 */
[----:B------:R-:W-:Y:S02]  /*f460*/  IMAD R0, R10, UR6, RZ ;  /* 0x000000060a007c24 */ /* 0x000fe4000f8e02ff */
        /* <DEDUP_REMOVED lines=18> */
.L_x_1084:
[----:B------:R-:W-:Y:S05]  /*f590*/  BSYNC B1 ;  /* 0x0000000000017941 */ /* 0x000fea0003800000 */
.L_x_1083:
[----:B------:R-:W-:Y:S01]  /*f5a0*/  ULDC.64 UR6, c[0x0][0xae8] ;  /* 0x0002ba0000067ab9 */ /* 0x000fe20000000a00 */
[----:B0-----:R-:W-:Y:S01]  /*f5b0*/  @P1 IMAD.HI.U32 R0, R13, R14, RZ ;  /* 0x0000000e0d001227 */ /* 0x001fe200078e00ff */
[----:B------:R-:W-:Y:S01]  /*f5c0*/  ULDC UR5, c[0x0][0xa88] ;  /* 0x0002a20000057ab9 */ /* 0x000fe20000000800 */
[----:B------:R-:W-:Y:S02]  /*f5d0*/  BSSY B1, `(.L_x_1085) ;  /* 0x0000030000017945 */ /* 0x000fe40003800000 */
[----:B------:R-:W-:Y:S02]  /*f5e0*/  IMAD R2, R8, UR6, RZ ;  /* 0x0000000608027c24 */ /* 0x000fe4000f8e02ff */
[----:B--2---:R-:W-:Y:S01]  /*f5f0*/  IMAD.MOV.U32 R5, RZ, RZ, R13 ;  /* 0x000000ffff057224 */ /* 0x004fe200078e000d */
[----:B-1----:R-:W-:Y:S01]  /*f600*/  @P1 SHF.R.U32.HI R5, RZ, R15, R0 ;  /* 0x0000000fff051219 */ /* 0x002fe20000011600 */
[C---:B------:R-:W-:Y:S02]  /*f610*/  IMAD R7, R23.reuse, UR7, R2 ;  /* 0x0000000717077c24 */ /* 0x040fe4000f8e0202 */
[----:B------:R-:W-:Y:S01]  /*f620*/  IMAD.WIDE.U32 R2, R23, UR6, RZ ;  /* 0x0000000617027c25 */ /* 0x000fe2000f8e00ff */
[----:B------:R-:W-:Y:S01]  /*f630*/  ULDC.64 UR6, c[0x0][0xaf0] ;  /* 0x0002bc0000067ab9 */ /* 0x000fe20000000a00 */
[----:B------:R-:W-:-:S02]  /*f640*/  SHF.R.S32.HI R0, RZ, 0x1f, R5 ;  /* 0x0000001fff007819 */ /* 0x000fc40000011405 */
[----:B------:R-:W-:Y:S02]  /*f650*/  IMAD R4, R10, UR6, RZ ;  /* 0x000000060a047c24 */ /* 0x000fe4000f8e02ff */
[----:B------:R-:W-:Y:S02]  /*f660*/  IMAD.IADD R3, R3, 0x1, R7 ;  /* 0x0000000103037824 */ /* 0x000fe400078e0207 */
[C---:B------:R-:W-:Y:S02]  /*f670*/  IMAD R7, R19.reuse, UR7, R4 ;  /* 0x0000000713077c24 */ /* 0x040fe4000f8e0204 */
[----:B------:R-:W-:Y:S01]  /*f680*/  IMAD.WIDE.U32 R2, R19, UR6, R2 ;  /* 0x0000000613027c25 */ /* 0x000fe2000f8e0002 */
[----:B------:R-:W-:-:S03]  /*f690*/  ULDC.64 UR6, c[0x0][0xae0] ;  /* 0x0002b80000067ab9 */ /* 0x000fc60000000a00 */
[----:B------:R-:W-:Y:S02]  /*f6a0*/  IMAD.MOV R4, RZ, RZ, -R5 ;  /* 0x000000ffff047224 */ /* 0x000fe400078e0a05 */
[----:B------:R-:W-:Y:S02]  /*f6b0*/  IMAD.IADD R3, R3, 0x1, R7 ;  /* 0x0000000103037824 */ /* 0x000fe400078e0207 */
[----:B------:R-:W-:Y:S02]  /*f6c0*/  IMAD R0, R0, UR6, RZ ;  /* 0x0000000600007c24 */ /* 0x000fe4000f8e02ff */
[----:B------:R-:W-:Y:S02]  /*f6d0*/  IMAD R7, R12, R4, R13 ;  /* 0x000000040c077224 */ /* 0x000fe400078e020d */
[C---:B------:R-:W-:Y:S02]  /*f6e0*/  IMAD R9, R5.reuse, UR7, R0 ;  /* 0x0000000705097c24 */ /* 0x040fe4000f8e0200 */
[----:B------:R-:W-:Y:S01]  /*f6f0*/  IMAD.WIDE.U32 R2, R5, UR6, R2 ;  /* 0x0000000605027c25 */ /* 0x000fe2000f8e0002 */
[----:B------:R-:W-:Y:S01]  /*f700*/  SHF.R.S32.HI R0, RZ, 0x1f, R7 ;  /* 0x0000001fff007819 */ /* 0x000fe20000011407 */
[----:B------:R-:W-:-:S02]  /*f710*/  ULDC.64 UR6, c[0x0][0xad8] ;  /* 0x0002b60000067ab9 */ /* 0x000fc40000000a00 */
[----:B------:R-:W-:Y:S02]  /*f720*/  IMAD.IADD R3, R3, 0x1, R9 ;  /* 0x0000000103037824 */ /* 0x000fe400078e0209 */
[----:B------:R-:W-:Y:S02]  /*f730*/  IMAD R4, R0, UR6, RZ ;  /* 0x0000000600047c24 */ /* 0x000fe4000f8e02ff */
[----:B------:R-:W-:Y:S02]  /*f740*/  VIADD R8, R170, UR42 ;  /* 0x0000002aaa087c36 */ /* 0x000fe40008000000 */
[----:B------:R-:W-:Y:S02]  /*f750*/  IMAD R9, R12, UR5, RZ ;  /* 0x000000050c097c24 */ /* 0x000fe4000f8e02ff */
        /* <DEDUP_REMOVED lines=23> */
.L_x_1086:
[----:B------:R-:W-:Y:S05]  /*f8d0*/  BSYNC B1 ;  /* 0x0000000000017941 */ /* 0x000fea0003800000 */
.L_x_1085:
        /* <DEDUP_REMOVED lines=13> */
.L_x_1088:
[----:B------:R-:W-:Y:S05]  /*f9b0*/  BSYNC B1 ;  /* 0x0000000000017941 */ /* 0x000fea0003800000 */
.L_x_1087:
        /* <DEDUP_REMOVED lines=13> */
.L_x_1090:
[----:B------:R-:W-:Y:S05]  /*fa90*/  BSYNC B1 ;  /* 0x0000000000017941 */ /* 0x000fea0003800000 */
.L_x_1089:
[----:B------:R-:W-:Y:S01]  /*faa0*/  VIADD R0, R8, 0x60 ;  /* 0x0000006008007836 */ /* 0x000fe20000000000 */
[----:B-1--4-:R1:W4:Y:S04]  /*fab0*/  SHFL.IDX PT, R3, R6, 0x3, 0x181f ;  /* 0x00781f0006037f89 */ /* 0x01232800000e0000 */
[----:B------:R-:W-:Y:S01]  /*fac0*/  ISETP.GE.AND P0, PT, R0, R9, PT ;  /* 0x000000090000720c */ /* 0x000fe20003f06270 */
[----:B------:R1:W0:-:S12]  /*fad0*/  SHFL.IDX PT, R5, R4, 0x3, 0x181f ;  /* 0x00781f0004057f89 */ /* 0x00021800000e0000 */
[----:B-1----:R-:W-:Y:S05]  /*fae0*/  @P0 BRA `(.L_x_1082) ;  /* 0x0000000000240947 */ /* 0x002fea0003800000 */
[----:B------:R-:W-:Y:S02]  /*faf0*/  ULDC UR5, c[0x0][0xac8] ;  /* 0x0002b20000057ab9 */ /* 0x000fe40000000800 */
[----:B------:R-:W-:Y:S02]  /*fb00*/  ISETP.GE.AND P2, PT, R18, UR5, PT ;  /* 0x0000000512007c0c */ /* 0x000fe4000bf46270 */
[----:B------:R-:W-:-:S11]  /*fb10*/  ISETP.GE.AND P3, PT, R168, UR5, PT ;  /* 0x00000005a8007c0c */ /* 0x000fd6000bf66270 */
[-C--:B0-23--:R-:W-:Y:S02]  /*fb20*/  @!P2 LEA R4, P0, R18, R5.reuse, 0x1 ;  /* 0x000000051204a211 */ /* 0x08dfe400078008ff */
[----:B------:R-:W-:Y:S02]  /*fb30*/  @!P3 LEA R2, P1, R168, R5, 0x1 ;  /* 0x00000005a802b211 */ /* 0x000fe400078208ff */
[-C--:B----4-:R-:W-:Y:S02]  /*fb40*/  @!P2 LEA.HI.X R5, R18, R3.reuse, R177, 0x1, P0 ;  /* 0x000000031205a211 */ /* 0x090fe400000f0cb1 */
[----:B------:R-:W-:-:S03]  /*fb50*/  @!P3 LEA.HI.X R3, R168, R3, R176, 0x1, P1 ;  /* 0x00000003a803b211 */ /* 0x000fc600008f0cb0 */
[----:B------:R0:W-:Y:S04]  /*fb60*/  @!P2 ST.E.128 desc[UR48][R4.64], RZ ;  /* 0x000000ff0400a985 */ /* 0x0001e8000c101d30 */
[----:B------:R0:W-:Y:S02]  /*fb70*/  @!P3 ST.E.128 desc[UR48][R2.64], RZ ;  /* 0x000000ff0200b985 */ /* 0x0001e4000c101d30 */
.L_x_1082:
[----:B------:R-:W-:Y:S05]  /*fb80*/  BSYNC B0 ;  /* 0x0000000000007941 */ /* 0x000fea0003800000 */
.L_x_1074:
[----:B------:R-:W-:Y:S02]  /*fb90*/  ULDC UR5, c[0x0][0xc38] ;  /* 0x00030e0000057ab9 */ /* 0x000fe40000000800 */
[----:B------:R-:W-:-:S06]  /*fba0*/  UISETP.GE.AND UP0, UPT, UR4, UR5, UPT ;  /* 0x000000050400728c */ /* 0x000fcc000bf06270 */
[----:B------:R-:W-:-:S13]  /*fbb0*/  PLOP3.LUT P0, PT, PT, PT, UP0, 0x80, 0x0 ;  /* 0x000000000000781c */ /* 0x000fda0003f0f008 */
[----:B------:R-:W-:Y:S05]  /*fbc0*/  @!P0 BRA `(.L_x_1091) ;  /* 0xffffff1000488947 */ /* 0x000fea000383ffff */
[----:B------:R-:W-:Y:S05]  /*fbd0*/  EXIT ;  /* 0x000000000000794d */ /* 0x000fea0003800000 */
.L_x_985:
[----:B------:R-:W-:-:S08]  /*fbe0*/  NOP ;  /* 0x0000000000007918 */ /* 0x000fd00000000000 */
[----:B------:R-:W0:-:S00]  /*fbf0*/  USETMAXREG.DEALLOC.CTAPOOL 0x28 ;  /* 0x00000028000079c8 */ /* 0x000e0000080e0500 */
[----:B0-----:R-:W-:-:S06]  /*fc00*/  LOP3.LUT R0, R0, 0x3, RZ, 0xc0, !PT ;  /* 0x0000000300007812 */ /* 0x001fcc00078ec0ff */
[----:B------:R-:W0:Y:S01]  /*fc10*/  S2UR UR5, SR_CTAID.X ;  /* 0x00000000000579c3 */ /* 0x000e220000002500 */
[----:B------:R-:W-:Y:S01]  /*fc20*/  LOP3.LUT R16, R16, 0xfffffbff, RZ, 0xc0, !PT ;  /* 0xfffffbff10107812 */ /* 0x000fe200078ec0ff */
[----:B------:R-:W-:Y:S01]  /*fc30*/  STL [R1+0x10], RZ ;  /* 0x000010ff01007387 */ /* 0x000fe20000100800 */
[----:B------:R-:W-:Y:S02]  /*fc40*/  IMAD.MOV.U32 R19, RZ, RZ, RZ ;  /* 0x000000ffff137224 */ /* 0x000fe400078e00ff */
[----:B------:R-:W-:Y:S01]  /*fc50*/  IMAD.MOV.U32 R23, RZ, RZ, 0x1 ;  /* 0x00000001ff177424 */ /* 0x000fe200078e00ff */
[----:B------:R1:W2:Y:S02]  /*fc60*/  SHFL.IDX PT, R2, R0, RZ, 0x1f ;  /* 0x00001fff00027589 */ /* 0x0002a400000e0000 */
[----:B-1----:R-:W0:Y:S01]  /*fc70*/  LDC R0, c[0x0][0xc38] ;  /* 0x00030e00ff007b82 */ /* 0x002e220000000800 */
[----:B--2---:R-:W-:-:S13]  /*fc80*/  ISETP.NE.AND P0, PT, R2, RZ, PT ;  /* 0x000000ff0200720c */ /* 0x004fda0003f05270 */
[----:B------:R-:W-:Y:S01]  /*fc90*/  @P0 LOP3.LUT R16, R16, 0x400, RZ, 0xfc, !PT ;  /* 0x0000040010100812 */ /* 0x000fe200078efcff */
[----:B------:R-:W-:Y:S06]  /*fca0*/  @P0 BAR.ARV 0x4, 0x180 ;  /* 0x0106000000000b1d */ /* 0x000fec0000002000 */
[----:B0-----:R-:W-:-:S13]  /*fcb0*/  ISETP.LE.AND P0, PT, R0, UR5, PT ;  /* 0x0000000500007c0c */ /* 0x001fda000bf03270 */
[----:B------:R-:W-:Y:S05]  /*fcc0*/  @P0 BRA `(.L_x_1092) ;  /* 0x0000004400cc0947 */ /* 0x000fea0003800000 */
[----:B------:R-:W0:Y:S01]  /*fcd0*/  S2R R6, SR_TID.X ;  /* 0x0000000000067919 */ /* 0x000e220000002100 */
[----:B------:R-:W-:Y:S01]  /*fce0*/  ULDC.64 UR6, c[0x0][0x2f0] ;  /* 0x0000bc0000067ab9 */ /* 0x000fe20000000a00 */
[----:B------:R-:W-:Y:S01]  /*fcf0*/  ULDC UR8, c[0x0][0x320] ;  /* 0x0000c80000087ab9 */ /* 0x000fe20000000800 */
[----:B------:R-:W-:Y:S01]  /*fd00*/  LOP3.LUT R16, R16, 0xfffffff7, RZ, 0xc0, !PT ;  /* 0xfffffff710107812 */ /* 0x000fe200078ec0ff */
[----:B------:R-:W-:Y:S01]  /*fd10*/  ULDC UR9, c[0x0][0x2b8] ;  /* 0x0000ae0000097ab9 */ /* 0x000fe20000000800 */
[----:B------:R-:W-:Y:S01]  /*fd20*/  IMAD.MOV.U32 R30, RZ, RZ, 0x40 ;  /* 0x00000040ff1e7424 */ /* 0x000fe200078e00ff */
[----:B------:R-:W-:Y:S01]  /*fd30*/  ULDC.64 UR10, c[0x0][0x418] ;  /* 0x00010600000a7ab9 */ /* 0x000fe20000000a00 */
[----:B------:R-:W-:Y:S01]  /*fd40*/  IMAD.MOV.U32 R28, RZ, RZ, 0x20 ;  /* 0x00000020ff1c7424 */ /* 0x000fe200078e00ff */
[----:B------:R-:W-:Y:S01]  /*fd50*/  UISETP.NE.U32.AND UP0, UPT, UR10, URZ, UPT ;  /* 0x0000003f0a00728c */ /* 0x000fe2000bf05070 */
[----:B------:R-:W-:Y:S01]  /*fd60*/  IMAD.MOV.U32 R23, RZ, RZ, 0x1 ;  /* 0x00000001ff177424 */ /* 0x000fe200078e00ff */
[----:B------:R-:W-:Y:S01]  /*fd70*/  ULDC UR4, c[0x0][0x424] ;  /* 0x0001090000047ab9 */ /* 0x000fe20000000800 */
[----:B------:R-:W-:Y:S01]  /*fd80*/  ULDC UR39, c[0x0][0x288] ;  /* 0x0000a20000277ab9 */ /* 0x000fe20000000800 */
[----:B------:R-:W-:Y:S01]  /*fd90*/  UISETP.NE.AND.EX UP0, UPT, UR11, URZ, UPT, UP0 ;  /* 0x0000003f0b00728c */ /* 0x000fe2000bf05300 */
[----:B------:R-:W-:Y:S01]  /*fda0*/  IMAD.MOV.U32 R19, RZ, RZ, RZ ;  /* 0x000000ffff137224 */ /* 0x000fe200078e00ff */
[----:B------:R-:W-:Y:S01]  /*fdb0*/  ULDC UR40, c[0x0][0x448] ;  /* 0x0001120000287ab9 */ /* 0x000fe20000000800 */
[----:B------:R-:W-:Y:S01]  /*fdc0*/  ULDC UR51, c[0x0][0xc] ;  /* 0x0000030000337ab9 */ /* 0x000fe20000000800 */
[----:B------:R-:W-:-:S02]  /*fdd0*/  USEL UR4, UR4, 0x1, UP0 ;  /* 0x0000000104047887 */ /* 0x000fc40008000000 */
[----:B------:R-:W-:Y:S02]  /*fde0*/  UIMAD UR40, UR40, UR39, URZ ;  /* 0x00000027282872a4 */ /* 0x000fe4000f8e023f */
[----:B------:R-:W-:Y:S02]  /*fdf0*/  UIMAD UR41, UR4, UR6, URZ ;  /* 0x00000006042972a4 */ /* 0x000fe4000f8e023f */
[----:B------:R-:W-:Y:S02]  /*fe00*/  ULOP3.LUT UR50, UR43, 0x2, URZ, 0xfc, !UPT ;  /* 0x000000022b327892 */ /* 0x000fe4000f8efc3f */
[----:B------:R-:W-:Y:S02]  /*fe10*/  UIADD3 UR4, UR41, 0x7f, URZ ;  /* 0x0000007f29047890 */ /* 0x000fe4000fffe03f */
[----:B------:R-:W-:Y:S02]  /*fe20*/  UIADD3 UR46, UR41, 0x1, -UR39 ;  /* 0x00000001292e7890 */ /* 0x000fe4000fffe827 */
[----:B------:R-:W-:-:S02]  /*fe30*/  ULOP3.LUT UR47, UR43, 0x1, URZ, 0xfc, !UPT ;  /* 0x000000012b2f7892 */ /* 0x000fc4000f8efc3f */
[----:B------:R-:W-:Y:S01]  /*fe40*/  UIADD3 UR39, UR41, -UR39, URZ ;  /* 0x8000002729277290 */ /* 0x000fe2000fffe03f */
[C---:B0-----:R-:W-:Y:S01]  /*fe50*/  IMAD.SHL.U32 R3, R6.reuse, 0x10, RZ ;  /* 0x0000001006037824 */ /* 0x041fe200078e00ff */
[C---:B------:R-:W-:Y:S01]  /*fe60*/  LOP3.LUT R9, R6.reuse, 0x7f, RZ, 0xc0, !PT ;  /* 0x0000007f06097812 */ /* 0x040fe200078ec0ff */
[C---:B------:R-:W-:Y:S01]  /*fe70*/  IMAD.SHL.U32 R2, R6.reuse, 0x80, RZ ;  /* 0x0000008006027824 */ /* 0x040fe200078e00ff */
[C---:B------:R-:W-:Y:S01]  /*fe80*/  LOP3.LUT P0, RZ, R6.reuse, 0x10, RZ, 0xc0, !PT ;  /* 0x0000001006ff7812 */ /* 0x040fe2000780c0ff */
[C---:B------:R-:W-:Y:S01]  /*fe90*/  IMAD.SHL.U32 R5, R6.reuse, 0x2, RZ ;  /* 0x0000000206057824 */ /* 0x040fe200078e00ff */
[----:B------:R-:W-:Y:S01]  /*fea0*/  LOP3.LUT R0, R3, 0x1b0, RZ, 0xc0, !PT ;  /* 0x000001b003007812 */ /* 0x000fe200078ec0ff */
[----:B------:R-:W-:Y:S01]  /*feb0*/  IMAD.SHL.U32 R29, R6, 0x4, RZ ;  /* 0x00000004061d7824 */ /* 0x000fe200078e00ff */
[----:B------:R-:W-:Y:S02]  /*fec0*/  LOP3.LUT R4, R2, 0x380, RZ, 0xc0, !PT ;  /* 0x0000038002047812 */ /* 0x000fe400078ec0ff */
[----:B------:R-:W-:-:S02]  /*fed0*/  SHF.R.U32.HI R37, RZ, 0x5, R9 ;  /* 0x00000005ff257819 */ /* 0x000fc40000011609 */
[----:B------:R-:W-:Y:S01]  /*fee0*/  LOP3.LUT R36, R0, 0x30, R5, 0x78, !PT ;  /* 0x0000003000247812 */ /* 0x000fe200078e7805 */
[C---:B------:R-:W-:Y:S01]  /*fef0*/  IMAD.SHL.U32 R0, R6.reuse, 0x20, RZ ;  /* 0x0000002006007824 */ /* 0x040fe200078e00ff */
[----:B------:R-:W-:Y:S02]  /*ff00*/  R2P PR, R6, 0x6 ;  /* 0x0000000606007804 */ /* 0x000fe40000000000 */
[----:B------:R-:W-:Y:S01]  /*ff10*/  LOP3.LUT R6, R4, 0x10, R6, 0xf8, !PT ;  /* 0x0000001004067812 */ /* 0x000fe200078ef806 */
[----:B------:R-:W-:Y:S01]  /*ff20*/  IMAD R4, R37, 0x10, R4 ;  /* 0x0000001025047824 */ /* 0x000fe200078e0204 */
[----:B------:R-:W-:Y:S02]  /*ff30*/  LOP3.LUT R32, R3, 0x30, RZ, 0xc0, !PT ;  /* 0x0000003003207812 */ /* 0x000fe400078ec0ff */
[----:B------:R-:W-:Y:S02]  /*ff40*/  SEL R31, R30, 0xffffffc0, !P2 ;  /* 0xffffffc01e1f7807 */ /* 0x000fe40005000000 */
[----:B------:R-:W-:-:S02]  /*ff50*/  LOP3.LUT R5, R4, 0x70, R3, 0x78, !PT ;  /* 0x0000007004057812 */ /* 0x000fc400078e7803 */
[----:B------:R-:W-:Y:S02]  /*ff60*/  LOP3.LUT R4, R32, 0x40, RZ, 0xfc, !PT ;  /* 0x0000004020047812 */ /* 0x000fe400078efcff */
[----:B------:R-:W-:Y:S02]  /*ff70*/  SEL R30, R30, 0xffffffc0, !P0 ;  /* 0xffffffc01e1e7807 */ /* 0x000fe40004000000 */
[C---:B------:R-:W-:Y:S02]  /*ff80*/  ISETP.GE.AND P5, PT, R4.reuse, UR7, PT ;  /* 0x0000000704007c0c */ /* 0x040fe4000bfa6270 */
[C---:B------:R-:W-:Y:S02]  /*ff90*/  ISETP.GE.AND P4, PT, R4.reuse, UR8, PT ;  /* 0x0000000804007c0c */ /* 0x040fe4000bf86270 */
[----:B------:R-:W-:Y:S02]  /*ffa0*/  ISETP.GE.AND P3, PT, R4, UR9, PT ;  /* 0x0000000904007c0c */ /* 0x000fe4000bf66270 */
[----:B------:R-:W-:-:S02]  /*ffb0*/  LOP3.LUT R4, R32, 0x80, RZ, 0xfc, !PT ;  /* 0x0000008020047812 */ /* 0x000fc400078efcff */
[----:B------:R-:W-:Y:S02]  /*ffc0*/  LOP3.LUT R10, R0, 0x380, RZ, 0xc0, !PT ;  /* 0x00000380000a7812 */ /* 0x000fe400078ec0ff */
[C---:B------:R-:W-:Y:S02]  /*ffd0*/  ISETP.GE.AND P2, PT, R4.reuse, UR7, PT ;  /* 0x0000000704007c0c */ /* 0x040fe4000bf46270 */
[----:B------:R-:W-:Y:S02]  /*ffe0*/  ISETP.GE.AND P0, PT, R4, UR9, PT ;  /* 0x0000000904007c0c */ /* 0x000fe4000bf06270 */
[----:B------:R-:W-:Y:S02]  /*fff0*/  @P5 LOP3.LUT R16, R16, 0x8, RZ, 0xfc, !PT ;  /* 0x0000000810105812 */ /* 0x000fe400078efcff */
[----:B------:R-:W-:Y:S02]  /*10000*/  LOP3.LUT R4, R2, 0x400, RZ, 0xc0, !PT ;  /* 0x0000040002047812 */ /* 0x000fe400078ec0ff */
[----:B------:R-:W-:-:S02]  /*10010*/  LOP3.LUT R16, R16, 0xfffffffe, RZ, 0xc0, !PT ;  /* 0xfffffffe10107812 */ /* 0x000fc400078ec0ff */
[----:B------:R-:W-:Y:S01]  /*10020*/  LOP3.LUT R8, R3, 0x40, RZ, 0xc0, !PT ;  /* 0x0000004003087812 */ /* 0x000fe200078ec0ff */
[C---:B------:R-:W-:Y:S01]  /*10030*/  IMAD R4, R37.reuse, 0x800, R4 ;  /* 0x0000080025047824 */ /* 0x040fe200078e0204 */
[----:B------:R-:W-:Y:S02]  /*10040*/  @P4 LOP3.LUT R16, R16, 0x1, RZ, 0xfc, !PT ;  /* 0x0000000110104812 */ /* 0x000fe400078efcff */
[----:B------:R-:W-:Y:S01]  /*10050*/  LOP3.LUT R10, R10, 0x30, R3, 0xf8, !PT ;  /* 0x000000300a0a7812 */ /* 0x000fe200078ef803 */
[C---:B------:R-:W-:Y:S01]  /*10060*/  IMAD R7, R37.reuse, 0x200, R8 ;  /* 0x0000020025077824 */ /* 0x040fe200078e0208 */
[----:B------:R-:W-:Y:S01]  /*10070*/  LOP3.LUT R16, R16, 0xfffffeff, RZ, 0xc0, !PT ;  /* 0xfffffeff10107812 */ /* 0x000fe200078ec0ff */
[----:B------:R-:W-:Y:S01]  /*10080*/  IMAD.SHL.U32 R37, R37, 0x400, RZ ;  /* 0x0000040025257824 */ /* 0x000fe200078e00ff */
[----:B------:R-:W-:Y:S01]  /*10090*/  LOP3.LUT R2, R5, 0xc00, R2, 0xf8, !PT ;  /* 0x00000c0005027812 */ /* 0x000fe200078ef802 */
[----:B------:R-:W-:Y:S01]  /*100a0*/  IMAD.IADD R36, R36, 0x1, R7 ;  /* 0x0000000124247824 */ /* 0x000fe200078e0207 */
[----:B------:R-:W-:-:S02]  /*100b0*/  @P3 LOP3.LUT R16, R16, 0x100, RZ, 0xfc, !PT ;  /* 0x0000010010103812 */ /* 0x000fc400078efcff */
[----:B------:R-:W-:Y:S01]  /*100c0*/  LOP3.LUT R3, R6, 0x70, R3, 0x78, !PT ;  /* 0x0000007006037812 */ /* 0x000fe200078e7803 */
[----:B------:R0:W-:Y:S01]  /*100d0*/  STL [R1+0x4], R2 ;  /* 0x0000040201007387 */ /* 0x0001e20000100800 */
[----:B------:R-:W-:Y:S02]  /*100e0*/  LOP3.LUT R16, R16, 0xfffffffb, RZ, 0xc0, !PT ;  /* 0xfffffffb10107812 */ /* 0x000fe400078ec0ff */
[----:B------:R-:W-:Y:S02]  /*100f0*/  SEL R28, R28, 0xffffffe0, !P1 ;  /* 0xffffffe01c1c7807 */ /* 0x000fe40004800000 */
[----:B------:R-:W-:Y:S02]  /*10100*/  @P2 LOP3.LUT R16, R16, 0x4, RZ, 0xfc, !PT ;  /* 0x0000000410102812 */ /* 0x000fe400078efcff */
[----:B------:R-:W-:Y:S02]  /*10110*/  ISETP.GE.AND P1, PT, R32, UR8, PT ;  /* 0x0000000820007c0c */ /* 0x000fe4000bf26270 */
[----:B------:R-:W-:Y:S01]  /*10120*/  LOP3.LUT R16, R16, 0xffffff7f, RZ, 0xc0, !PT ;  /* 0xffffff7f10107812 */ /* 0x000fe200078ec0ff */
[----:B0-----:R-:W-:Y:S01]  /*10130*/  IMAD.IADD R2, R4, 0x1, R3 ;  /* 0x0000000104027824 */ /* 0x001fe200078e0203 */
[----:B------:R-:W-:Y:S01]  /*10140*/  LOP3.LUT R29, R10, 0x70, R29, 0x78, !PT ;  /* 0x000000700a1d7812 */ /* 0x000fe200078e781d */
[----:B------:R-:W-:Y:S01]  /*10150*/  IMAD.U32 R3, RZ, RZ, UR5 ;  /* 0x00000005ff037e24 */ /* 0x000fe2000f8e00ff */
[----:B------:R-:W-:Y:S01]  /*10160*/  @P0 LOP3.LUT R16, R16, 0x80, RZ, 0xfc, !PT ;  /* 0x0000008010100812 */ /* 0x000fe200078efcff */
[----:B------:R-:W-:Y:S01]  /*10170*/  USHF.R.S32.HI UR5, URZ, 0x1f, UR4 ;  /* 0x0000001f3f057899 */ /* 0x000fe20008011404 */
[----:B------:R0:W-:Y:S01]  /*10180*/  STL [R1], R2 ;  /* 0x0000000201007387 */ /* 0x0001e20000100800 */
[----:B------:R-:W-:-:S02]  /*10190*/  ISETP.GE.AND P0, PT, R32, UR7, PT ;  /* 0x0000000720007c0c */ /* 0x000fc4000bf06270 */
[----:B------:R-:W-:Y:S01]  /*101a0*/  LOP3.LUT R16, R16, 0xffffffef, RZ, 0xc0, !PT ;  /* 0xffffffef10107812 */ /* 0x000fe200078ec0ff */
[----:B------:R1:W-:Y:S01]  /*101b0*/  STL [R1+0xc], R3 ;  /* 0x00000c0301007387 */ /* 0x0003e20000100800 */
[----:B------:R-:W-:-:S03]  /*101c0*/  ULEA.HI UR5, UR5, UR4, URZ, 0x7 ;  /* 0x0000000405057291 */ /* 0x000fc6000f8f383f */
[----:B------:R2:W-:Y:S01]  /*101d0*/  STL [R1+0x10], RZ ;  /* 0x000010ff01007387 */ /* 0x0005e20000100800 */
[----:B------:R-:W-:Y:S01]  /*101e0*/  USHF.R.S32.HI UR38, URZ, 0x7, UR5 ;  /* 0x000000073f267899 */ /* 0x000fe20008011405 */
[----:B0-----:R-:W-:-:S04]  /*101f0*/  MOV R2, 0x400 ;  /* 0x0000040000027802 */ /* 0x001fc80000000f00 */
[----:B------:R-:W-:Y:S02]  /*10200*/  LEA R17, R35, R2, 0x18 ;  /* 0x0000000223117211 */ /* 0x000fe400078ec0ff */
[----:B-1----:R-:W-:Y:S02]  /*10210*/  SHF.R.U32.HI R3, RZ, 0x2, R9 ;  /* 0x00000002ff037819 */ /* 0x002fe40000011609 */
[----:B------:R-:W-:Y:S02]  /*10220*/  @P0 LOP3.LUT R16, R16, 0x10, RZ, 0xfc, !PT ;  /* 0x0000001010100812 */ /* 0x000fe400078efcff */
[----:B------:R-:W-:Y:S01]  /*10230*/  LOP3.LUT R0, R3, 0x60, R0, 0xf8, !PT ;  /* 0x0000006003007812 */ /* 0x000fe200078ef800 */
[----:B------:R-:W-:Y:S01]  /*10240*/  IMAD.IADD R0, R17, 0x1, R36 ;  /* 0x0000000111007824 */ /* 0x000fe200078e0224 */
[----:B------:R-:W-:Y:S02]  /*10250*/  ISETP.GE.AND P0, PT, R32, UR9, PT ;  /* 0x0000000920007c0c */ /* 0x000fe4000bf06270 */
[----:B------:R-:W-:-:S02]  /*10260*/  LOP3.LUT R16, R16, 0xfffffffd, RZ, 0xc0, !PT ;  /* 0xfffffffd10107812 */ /* 0x000fc400078ec0ff */
[----:B------:R2:W-:Y:S02]  /*10270*/  STL [R1+0x8], R0 ;  /* 0x0000080001007387 */ /* 0x0005e40000100800 */
[----:B------:R-:W-:-:S04]  /*10280*/  @P1 LOP3.LUT R16, R16, 0x2, RZ, 0xfc, !PT ;  /* 0x0000000210101812 */ /* 0x000fc800078efcff */
[----:B------:R-:W-:-:S04]  /*10290*/  LOP3.LUT R16, R16, 0xfffffdff, RZ, 0xc0, !PT ;  /* 0xfffffdff10107812 */ /* 0x000fc800078ec0ff */
[----:B--2---:R-:W-:-:S07]  /*102a0*/  @P0 LOP3.LUT R16, R16, 0x200, RZ, 0xfc, !PT ;  /* 0x0000020010100812 */ /* 0x004fce00078efcff */
.L_x_1163:
[----:B--2---:R-:W2:Y:S01]  /*102b0*/  LDL R0, [R1+0xc] ;  /* 0x00000c0001007983 */ /* 0x004ea20000100800 */
[----:B------:R-:W-:Y:S02]  /*102c0*/  ULDC UR7, c[0x0][0xc60] ;  /* 0x0003180000077ab9 */ /* 0x000fe40000000800 */
[----:B------:R-:W-:-:S11]  /*102d0*/  UISETP.NE.AND UP0, UPT, UR7, 0x1, UPT ;  /* 0x000000010700788c */ /* 0x000fd6000bf05270 */
[----:B------:R-:W-:Y:S01]  /*102e0*/  @UP0 ULDC UR4, c[0x0][0xc64] ;  /* 0x0003190000040ab9 */ /* 0x000fe20000000800 */
[----:B------:R-:W-:Y:S01]  /*102f0*/  @UP0 ULDC UR8, c[0x0][0xc68] ;  /* 0x00031a0000080ab9 */ /* 0x000fe20000000800 */
[C---:B--2---:R-:W-:Y:S02]  /*10300*/  R2UR UR37, R0.reuse ;  /* 0x00000000002572ca */ /* 0x044fe400000e0000 */
[----:B------:R-:W-:-:S11]  /*10310*/  R2UR UR6, R0 ;  /* 0x00000000000672ca */ /* 0x000fd600000e0000 */
[----:B------:R-:W-:-:S04]  /*10320*/  UIMAD.WIDE.U32 UR4, UR37, UR4, URZ ;  /* 0x00000004250472a5 */ /* 0x000fc8000f8e003f */
[----:B------:R-:W-:-:S03]  /*10330*/  @UP0 USHF.R.U32.HI UR37, URZ, UR8, UR5 ;  /* 0x000000083f250299 */ /* 0x000fc60008011605 */
[----:B------:R-:W-:Y:S02]  /*10340*/  ULDC UR4, c[0x0][0xc78] ;  /* 0x00031e0000047ab9 */ /* 0x000fe40000000800 */
[----:B------:R-:W-:Y:S02]  /*10350*/  UISETP.GE.AND UP0, UPT, UR37, UR4, UPT ;  /* 0x000000042500728c */ /* 0x000fe4000bf06270 */
[----:B------:R-:W-:-:S04]  /*10360*/  UIADD3 UR4, -UR37, URZ, URZ ;  /* 0x0000003f25047290 */ /* 0x000fc8000fffe13f */
[----:B------:R-:W-:Y:S01]  /*10370*/  PLOP3.LUT P0, PT, PT, PT, UP0, 0x40, 0x0 ;  /* 0x000000000000781c */ /* 0x000fe20003f0e808 */
[----:B------:R-:W-:-:S12]  /*10380*/  UIMAD UR7, UR7, UR4, UR6 ;  /* 0x00000004070772a4 */ /* 0x000fd8000f8e0206 */
[----:B01----:R-:W-:Y:S05]  /*10390*/  @P0 BRA `(.L_x_1093) ;  /* 0x0000000000200947 */ /* 0x003fea0003800000 */
        /* <DEDUP_REMOVED lines=8> */
.L_x_1093:
[----:B------:R-:W-:Y:S01]  /*10420*/  ULDC UR8, c[0x0][0xc54] ;  /* 0x0003150000087ab9 */ /* 0x000fe20000000800 */
[----:B------:R-:W-:Y:S01]  /*10430*/  UMOV UR6, UR7 ;  /* 0x0000000700067c82 */ /* 0x000fe20008000000 */
[----:B------:R-:W-:-:S11]  /*10440*/  UISETP.NE.AND UP0, UPT, UR8, 0x1, UPT ;  /* 0x000000010800788c */ /* 0x000fd6000bf05270 */
[----:B------:R-:W-:Y:S02]  /*10450*/  @UP0 ULDC.64 UR10, c[0x0][0xc58] ;  /* 0x00031600000a0ab9 */ /* 0x000fe40000000a00 */
[----:B------:R-:W-:-:S04]  /*10460*/  UIMAD.WIDE.U32 UR4, UR7, UR10, URZ ;  /* 0x0000000a070472a5 */ /* 0x000fc8000f8e003f */
[----:B------:R-:W-:-:S04]  /*10470*/  @UP0 USHF.R.U32.HI UR6, URZ, UR11, UR5 ;  /* 0x0000000b3f060299 */ /* 0x000fc80008011605 */
[----:B------:R-:W-:-:S12]  /*10480*/  UIMAD UR4, UR6, UR8, URZ ;  /* 0x00000008060472a4 */ /* 0x000fd8000f8e023f */
.L_x_1094:
[----:B------:R-:W-:Y:S01]  /*10490*/  ULDC UR5, c[0x0][0xc48] ;  /* 0x0003120000057ab9 */ /* 0x000fe20000000800 */
[----:B------:R-:W-:Y:S01]  /*104a0*/  ULDC.64 UR8, c[0x0][0xa28] ;  /* 0x00028a0000087ab9 */ /* 0x000fe20000000a00 */
[----:B------:R-:W-:Y:S01]  /*104b0*/  UISETP.NE.AND UP1, UPT, UR5, 0x1, UPT ;  /* 0x000000010500788c */ /* 0x000fe2000bf25270 */
[----:B------:R-:W-:Y:S01]  /*104c0*/  IMAD.MOV.U32 R34, RZ, RZ, RZ ;  /* 0x000000ffff227224 */ /* 0x000fe200078e00ff */
[----:B------:R-:W-:Y:S02]  /*104d0*/  UIADD3 UR4, UR7, -UR4, URZ ;  /* 0x8000000407047290 */ /* 0x000fe4000fffe03f */
[----:B------:R-:W-:Y:S01]  /*104e0*/  UISETP.NE.U32.AND UP0, UPT, UR8, URZ, UPT ;  /* 0x0000003f0800728c */ /* 0x000fe2000bf05070 */
[----:B------:R-:W-:Y:S02]  /*104f0*/  ULDC UR5, c[0x0][0xc54] ;  /* 0x0003150000057ab9 */ /* 0x000fe40000000800 */
[----:B------:R-:W-:Y:S02]  /*10500*/  UIMAD UR37, UR37, UR5, UR4 ;  /* 0x00000005252572a4 */ /* 0x000fe4000f8e0204 */
[----:B------:R-:W-:-:S02]  /*10510*/  UISETP.NE.AND.EX UP0, UPT, UR9, URZ, UPT, UP0 ;  /* 0x0000003f0900728c */ /* 0x000fc4000bf05300 */
[----:B------:R-:W-:Y:S01]  /*10520*/  @UP1 ULDC UR4, c[0x0][0xc4c] ;  /* 0x0003130000041ab9 */ /* 0x000fe20000000800 */
[----:B------:R-:W-:Y:S01]  /*10530*/  @UP1 ULDC UR7, c[0x0][0xc50] ;  /* 0x0003140000071ab9 */ /* 0x000fe20000000800 */
[----:B------:R-:W-:Y:S02]  /*10540*/  UIMAD.WIDE.U32 UR4, UR37, UR4, URZ ;  /* 0x00000004250472a5 */ /* 0x000fe4000f8e003f */
[----:B------:R-:W-:Y:S01]  /*10550*/  UMOV UR36, UR37 ;  /* 0x0000002500247c82 */ /* 0x000fe20008000000 */
[----:B------:R-:W-:Y:S01]  /*10560*/  ULOP3.LUT UR6, UR6, 0x1ffffff, URZ, 0x3c, !UPT ;  /* 0x01ffffff06067892 */ /* 0x000fe2000f8e3c3f */
[----:B------:R-:W-:Y:S01]  /*10570*/  PLOP3.LUT P0, PT, PT, PT, UP0, 0x80, 0x0 ;  /* 0x000000000000781c */ /* 0x000fe20003f0f008 */
[----:B------:R-:W-:-:S03]  /*10580*/  @UP1 USHF.R.U32.HI UR36, URZ, UR7, UR5 ;  /* 0x000000073f241299 */ /* 0x000fc60008011605 */
[----:B------:R-:W-:Y:S02]  /*10590*/  @UP0 ULDC.64 UR4, c[0x0][0xa28] ;  /* 0x00028a0000040ab9 */ /* 0x000fe40000000a00 */
[----:B------:R-:W-:-:S06]  /*105a0*/  @UP0 UIMAD.WIDE UR4, UR36, 0x4, UR4 ;  /* 0x00000004240408a5 */ /* 0x000fcc000f8e0204 */
[----:B------:R-:W-:Y:S01]  /*105b0*/  IMAD.U32 R3, RZ, RZ, UR5 ;  /* 0x00000005ff037e24 */ /* 0x000fe2000f8e00ff */
[----:B------:R-:W-:Y:S01]  /*105c0*/  ULDC UR5, c[0x0][0x448] ;  /* 0x0001120000057ab9 */ /* 0x000fe20000000800 */
[----:B------:R-:W-:Y:S01]  /*105d0*/  IMAD.U32 R2, RZ, RZ, UR4 ;  /* 0x00000004ff027e24 */ /* 0x000fe2000f8e00ff */
[----:B------:R-:W-:Y:S01]  /*105e0*/  ULDC UR4, c[0x0][0xc3c] ;  /* 0x00030f0000047ab9 */ /* 0x000fe20000000800 */
[----:B------:R-:W-:Y:S02]  /*105f0*/  UISETP.NE.AND UP2, UPT, UR5, 0x1, UPT ;  /* 0x000000010500788c */ /* 0x000fe4000bf45270 */
[----:B------:R-:W-:Y:S01]  /*10600*/  UIADD3 UR6, UR6, UR4, URZ ;  /* 0x0000000406067290 */ /* 0x000fe2000fffe03f */
[----:B------:R0:W5:Y:S01]  /*10610*/  @P0 LDG.E R34, desc[UR48][R2.64] ;  /* 0x0000003002220981 */ /* 0x000162000c1e1900 */
[----:B------:R-:W-:Y:S02]  /*10620*/  UP2UR UR52, UPR, URZ, 0x4 ;  /* 0x000000043f347883 */ /* 0x000fe40008000000 */
[----:B------:R-:W-:-:S04]  /*10630*/  USHF.L.U32 UR42, UR6, 0x7, URZ ;  /* 0x00000007062a7899 */ /* 0x000fc8000800063f */
[----:B------:R-:W-:Y:S01]  /*10640*/  UIADD3 UR6, UR42, 0x7f, URZ ;  /* 0x0000007f2a067890 */ /* 0x000fe2000fffe03f */
[----:B------:R-:W-:Y:S01]  /*10650*/  @UP2 ULDC UR4, c[0x0][0x44c] ;  /* 0x0001130000042ab9 */ /* 0x000fe20000000800 */
[----:B------:R-:W-:Y:S02]  /*10660*/  @UP2 ULDC UR7, c[0x0][0x450] ;  /* 0x0001140000072ab9 */ /* 0x000fe40000000800 */
[----:B------:R-:W-:-:S04]  /*10670*/  UIMAD.WIDE.U32 UR4, UR6, UR4, URZ ;  /* 0x00000004060472a5 */ /* 0x000fc8000f8e003f */
[----:B------:R-:W-:-:S03]  /*10680*/  @UP2 USHF.R.U32.HI UR6, URZ, UR7, UR5 ;  /* 0x000000073f062299 */ /* 0x000fc60008011605 */
[----:B------:R-:W-:Y:S01]  /*10690*/  ULDC.64 UR4, c[0x0][0x9e0] ;  /* 0x0002780000047ab9 */ /* 0x000fe20000000a00 */
[----:B------:R-:W-:Y:S02]  /*106a0*/  UIADD3 UR6, UR46, UR6, URZ ;  /* 0x000000062e067290 */ /* 0x000fe4000fffe03f */
[----:B------:R-:W-:Y:S02]  /*106b0*/  UISETP.GE.AND UP0, UPT, UR5, 0x1, UPT ;  /* 0x000000010500788c */ /* 0x000fe4000bf06270 */
[----:B------:R-:W-:-:S04]  /*106c0*/  UIADD3 UR4, UR6, UR4, URZ ;  /* 0x0000000406047290 */ /* 0x000fc8000fffe03f */
[----:B------:R-:W-:-:S13]  /*106d0*/  PLOP3.LUT P0, PT, PT, PT, UP0, 0x40, 0x0 ;  /* 0x000000000000781c */ /* 0x000fda0003f0e808 */
[----:B0-----:R-:W-:Y:S05]  /*106e0*/  @P0 BRA `(.L_x_1095) ;  /* 0x0000000000440947 */ /* 0x001fea0003800000 */
        /* <DEDUP_REMOVED lines=10> */
.L_x_1096:
[----:B------:R-:W-:-:S11]  /*10790*/  UISETP.NE.AND UP1, UPT, UR5, 0x1, UPT ;  /* 0x000000010500788c */ /* 0x000fd6000bf25270 */
[----:B------:R-:W-:Y:S02]  /*107a0*/  @UP1 ULDC.64 UR10, c[0x0][0x9e8] ;  /* 0x00027a00000a1ab9 */ /* 0x000fe40000000a00 */
[----:B------:R-:W-:-:S04]  /*107b0*/  UIMAD.WIDE.U32 UR6, UR8, UR10, URZ ;  /* 0x0000000a080672a5 */ /* 0x000fc8000f8e003f */
[----:B------:R-:W-:-:S12]  /*107c0*/  @UP1 USHF.R.U32.HI UR8, URZ, UR11, UR7 ;  /* 0x0000000b3f081299 */ /* 0x000fd80008011607 */
.L_x_1097:
[----:B------:R-:W-:-:S04]  /*107d0*/  UIMAD UR8, UR8, UR5, UR5 ;  /* 0x00000005080872a4 */ /* 0x000fc8000f8e0205 */
[----:B------:R-:W-:-:S04]  /*107e0*/  UISETP.LT.AND UP1, UPT, UR4, UR8, UPT ;  /* 0x000000080400728c */ /* 0x000fc8000bf21270 */
[----:B------:R-:W-:-:S12]  /*107f0*/  USEL UR4, UR4, UR8, UP1 ;  /* 0x0000000804047287 */ /* 0x000fd80008800000 */
.L_x_1095:
[----:B------:R-:W-:Y:S01]  /*10800*/  UISETP.NE.AND UP1, UPT, UR52, URZ, UPT ;  /* 0x0000003f3400728c */ /* 0x000fe2000bf25270 */
[----:B------:R-:W-:Y:S01]  /*10810*/  PLOP3.LUT P0, PT, PT, PT, UP0, 0x40, 0x0 ;  /* 0x000000000000781c */ /* 0x000fe20003f0e808 */
[----:B------:R-:W-:-:S04]  /*10820*/  UIADD3 UR4, UR4, 0x7f, URZ ;  /* 0x0000007f04047890 */ /* 0x000fc8000fffe03f */
[----:B------:R-:W-:-:S04]  /*10830*/  USHF.R.S32.HI UR8, URZ, 0x1f, UR4 ;  /* 0x0000001f3f087899 */ /* 0x000fc80008011404 */
[----:B------:R-:W-:Y:S01]  /*10840*/  ULEA.HI UR8, UR8, UR4, URZ, 0x7 ;  /* 0x0000000408087291 */ /* 0x000fe2000f8f383f */
[----:B------:R-:W-:Y:S01]  /*10850*/  @UP1 ULDC UR6, c[0x0][0x44c] ;  /* 0x0001130000061ab9 */ /* 0x000fe20000000800 */
[----:B------:R-:W-:Y:S01]  /*10860*/  @UP1 ULDC UR9, c[0x0][0x450] ;  /* 0x0001140000091ab9 */ /* 0x000fe20000000800 */
[----:B------:R-:W-:Y:S02]  /*10870*/  UIMAD.WIDE.U32 UR6, UR42, UR6, URZ ;  /* 0x000000062a0672a5 */ /* 0x000fe4000f8e003f */
[----:B------:R-:W-:Y:S01]  /*10880*/  UMOV UR4, UR42 ;  /* 0x0000002a00047c82 */ /* 0x000fe20008000000 */
[----:B------:R-:W-:Y:S02]  /*10890*/  USHF.R.S32.HI UR8, URZ, 0x7, UR8 ;  /* 0x000000073f087899 */ /* 0x000fe40008011408 */
[----:B------:R-:W-:Y:S02]  /*108a0*/  @UP1 USHF.R.U32.HI UR4, URZ, UR9, UR7 ;  /* 0x000000093f041299 */ /* 0x000fe40008011607 */
[----:B------:R-:W-:-:S02]  /*108b0*/  UISETP.LT.AND UP1, UPT, UR38, UR8, UPT ;  /* 0x000000082600728c */ /* 0x000fc4000bf21270 */
[----:B------:R-:W-:Y:S01]  /*108c0*/  UIADD3 UR4, UR39, UR4, URZ ;  /* 0x0000000427047290 */ /* 0x000fe2000fffe03f */
[----:B------:R-:W-:Y:S01]  /*108d0*/  ULDC UR6, c[0x0][0x9dc] ;  /* 0x0002770000067ab9 */ /* 0x000fe20000000800 */
[----:B------:R-:W-:Y:S02]  /*108e0*/  USEL UR44, UR38, UR8, UP1 ;  /* 0x00000008262c7287 */ /* 0x000fe40008800000 */
[----:B------:R-:W-:Y:S01]  /*108f0*/  UIADD3 UR8, UR4, -UR6, URZ ;  /* 0x8000000604087290 */ /* 0x000fe2000fffe03f */
[----:B------:R-:W-:Y:S11]  /*10900*/  @P0 BRA `(.L_x_1098) ;  /* 0x0000000000440947 */ /* 0x000ff60003800000 */
        /* <DEDUP_REMOVED lines=10> */
.L_x_1099:
[----:B------:R-:W-:-:S11]  /*109b0*/  UISETP.NE.AND UP0, UPT, UR5, 0x1, UPT ;  /* 0x000000010500788c */ /* 0x000fd6000bf05270 */
[----:B------:R-:W-:Y:S02]  /*109c0*/  @UP0 ULDC.64 UR10, c[0x0][0x9e8] ;  /* 0x00027a00000a0ab9 */ /* 0x000fe40000000a00 */
[----:B------:R-:W-:-:S04]  /*109d0*/  UIMAD.WIDE.U32 UR6, UR4, UR10, URZ ;  /* 0x0000000a040672a5 */ /* 0x000fc8000f8e003f */
[----:B------:R-:W-:-:S12]  /*109e0*/  @UP0 USHF.R.U32.HI UR4, URZ, UR11, UR7 ;  /* 0x0000000b3f040299 */ /* 0x000fd80008011607 */
.L_x_1100:
[----:B------:R-:W-:-:S04]  /*109f0*/  UIMAD UR4, UR4, UR5, URZ ;  /* 0x00000005040472a4 */ /* 0x000fc8000f8e023f */
[----:B------:R-:W-:-:S04]  /*10a00*/  UISETP.LT.AND UP0, UPT, UR8, UR4, UPT ;  /* 0x000000040800728c */ /* 0x000fc8000bf01270 */
[----:B------:R-:W-:-:S12]  /*10a10*/  USEL UR8, UR8, UR4, !UP0 ;  /* 0x0000000408087287 */ /* 0x000fd8000c000000 */
.L_x_1098:
[----:B------:R-:W-:Y:S01]  /*10a20*/  USHF.R.S32.HI UR4, URZ, 0x1f, UR8 ;  /* 0x0000001f3f047899 */ /* 0x000fe20008011408 */
[----:B------:R-:W-:Y:S03]  /*10a30*/  BSSY B7, `(.L_x_1101) ;  /* 0x0000384000077945 */ /* 0x000fe60003800000 */
[----:B------:R-:W-:-:S04]  /*10a40*/  ULEA.HI UR4, UR4, UR8, URZ, 0x7 ;  /* 0x0000000804047291 */ /* 0x000fc8000f8f383f */
[----:B------:R-:W-:-:S04]  /*10a50*/  USHF.R.S32.HI UR4, URZ, 0x7, UR4 ;  /* 0x000000073f047899 */ /* 0x000fc80008011404 */
[----:B------:R-:W-:-:S04]  /*10a60*/  UISETP.LT.AND UP0, UPT, URZ, UR4, UPT ;  /* 0x000000043f00728c */ /* 0x000fc8000bf01270 */
[----:B------:R-:W-:-:S04]  /*10a70*/  USEL UR45, URZ, UR4, !UP0 ;  /* 0x000000043f2d7287 */ /* 0x000fc8000c000000 */
[----:B------:R-:W-:-:S06]  /*10a80*/  UISETP.GT.AND UP0, UPT, UR44, UR45, UPT ;  /* 0x0000002d2c00728c */ /* 0x000fcc000bf04270 */
[----:B------:R-:W-:-:S13]  /*10a90*/  PLOP3.LUT P0, PT, PT, PT, UP0, 0x80, 0x0 ;  /* 0x000000000000781c */ /* 0x000fda0003f0f008 */
[----:B------:R-:W-:Y:S05]  /*10aa0*/  @P0 BRA `(.L_x_1102) ;  /* 0x0000000000480947 */ /* 0x000fea0003800000 */
[----:B------:R-:W0:Y:S02]  /*10ab0*/  S2R R0, SR_TID.X ;  /* 0x0000000000007919 */ /* 0x000e240000002100 */
[----:B0-----:R-:W-:-:S04]  /*10ac0*/  LOP3.LUT R0, R0, 0x7f, RZ, 0xc0, !PT ;  /* 0x0000007f00007812 */ /* 0x001fc800078ec0ff */
[----:B------:R-:W-:-:S13]  /*10ad0*/  ISETP.NE.AND P1, PT, R0, RZ, PT ;  /* 0x000000ff0000720c */ /* 0x000fda0003f25270 */
[----:B------:R-:W-:Y:S05]  /*10ae0*/  @P1 BRA `(.L_x_1103) ;  /* 0x0000003400e01947 */ /* 0x000fea0003800000 */
[----:B------:R-:W0:Y:S01]  /*10af0*/  S2R R7, SR_LANEID ;  /* 0x0000000000077919 */ /* 0x000e220000000000 */
[----:B------:R-:W-:Y:S01]  /*10b00*/  VOTEU.ANY UR4, UPT, PT ;  /* 0x0000000000047886 */ /* 0x000fe200038e0100 */
[----:B------:R-:W1:Y:S01]  /*10b10*/  LDC.64 R2, c[0x0][0xc80] ;  /* 0x00032000ff027b82 */ /* 0x000e620000000a00 */
[----:B------:R-:W0:Y:S08]  /*10b20*/  FLO.U32 R0, UR4 ;  /* 0x0000000400007d00 */ /* 0x000e3000080e0000 */
[----:B------:R-:W1:Y:S01]  /*10b30*/  POPC R5, UR4 ;  /* 0x0000000400057d09 */ /* 0x000e620008000000 */
[----:B0-----:R-:W-:-:S13]  /*10b40*/  ISETP.EQ.U32.AND P0, PT, R0, R7, PT ;  /* 0x000000070000720c */ /* 0x001fda0003f02070 */
[----:B-1----:R-:W2:Y:S01]  /*10b50*/  @P0 ATOMG.E.ADD.STRONG.GPU PT, R3, desc[UR48][R2.64], R5 ;  /* 0x00000005020309a8 */ /* 0x002ea200081ee1f0 */
[----:B------:R-:W0:Y:S02]  /*10b60*/  S2R R4, SR_LTMASK ;  /* 0x0000000000047919 */ /* 0x000e240000003900 */
[----:B0-----:R-:W-:-:S04]  /*10b70*/  LOP3.LUT R4, R4, UR4, RZ, 0xc0, !PT ;  /* 0x0000000404047c12 */ /* 0x001fc8000f8ec0ff */
[----:B------:R-:W0:Y:S01]  /*10b80*/  POPC R7, R4 ;  /* 0x0000000400077309 */ /* 0x000e220000000000 */
[----:B--2---:R-:W0:Y:S02]  /*10b90*/  SHFL.IDX PT, R0, R3, R0, 0x1f ;  /* 0x00001f0003007589 */ /* 0x004e2400000e0000 */
[----:B0-----:R-:W-:-:S05]  /*10ba0*/  IADD3 R0, R0, UR51, R7 ;  /* 0x0000003300007c10 */ /* 0x001fca000fffe007 */
[----:B------:R2:W-:Y:S01]  /*10bb0*/  STL [R1+0xc], R0 ;  /* 0x00000c0001007387 */ /* 0x0005e20000100800 */
[----:B------:R-:W-:Y:S05]  /*10bc0*/  BRA `(.L_x_1103) ;  /* 0x0000003400a87947 */ /* 0x000fea0003800000 */
.L_x_1102:
        /* <DEDUP_REMOVED lines=19> */
[----:B0----5:R-:W-:Y:S05]  /*10d00*/  CALL.ABS.NOINC R2 ;  /* 0x0000000002007343 */ /* 0x021fea0003c00000 */
.L_x_1105:
[----:B------:R-:W-:Y:S05]  /*10d10*/  BSYNC B6 ;  /* 0x0000000000067941 */ /* 0x000fea0003800000 */
.L_x_1104:
        /* <DEDUP_REMOVED lines=22> */
.L_x_1107:
[----:B------:R-:W-:Y:S05]  /*10e80*/  BSYNC B6 ;  /* 0x0000000000067941 */ /* 0x000fea0003800000 */
.L_x_1106:
        /* <DEDUP_REMOVED lines=20> */
.L_x_1109:
[----:B------:R-:W-:Y:S05]  /*10fd0*/  BSYNC B6 ;  /* 0x0000000000067941 */ /* 0x000fea0003800000 */
.L_x_1108:
        /* <DEDUP_REMOVED lines=19> */
.L_x_1111:
[----:B------:R-:W-:Y:S05]  /*11110*/  BSYNC B6 ;  /* 0x0000000000067941 */ /* 0x000fea0003800000 */
.L_x_1110:
[----:B------:R-:W-:Y:S01]  /*11120*/  ULDC.64 UR4, c[0x0][0x9f8] ;  /* 0x00027e0000047ab9 */ /* 0x000fe20000000a00 */
[----:B------:R-:W-:Y:S01]  /*11130*/  IMAD.U32 R24, RZ, RZ, UR36 ;  /* 0x00000024ff187e24 */ /* 0x000fe2000f8e00ff */
[----:B------:R-:W-:Y:S01]  /*11140*/  UISETP.NE.U32.AND UP0, UPT, UR4, URZ, UPT ;  /* 0x0000003f0400728c */ /* 0x000fe2000bf05070 */
[----:B------:R-:W0:Y:S03]  /*11150*/  LDC R10, c[0x0][0x430] ;  /* 0x00010c00ff0a7b82 */ /* 0x000e260000000800 */
[----:B------:R-:W-:-:S06]  /*11160*/  UISETP.NE.AND.EX UP0, UPT, UR5, URZ, UPT, UP0 ;  /* 0x0000003f0500728c */ /* 0x000fcc000bf05300 */
[----:B------:R-:W-:-:S05]  /*11170*/  PLOP3.LUT P0, PT, PT, PT, UP0, 0x80, 0x0 ;  /* 0x000000000000781c */ /* 0x000fca0003f0f008 */
[----:B------:R-:W-:Y:S02]  /*11180*/  @UP0 ULDC.64 UR4, c[0x0][0x9f8] ;  /* 0x00027e0000040ab9 */ /* 0x000fe40000000a00 */
[----:B------:R-:W-:-:S06]  /*11190*/  @UP0 UIMAD.WIDE UR4, UR36, 0x4, UR4 ;  /* 0x00000004240408a5 */ /* 0x000fcc000f8e0204 */
[----:B------:R-:W-:Y:S01]  /*111a0*/  IMAD.U32 R2, RZ, RZ, UR4 ;  /* 0x00000004ff027e24 */ /* 0x000fe2000f8e00ff */
[----:B------:R-:W-:Y:S01]  /*111b0*/  ULDC UR4, c[0x0][0xc48] ;  /* 0x0003120000047ab9 */ /* 0x000fe20000000800 */
[----:B------:R-:W-:-:S05]  /*111c0*/  IMAD.U32 R3, RZ, RZ, UR5 ;  /* 0x00000005ff037e24 */ /* 0x000fca000f8e00ff */
[----:B------:R1:W5:Y:S01]  /*111d0*/  @P0 LDG.E R24, desc[UR48][R2.64] ;  /* 0x0000003002180981 */ /* 0x000362000c1e1900 */
[----:B------:R-:W-:Y:S01]  /*111e0*/  IMAD.U32 R8, RZ, RZ, UR44 ;  /* 0x0000002cff087e24 */ /* 0x000fe2000f8e00ff */
[----:B------:R-:W-:Y:S01]  /*111f0*/  UMOV UR5, 0xffffffff ;  /* 0xffffffff00057882 */ /* 0x000fe20000000000 */
[----:B------:R-:W-:-:S03]  /*11200*/  IMAD.U32 R22, RZ, RZ, UR4 ;  /* 0x00000004ff167e24 */ /* 0x000fc6000f8e00ff */
[----:B------:R-:W-:Y:S01]  /*11210*/  LEA R8, R8, 0xffffff80, 0x7 ;  /* 0xffffff8008087811 */ /* 0x000fe200078e38ff */
[----:B------:R-:W-:Y:S06]  /*11220*/  BRA.DIV UR5, `(.L_x_1112) ;  /* 0x0000003a05507947 */ /* 0x000fec000b800000 */
.L_x_1183:
[----:B------:R-:W1:Y:S01]  /*11230*/  S2R R0, SR_TID.X ;  /* 0x0000000000007919 */ /* 0x000e620000002100 */
[----:B0-----:R-:W-:Y:S02]  /*11240*/  ISETP.NE.AND P1, PT, R10, 0x1, PT ;  /* 0x000000010a00780c */ /* 0x001fe40003f25270 */
[----:B-----5:R-:W-:Y:S02]  /*11250*/  SHF.R.S32.HI R33, RZ, 0x1f, R24 ;  /* 0x0000001fff217819 */ /* 0x020fe40000011418 */
[----:B------:R-:W-:-:S09]  /*11260*/  LOP3.LUT R16, R16, 0xffffffbf, RZ, 0xc0, !PT ;  /* 0xffffffbf10107812 */ /* 0x000fd200078ec0ff */
[----:B------:R-:W0:Y:S01]  /*11270*/  @P1 LDC R5, c[0x0][0x434] ;  /* 0x00010d00ff051b82 */ /* 0x000e220000000800 */
[----:B------:R-:W-:-:S07]  /*11280*/  @P1 LOP3.LUT R16, R16, 0x40, RZ, 0xfc, !PT ;  /* 0x0000004010101812 */ /* 0x000fce00078efcff */
[----:B------:R-:W2:Y:S01]  /*11290*/  @P1 LDC R7, c[0x0][0x438] ;  /* 0x00010e00ff071b82 */ /* 0x000ea20000000800 */
[C---:B-1----:R-:W-:Y:S01]  /*112a0*/  LOP3.LUT R2, R0.reuse, 0x7f, RZ, 0xc0, !PT ;  /* 0x0000007f00027812 */ /* 0x042fe200078ec0ff */
[----:B------:R-:W-:-:S03]  /*112b0*/  IMAD.SHL.U32 R0, R0, 0x20, RZ ;  /* 0x0000002000007824 */ /* 0x000fc600078e00ff */
[----:B------:R-:W-:-:S04]  /*112c0*/  SHF.R.U32.HI R2, RZ, 0x2, R2 ;  /* 0x00000002ff027819 */ /* 0x000fc80000011602 */
[----:B------:R-:W-:-:S04]  /*112d0*/  LOP3.LUT R0, R2, 0x60, R0, 0xf8, !PT ;  /* 0x0000006002007812 */ /* 0x000fc800078ef800 */
[----:B------:R-:W-:-:S04]  /*112e0*/  LOP3.LUT R9, R0, R8, RZ, 0xfc, !PT ;  /* 0x0000000800097212 */ /* 0x000fc800078efcff */
[C---:B------:R-:W-:Y:S01]  /*112f0*/  ISETP.GE.AND P0, PT, R9.reuse, UR41, PT ;  /* 0x0000002909007c0c */ /* 0x040fe2000bf06270 */
[----:B------:R-:W-:-:S04]  /*11300*/  IMAD.IADD R0, R9, 0x1, R34 ;  /* 0x0000000109007824 */ /* 0x000fc800078e0222 */
[----:B0-----:R-:W-:-:S04]  /*11310*/  @P1 IMAD.HI.U32 R4, R0, R5, RZ ;  /* 0x0000000500041227 */ /* 0x001fc800078e00ff */
[----:B------:R-:W-:Y:S01]  /*11320*/  IMAD.MOV.U32 R6, RZ, RZ, R0 ;  /* 0x000000ffff067224 */ /* 0x000fe200078e0000 */
[----:B--2---:R-:W-:-:S03]  /*11330*/  @P1 SHF.R.U32.HI R6, RZ, R7, R4 ;  /* 0x00000007ff061219 */ /* 0x004fc60000011604 */
[----:B------:R-:W0:Y:S01]  /*11340*/  @!P0 LDC.64 R2, c[0x0][0x428] ;  /* 0x00010a00ff028b82 */ /* 0x000e220000000a00 */
[--C-:B------:R-:W-:Y:S01]  /*11350*/  @!P0 SHF.R.S32.HI R5, RZ, 0x1f, R6.reuse ;  /* 0x0000001fff058819 */ /* 0x100fe20000011406 */
[----:B------:R-:W-:Y:S02]  /*11360*/  @!P0 IMAD.MOV.U32 R4, RZ, RZ, R6 ;  /* 0x000000ffff048224 */ /* 0x000fe400078e0006 */
[-C--:B0-----:R-:W-:Y:S02]  /*11370*/  @!P0 IMAD R7, R33, R2.reuse, RZ ;  /* 0x0000000221078224 */ /* 0x081fe400078e02ff */
        /* <DEDUP_REMOVED lines=8> */
[----:B------:R-:W-:Y:S01]  /*11400*/  IMAD R5, RZ, RZ, -UR36 ;  /* 0x80000024ff057e24 */ /* 0x000fe2000f8e02ff */
[----:B------:R-:W-:-:S03]  /*11410*/  LOP3.LUT R16, R16, 0xffffffdf, RZ, 0xc0, !PT ;  /* 0xffffffdf10107812 */ /* 0x000fc600078ec0ff */
[----:B------:R-:W-:Y:S02]  /*11420*/  IMAD R22, R22, R5, UR37 ;  /* 0x0000002516167e24 */ /* 0x000fe4000f8e0205 */
[----:B------:R-:W-:Y:S02]  /*11430*/  IMAD.MOV R5, RZ, RZ, -R6 ;  /* 0x000000ffff057224 */ /* 0x000fe400078e0a06 */
[----:B0-----:R-:W-:Y:S01]  /*11440*/  IMAD.U32 R2, RZ, RZ, UR50 ;  /* 0x00000032ff027e24 */ /* 0x001fe2000f8e00ff */
[----:B------:R-:W-:Y:S01]  /*11450*/  SHF.R.S32.HI R26, RZ, 0x1f, R22 ;  /* 0x0000001fff1a7819 */ /* 0x000fe20000011416 */
[----:B------:R-:W-:-:S03]  /*11460*/  IMAD R5, R10, R5, R0 ;  /* 0x000000050a057224 */ /* 0x000fc600078e0200 */
[----:B------:R-:W-:-:S13]  /*11470*/  ISETP.NE.AND P2, PT, R2, 0x3, PT ;  /* 0x000000030200780c */ /* 0x000fda0003f45270 */
[----:B------:R-:W-:Y:S01]  /*11480*/  @P2 LOP3.LUT R16, R16, 0x20, RZ, 0xfc, !PT ;  /* 0x0000002010102812 */ /* 0x000fe200078efcff */
[----:B------:R-:W-:Y:S06]  /*11490*/  @!P2 BRA `(.L_x_1113) ;  /* 0x000000000004a947 */ /* 0x000fec0003800000 */
[----:B------:R-:W-:Y:S01]  /*114a0*/  BPT.TRAP 0x1 ;  /* 0x000000040000795c */ /* 0x000fe20000300000 */
.L_x_1113:
[----:B------:R-:W-:Y:S01]  /*114b0*/  IMAD R0, R19, 0x8, R17 ;  /* 0x0000000813007824 */ /* 0x000fe200078e0211 */
[----:B------:R-:W-:Y:S01]  /*114c0*/  SHF.L.U32 R21, R23, 0x1f, RZ ;  /* 0x0000001f17157819 */ /* 0x000fe200000006ff */
[----:B------:R-:W-:Y:S01]  /*114d0*/  BSSY B0, `(.L_x_1114) ;  /* 0x0000004000007945 */ /* 0x000fe20003800000 */
[----:B------:R-:W-:Y:S02]  /*114e0*/  SHF.R.S32.HI R18, RZ, 0x1f, R5 ;  /* 0x0000001fff127819 */ /* 0x000fe40000011405 */
[----:B------:R-:W0:Y:S02]  /*114f0*/  SYNCS.PHASECHK.TRANS64.TRYWAIT P0, [R0+URZ+0x22880], R21 ;  /* 0x02288015000075a7 */ /* 0x000e24000800017f */
[----:B0-----:R-:W-:Y:S05]  /*11500*/  @!P0 BRA `(.L_x_1115) ;  /* 0x0000003400c48947 */ /* 0x001fea0003800000 */
.L_x_1184:
[----:B------:R-:W-:Y:S05]  /*11510*/  BSYNC B0 ;  /* 0x0000000000007941 */ /* 0x000fea0003800000 */
.L_x_1114:
[----:B------:R-:W1:Y:S01]  /*11520*/  S2R R7, SR_TID.X ;  /* 0x0000000000077919 */ /* 0x000e620000002100 */
[----:B------:R-:W-:Y:S01]  /*11530*/  ULDC.64 UR4, c[0x0][0x328] ;  /* 0x0000ca0000047ab9 */ /* 0x000fe20000000a00 */
[----:B-----5:R-:W-:Y:S01]  /*11540*/  SHF.R.S32.HI R20, RZ, 0x1f, R4 ;  /* 0x0000001fff147819 */ /* 0x020fe20000011404 */
[----:B------:R-:W-:Y:S01]  /*11550*/  IMAD R6, R18, UR4, RZ ;  /* 0x0000000412067c24 */ /* 0x000fe2000f8e02ff */
[----:B------:R-:W-:Y:S01]  /*11560*/  ULDC.64 UR6, c[0x0][0x318] ;  /* 0x0000c60000067ab9 */ /* 0x000fe20000000a00 */
[----:B------:R-:W-:Y:S01]  /*11570*/  IMAD.WIDE.U32 R2, R5, UR4, RZ ;  /* 0x0000000405027c25 */ /* 0x000fe2000f8e00ff */
[----:B------:R-:W-:-:S03]  /*11580*/  LOP3.LUT P1, RZ, R16, 0x1, RZ, 0xc0, !PT ;  /* 0x0000000110ff7812 */ /* 0x000fc6000782c0ff */
[----:B------:R-:W-:Y:S01]  /*11590*/  IMAD R6, R5, UR5, R6 ;  /* 0x0000000505067c24 */ /* 0x000fe2000f8e0206 */
[----:B------:R-:W-:-:S03]  /*115a0*/  ULDC.64 UR4, c[0x0][0x338] ;  /* 0x0000ce0000047ab9 */ /* 0x000fc60000000a00 */
[----:B------:R-:W-:Y:S02]  /*115b0*/  IMAD.IADD R3, R3, 0x1, R6 ;  /* 0x0000000103037824 */ /* 0x000fe400078e0206 */
[----:B------:R-:W-:Y:S02]  /*115c0*/  IMAD R6, R20, UR4, RZ ;  /* 0x0000000414067c24 */ /* 0x000fe4000f8e02ff */
[----:B------:R-:W-:-:S04]  /*115d0*/  IMAD.WIDE.U32 R2, R4, UR4, R2 ;  /* 0x0000000404027c25 */ /* 0x000fc8000f8e0002 */
[----:B------:R-:W-:Y:S01]  /*115e0*/  IMAD R6, R4, UR5, R6 ;  /* 0x0000000504067c24 */ /* 0x000fe2000f8e0206 */
[----:B------:R-:W-:Y:S02]  /*115f0*/  ULDC.64 UR4, c[0x0][0x330] ;  /* 0x0000cc0000047ab9 */ /* 0x000fe40000000a00 */
[----:B------:R-:W-:Y:S02]  /*11600*/  IMAD R9, R26, UR4, RZ ;  /* 0x000000041a097c24 */ /* 0x000fe4000f8e02ff */
[----:B------:R-:W-:Y:S02]  /*11610*/  IMAD.IADD R3, R3, 0x1, R6 ;  /* 0x0000000103037824 */ /* 0x000fe400078e0206 */
[C---:B------:R-:W-:Y:S02]  /*11620*/  IMAD R9, R22.reuse, UR5, R9 ;  /* 0x0000000516097c24 */ /* 0x040fe4000f8e0209 */
[----:B------:R-:W-:Y:S01]  /*11630*/  IMAD.WIDE.U32 R2, R22, UR4, R2 ;  /* 0x0000000416027c25 */ /* 0x000fe2000f8e0002 */
[----:B------:R-:W-:Y:S01]  /*11640*/  UMOV UR4, 0xffffffff ;  /* 0xffffffff00047882 */ /* 0x000fe20000000000 */
[----:B-1----:R-:W-:-:S02]  /*11650*/  LOP3.LUT R7, R7, 0x7f, RZ, 0xc0, !PT ;  /* 0x0000007f07077812 */ /* 0x002fc400078ec0ff */
[----:B------:R-:W-:Y:S01]  /*11660*/  IMAD R6, R19, 0x4000, R37 ;  /* 0x0000400013067824 */ /* 0x000fe200078e0225 */
[----:B------:R-:W-:Y:S02]  /*11670*/  IADD3 R10, P0, R2, UR6, RZ ;  /* 0x00000006020a7c10 */ /* 0x000fe4000ff1e0ff */
[----:B------:R-:W-:Y:S02]  /*11680*/  SHF.R.U32.HI R7, RZ, 0x2, R7 ;  /* 0x00000002ff077819 */ /* 0x000fe40000011607 */
[----:B------:R-:W-:Y:S02]  /*11690*/  IADD3.X R9, R3, UR7, R9, P0, !PT ;  /* 0x0000000703097c10 */ /* 0x000fe400087fe409 */
[----:B------:R-:W-:-:S04]  /*116a0*/  IADD3 R8, -R7, UR41, -R8 ;  /* 0x0000002907087c10 */ /* 0x000fc8000fffe908 */
[----:B------:R-:W-:Y:S01]  /*116b0*/  ISETP.GE.AND P4, PT, R8, 0x1, PT ;  /* 0x000000010800780c */ /* 0x000fe20003f86270 */
[----:B------:R-:W-:-:S12]  /*116c0*/  BRA.DIV UR4, `(.L_x_1116) ;  /* 0x0000003604687947 */ /* 0x000fd8000b800000 */
[----:B------:R-:W1:Y:S01]  /*116d0*/  SHFL.IDX PT, R2, R10, RZ, 0x1c1f ;  /* 0x001c1fff0a027589 */ /* 0x000e6200000e0000 */
[----:B------:R-:W-:Y:S02]  /*116e0*/  LOP3.LUT P6, RZ, R16, 0x2, RZ, 0xc0, !PT ;  /* 0x0000000210ff7812 */ /* 0x000fe400078cc0ff */
[----:B------:R-:W-:Y:S01]  /*116f0*/  IADD3 R6, R17, R6, R29 ;  /* 0x0000000611067210 */ /* 0x000fe20007ffe01d */
[----:B------:R-:W2:Y:S01]  /*11700*/  SHFL.IDX PT, R3, R9, RZ, 0x1c1f ;  /* 0x001c1fff09037589 */ /* 0x000ea200000e0000 */
[C---:B------:R-:W-:Y:S02]  /*11710*/  ISETP.GE.AND P3, PT, R8.reuse, 0x21, PT ;  /* 0x000000210800780c */ /* 0x040fe40003f66270 */
[----:B------:R-:W-:Y:S01]  /*11720*/  ISETP.GE.AND P2, PT, R8, 0x41, PT ;  /* 0x000000410800780c */ /* 0x000fe20003f46270 */
[----:B------:R-:W-:Y:S01]  /*11730*/  IMAD.IADD R7, R30, 0x1, R6 ;  /* 0x000000011e077824 */ /* 0x000fe200078e0206 */
[----:B------:R-:W-:Y:S02]  /*11740*/  ISETP.GE.AND P5, PT, R8, 0x61, PT ;  /* 0x000000610800780c */ /* 0x000fe40003fa6270 */
[----:B-1----:R-:W-:-:S05]  /*11750*/  IADD3 R2, P0, R32, R2, RZ ;  /* 0x0000000220027210 */ /* 0x002fca0007f1e0ff */
[----:B--2---:R-:W-:Y:S01]  /*11760*/  IMAD.X R3, RZ, RZ, R3, P0 ;  /* 0x000000ffff037224 */ /* 0x004fe200000e0603 */
[----:B------:R-:W-:-:S13]  /*11770*/  ISETP.LT.OR P0, PT, R8, 0x1, P6 ;  /* 0x000000010800780c */ /* 0x000fda0003701670 */
[----:B------:R-:W-:Y:S01]  /*11780*/  @!PT LDS RZ, [RZ] ;  /* 0x00000000fffff984 */ /* 0x000fe20000000800 */
        /* <DEDUP_REMOVED lines=13> */
[----:B------:R-:W3:Y:S01]  /*11860*/  SHFL.IDX PT, R9, R9, 0x3, 0x1c1f ;  /* 0x007c1f0009097f89 */ /* 0x000ee200000e0000 */
[----:B-1----:R-:W-:-:S05]  /*11870*/  IADD3 R2, P0, R32, R2, RZ ;  /* 0x0000000220027210 */ /* 0x002fca0007f1e0ff */
[----:B--2---:R-:W-:Y:S01]  /*11880*/  IMAD.X R3, RZ, RZ, R3, P0 ;  /* 0x000000ffff037224 */ /* 0x004fe200000e0603 */
[----:B------:R-:W-:-:S13]  /*11890*/  ISETP.LT.OR P0, PT, R8, 0x41, P6 ;  /* 0x000000410800780c */ /* 0x000fda0003701670 */
[----:B------:R-:W-:Y:S01]  /*118a0*/  LDGSTS.E.BYPASS.LTC128B.128 [R6+0xa400], desc[UR48][R2.64], !P0 ;  /* 0x0a40000002067fae */ /* 0x000fe2000c101d70 */
[----:B------:R-:W-:-:S13]  /*118b0*/  ISETP.LT.OR P0, PT, R8, 0x41, P1 ;  /* 0x000000410800780c */ /* 0x000fda0000f01670 */
[----:B------:R1:W-:Y:S04]  /*118c0*/  LDGSTS.E.BYPASS.LTC128B.128 [R7+0xa400], desc[UR48][R2.64+0x40], !P0 ;  /* 0x0a40004002077fae */ /* 0x0003e8000c101d70 */
[----:B-1-3--:R1:W2:Y:S02]  /*118d0*/  SHFL.IDX PT, R2, R10, 0x3, 0x1c1f ;  /* 0x007c1f000a027f89 */ /* 0x00a2a400000e0000 */
.L_x_1194:
        /* <DEDUP_REMOVED lines=12> */
.L_x_1117:
        /* <DEDUP_REMOVED lines=11> */
.L_x_1118:
[----:B------:R2:W-:Y:S01]  /*11a50*/  SYNCS.ARRIVE.TRANS64.A1T0 RZ, [R0+URZ+0x22870], RZ ;  /* 0x022870ff00ff79a7 */ /* 0x0005e2000810003f */
[----:B------:R-:W-:Y:S05]  /*11a60*/  @!P6 BRA `(.L_x_1119) ;  /* 0x000000000004e947 */ /* 0x000fea0003800000 */
[----:B------:R-:W-:Y:S01]  /*11a70*/  BPT.TRAP 0x1 ;  /* 0x000000040000795c */ /* 0x000fe20000300000 */
.L_x_1119:
[----:B------:R-:W3:Y:S01]  /*11a80*/  SYNCS.PHASECHK.TRANS64.TRYWAIT P0, [R0+URZ+0x22840], R21 ;  /* 0x02284015000075a7 */ /* 0x000ee2000800017f */
[----:B------:R-:W-:Y:S04]  /*11a90*/  BSSY B0, `(.L_x_1120) ;  /* 0x0000002000007945 */ /* 0x000fe80003800000 */
[----:B---3--:R-:W-:Y:S05]  /*11aa0*/  @!P0 BRA `(.L_x_1121) ;  /* 0x0000003400d08947 */ /* 0x008fea0003800000 */
.L_x_1195:
[----:B------:R-:W-:Y:S05]  /*11ab0*/  BSYNC B0 ;  /* 0x0000000000007941 */ /* 0x000fea0003800000 */
.L_x_1120:
[----:B------:R-:W-:Y:S01]  /*11ac0*/  ULDC.64 UR4, c[0x0][0x300] ;  /* 0x0000c00000047ab9 */ /* 0x000fe20000000a00 */
[----:B------:R-:W-:Y:S01]  /*11ad0*/  ULDC.64 UR6, c[0x0][0x2e8] ;  /* 0x0000ba0000067ab9 */ /* 0x000fe20000000a00 */
[----:B------:R-:W-:Y:S01]  /*11ae0*/  IMAD R18, R18, UR4, RZ ;  /* 0x0000000412127c24 */ /* 0x000fe2000f8e02ff */
[----:B------:R-:W-:Y:S01]  /*11af0*/  LOP3.LUT P1, RZ, R16, 0x4, RZ, 0xc0, !PT ;  /* 0x0000000410ff7812 */ /* 0x000fe2000782c0ff */
[----:B------:R-:W-:-:S04]  /*11b00*/  IMAD.WIDE.U32 R2, R5, UR4, RZ ;  /* 0x0000000405027c25 */ /* 0x000fc8000f8e00ff */
[----:B------:R-:W-:Y:S01]  /*11b10*/  IMAD R7, R5, UR5, R18 ;  /* 0x0000000505077c24 */ /* 0x000fe2000f8e0212 */
[----:B------:R-:W-:Y:S01]  /*11b20*/  ULDC.64 UR4, c[0x0][0x310] ;  /* 0x0000c40000047ab9 */ /* 0x000fe20000000a00 */
[----:B------:R-:W-:Y:S02]  /*11b30*/  IMAD R6, R19, 0x6000, R36 ;  /* 0x0000600013067824 */ /* 0x000fe400078e0224 */
[----:B------:R-:W-:Y:S02]  /*11b40*/  IMAD.IADD R3, R3, 0x1, R7 ;  /* 0x0000000103037824 */ /* 0x000fe400078e0207 */
[----:B------:R-:W-:Y:S02]  /*11b50*/  IMAD R5, R20, UR4, RZ ;  /* 0x0000000414057c24 */ /* 0x000fe4000f8e02ff */
[----:B------:R-:W-:-:S04]  /*11b60*/  IMAD.WIDE.U32 R2, R4, UR4, R2 ;  /* 0x0000000404027c25 */ /* 0x000fc8000f8e0002 */
[----:B------:R-:W-:Y:S01]  /*11b70*/  IMAD R5, R4, UR5, R5 ;  /* 0x0000000504057c24 */ /* 0x000fe2000f8e0205 */
[----:B------:R-:W-:-:S03]  /*11b80*/  ULDC.64 UR4, c[0x0][0x308] ;  /* 0x0000c20000047ab9 */ /* 0x000fc60000000a00 */
[----:B------:R-:W-:Y:S02]  /*11b90*/  IMAD.IADD R3, R3, 0x1, R5 ;  /* 0x0000000103037824 */ /* 0x000fe400078e0205 */
[----:B------:R-:W-:Y:S02]  /*11ba0*/  IMAD R5, R26, UR4, RZ ;  /* 0x000000041a057c24 */ /* 0x000fe4000f8e02ff */
[----:B------:R-:W-:Y:S01]  /*11bb0*/  IMAD.WIDE.U32 R2, R22, UR4, R2 ;  /* 0x0000000416027c25 */ /* 0x000fe2000f8e0002 */
[----:B------:R-:W-:-:S03]  /*11bc0*/  UMOV UR4, 0xffffffff ;  /* 0xffffffff00047882 */ /* 0x000fc60000000000 */
[----:B------:R-:W-:Y:S01]  /*11bd0*/  IMAD R5, R22, UR5, R5 ;  /* 0x0000000516057c24 */ /* 0x000fe2000f8e0205 */
[----:B------:R-:W-:-:S04]  /*11be0*/  IADD3 R4, P0, R2, UR6, RZ ;  /* 0x0000000602047c10 */ /* 0x000fc8000ff1e0ff */
[----:B------:R-:W-:Y:S01]  /*11bf0*/  IADD3.X R5, R3, UR7, R5, P0, !PT ;  /* 0x0000000703057c10 */ /* 0x000fe200087fe405 */
[----:B------:R-:W-:Y:S08]  /*11c00*/  BRA.DIV UR4, `(.L_x_1122) ;  /* 0x00000036048c7947 */ /* 0x000ff0000b800000 */
[----:B------:R-:W4:Y:S01]  /*11c10*/  SHFL.IDX PT, R14, R4, RZ, 0x1c1f ;  /* 0x001c1fff040e7589 */ /* 0x000f2200000e0000 */
[----:B------:R-:W-:Y:S01]  /*11c20*/  LOP3.LUT P6, RZ, R16, 0x8, RZ, 0xc0, !PT ;  /* 0x0000000810ff7812 */ /* 0x000fe200078cc0ff */
[C-C-:B------:R-:W-:Y:S02]  /*11c30*/  @P4 IMAD.IADD R7, R17.reuse, 0x1, R6.reuse ;  /* 0x0000000111074824 */ /* 0x140fe400078e0206 */
[----:B------:R-:W5:Y:S01]  /*11c40*/  SHFL.IDX PT, R2, R5, RZ, 0x1c1f ;  /* 0x001c1fff05027589 */ /* 0x000f6200000e0000 */
[----:B------:R-:W-:Y:S01]  /*11c50*/  @P3 IMAD.IADD R9, R17, 0x1, R6 ;  /* 0x0000000111093824 */ /* 0x000fe200078e0206 */
[----:B----4-:R-:W-:-:S05]  /*11c60*/  @P4 IADD3 R14, P0, R32, R14, RZ ;  /* 0x0000000e200e4210 */ /* 0x010fca0007f1e0ff */
[----:B-----5:R-:W-:Y:S01]  /*11c70*/  @P4 IMAD.X R3, RZ, RZ, R2, P0 ;  /* 0x000000ffff034224 */ /* 0x020fe200000e0602 */
[C---:B------:R-:W-:Y:S01]  /*11c80*/  LOP3.LUT P0, RZ, R16.reuse, 0x10, RZ, 0xc0, !PT ;  /* 0x0000001010ff7812 */ /* 0x040fe2000780c0ff */
[----:B------:R-:W-:Y:S02]  /*11c90*/  @P4 IMAD.MOV.U32 R2, RZ, RZ, R14 ;  /* 0x000000ffff024224 */ /* 0x000fe400078e000e */
[----:B------:R-:W4:Y:S10]  /*11ca0*/  SHFL.IDX PT, R14, R4, 0x1, 0x1c1f ;  /* 0x003c1f00040e7f89 */ /* 0x000f3400000e0000 */
[----:B------:R-:W-:Y:S04]  /*11cb0*/  @P4 LDGSTS.E.BYPASS.LTC128B.128 [R7+0x16400], desc[UR48][R2.64], !P0 ;  /* 0x1640000002074fae */ /* 0x000fe8000c101d70 */
[----:B------:R-:W-:Y:S04]  /*11cc0*/  @P4 LDGSTS.E.BYPASS.LTC128B.128 [R7+0x18400], desc[UR48][R2.64+0x40], !P6 ;  /* 0x1840004002074fae */ /* 0x000fe8000f101d70 */
[----:B------:R5:W-:Y:S01]  /*11cd0*/  @P4 LDGSTS.E.BYPASS.LTC128B.128 [R7+0x1a400], desc[UR48][R2.64+0x80], !P1 ;  /* 0x1a40008002074fae */ /* 0x000be2000c901d70 */
[----:B------:R-:W-:-:S02]  /*11ce0*/  LOP3.LUT P4, RZ, R16, 0x10, RZ, 0xc0, !PT ;  /* 0x0000001010ff7812 */ /* 0x000fc4000788c0ff */
[----:B----4-:R-:W-:Y:S01]  /*11cf0*/  @P3 IADD3 R14, P0, R32, R14, RZ ;  /* 0x0000000e200e3210 */ /* 0x010fe20007f1e0ff */
[----:B-----5:R-:W0:Y:S01]  /*11d00*/  SHFL.IDX PT, R2, R5, 0x1, 0x1c1f ;  /* 0x003c1f0005027f89 */ /* 0x020e2200000e0000 */
[----:B------:R-:W-:-:S03]  /*11d10*/  @P2 IMAD.IADD R7, R17, 0x1, R6 ;  /* 0x0000000111072824 */ /* 0x000fc600078e0206 */
[----:B0--3--:R-:W-:Y:S02]  /*11d20*/  @P3 IMAD.X R21, RZ, RZ, R2, P0 ;  /* 0x000000ffff153224 */ /* 0x009fe400000e0602 */
[----:B------:R-:W-:Y:S02]  /*11d30*/  @P3 IMAD.MOV.U32 R2, RZ, RZ, R14 ;  /* 0x000000ffff023224 */ /* 0x000fe400078e000e */
[----:B------:R-:W-:Y:S01]  /*11d40*/  @P3 IMAD.MOV.U32 R3, RZ, RZ, R21 ;  /* 0x000000ffff033224 */ /* 0x000fe200078e0015 */
[----:B------:R-:W0:Y:S04]  /*11d50*/  SHFL.IDX PT, R14, R4, 0x2, 0x1c1f ;  /* 0x005c1f00040e7f89 */ /* 0x000e2800000e0000 */
[----:B------:R-:W-:Y:S04]  /*11d60*/  @P3 LDGSTS.E.BYPASS.LTC128B.128 [R9+0x16c00], desc[UR48][R2.64], !P4 ;  /* 0x16c0000002093fae */ /* 0x000fe8000e101d70 */
[----:B------:R-:W-:Y:S04]  /*11d70*/  @P3 LDGSTS.E.BYPASS.LTC128B.128 [R9+0x18c00], desc[UR48][R2.64+0x40], !P6 ;  /* 0x18c0004002093fae */ /* 0x000fe8000f101d70 */
[----:B------:R3:W-:Y:S04]  /*11d80*/  @P3 LDGSTS.E.BYPASS.LTC128B.128 [R9+0x1ac00], desc[UR48][R2.64+0x80], !P1 ;  /* 0x1ac0008002093fae */ /* 0x0007e8000c901d70 */
[----:B---3--:R-:W3:Y:S01]  /*11d90*/  SHFL.IDX PT, R2, R5, 0x2, 0x1c1f ;  /* 0x005c1f0005027f89 */ /* 0x008ee200000e0000 */
[----:B0-----:R-:W-:-:S03]  /*11da0*/  @P2 IADD3 R14, P0, R32, R14, RZ ;  /* 0x0000000e200e2210 */ /* 0x001fc60007f1e0ff */
[----:B------:R-:W0:Y:S02]  /*11db0*/  SHFL.IDX PT, R5, R5, 0x3, 0x1c1f ;  /* 0x007c1f0005057f89 */ /* 0x000e2400000e0000 */
[----:B---3--:R-:W-:Y:S02]  /*11dc0*/  @P2 IMAD.X R21, RZ, RZ, R2, P0 ;  /* 0x000000ffff152224 */ /* 0x008fe400000e0602 */
[----:B------:R-:W-:Y:S02]  /*11dd0*/  @P2 IMAD.MOV.U32 R2, RZ, RZ, R14 ;  /* 0x000000ffff022224 */ /* 0x000fe400078e000e */
[----:B------:R-:W-:Y:S01]  /*11de0*/  @P2 IMAD.MOV.U32 R3, RZ, RZ, R21 ;  /* 0x000000ffff032224 */ /* 0x000fe200078e0015 */
[----:B------:R3:W4:Y:S04]  /*11df0*/  SHFL.IDX PT, R14, R4, 0x3, 0x1c1f ;  /* 0x007c1f00040e7f89 */ /* 0x00072800000e0000 */
[----:B------:R3:W-:Y:S04]  /*11e00*/  @P2 LDGSTS.E.BYPASS.LTC128B.128 [R7+0x17400], desc[UR48][R2.64], !P4 ;  /* 0x1740000002072fae */ /* 0x0007e8000e101d70 */
[----:B------:R3:W-:Y:S04]  /*11e10*/  @P2 LDGSTS.E.BYPASS.LTC128B.128 [R7+0x19400], desc[UR48][R2.64+0x40], !P6 ;  /* 0x1940004002072fae */ /* 0x0007e8000f101d70 */
[----:B0-----:R3:W-:Y:S02]  /*11e20*/  @P2 LDGSTS.E.BYPASS.LTC128B.128 [R7+0x1b400], desc[UR48][R2.64+0x80], !P1 ;  /* 0x1b40008002072fae */ /* 0x0017e4000c901d70 */
.L_x_1205:
[C---:B------:R-:W-:Y:S02]  /*11e30*/  LOP3.LUT P3, RZ, R16.reuse, 0x10, RZ, 0xc0, !PT ;  /* 0x0000001010ff7812 */ /* 0x040fe4000786c0ff */
[----:B------:R-:W-:Y:S02]  /*11e40*/  LOP3.LUT P2, RZ, R16, 0x8, RZ, 0xc0, !PT ;  /* 0x0000000810ff7812 */ /* 0x000fe4000784c0ff */
[----:B---34-:R-:W-:-:S05]  /*11e50*/  @P5 IADD3 R2, P0, R32, R14, RZ ;  /* 0x0000000e20025210 */ /* 0x018fca0007f1e0ff */
[----:B------:R-:W-:Y:S01]  /*11e60*/  @P5 IMAD.X R3, RZ, RZ, R5, P0 ;  /* 0x000000ffff035224 */ /* 0x000fe200000e0605 */
[----:B------:R-:W-:Y:S01]  /*11e70*/  PLOP3.LUT P0, PT, PT, PT, PT, 0x80, 0x0 ;  /* 0x000000000000781c */ /* 0x000fe20003f0f070 */
[----:B------:R-:W-:-:S05]  /*11e80*/  @P5 IMAD.IADD R5, R17, 0x1, R6 ;  /* 0x0000000111055824 */ /* 0x000fca00078e0206 */
[----:B------:R-:W-:Y:S01]  /*11e90*/  @!PT LDS RZ, [RZ] ;  /* 0x00000000fffff984 */ /* 0x000fe20000000800 */
[----:B------:R-:W-:Y:S01]  /*11ea0*/  @!PT LDS RZ, [RZ] ;  /* 0x00000000fffff984 */ /* 0x000fe20000000800 */
[----:B------:R-:W-:Y:S01]  /*11eb0*/  @!PT LDS RZ, [RZ] ;  /* 0x00000000fffff984 */ /* 0x000fe20000000800 */
[----:B------:R0:W-:Y:S04]  /*11ec0*/  @P5 LDGSTS.E.BYPASS.LTC128B.128 [R5+0x17c00], desc[UR48][R2.64], !P3 ;  /* 0x17c0000002055fae */ /* 0x0001e8000d901d70 */
[----:B------:R0:W-:Y:S04]  /*11ed0*/  @P5 LDGSTS.E.BYPASS.LTC128B.128 [R5+0x19c00], desc[UR48][R2.64+0x40], !P2 ;  /* 0x19c0004002055fae */ /* 0x0001e8000d101d70 */
[----:B------:R0:W-:Y:S01]  /*11ee0*/  @P5 LDGSTS.E.BYPASS.LTC128B.128 [R5+0x1bc00], desc[UR48][R2.64+0x80], !P1 ;  /* 0x1bc0008002055fae */ /* 0x0001e2000c901d70 */
[----:B------:R-:W-:Y:S01]  /*11ef0*/  NOP ;  /* 0x0000000000007918 */ /* 0x000fe20000000000 */
.L_x_1123:
        /* <DEDUP_REMOVED lines=11> */
.L_x_1124:
[----:B------:R0:W-:Y:S02]  /*11fb0*/  SYNCS.ARRIVE.TRANS64.A1T0 RZ, [R0+URZ+0x22830], RZ ;  /* 0x022830ff00ff79a7 */ /* 0x0001e4000810003f */
[----:B------:R-:W-:Y:S05]  /*11fc0*/  WARPSYNC.ALL ;  /* 0x0000000000007948 */ /* 0x000fea0003800000 */
[----:B------:R-:W-:Y:S01]  /*11fd0*/  BSSY B6, `(.L_x_1125) ;  /* 0x0000015000067945 */ /* 0x000fe20003800000 */
[----:B0-2---:R-:W-:Y:S01]  /*11fe0*/  VIADD R0, R17, 0x10400 ;  /* 0x0001040011007836 */ /* 0x005fe20000000000 */
[----:B------:R-:W-:Y:S04]  /*11ff0*/  BAR.SYNC.DEFER_BLOCKING 0x8, 0x180 ;  /* 0x0206000000007b1d */ /* 0x000fe80000010000 */
        /* <DEDUP_REMOVED lines=11> */
[----:B-1----:R-:W-:Y:S02]  /*120b0*/  IMAD.U32 R10, RZ, RZ, UR4 ;  /* 0x00000004ff0a7e24 */ /* 0x002fe4000f8e00ff */
[----:B------:R-:W-:Y:S02]  /*120c0*/  IMAD.U32 R11, RZ, RZ, UR5 ;  /* 0x00000005ff0b7e24 */ /* 0x000fe4000f8e00ff */
[----:B------:R-:W-:Y:S02]  /*120d0*/  IMAD.MOV.U32 R8, RZ, RZ, 0x70 ;  /* 0x00000070ff087424 */ /* 0x000fe400078e00ff */
[----:B------:R-:W-:Y:S02]  /*120e0*/  IMAD.MOV.U32 R12, RZ, RZ, 0x1 ;  /* 0x00000001ff0c7424 */ /* 0x000fe400078e00ff */
[----:B------:R-:W-:-:S07]  /*120f0*/  IMAD.MOV.U32 R13, RZ, RZ, RZ ;  /* 0x000000ffff0d7224 */ /* 0x000fce00078e00ff */
[----:B------:R-:W-:-:S07]  /*12100*/  LEPC R20, `(.L_x_1126) ;  /* 0x000000001014794e */ /* 0x000fce0000000000 */
[----:B0-----:R-:W-:Y:S05]  /*12110*/  CALL.ABS.NOINC R2 ;  /* 0x0000000002007343 */ /* 0x001fea0003c00000 */
.L_x_1126:
[----:B------:R-:W-:Y:S05]  /*12120*/  BSYNC B6 ;  /* 0x0000000000067941 */ /* 0x000fea0003800000 */
.L_x_1125:
[----:B------:R0:W5:Y:S01]  /*12130*/  LDL R8, [R1+0x8] ;  /* 0x0000080001087983 */ /* 0x0001620000100800 */
[----:B------:R-:W-:Y:S01]  /*12140*/  UISETP.NE.AND UP0, UPT, UR52, URZ, UPT ;  /* 0x0000003f3400728c */ /* 0x000fe2000bf05270 */
[----:B------:R-:W2:Y:S01]  /*12150*/  S2R R2, SR_TID.X ;  /* 0x0000000000027919 */ /* 0x000ea20000002100 */
[----:B------:R-:W-:Y:S01]  /*12160*/  R2UR UR6, R26 ;  /* 0x000000001a0672ca */ /* 0x000fe200000e0000 */
[----:B------:R-:W-:-:S03]  /*12170*/  ULDC.64 UR8, c[0x0][0x2d8] ;  /* 0x0000b60000087ab9 */ /* 0x000fc60000000a00 */
[----:B------:R-:W-:Y:S02]  /*12180*/  PLOP3.LUT P0, PT, PT, PT, UP0, 0x80, 0x0 ;  /* 0x000000000000781c */ /* 0x000fe40003f0f008 */
[C---:B------:R-:W-:Y:S02]  /*12190*/  LOP3.LUT P3, RZ, R16.reuse, 0x200, RZ, 0xc0, !PT ;  /* 0x0000020010ff7812 */ /* 0x040fe4000786c0ff */
[C---:B------:R-:W-:Y:S01]  /*121a0*/  LOP3.LUT P4, RZ, R16.reuse, 0x100, RZ, 0xc0, !PT ;  /* 0x0000010010ff7812 */ /* 0x040fe2000788c0ff */
[----:B------:R-:W-:Y:S01]  /*121b0*/  @UP0 ULDC UR4, c[0x0][0x44c] ;  /* 0x0001130000040ab9 */ /* 0x000fe20000000800 */
[----:B------:R-:W-:Y:S02]  /*121c0*/  LOP3.LUT P5, RZ, R16, 0x80, RZ, 0xc0, !PT ;  /* 0x0000008010ff7812 */ /* 0x000fe400078ac0ff */
[C---:B--2---:R-:W-:Y:S01]  /*121d0*/  LOP3.LUT R18, R2.reuse, 0x7f, RZ, 0xc0, !PT ;  /* 0x0000007f02127812 */ /* 0x044fe200078ec0ff */
[----:B------:R-:W-:-:S03]  /*121e0*/  IMAD.SHL.U32 R2, R2, 0x20, RZ ;  /* 0x0000002002027824 */ /* 0x000fc600078e00ff */
[----:B------:R-:W-:-:S04]  /*121f0*/  SHF.R.U32.HI R18, RZ, 0x2, R18 ;  /* 0x00000002ff127819 */ /* 0x000fc80000011612 */
[----:B------:R-:W-:-:S05]  /*12200*/  LOP3.LUT R2, R18, 0x60, R2, 0xf8, !PT ;  /* 0x0000006012027812 */ /* 0x000fca00078ef802 */
[----:B------:R-:W-:-:S04]  /*12210*/  VIADD R5, R2, UR42 ;  /* 0x0000002a02057c36 */ /* 0x000fc80008000000 */
[----:B------:R-:W-:Y:S01]  /*12220*/  @P0 IMAD.HI.U32 R2, R5, UR4, RZ ;  /* 0x0000000405020c27 */ /* 0x000fe2000f8e00ff */
[----:B------:R-:W-:Y:S01]  /*12230*/  PLOP3.LUT P0, PT, PT, PT, UP0, 0x80, 0x0 ;  /* 0x000000000000781c */ /* 0x000fe20003f0f008 */
[----:B------:R-:W-:Y:S01]  /*12240*/  @UP0 ULDC UR4, c[0x0][0x450] ;  /* 0x0001140000040ab9 */ /* 0x000fe20000000800 */
[----:B------:R-:W-:Y:S01]  /*12250*/  R2UR UR7, R22 ;  /* 0x00000000160772ca */ /* 0x000fe200000e0000 */
[----:B------:R-:W-:Y:S01]  /*12260*/  IMAD.MOV.U32 R0, RZ, RZ, R5 ;  /* 0x000000ffff007224 */ /* 0x000fe200078e0005 */
[----:B------:R-:W-:-:S09]  /*12270*/  UIMAD UR6, UR6, UR8, URZ ;  /* 0x00000008060672a4 */ /* 0x000fd2000f8e023f */
[----:B------:R-:W-:Y:S02]  /*12280*/  @P0 SHF.R.U32.HI R0, RZ, UR4, R2 ;  /* 0x00000004ff000c19 */ /* 0x000fe40008011602 */
[----:B------:R-:W-:Y:S01]  /*12290*/  R2UR UR4, R22 ;  /* 0x00000000160472ca */ /* 0x000fe200000e0000 */
[----:B------:R-:W-:Y:S02]  /*122a0*/  UIMAD UR7, UR7, UR9, UR6 ;  /* 0x00000009070772a4 */ /* 0x000fe4000f8e0206 */
[----:B------:R-:W-:Y:S01]  /*122b0*/  USHF.R.S32.HI UR6, URZ, 0x1f, UR36 ;  /* 0x0000001f3f067899 */ /* 0x000fe20008011424 */
[----:B------:R-:W-:-:S09]  /*122c0*/  SHF.R.S32.HI R2, RZ, 0x1f, R0 ;  /* 0x0000001fff027819 */ /* 0x000fd20000011400 */
[----:B------:R-:W-:-:S03]  /*122d0*/  UIMAD.WIDE.U32 UR4, UR4, UR8, URZ ;  /* 0x00000008040472a5 */ /* 0x000fc6000f8e003f */
[----:B------:R-:W-:Y:S01]  /*122e0*/  ULDC.64 UR8, c[0x0][0x2e0] ;  /* 0x0000b80000087ab9 */ /* 0x000fe20000000a00 */
[----:B------:R-:W-:Y:S02]  /*122f0*/  UIADD3 UR5, UR5, UR7, URZ ;  /* 0x0000000705057290 */ /* 0x000fe4000fffe03f */
[----:B------:R-:W-:Y:S01]  /*12300*/  UIMAD UR6, UR6, UR8, URZ ;  /* 0x00000008060672a4 */ /* 0x000fe2000f8e023f */
[----:B------:R-:W2:Y:S01]  /*12310*/  S2R R18, SR_TID.X ;  /* 0x0000000000127919 */ /* 0x000ea20000002100 */
[----:B------:R-:W-:Y:S02]  /*12320*/  UIMAD.WIDE.U32 UR4, UR36, UR8, UR4 ;  /* 0x00000008240472a5 */ /* 0x000fe4000f8e0004 */
[----:B------:R-:W-:-:S03]  /*12330*/  UIMAD UR6, UR36, UR9, UR6 ;  /* 0x00000009240672a4 */ /* 0x000fc6000f8e0206 */
[----:B------:R-:W-:Y:S01]  /*12340*/  ULDC.64 UR8, c[0x0][0x2d0] ;  /* 0x0000b40000087ab9 */ /* 0x000fe20000000a00 */
[----:B------:R-:W-:Y:S01]  /*12350*/  UIADD3 UR5, UR5, UR6, URZ ;  /* 0x0000000605057290 */ /* 0x000fe2000fffe03f */
[----:B------:R-:W-:Y:S02]  /*12360*/  IMAD R3, R2, UR8, RZ ;  /* 0x0000000802037c24 */ /* 0x000fe4000f8e02ff */
[----:B------:R-:W-:Y:S02]  /*12370*/  IMAD.U32 R9, RZ, RZ, UR8 ;  /* 0x00000008ff097e24 */ /* 0x000fe4000f8e00ff */
[C---:B------:R-:W-:Y:S02]  /*12380*/  IMAD R7, R0.reuse, UR9, R3 ;  /* 0x0000000900077c24 */ /* 0x040fe4000f8e0203 */
[----:B------:R-:W-:Y:S02]  /*12390*/  IMAD.MOV R4, RZ, RZ, -R0 ;  /* 0x000000ffff047224 */ /* 0x000fe400078e0a00 */
[----:B------:R-:W-:Y:S01]  /*123a0*/  IMAD.WIDE.U32 R2, R0, R9, UR4 ;  /* 0x0000000400027e25 */ /* 0x000fe2000f8e0009 */
[----:B------:R-:W-:-:S03]  /*123b0*/  ULDC UR4, c[0x0][0x448] ;  /* 0x0001120000047ab9 */ /* 0x000fc60000000800 */
[----:B------:R-:W-:Y:S01]  /*123c0*/  IMAD R5, R4, UR4, R5 ;  /* 0x0000000404057c24 */ /* 0x000fe2000f8e0205 */
[----:B------:R-:W-:Y:S01]  /*123d0*/  ULDC.64 UR4, c[0x0][0x2c8] ;  /* 0x0000b20000047ab9 */ /* 0x000fe20000000a00 */
[----:B------:R-:W-:-:S03]  /*123e0*/  IMAD.IADD R3, R3, 0x1, R7 ;  /* 0x0000000103037824 */ /* 0x000fc600078e0207 */
[----:B------:R-:W-:Y:S01]  /*123f0*/  SHF.R.S32.HI R0, RZ, 0x1f, R5 ;  /* 0x0000001fff007819 */ /* 0x000fe20000011405 */
[----:B------:R-:W-:-:S04]  /*12400*/  IMAD.WIDE.U32 R2, R5, UR4, R2 ;  /* 0x0000000405027c25 */ /* 0x000fc8000f8e0002 */
[----:B------:R-:W-:-:S04]  /*12410*/  IMAD R0, R0, UR4, RZ ;  /* 0x0000000400007c24 */ /* 0x000fc8000f8e02ff */
[----:B------:R-:W-:Y:S01]  /*12420*/  IMAD R5, R5, UR5, R0 ;  /* 0x0000000505057c24 */ /* 0x000fe2000f8e0200 */
[----:B------:R-:W-:Y:S02]  /*12430*/  ULDC.64 UR4, c[0x0][0x280] ;  /* 0x0000a00000047ab9 */ /* 0x000fe40000000a00 */
[----:B------:R-:W-:Y:S01]  /*12440*/  IADD3 R0, P0, R2, UR4, RZ ;  /* 0x0000000402007c10 */ /* 0x000fe2000ff1e0ff */
[----:B------:R-:W-:Y:S01]  /*12450*/  UMOV UR4, 0xffffffff ;  /* 0xffffffff00047882 */ /* 0x000fe20000000000 */
[----:B--2---:R-:W-:Y:S02]  /*12460*/  LOP3.LUT R18, R18, 0x7f, RZ, 0xc0, !PT ;  /* 0x0000007f12127812 */ /* 0x004fe400078ec0ff */
[----:B------:R-:W-:Y:S02]  /*12470*/  IADD3.X R4, R3, UR5, R5, P0, !PT ;  /* 0x0000000503047c10 */ /* 0x000fe400087fe405 */
[----:B-1----:R-:W-:Y:S01]  /*12480*/  SHF.R.U32.HI R10, RZ, 0x2, R18 ;  /* 0x00000002ff0a7819 */ /* 0x002fe20000011612 */
[----:B0-----:R-:W-:Y:S06]  /*12490*/  BRA.DIV UR4, `(.L_x_1127) ;  /* 0x0000003204cc7947 */ /* 0x001fec000b800000 */
[----:B------:R-:W0:Y:S01]  /*124a0*/  SHFL.IDX PT, R14, R0, RZ, 0x1c1f ;  /* 0x001c1fff000e7589 */ /* 0x000e2200000e0000 */
[----:B------:R-:W-:-:S03]  /*124b0*/  VIADD R5, R10, UR42 ;  /* 0x0000002a0a057c36 */ /* 0x000fc60008000000 */
[----:B------:R-:W1:Y:S01]  /*124c0*/  SHFL.IDX PT, R2, R4, RZ, 0x1c1f ;  /* 0x001c1fff04027589 */ /* 0x000e6200000e0000 */
[C---:B------:R-:W-:Y:S01]  /*124d0*/  VIADD R6, R5.reuse, 0x20 ;  /* 0x0000002005067836 */ /* 0x040fe20000000000 */
[----:B------:R-:W-:-:S13]  /*124e0*/  ISETP.GE.AND P0, PT, R5, UR40, PT ;  /* 0x0000002805007c0c */ /* 0x000fda000bf06270 */
[----:B0-----:R-:W-:-:S05]  /*124f0*/  @!P0 IADD3 R14, P1, R32, R14, RZ ;  /* 0x0000000e200e8210 */ /* 0x001fca0007f3e0ff */
[----:B-1----:R-:W-:Y:S02]  /*12500*/  @!P0 IMAD.X R3, RZ, RZ, R2, P1 ;  /* 0x000000ffff038224 */ /* 0x002fe400008e0602 */
[----:B------:R-:W-:Y:S02]  /*12510*/  @!P0 IMAD.MOV.U32 R2, RZ, RZ, R14 ;  /* 0x000000ffff028224 */ /* 0x000fe400078e000e */
[----:B------:R-:W0:Y:S04]  /*12520*/  SHFL.IDX PT, R14, R0, 0x1, 0x1c1f ;  /* 0x003c1f00000e7f89 */ /* 0x000e2800000e0000 */
[----:B-----5:R-:W-:Y:S04]  /*12530*/  @!P0 LDGSTS.E.BYPASS.LTC128B.128 [R8+0x10400], desc[UR48][R2.64], !P3 ;  /* 0x1040000002088fae */ /* 0x020fe8000d901d70 */
[----:B------:R-:W-:Y:S04]  /*12540*/  @!P0 LDGSTS.E.BYPASS.LTC128B.128 [R8+0x12400], desc[UR48][R2.64+0x40], !P4 ;  /* 0x1240004002088fae */ /* 0x000fe8000e101d70 */
[----:B------:R1:W-:Y:S01]  /*12550*/  @!P0 LDGSTS.E.BYPASS.LTC128B.128 [R8+0x14400], desc[UR48][R2.64+0x80], !P5 ;  /* 0x1440008002088fae */ /* 0x0003e2000e901d70 */
[----:B------:R-:W-:Y:S01]  /*12560*/  ISETP.GE.AND P0, PT, R6, UR40, PT ;  /* 0x0000002806007c0c */ /* 0x000fe2000bf06270 */
[----:B------:R-:W-:-:S02]  /*12570*/  VIADD R6, R5, 0x40 ;  /* 0x0000004005067836 */ /* 0x000fc40000000000 */
[----:B-1----:R-:W1:Y:S10]  /*12580*/  SHFL.IDX PT, R2, R4, 0x1, 0x1c1f ;  /* 0x003c1f0004027f89 */ /* 0x002e7400000e0000 */
[----:B0-----:R-:W-:-:S05]  /*12590*/  @!P0 IADD3 R14, P1, R32, R14, RZ ;  /* 0x0000000e200e8210 */ /* 0x001fca0007f3e0ff */
[----:B-1----:R-:W-:Y:S02]  /*125a0*/  @!P0 IMAD.X R7, RZ, RZ, R2, P1 ;  /* 0x000000ffff078224 */ /* 0x002fe400008e0602 */
[----:B------:R-:W-:Y:S02]  /*125b0*/  @!P0 IMAD.MOV.U32 R2, RZ, RZ, R14 ;  /* 0x000000ffff028224 */ /* 0x000fe400078e000e */
[----:B------:R-:W-:Y:S01]  /*125c0*/  @!P0 IMAD.MOV.U32 R3, RZ, RZ, R7 ;  /* 0x000000ffff038224 */ /* 0x000fe200078e0007 */
[----:B------:R-:W0:Y:S04]  /*125d0*/  SHFL.IDX PT, R14, R0, 0x2, 0x1c1f ;  /* 0x005c1f00000e7f89 */ /* 0x000e2800000e0000 */
[----:B------:R-:W-:Y:S04]  /*125e0*/  @!P0 LDGSTS.E.BYPASS.LTC128B.128 [R8+0x10c00], desc[UR48][R2.64], !P3 ;  /* 0x10c0000002088fae */ /* 0x000fe8000d901d70 */
[----:B------:R-:W-:Y:S04]  /*125f0*/  @!P0 LDGSTS.E.BYPASS.LTC128B.128 [R8+0x12c00], desc[UR48][R2.64+0x40], !P4 ;  /* 0x12c0004002088fae */ /* 0x000fe8000e101d70 */
[----:B------:R1:W-:Y:S01]  /*12600*/  @!P0 LDGSTS.E.BYPASS.LTC128B.128 [R8+0x14c00], desc[UR48][R2.64+0x80], !P5 ;  /* 0x14c0008002088fae */ /* 0x0003e2000e901d70 */
[----:B------:R-:W-:-:S03]  /*12610*/  ISETP.GE.AND P0, PT, R6, UR40, PT ;  /* 0x0000002806007c0c */ /* 0x000fc6000bf06270 */
[----:B-1----:R-:W1:Y:S10]  /*12620*/  SHFL.IDX PT, R2, R4, 0x2, 0x1c1f ;  /* 0x005c1f0004027f89 */ /* 0x002e7400000e0000 */
[----:B0-----:R-:W-:Y:S01]  /*12630*/  @!P0 IADD3 R14, P1, R32, R14, RZ ;  /* 0x0000000e200e8210 */ /* 0x001fe20007f3e0ff */
[----:B------:R-:W0:Y:S04]  /*12640*/  SHFL.IDX PT, R4, R4, 0x3, 0x1c1f ;  /* 0x007c1f0004047f89 */ /* 0x000e2800000e0000 */
[----:B-1----:R-:W-:-:S02]  /*12650*/  @!P0 IMAD.X R7, RZ, RZ, R2, P1 ;  /* 0x000000ffff078224 */ /* 0x002fc400008e0602 */
[----:B------:R-:W-:Y:S02]  /*12660*/  @!P0 IMAD.MOV.U32 R2, RZ, RZ, R14 ;  /* 0x000000ffff028224 */ /* 0x000fe400078e000e */
[----:B------:R-:W-:Y:S01]  /*12670*/  @!P0 IMAD.MOV.U32 R3, RZ, RZ, R7 ;  /* 0x000000ffff038224 */ /* 0x000fe200078e0007 */
[----:B------:R1:W2:Y:S04]  /*12680*/  SHFL.IDX PT, R14, R0, 0x3, 0x1c1f ;  /* 0x007c1f00000e7f89 */ /* 0x0002a800000e0000 */
[----:B------:R1:W-:Y:S04]  /*12690*/  @!P0 LDGSTS.E.BYPASS.LTC128B.128 [R8+0x11400], desc[UR48][R2.64], !P3 ;  /* 0x1140000002088fae */ /* 0x0003e8000d901d70 */
[----:B------:R1:W-:Y:S04]  /*126a0*/  @!P0 LDGSTS.E.BYPASS.LTC128B.128 [R8+0x13400], desc[UR48][R2.64+0x40], !P4 ;  /* 0x1340004002088fae */ /* 0x0003e8000e101d70 */
[----:B0-----:R1:W-:Y:S02]  /*126b0*/  @!P0 LDGSTS.E.BYPASS.LTC128B.128 [R8+0x15400], desc[UR48][R2.64+0x80], !P5 ;  /* 0x1540008002088fae */ /* 0x0013e4000e901d70 */
.L_x_1214:
[----:B------:R-:W-:-:S05]  /*126c0*/  VIADD R5, R5, 0x60 ;  /* 0x0000006005057836 */ /* 0x000fca0000000000 */
[----:B------:R-:W-:-:S13]  /*126d0*/  ISETP.GE.AND P0, PT, R5, UR40, PT ;  /* 0x0000002805007c0c */ /* 0x000fda000bf06270 */
[----:B-12---:R-:W-:-:S05]  /*126e0*/  @!P0 IADD3 R2, P1, R32, R14, RZ ;  /* 0x0000000e20028210 */ /* 0x006fca0007f3e0ff */
[----:B------:R-:W-:-:S05]  /*126f0*/  @!P0 IMAD.X R3, RZ, RZ, R4, P1 ;  /* 0x000000ffff038224 */ /* 0x000fca00008e0604 */
[----:B------:R-:W-:Y:S01]  /*12700*/  @!PT LDS RZ, [RZ] ;  /* 0x00000000fffff984 */ /* 0x000fe20000000800 */
[----:B------:R-:W-:Y:S01]  /*12710*/  @!PT LDS RZ, [RZ] ;  /* 0x00000000fffff984 */ /* 0x000fe20000000800 */
[----:B------:R-:W-:Y:S01]  /*12720*/  @!PT LDS RZ, [RZ] ;  /* 0x00000000fffff984 */ /* 0x000fe20000000800 */
[----:B------:R0:W-:Y:S04]  /*12730*/  @!P0 LDGSTS.E.BYPASS.LTC128B.128 [R8+0x11c00], desc[UR48][R2.64], !P3 ;  /* 0x11c0000002088fae */ /* 0x0001e8000d901d70 */
[----:B------:R0:W-:Y:S04]  /*12740*/  @!P0 LDGSTS.E.BYPASS.LTC128B.128 [R8+0x13c00], desc[UR48][R2.64+0x40], !P4 ;  /* 0x13c0004002088fae */ /* 0x0001e8000e101d70 */
[----:B------:R0:W-:Y:S01]  /*12750*/  @!P0 LDGSTS.E.BYPASS.LTC128B.128 [R8+0x15c00], desc[UR48][R2.64+0x80], !P5 ;  /* 0x15c0008002088fae */ /* 0x0001e2000e901d70 */
[----:B------:R-:W-:Y:S01]  /*12760*/  PLOP3.LUT P0, PT, PT, PT, PT, 0x80, 0x0 ;  /* 0x000000000000781c */ /* 0x000fe20003f0f070 */
[----:B------:R-:W-:-:S12]  /*12770*/  NOP ;  /* 0x0000000000007918 */ /* 0x000fd80000000000 */
.L_x_1128:
[----:B------:R-:W-:Y:S02]  /*12780*/  PLOP3.LUT P1, PT, P1, P0, PT, 0xa2, 0x0 ;  /* 0x000000000000781c */ /* 0x000fe40000f21472 */
[----:B------:R-:W-:-:S08]  /*12790*/  @P0 R2UR P1, UR4, R17 ;  /* 0x00000000110402ca */ /* 0x000fd00000020000 */
[----:B------:R-:W-:-:S05]  /*127a0*/  @P0 PLOP3.LUT P0, PT, P1, PT, PT, 0x80, 0x0 ;  /* 0x000000000000081c */ /* 0x000fca0000f0f070 */
[----:B------:R-:W-:Y:S01]  /*127b0*/  @!P1 SYNCS.ARRIVE.TRANS64.RED.A0T1 RZ, [UR4+0x22800], RZ ;  /* 0x022800ffffff99a7 */ /* 0x000fe20008200404 */
[----:B------:R-:W-:Y:S07]  /*127c0*/  @!P1 ARRIVES.LDGSTSBAR.64.TRANSCNT [UR4+0x22800] ;  /* 0x02280000ff0099b0 */ /* 0x000fee0008000a84 */
[----:B------:R-:W-:Y:S05]  /*127d0*/  @P0 BRA.U.ANY `(.L_x_1128) ;  /* 0xfffffffd00e80947 */ /* 0x000fea000393ffff */
[----:B0-----:R-:W2:Y:S02]  /*127e0*/  LDL.LU R2, [R1+0x10] ;  /* 0x0000100001027983 */ /* 0x001ea40000300800 */
        /* <DEDUP_REMOVED lines=9> */
[----:B------:R-:W1:Y:S03]  /*12880*/  SYNCS.PHASECHK.TRANS64.TRYWAIT P0, [R17+URZ+0x22820], R0 ;  /* 0x02282000110075a7 */ /* 0x000e66000800017f */
[----:B01----:R-:W-:Y:S05]  /*12890*/  @!P0 BRA `(.L_x_1130) ;  /* 0x0000003400048947 */ /* 0x003fea0003800000 */
.L_x_1215:
[----:B------:R-:W-:Y:S05]  /*128a0*/  BSYNC B0 ;  /* 0x0000000000007941 */ /* 0x000fea0003800000 */
.L_x_1129:
[----:B------:R-:W-:-:S04]  /*128b0*/  UIADD3 UR4, UR44, -0x2, URZ ;  /* 0xfffffffe2c047890 */ /* 0x000fc8000fffe03f */
[----:B------:R-:W-:-:S06]  /*128c0*/  UISETP.GE.AND UP0, UPT, UR4, UR45, UPT ;  /* 0x0000002d0400728c */ /* 0x000fcc000bf06270 */
[----:B------:R-:W-:-:S13]  /*128d0*/  PLOP3.LUT P0, PT, PT, PT, UP0, 0x40, 0x0 ;  /* 0x000000000000781c */ /* 0x000fda0003f0e808 */
[----:B------:R-:W-:Y:S05]  /*128e0*/  @P0 BRA `(.L_x_1131) ;  /* 0x0000001000880947 */ /* 0x000fea0003800000 */
[----:B------:R-:W-:Y:S02]  /*128f0*/  IMAD.MOV.U32 R4, RZ, RZ, R19 ;  /* 0x000000ffff047224 */ /* 0x000fe400078e0013 */
[----:B------:R-:W-:Y:S02]  /*12900*/  IMAD.MOV.U32 R5, RZ, RZ, R23 ;  /* 0x000000ffff057224 */ /* 0x000fe400078e0017 */
[----:B------:R-:W-:-:S07]  /*12910*/  IMAD.U32 R20, RZ, RZ, UR4 ;  /* 0x00000004ff147e24 */ /* 0x000fce000f8e00ff */
.L_x_1151:
[----:B-1----:R-:W1:Y:S01]  /*12920*/  LDC R3, c[0x0][0x430] ;  /* 0x00010c00ff037b82 */ /* 0x002e620000000800 */
[----:B0-2---:R-:W0:Y:S01]  /*12930*/  S2R R0, SR_TID.X ;  /* 0x0000000000007919 */ /* 0x005e220000002100 */
[----:B------:R-:W-:Y:S05]  /*12940*/  YIELD ;  /* 0x0000000000007946 */ /* 0x000fea0003800000 */
[----:B------:R-:W-:Y:S01]  /*12950*/  ULDC.64 UR4, c[0x0][0x428] ;  /* 0x00010a0000047ab9 */ /* 0x000fe20000000a00 */
[----:B------:R-:W-:Y:S01]  /*12960*/  VIADD R19, R4, 0x1 ;  /* 0x0000000104137836 */ /* 0x000fe20000000000 */
[----:B-1----:R-:W-:Y:S02]  /*12970*/  ISETP.NE.AND P0, PT, R3, 0x1, PT ;  /* 0x000000010300780c */ /* 0x002fe40003f05270 */
[C---:B0-----:R-:W-:Y:S01]  /*12980*/  LOP3.LUT R2, R0.reuse, 0x7f, RZ, 0xc0, !PT ;  /* 0x0000007f00027812 */ /* 0x041fe200078ec0ff */
[----:B------:R-:W-:-:S10]  /*12990*/  IMAD.SHL.U32 R0, R0, 0x20, RZ ;  /* 0x0000002000007824 */ /* 0x000fd400078e00ff */
[----:B------:R-:W0:Y:S01]  /*129a0*/  @P0 LDC R7, c[0x0][0x434] ;  /* 0x00010d00ff070b82 */ /* 0x000e220000000800 */
[----:B------:R-:W-:Y:S02]  /*129b0*/  SHF.R.U32.HI R2, RZ, 0x2, R2 ;  /* 0x00000002ff027819 */ /* 0x000fe40000011602 */
[----:B------:R-:W-:-:S03]  /*129c0*/  LOP3.LUT R0, R0, 0x60, RZ, 0xc0, !PT ;  /* 0x0000006000007812 */ /* 0x000fc600078ec0ff */
[----:B------:R-:W-:Y:S02]  /*129d0*/  IMAD R3, R20, 0x80, R2 ;  /* 0x0000008014037824 */ /* 0x000fe400078e0202 */
[----:B------:R-:W1:Y:S03]  /*129e0*/  @P0 LDC R9, c[0x0][0x438] ;  /* 0x00010e00ff090b82 */ /* 0x000e660000000800 */
[----:B------:R-:W-:-:S05]  /*129f0*/  IADD3 R0, R0, R3, R34 ;  /* 0x0000000300007210 */ /* 0x000fca0007ffe022 */
[----:B------:R-:W-:Y:S02]  /*12a00*/  IMAD.MOV.U32 R8, RZ, RZ, R0 ;  /* 0x000000ffff087224 */ /* 0x000fe400078e0000 */
[----:B0-----:R-:W-:-:S04]  /*12a10*/  @P0 IMAD.HI.U32 R2, R0, R7, RZ ;  /* 0x0000000700020227 */ /* 0x001fc800078e00ff */
[----:B------:R-:W-:Y:S01]  /*12a20*/  IMAD R7, R33, UR4, RZ ;  /* 0x0000000421077c24 */ /* 0x000fe2000f8e02ff */
[----:B-1----:R-:W-:-:S03]  /*12a30*/  @P0 SHF.R.U32.HI R8, RZ, R9, R2 ;  /* 0x00000009ff080219 */ /* 0x002fc60000011602 */
[----:B------:R-:W-:Y:S01]  /*12a40*/  IMAD R7, R24, UR5, R7 ;  /* 0x0000000518077c24 */ /* 0x000fe2000f8e0207 */
[--C-:B------:R-:W-:Y:S01]  /*12a50*/  SHF.R.S32.HI R3, RZ, 0x1f, R8.reuse ;  /* 0x0000001fff037819 */ /* 0x100fe20000011408 */
[----:B------:R-:W-:-:S04]  /*12a60*/  IMAD.MOV.U32 R2, RZ, RZ, R8 ;  /* 0x000000ffff027224 */ /* 0x000fc800078e0008 */
[----:B------:R-:W-:Y:S01]  /*12a70*/  IMAD.WIDE.U32 R2, R24, UR4, R2 ;  /* 0x0000000418027c25 */ /* 0x000fe2000f8e0002 */
[----:B------:R-:W-:-:S03]  /*12a80*/  ULDC.64 UR4, c[0x0][0x418] ;  /* 0x0001060000047ab9 */ /* 0x000fc60000000a00 */
[----:B------:R-:W-:Y:S01]  /*12a90*/  IMAD.IADD R3, R7, 0x1, R3 ;  /* 0x0000000107037824 */ /* 0x000fe200078e0203 */
[C---:B------:R-:W-:Y:S01]  /*12aa0*/  LEA R6, P0, R2.reuse, UR4, 0x2 ;  /* 0x0000000402067c11 */ /* 0x040fe2000f8010ff */
[----:B------:R-:W-:Y:S01]  /*12ab0*/  IMAD.U32 R10, RZ, RZ, UR50 ;  /* 0x00000032ff0a7e24 */ /* 0x000fe2000f8e00ff */
[----:B------:R-:W-:Y:S02]  /*12ac0*/  ULDC UR4, c[0x0][0x430] ;  /* 0x00010c0000047ab9 */ /* 0x000fe40000000800 */
[----:B------:R-:W-:Y:S02]  /*12ad0*/  LEA.HI.X R7, R2, UR5, R3, 0x2, P0 ;  /* 0x0000000502077c11 */ /* 0x000fe400080f1403 */
[----:B------:R-:W-:Y:S01]  /*12ae0*/  ISETP.NE.AND P1, PT, R10, 0x3, PT ;  /* 0x000000030a00780c */ /* 0x000fe20003f25270 */
[----:B------:R-:W-:Y:S01]  /*12af0*/  IMAD.MOV R3, RZ, RZ, -R8 ;  /* 0x000000ffff037224 */ /* 0x000fe200078e0a08 */
[----:B------:R-:W-:Y:S01]  /*12b00*/  ISETP.NE.AND P0, PT, R19, 0x2, PT ;  /* 0x000000021300780c */ /* 0x000fe20003f05270 */
[----:B------:R0:W2:Y:S03]  /*12b10*/  LDG.E R6, desc[UR48][R6.64] ;  /* 0x0000003006067981 */ /* 0x0000a6000c1e1900 */
[----:B------:R-:W-:-:S02]  /*12b20*/  SEL R23, RZ, 0x1, P0 ;  /* 0x00000001ff177807 */ /* 0x000fc40000000000 */
[----:B------:R-:W-:Y:S01]  /*12b30*/  SEL R19, R19, RZ, P0 ;  /* 0x000000ff13137207 */ /* 0x000fe20000000000 */
[----:B0-----:R-:W-:Y:S02]  /*12b40*/  IMAD R7, R3, UR4, R0 ;  /* 0x0000000403077c24 */ /* 0x001fe4000f8e0200 */
[----:B------:R-:W-:Y:S01]  /*12b50*/  IMAD.MOV.U32 R0, RZ, RZ, R20 ;  /* 0x000000ffff007224 */ /* 0x000fe200078e0014 */
[----:B------:R-:W-:Y:S01]  /*12b60*/  LOP3.LUT R23, R5, R23, RZ, 0x3c, !PT ;  /* 0x0000001705177212 */ /* 0x000fe200078e3cff */
[----:B------:R-:W-:-:S03]  /*12b70*/  VIADD R20, R20, 0xffffffff ;  /* 0xffffffff14147836 */ /* 0x000fc60000000000 */
[----:B------:R-:W-:Y:S02]  /*12b80*/  ISETP.GT.AND P2, PT, R0, UR45, PT ;  /* 0x0000002d00007c0c */ /* 0x000fe4000bf44270 */
[----:B--2---:R-:W-:Y:S01]  /*12b90*/  SHF.R.S32.HI R9, RZ, 0x1f, R6 ;  /* 0x0000001fff097819 */ /* 0x004fe20000011406 */
[----:B------:R-:W-:Y:S10]  /*12ba0*/  @!P1 BRA `(.L_x_1132) ;  /* 0x0000000000049947 */ /* 0x000ff40003800000 */
[----:B------:R-:W-:Y:S01]  /*12bb0*/  BPT.TRAP 0x1 ;  /* 0x000000040000795c */ /* 0x000fe20000300000 */
.L_x_1132:
[----:B------:R-:W-:Y:S01]  /*12bc0*/  IMAD R0, R19, 0x8, R17 ;  /* 0x0000000813007824 */ /* 0x000fe200078e0211 */
[----:B------:R-:W-:Y:S01]  /*12bd0*/  SHF.L.U32 R10, R23, 0x1f, RZ ;  /* 0x0000001f170a7819 */ /* 0x000fe200000006ff */
[----:B------:R-:W-:Y:S01]  /*12be0*/  BSSY B0, `(.L_x_1133) ;  /* 0x0000004000007945 */ /* 0x000fe20003800000 */
[----:B------:R-:W-:Y:S02]  /*12bf0*/  SHF.R.S32.HI R8, RZ, 0x1f, R7 ;  /* 0x0000001fff087819 */ /* 0x000fe40000011407 */
[----:B------:R-:W0:Y:S02]  /*12c00*/  SYNCS.PHASECHK.TRANS64.TRYWAIT P0, [R0+URZ+0x22880], R10 ;  /* 0x0228800a000075a7 */ /* 0x000e24000800017f */
[----:B0-----:R-:W-:Y:S05]  /*12c10*/  @!P0 BRA `(.L_x_1134) ;  /* 0x0000003000388947 */ /* 0x001fea0003800000 */
.L_x_1216:
[----:B------:R-:W-:Y:S05]  /*12c20*/  BSYNC B0 ;  /* 0x0000000000007941 */ /* 0x000fea0003800000 */
.L_x_1133:
[----:B------:R-:W-:Y:S01]  /*12c30*/  ULDC.64 UR4, c[0x0][0x328] ;  /* 0x0000ca0000047ab9 */ /* 0x000fe20000000a00 */
[----:B------:R-:W-:Y:S01]  /*12c40*/  ULDC.64 UR6, c[0x0][0x318] ;  /* 0x0000c60000067ab9 */ /* 0x000fe20000000a00 */
[----:B------:R-:W-:Y:S01]  /*12c50*/  IMAD R11, R8, UR4, RZ ;  /* 0x00000004080b7c24 */ /* 0x000fe2000f8e02ff */
[C---:B------:R-:W-:Y:S01]  /*12c60*/  LOP3.LUT P3, RZ, R16.reuse, 0x2, RZ, 0xc0, !PT ;  /* 0x0000000210ff7812 */ /* 0x040fe2000786c0ff */
[----:B------:R-:W-:Y:S01]  /*12c70*/  IMAD.WIDE.U32 R2, R7, UR4, RZ ;  /* 0x0000000407027c25 */ /* 0x000fe2000f8e00ff */
[----:B------:R-:W-:-:S03]  /*12c80*/  LOP3.LUT P1, RZ, R16, 0x1, RZ, 0xc0, !PT ;  /* 0x0000000110ff7812 */ /* 0x000fc6000782c0ff */
[----:B------:R-:W-:Y:S01]  /*12c90*/  IMAD R11, R7, UR5, R11 ;  /* 0x00000005070b7c24 */ /* 0x000fe2000f8e020b */
[----:B------:R-:W-:Y:S01]  /*12ca0*/  ULDC.64 UR4, c[0x0][0x338] ;  /* 0x0000ce0000047ab9 */ /* 0x000fe20000000a00 */
[----:B------:R-:W-:Y:S02]  /*12cb0*/  IMAD R21, R19, 0x4000, R37 ;  /* 0x0000400013157824 */ /* 0x000fe400078e0225 */
        /* <DEDUP_REMOVED lines=9> */
[----:B------:R-:W-:-:S02]  /*12d50*/  UMOV UR4, 0xffffffff ;  /* 0xffffffff00047882 */ /* 0x000fc40000000000 */
[----:B------:R-:W-:-:S04]  /*12d60*/  IADD3 R18, P0, R2, UR6, RZ ;  /* 0x0000000602127c10 */ /* 0x000fc8000ff1e0ff */
[----:B------:R-:W-:Y:S01]  /*12d70*/  IADD3.X R27, R27, UR7, R3, P0, !PT ;  /* 0x000000071b1b7c10 */ /* 0x000fe200087fe403 */
[----:B------:R-:W-:Y:S08]  /*12d80*/  BRA.DIV UR4, `(.L_x_1135) ;  /* 0x0000002e04f07947 */ /* 0x000ff0000b800000 */
[----:B------:R-:W1:Y:S01]  /*12d90*/  SHFL.IDX PT, R2, R18, RZ, 0x1c1f ;  /* 0x001c1fff12027589 */ /* 0x000e6200000e0000 */
[----:B------:R-:W-:-:S03]  /*12da0*/  IADD3 R21, R17, R21, R29 ;  /* 0x0000001511157210 */ /* 0x000fc60007ffe01d */
[----:B------:R-:W2:Y:S02]  /*12db0*/  SHFL.IDX PT, R3, R27, RZ, 0x1c1f ;  /* 0x001c1fff1b037589 */ /* 0x000ea400000e0000 */
[----:B------:R-:W-:Y:S01]  /*12dc0*/  IMAD.IADD R25, R30, 0x1, R21 ;  /* 0x000000011e197824 */ /* 0x000fe200078e0215 */
[----:B-1----:R-:W-:-:S05]  /*12dd0*/  IADD3 R2, P0, R32, R2, RZ ;  /* 0x0000000220027210 */ /* 0x002fca0007f1e0ff */
[----:B--2---:R-:W-:-:S05]  /*12de0*/  IMAD.X R3, RZ, RZ, R3, P0 ;  /* 0x000000ffff037224 */ /* 0x004fca00000e0603 */
[----:B------:R-:W-:Y:S01]  /*12df0*/  @!PT LDS RZ, [RZ] ;  /* 0x00000000fffff984 */ /* 0x000fe20000000800 */
        /* <DEDUP_REMOVED lines=10> */
[----:B------:R-:W3:Y:S01]  /*12ea0*/  SHFL.IDX PT, R27, R27, 0x3, 0x1c1f ;  /* 0x007c1f001b1b7f89 */ /* 0x000ee200000e0000 */
[----:B-1----:R-:W-:-:S05]  /*12eb0*/  IADD3 R2, P0, R32, R2, RZ ;  /* 0x0000000220027210 */ /* 0x002fca0007f1e0ff */
[----:B--2---:R-:W-:-:S05]  /*12ec0*/  IMAD.X R3, RZ, RZ, R3, P0 ;  /* 0x000000ffff037224 */ /* 0x004fca00000e0603 */
[----:B------:R-:W-:Y:S04]  /*12ed0*/  LDGSTS.E.BYPASS.LTC128B.128 [R21+0xa400], desc[UR48][R2.64], !P3 ;  /* 0x0a40000002157fae */ /* 0x000fe8000d901d70 */
[----:B------:R1:W-:Y:S04]  /*12ee0*/  LDGSTS.E.BYPASS.LTC128B.128 [R25+0xa400], desc[UR48][R2.64+0x40], !P1 ;  /* 0x0a40004002197fae */ /* 0x0003e8000c901d70 */
[----:B-1-3--:R1:W2:Y:S02]  /*12ef0*/  SHFL.IDX PT, R2, R18, 0x3, 0x1c1f ;  /* 0x007c1f0012027f89 */ /* 0x00a2a400000e0000 */
.L_x_1226:
        /* <DEDUP_REMOVED lines=9> */
.L_x_1136:
        /* <DEDUP_REMOVED lines=11> */
.L_x_1137:
[----:B------:R2:W-:Y:S01]  /*13040*/  SYNCS.ARRIVE.TRANS64.A1T0 RZ, [R0+URZ+0x22870], RZ ;  /* 0x022870ff00ff79a7 */ /* 0x0005e2000810003f */
[----:B------:R-:W-:Y:S05]  /*13050*/  @!P3 BRA `(.L_x_1138) ;  /* 0x000000000004b947 */ /* 0x000fea0003800000 */
[----:B------:R-:W-:Y:S01]  /*13060*/  BPT.TRAP 0x1 ;  /* 0x000000040000795c */ /* 0x000fe20000300000 */
.L_x_1138:
[----:B------:R-:W3:Y:S01]  /*13070*/  SYNCS.PHASECHK.TRANS64.TRYWAIT P0, [R0+URZ+0x22840], R10 ;  /* 0x0228400a000075a7 */ /* 0x000ee2000800017f */
[----:B------:R-:W-:Y:S04]  /*13080*/  BSSY B0, `(.L_x_1139) ;  /* 0x0000002000007945 */ /* 0x000fe80003800000 */
[----:B---3--:R-:W-:Y:S05]  /*13090*/  @!P0 BRA `(.L_x_1140) ;  /* 0x0000003000588947 */ /* 0x008fea0003800000 */
.L_x_1227:
[----:B------:R-:W-:Y:S05]  /*130a0*/  BSYNC B0 ;  /* 0x0000000000007941 */ /* 0x000fea0003800000 */
.L_x_1139:
[----:B------:R-:W-:Y:S01]  /*130b0*/  ULDC.64 UR4, c[0x0][0x300] ;  /* 0x0000c00000047ab9 */ /* 0x000fe20000000a00 */
[----:B------:R-:W-:Y:S01]  /*130c0*/  ULDC.64 UR6, c[0x0][0x2e8] ;  /* 0x0000ba0000067ab9 */ /* 0x000fe20000000a00 */
[----:B------:R-:W-:Y:S01]  /*130d0*/  IMAD R8, R8, UR4, RZ ;  /* 0x0000000408087c24 */ /* 0x000fe2000f8e02ff */
[C---:B------:R-:W-:Y:S01]  /*130e0*/  LOP3.LUT P4, RZ, R16.reuse, 0x10, RZ, 0xc0, !PT ;  /* 0x0000001010ff7812 */ /* 0x040fe2000788c0ff */
[C---:B------:R-:W-:Y:S01]  /*130f0*/  IMAD.WIDE.U32 R2, R7.reuse, UR4, RZ ;  /* 0x0000000407027c25 */ /* 0x040fe2000f8e00ff */
[C---:B------:R-:W-:Y:S02]  /*13100*/  LOP3.LUT P3, RZ, R16.reuse, 0x8, RZ, 0xc0, !PT ;  /* 0x0000000810ff7812 */ /* 0x040fe4000786c0ff */
[----:B------:R-:W-:Y:S01]  /*13110*/  LOP3.LUT P1, RZ, R16, 0x4, RZ, 0xc0, !PT ;  /* 0x0000000410ff7812 */ /* 0x000fe2000782c0ff */
[----:B------:R-:W-:Y:S01]  /*13120*/  IMAD R8, R7, UR5, R8 ;  /* 0x0000000507087c24 */ /* 0x000fe2000f8e0208 */
[----:B------:R-:W-:Y:S02]  /*13130*/  ULDC.64 UR4, c[0x0][0x310] ;  /* 0x0000c40000047ab9 */ /* 0x000fe40000000a00 */
[----:B------:R-:W-:-:S02]  /*13140*/  IMAD R7, R9, UR4, RZ ;  /* 0x0000000409077c24 */ /* 0x000fc4000f8e02ff */
[----:B------:R-:W-:Y:S02]  /*13150*/  IMAD.IADD R3, R3, 0x1, R8 ;  /* 0x0000000103037824 */ /* 0x000fe400078e0208 */
[C---:B------:R-:W-:Y:S02]  /*13160*/  IMAD R7, R6.reuse, UR5, R7 ;  /* 0x0000000506077c24 */ /* 0x040fe4000f8e0207 */
[----:B------:R-:W-:Y:S01]  /*13170*/  IMAD.WIDE.U32 R2, R6, UR4, R2 ;  /* 0x0000000406027c25 */ /* 0x000fe2000f8e0002 */
        /* <DEDUP_REMOVED lines=8> */
[----:B------:R-:W-:Y:S01]  /*13200*/  IMAD R7, R19, 0x6000, R36 ;  /* 0x0000600013077824 */ /* 0x000fe200078e0224 */
[----:B------:R-:W-:Y:S07]  /*13210*/  BRA.DIV UR4, `(.L_x_1141) ;  /* 0x00000032040c7947 */ /* 0x000fee000b800000 */
[----:B------:R-:W4:Y:S01]  /*13220*/  SHFL.IDX PT, R2, R6, RZ, 0x1c1f ;  /* 0x001c1fff06027589 */ /* 0x000f2200000e0000 */
[----:B------:R-:W-:-:S03]  /*13230*/  IMAD.IADD R7, R17, 0x1, R7 ;  /* 0x0000000111077824 */ /* 0x000fc600078e0207 */
[----:B------:R-:W5:Y:S04]  /*13240*/  SHFL.IDX PT, R3, R8, RZ, 0x1c1f ;  /* 0x001c1fff08037589 */ /* 0x000f6800000e0000 */
[----:B------:R-:W-:Y:S04]  /*13250*/  SHFL.IDX PT, R9, R8, 0x2, 0x1c1f ;  /* 0x005c1f0008097f89 */ /* 0x000fe800000e0000 */
[----:B------:R-:W-:Y:S01]  /*13260*/  SHFL.IDX PT, R14, R6, 0x3, 0x1c1f ;  /* 0x007c1f00060e7f89 */ /* 0x000fe200000e0000 */
        /* <DEDUP_REMOVED lines=15> */
[----:B------:R4:W0:Y:S04]  /*13360*/  SHFL.IDX PT, R9, R8, 0x3, 0x1c1f ;  /* 0x007c1f0008097f89 */ /* 0x00082800000e0000 */
[----:B------:R4:W-:Y:S04]  /*13370*/  LDGSTS.E.BYPASS.LTC128B.128 [R7+0x17400], desc[UR48][R2.64], !P4 ;  /* 0x1740000002077fae */ /* 0x0009e8000e101d70 */
[----:B------:R4:W-:Y:S04]  /*13380*/  LDGSTS.E.BYPASS.LTC128B.128 [R7+0x19400], desc[UR48][R2.64+0x40], !P3 ;  /* 0x1940004002077fae */ /* 0x0009e8000d901d70 */
[----:B------:R4:W-:Y:S02]  /*13390*/  LDGSTS.E.BYPASS.LTC128B.128 [R7+0x1b400], desc[UR48][R2.64+0x80], !P1 ;  /* 0x1b40008002077fae */ /* 0x0009e4000c901d70 */
.L_x_1237:
[----:B----4-:R-:W-:-:S05]  /*133a0*/  IADD3 R2, P0, R32, R14, RZ ;  /* 0x0000000e20027210 */ /* 0x010fca0007f1e0ff */
[----:B0-----:R-:W-:Y:S01]  /*133b0*/  IMAD.X R3, RZ, RZ, R9, P0 ;  /* 0x000000ffff037224 */ /* 0x001fe200000e0609 */
        /* <DEDUP_REMOVED lines=8> */
.L_x_1142:
        /* <DEDUP_REMOVED lines=11> */
.L_x_1143:
[----:B------:R2:W-:Y:S02]  /*134f0*/  SYNCS.ARRIVE.TRANS64.A1T0 RZ, [R0+URZ+0x22830], RZ ;  /* 0x022830ff00ff79a7 */ /* 0x0005e4000810003f */
[----:B--23--:R-:W-:-:S05]  /*13500*/  IMAD.U32 R0, RZ, RZ, UR47 ;  /* 0x0000002fff007e24 */ /* 0x00cfca000f8e00ff */
[----:B------:R-:W-:-:S13]  /*13510*/  ISETP.NE.AND P0, PT, R0, 0x3, PT ;  /* 0x000000030000780c */ /* 0x000fda0003f05270 */
[----:B------:R-:W-:Y:S05]  /*13520*/  @!P0 BRA `(.L_x_1144) ;  /* 0x0000000000048947 */ /* 0x000fea0003800000 */
[----:B------:R-:W-:Y:S01]  /*13530*/  BPT.TRAP 0x1 ;  /* 0x000000040000795c */ /* 0x000fe20000300000 */
.L_x_1144:
[----:B------:R-:W-:Y:S01]  /*13540*/  LOP3.LUT R3, R5, 0x1, RZ, 0x3c, !PT ;  /* 0x0000000105037812 */ /* 0x000fe200078e3cff */
[----:B------:R-:W-:Y:S01]  /*13550*/  IMAD R0, R4, 0x8, R17 ;  /* 0x0000000804007824 */ /* 0x000fe200078e0211 */
[----:B------:R-:W-:Y:S02]  /*13560*/  BSSY B0, `(.L_x_1145) ;  /* 0x0000004000007945 */ /* 0x000fe40003800000 */
[----:B------:R-:W-:-:S04]  /*13570*/  SHF.L.U32 R3, R3, 0x1f, RZ ;  /* 0x0000001f03037819 */ /* 0x000fc800000006ff */
[----:B------:R-:W0:Y:S02]  /*13580*/  SYNCS.PHASECHK.TRANS64.TRYWAIT P1, [R0+URZ+0x22870], R3 ;  /* 0x02287003000075a7 */ /* 0x000e24000802017f */
[----:B0-----:R-:W-:Y:S05]  /*13590*/  @!P1 BRA `(.L_x_1146) ;  /* 0x00000030005c9947 */ /* 0x001fea0003800000 */
.L_x_1238:
[----:B------:R-:W-:Y:S05]  /*135a0*/  BSYNC B0 ;  /* 0x0000000000007941 */ /* 0x000fea0003800000 */
.L_x_1145:
[----:B------:R-:W-:-:S05]  /*135b0*/  IMAD.U32 R2, RZ, RZ, UR50 ;  /* 0x00000032ff027e24 */ /* 0x000fca000f8e00ff */
[----:B------:R-:W-:-:S13]  /*135c0*/  ISETP.NE.AND P1, PT, R2, 0x3, PT ;  /* 0x000000030200780c */ /* 0x000fda0003f25270 */
[----:B------:R-:W-:Y:S05]  /*135d0*/  @!P1 BRA `(.L_x_1147) ;  /* 0x0000000000049947 */ /* 0x000fea0003800000 */
[----:B------:R-:W-:Y:S01]  /*135e0*/  BPT.TRAP 0x1 ;  /* 0x000000040000795c */ /* 0x000fe20000300000 */
.L_x_1147:
[----:B0-----:R-:W-:Y:S01]  /*135f0*/  SHF.L.U32 R3, R5, 0x1f, RZ ;  /* 0x0000001f05037819 */ /* 0x001fe200000006ff */
[----:B-1----:R-:W-:-:S03]  /*13600*/  IMAD.SHL.U32 R18, R4, 0x4000, RZ ;  /* 0x0000400004127824 */ /* 0x002fc600078e00ff */
[----:B------:R-:W0:Y:S02]  /*13610*/  SYNCS.PHASECHK.TRANS64.TRYWAIT P1, [R0+URZ+0x22860], R3 ;  /* 0x02286003000075a7 */ /* 0x000e24000802017f */
[----:B0-----:R-:W-:Y:S05]  /*13620*/  @!P1 BRA `(.L_x_1148) ;  /* 0x00000030004c9947 */ /* 0x001fea0003800000 */
.L_x_1239:
[----:B------:R-:W2:Y:S04]  /*13630*/  LDL R2, [R1+0x4] ;  /* 0x0000040001027983 */ /* 0x000ea80000100800 */
[----:B------:R-:W3:Y:S01]  /*13640*/  LDL R12, [R1] ;  /* 0x00000000010c7983 */ /* 0x000ee20000100800 */
[----:B------:R-:W-:Y:S05]  /*13650*/  WARPSYNC.ALL ;  /* 0x0000000000007948 */ /* 0x000fea0003800000 */
[----:B------:R-:W-:-:S05]  /*13660*/  IMAD.U32 R21, RZ, RZ, UR50 ;  /* 0x00000032ff157e24 */ /* 0x000fca000f8e00ff */
[----:B------:R-:W-:Y:S02]  /*13670*/  ISETP.NE.AND P1, PT, R21, 0x3, PT ;  /* 0x000000031500780c */ /* 0x000fe40003f25270 */
[----:B--2---:R-:W-:Y:S02]  /*13680*/  LOP3.LUT R2, R18, R2, RZ, 0xfc, !PT ;  /* 0x0000000212027212 */ /* 0x004fe400078efcff */
[----:B---3--:R-:W-:-:S03]  /*13690*/  IADD3 R18, R17, R18, R12 ;  /* 0x0000001211127210 */ /* 0x008fc60007ffe00c */
[----:B0-----:R-:W-:-:S04]  /*136a0*/  IMAD.IADD R3, R17, 0x1, R2 ;  /* 0x0000000111037824 */ /* 0x001fc800078e0202 */
[----:B------:R-:W-:Y:S01]  /*136b0*/  IMAD.IADD R2, R31, 0x1, R3 ;  /* 0x000000011f027824 */ /* 0x000fe200078e0203 */
[----:B------:R-:W0:Y:S02]  /*136c0*/  LDSM.16.MT88.4 R4, [R3+0x8400] ;  /* 0x008400000304783b */ /* 0x000e240000004200 */
        /* <DEDUP_REMOVED lines=10> */
[----:B------:R0:W-:Y:S04]  /*13770*/  STSM.16.M88.4 [R18+0x2400], R12 ;  /* 0x0024000c12007844 */ /* 0x0001e80000000200 */
[----:B------:R-:W1:Y:S01]  /*13780*/  LDSM.16.MT88.4 R8, [R3+0x9400] ;  /* 0x009400000308783b */ /* 0x000e620000004200 */
[--C-:B0-----:R-:W-:Y:S02]  /*13790*/  IADD3 R12, R28, 0x400, R18.reuse ;  /* 0x000004001c0c7810 */ /* 0x101fe40007ffe012 */
[----:B------:R-:W-:Y:S02]  /*137a0*/  IADD3 R18, R31, 0x400, R18 ;  /* 0x000004001f127810 */ /* 0x000fe40007ffe012 */
[C-C-:B-1----:R-:W-:Y:S02]  /*137b0*/  PRMT R4, R8.reuse, 0x6420, R9.reuse ;  /* 0x0000642008047816 */ /* 0x142fe40000000009 */
[----:B------:R-:W-:-:S02]  /*137c0*/  PRMT R5, R8, 0x7531, R9 ;  /* 0x0000753108057816 */ /* 0x000fc40000000009 */
[C-C-:B------:R-:W-:Y:S02]  /*137d0*/  PRMT R6, R10.reuse, 0x6420, R11.reuse ;  /* 0x000064200a067816 */ /* 0x140fe4000000000b */
[----:B------:R-:W-:Y:S02]  /*137e0*/  PRMT R7, R10, 0x7531, R11 ;  /* 0x000075310a077816 */ /* 0x000fe4000000000b */
[----:B------:R-:W0:Y:S04]  /*137f0*/  LDSM.16.MT88.4 R8, [R2+0x9400] ;  /* 0x009400000208783b */ /* 0x000e280000004200 */
[----:B------:R0:W-:Y:S02]  /*13800*/  STSM.16.M88.4 [R12], R4 ;  /* 0x000000040c007844 */ /* 0x0001e40000000200 */
[----:B0-----:R-:W-:-:S02]  /*13810*/  PRMT R4, R8, 0x6420, R9 ;  /* 0x0000642008047816 */ /* 0x001fc40000000009 */
[----:B------:R-:W-:Y:S02]  /*13820*/  PRMT R5, R8, 0x7531, R9 ;  /* 0x0000753108057816 */ /* 0x000fe40000000009 */
        /* <DEDUP_REMOVED lines=8> */
[----:B------:R-:W-:-:S05]  /*138b0*/  PRMT R11, R14, 0x7531, R15 ;  /* 0x000075310e0b7816 */ /* 0x000fca000000000f */
[----:B------:R1:W-:Y:S02]  /*138c0*/  STSM.16.M88.4 [R18], R8 ;  /* 0x0000000812007844 */ /* 0x0003e40000000200 */
[C-C-:B-1----:R-:W-:Y:S02]  /*138d0*/  PRMT R8, R4.reuse, 0x6420, R5.reuse ;  /* 0x0000642004087816 */ /* 0x142fe40000000005 */
[----:B------:R-:W-:Y:S02]  /*138e0*/  PRMT R9, R4, 0x7531, R5 ;  /* 0x0000753104097816 */ /* 0x000fe40000000005 */
[C-C-:B------:R-:W-:Y:S02]  /*138f0*/  PRMT R10, R6.reuse, 0x6420, R7.reuse ;  /* 0x00006420060a7816 */ /* 0x140fe40000000007 */
[----:B------:R-:W-:-:S05]  /*13900*/  PRMT R11, R6, 0x7531, R7 ;  /* 0x00007531060b7816 */ /* 0x000fca0000000007 */
[----:B------:R0:W-:Y:S04]  /*13910*/  STSM.16.M88.4 [R18+0x2000], R8 ;  /* 0x0020000812007844 */ /* 0x0001e80000000200 */
[----:B------:R-:W1:Y:S01]  /*13920*/  LDSM.16.MT88.4 R4, [R3+0xb400] ;  /* 0x00b400000304783b */ /* 0x000e620000004200 */
[----:B0-----:R-:W-:Y:S01]  /*13930*/  IMAD.IADD R18, R28, 0x1, R18 ;  /* 0x000000011c127824 */ /* 0x001fe200078e0212 */
[C-C-:B-1----:R-:W-:Y:S02]  /*13940*/  PRMT R12, R4.reuse, 0x6420, R5.reuse ;  /* 0x00006420040c7816 */ /* 0x142fe40000000005 */
[----:B------:R-:W-:Y:S02]  /*13950*/  PRMT R13, R4, 0x7531, R5 ;  /* 0x00007531040d7816 */ /* 0x000fe40000000005 */
[----:B------:R-:W-:-:S02]  /*13960*/  PRMT R14, R6, 0x6420, R7 ;  /* 0x00006420060e7816 */ /* 0x000fc40000000007 */
[----:B------:R-:W-:Y:S02]  /*13970*/  PRMT R15, R6, 0x7531, R7 ;  /* 0x00007531060f7816 */ /* 0x000fe40000000007 */
[----:B------:R-:W0:Y:S04]  /*13980*/  LDSM.16.MT88.4 R4, [R2+0xb400] ;  /* 0x00b400000204783b */ /* 0x000e280000004200 */
[----:B------:R1:W-:Y:S01]  /*13990*/  STSM.16.M88.4 [R18], R12 ;  /* 0x0000000c12007844 */ /* 0x0003e20000000200 */
        /* <DEDUP_REMOVED lines=13> */
.L_x_1149:
[----:B0-----:R0:W-:Y:S01]  /*13a70*/  SYNCS.ARRIVE.TRANS64.A1T0 RZ, [R0+URZ+0x22850], RZ ;  /* 0x022850ff00ff79a7 */ /* 0x0011e2000810003f */
[----:B------:R-:W-:Y:S06]  /*13a80*/  BAR.SYNC.DEFER_BLOCKING 0x2, 0x80 ;  /* 0x0082000000007b1d */ /* 0x000fec0000010000 */
[----:B------:R-:W-:Y:S05]  /*13a90*/  @!P0 BRA `(.L_x_1150) ;  /* 0x0000000000048947 */ /* 0x000fea0003800000 */
[----:B------:R-:W-:Y:S01]  /*13aa0*/  BPT.TRAP 0x1 ;  /* 0x000000040000795c */ /* 0x000fe20000300000 */
.L_x_1150:
[----:B0-----:R-:W-:Y:S02]  /*13ab0*/  VIADD R0, R0, 0x22880 ;  /* 0x0002288000007836 */ /* 0x001fe40000000000 */
[----:B------:R-:W-:Y:S02]  /*13ac0*/  IMAD.MOV.U32 R4, RZ, RZ, R19 ;  /* 0x000000ffff047224 */ /* 0x000fe400078e0013 */
[----:B------:R-:W-:Y:S01]  /*13ad0*/  IMAD.MOV.U32 R5, RZ, RZ, R23 ;  /* 0x000000ffff057224 */ /* 0x000fe200078e0017 */
[----:B------:R-:W-:-:S04]  /*13ae0*/  PRMT R0, R35, 0x654, R0 ;  /* 0x0000065423007816 */ /* 0x000fc80000000000 */
[----:B------:R2:W-:Y:S01]  /*13af0*/  SYNCS.ARRIVE.TRANS64.RED.A1T0 RZ, [R0+URZ], RZ ;  /* 0x000000ff00ff79a7 */ /* 0x0005e2000810043f */
[----:B------:R-:W-:Y:S05]  /*13b00*/  @P2 BRA `(.L_x_1151) ;  /* 0xffffffec00842947 */ /* 0x000fea000383ffff */
.L_x_1131:
[----:B0-2---:R-:W0:Y:S01]  /*13b10*/  S2R R0, SR_TID.X ;  /* 0x0000000000007919 */ /* 0x005e220000002100 */
[----:B------:R-:W-:Y:S01]  /*13b20*/  BSSY B0, `(.L_x_1152) ;  /* 0x0000012000007945 */ /* 0x000fe20003800000 */
[----:B------:R-:W-:Y:S01]  /*13b30*/  IMAD.U32 R6, RZ, RZ, UR47 ;  /* 0x0000002fff067e24 */ /* 0x000fe2000f8e00ff */
[----:B0-----:R-:W-:-:S04]  /*13b40*/  LOP3.LUT R0, R0, 0x7f, RZ, 0xc0, !PT ;  /* 0x0000007f00007812 */ /* 0x001fc800078ec0ff */
[----:B------:R-:W-:-:S13]  /*13b50*/  ISETP.NE.AND P1, PT, R0, RZ, PT ;  /* 0x000000ff0000720c */ /* 0x000fda0003f25270 */
[----:B------:R-:W-:Y:S05]  /*13b60*/  @P1 BRA `(.L_x_1153) ;  /* 0x0000000000341947 */ /* 0x000fea0003800000 */
[----:B------:R-:W0:Y:S01]  /*13b70*/  S2R R7, SR_LANEID ;  /* 0x0000000000077919 */ /* 0x000e220000000000 */
[----:B------:R-:W-:Y:S01]  /*13b80*/  VOTEU.ANY UR4, UPT, PT ;  /* 0x0000000000047886 */ /* 0x000fe200038e0100 */
[----:B------:R-:W2:Y:S01]  /*13b90*/  LDC.64 R2, c[0x0][0xc80] ;  /* 0x00032000ff027b82 */ /* 0x000ea20000000a00 */
[----:B------:R-:W0:Y:S08]  /*13ba0*/  FLO.U32 R0, UR4 ;  /* 0x0000000400007d00 */ /* 0x000e3000080e0000 */
[----:B------:R-:W2:Y:S01]  /*13bb0*/  POPC R5, UR4 ;  /* 0x0000000400057d09 */ /* 0x000ea20008000000 */
[----:B0-----:R-:W-:-:S13]  /*13bc0*/  ISETP.EQ.U32.AND P0, PT, R0, R7, PT ;  /* 0x000000070000720c */ /* 0x001fda0003f02070 */
[----:B--2---:R-:W2:Y:S01]  /*13bd0*/  @P0 ATOMG.E.ADD.STRONG.GPU PT, R3, desc[UR48][R2.64], R5 ;  /* 0x00000005020309a8 */ /* 0x004ea200081ee1f0 */
[----:B------:R-:W0:Y:S02]  /*13be0*/  S2R R4, SR_LTMASK ;  /* 0x0000000000047919 */ /* 0x000e240000003900 */
[----:B0-----:R-:W-:-:S04]  /*13bf0*/  LOP3.LUT R4, R4, UR4, RZ, 0xc0, !PT ;  /* 0x0000000404047c12 */ /* 0x001fc8000f8ec0ff */
[----:B------:R-:W0:Y:S01]  /*13c00*/  POPC R7, R4 ;  /* 0x0000000400077309 */ /* 0x000e220000000000 */
[----:B--2---:R-:W0:Y:S02]  /*13c10*/  SHFL.IDX PT, R0, R3, R0, 0x1f ;  /* 0x00001f0003007589 */ /* 0x004e2400000e0000 */
[----:B0-----:R-:W-:-:S05]  /*13c20*/  IADD3 R0, R0, UR51, R7 ;  /* 0x0000003300007c10 */ /* 0x001fca000fffe007 */
[----:B------:R0:W-:Y:S02]  /*13c30*/  STL [R1+0xc], R0 ;  /* 0x00000c0001007387 */ /* 0x0001e40000100800 */
.L_x_1153:
[----:B------:R-:W-:Y:S05]  /*13c40*/  BSYNC B0 ;  /* 0x0000000000007941 */ /* 0x000fea0003800000 */
.L_x_1152:
[----:B------:R-:W-:-:S13]  /*13c50*/  ISETP.NE.AND P2, PT, R6, 0x3, PT ;  /* 0x000000030600780c */ /* 0x000fda0003f45270 */
[----:B------:R-:W-:Y:S05]  /*13c60*/  @!P2 BRA `(.L_x_1154) ;  /* 0x000000000004a947 */ /* 0x000fea0003800000 */
[----:B------:R-:W-:Y:S01]  /*13c70*/  BPT.TRAP 0x1 ;  /* 0x000000040000795c */ /* 0x000fe20000300000 */
.L_x_1154:
[----:B------:R-:W-:Y:S01]  /*13c80*/  LOP3.LUT R3, R23, 0x1, RZ, 0x3c, !PT ;  /* 0x0000000117037812 */ /* 0x000fe200078e3cff */
[----:B-1----:R-:W-:Y:S01]  /*13c90*/  IMAD R18, R19, 0x8, R17 ;  /* 0x0000000813127824 */ /* 0x002fe200078e0211 */
[----:B------:R-:W-:Y:S02]  /*13ca0*/  BSSY B0, `(.L_x_1155) ;  /* 0x0000004000007945 */ /* 0x000fe40003800000 */
[----:B------:R-:W-:-:S04]  /*13cb0*/  SHF.L.U32 R3, R3, 0x1f, RZ ;  /* 0x0000001f03037819 */ /* 0x000fc800000006ff */
[----:B------:R-:W1:Y:S02]  /*13cc0*/  SYNCS.PHASECHK.TRANS64.TRYWAIT P0, [R18+URZ+0x22870], R3 ;  /* 0x02287003120075a7 */ /* 0x000e64000800017f */
[----:B-1----:R-:W-:Y:S05]  /*13cd0*/  @!P0 BRA `(.L_x_1156) ;  /* 0x0000002800b48947 */ /* 0x002fea0003800000 */
.L_x_1240:
[----:B------:R-:W-:Y:S05]  /*13ce0*/  BSYNC B0 ;  /* 0x0000000000007941 */ /* 0x000fea0003800000 */
.L_x_1155:
[----:B0-----:R-:W-:-:S05]  /*13cf0*/  IMAD.U32 R0, RZ, RZ, UR50 ;  /* 0x00000032ff007e24 */ /* 0x001fca000f8e00ff */
[----:B------:R-:W-:-:S13]  /*13d00*/  ISETP.NE.AND P0, PT, R0, 0x3, PT ;  /* 0x000000030000780c */ /* 0x000fda0003f05270 */
[----:B------:R-:W-:Y:S05]  /*13d10*/  @!P0 BRA `(.L_x_1157) ;  /* 0x0000000000048947 */ /* 0x000fea0003800000 */
[----:B------:R-:W-:Y:S01]  /*13d20*/  BPT.TRAP 0x1 ;  /* 0x000000040000795c */ /* 0x000fe20000300000 */
.L_x_1157:
[----:B-1----:R-:W-:-:S04]  /*13d30*/  SHF.L.U32 R3, R23, 0x1f, RZ ;  /* 0x0000001f17037819 */ /* 0x002fc800000006ff */
[----:B------:R-:W0:Y:S02]  /*13d40*/  SYNCS.PHASECHK.TRANS64.TRYWAIT P0, [R18+URZ+0x22860], R3 ;  /* 0x02286003120075a7 */ /* 0x000e24000800017f */
[----:B0-----:R-:W-:Y:S05]  /*13d50*/  @!P0 BRA `(.L_x_1158) ;  /* 0x0000002800a88947 */ /* 0x001fea0003800000 */
.L_x_1241:
[----:B------:R-:W2:Y:S04]  /*13d60*/  LDL R0, [R1+0x4] ;  /* 0x0000040001007983 */ /* 0x000ea80000100800 */
[----:B------:R-:W3:Y:S01]  /*13d70*/  LDL R20, [R1] ;  /* 0x0000000001147983 */ /* 0x000ee20000100800 */
[----:B------:R-:W-:Y:S01]  /*13d80*/  IMAD.SHL.U32 R2, R19, 0x4000, RZ ;  /* 0x0000400013027824 */ /* 0x000fe200078e00ff */
[----:B------:R-:W-:Y:S05]  /*13d90*/  WARPSYNC.ALL ;  /* 0x0000000000007948 */ /* 0x000fea0003800000 */
[----:B------:R-:W-:-:S05]  /*13da0*/  IMAD.U32 R21, RZ, RZ, UR50 ;  /* 0x00000032ff157e24 */ /* 0x000fca000f8e00ff */
[----:B------:R-:W-:Y:S02]  /*13db0*/  ISETP.NE.AND P0, PT, R21, 0x3, PT ;  /* 0x000000031500780c */ /* 0x000fe40003f05270 */
[----:B--2---:R-:W-:Y:S02]  /*13dc0*/  LOP3.LUT R0, R2, R0, RZ, 0xfc, !PT ;  /* 0x0000000002007212 */ /* 0x004fe400078efcff */
[----:B---3--:R-:W-:-:S03]  /*13dd0*/  IADD3 R2, R17, R2, R20 ;  /* 0x0000000211027210 */ /* 0x008fc60007ffe014 */
[----:B------:R-:W-:Y:S01]  /*13de0*/  IMAD.IADD R0, R17, 0x1, R0 ;  /* 0x0000000111007824 */ /* 0x000fe200078e0200 */
[----:B------:R-:W-:-:S03]  /*13df0*/  IADD3 R20, R28, 0x400, R2 ;  /* 0x000004001c147810 */ /* 0x000fc60007ffe002 */
[----:B0-----:R-:W-:Y:S01]  /*13e00*/  IMAD.IADD R3, R31, 0x1, R0 ;  /* 0x000000011f037824 */ /* 0x001fe200078e0200 */
[----:B------:R-:W0:Y:S04]  /*13e10*/  LDSM.16.MT88.4 R4, [R0+0x8400] ;  /* 0x008400000004783b */ /* 0x000e280000004200 */
[----:B------:R-:W1:Y:S01]  /*13e20*/  LDSM.16.MT88.4 R8, [R3+0x8400] ;  /* 0x008400000308783b */ /* 0x000e620000004200 */
[C-C-:B0-----:R-:W-:Y:S02]  /*13e30*/  PRMT R12, R4.reuse, 0x6420, R5.reuse ;  /* 0x00006420040c7816 */ /* 0x141fe40000000005 */
[----:B------:R-:W-:Y:S02]  /*13e40*/  PRMT R13, R4, 0x7531, R5 ;  /* 0x00007531040d7816 */ /* 0x000fe40000000005 */
[----:B------:R-:W-:-:S02]  /*13e50*/  PRMT R14, R6, 0x6420, R7 ;  /* 0x00006420060e7816 */ /* 0x000fc40000000007 */
[----:B------:R-:W-:Y:S02]  /*13e60*/  PRMT R15, R6, 0x7531, R7 ;  /* 0x00007531060f7816 */ /* 0x000fe40000000007 */
[C-C-:B-1----:R-:W-:Y:S02]  /*13e70*/  PRMT R4, R8.reuse, 0x6420, R9.reuse ;  /* 0x0000642008047816 */ /* 0x142fe40000000009 */
[----:B------:R-:W-:Y:S01]  /*13e80*/  PRMT R5, R8, 0x7531, R9 ;  /* 0x0000753108057816 */ /* 0x000fe20000000009 */
[----:B------:R-:W-:Y:S01]  /*13e90*/  STSM.16.M88.4 [R2+0x400], R12 ;  /* 0x0004000c02007844 */ /* 0x000fe20000000200 */
[C-C-:B------:R-:W-:Y:S02]  /*13ea0*/  PRMT R6, R10.reuse, 0x6420, R11.reuse ;  /* 0x000064200a067816 */ /* 0x140fe4000000000b */
[----:B------:R-:W-:-:S05]  /*13eb0*/  PRMT R7, R10, 0x7531, R11 ;  /* 0x000075310a077816 */ /* 0x000fca000000000b */
[----:B------:R0:W-:Y:S04]  /*13ec0*/  STSM.16.M88.4 [R2+0x2400], R4 ;  /* 0x0024000402007844 */ /* 0x0001e80000000200 */
[----:B------:R-:W1:Y:S04]  /*13ed0*/  LDSM.16.MT88.4 R4, [R0+0x9400] ;  /* 0x009400000004783b */ /* 0x000e680000004200 */
[----:B------:R-:W2:Y:S01]  /*13ee0*/  LDSM.16.MT88.4 R8, [R3+0x9400] ;  /* 0x009400000308783b */ /* 0x000ea20000004200 */
[----:B0-----:R-:W-:Y:S02]  /*13ef0*/  IADD3 R2, R31, 0x400, R2 ;  /* 0x000004001f027810 */ /* 0x001fe40007ffe002 */
[----:B-1----:R-:W-:-:S02]  /*13f00*/  PRMT R12, R4, 0x6420, R5 ;  /* 0x00006420040c7816 */ /* 0x002fc40000000005 */
[----:B------:R-:W-:Y:S02]  /*13f10*/  PRMT R13, R4, 0x7531, R5 ;  /* 0x00007531040d7816 */ /* 0x000fe40000000005 */
[C-C-:B------:R-:W-:Y:S02]  /*13f20*/  PRMT R14, R6.reuse, 0x6420, R7.reuse ;  /* 0x00006420060e7816 */ /* 0x140fe40000000007 */
[----:B------:R-:W-:Y:S02]  /*13f30*/  PRMT R15, R6, 0x7531, R7 ;  /* 0x00007531060f7816 */ /* 0x000fe40000000007 */
[C-C-:B--2---:R-:W-:Y:S02]  /*13f40*/  PRMT R4, R8.reuse, 0x6420, R9.reuse ;  /* 0x0000642008047816 */ /* 0x144fe40000000009 */
[----:B------:R-:W-:Y:S01]  /*13f50*/  PRMT R5, R8, 0x7531, R9 ;  /* 0x0000753108057816 */ /* 0x000fe20000000009 */
[----:B------:R-:W-:Y:S01]  /*13f60*/  STSM.16.M88.4 [R20], R12 ;  /* 0x0000000c14007844 */ /* 0x000fe20000000200 */
[----:B------:R-:W-:-:S02]  /*13f70*/  PRMT R6, R10, 0x6420, R11 ;  /* 0x000064200a067816 */ /* 0x000fc4000000000b */
[----:B------:R-:W-:-:S05]  /*13f80*/  PRMT R7, R10, 0x7531, R11 ;  /* 0x000075310a077816 */ /* 0x000fca000000000b */
[----:B------:R0:W-:Y:S04]  /*13f90*/  STSM.16.M88.4 [R20+0x2000], R4 ;  /* 0x0020000414007844 */ /* 0x0001e80000000200 */
[----:B------:R-:W1:Y:S04]  /*13fa0*/  LDSM.16.MT88.4 R4, [R0+0xa400] ;  /* 0x00a400000004783b */ /* 0x000e680000004200 */
[----:B------:R-:W2:Y:S01]  /*13fb0*/  LDSM.16.MT88.4 R8, [R3+0xa400] ;  /* 0x00a400000308783b */ /* 0x000ea20000004200 */
[----:B0-----:R-:W-:Y:S01]  /*13fc0*/  IMAD.IADD R20, R28, 0x1, R2 ;  /* 0x000000011c147824 */ /* 0x001fe200078e0202 */
        /* <DEDUP_REMOVED lines=18> */
[----:B------:R0:W-:Y:S01]  /*140f0*/  STSM.16.M88.4 [R20], R12 ;  /* 0x0000000c14007844 */ /* 0x0001e20000000200 */
        /* <DEDUP_REMOVED lines=11> */
.L_x_1159:
[----:B-1----:R1:W-:Y:S01]  /*141b0*/  SYNCS.ARRIVE.TRANS64.A1T0 RZ, [R18+URZ+0x22850], RZ ;  /* 0x022850ff12ff79a7 */ /* 0x0023e2000810003f */
[----:B------:R-:W-:Y:S06]  /*141c0*/  BAR.SYNC.DEFER_BLOCKING 0x2, 0x80 ;  /* 0x0082000000007b1d */ /* 0x000fec0000010000 */
[----:B------:R-:W-:Y:S05]  /*141d0*/  @!P2 BRA `(.L_x_1160) ;  /* 0x000000000004a947 */ /* 0x000fea0003800000 */
[----:B------:R-:W-:Y:S01]  /*141e0*/  BPT.TRAP 0x1 ;  /* 0x000000040000795c */ /* 0x000fe20000300000 */
.L_x_1160:
[----:B-1----:R-:W-:Y:S02]  /*141f0*/  VIADD R18, R18, 0x22880 ;  /* 0x0002288012127836 */ /* 0x002fe40000000000 */
[----:B------:R-:W-:-:S03]  /*14200*/  VIADD R19, R19, 0x1 ;  /* 0x0000000113137836 */ /* 0x000fc60000000000 */
[----:B------:R-:W-:Y:S02]  /*14210*/  PRMT R18, R35, 0x654, R18 ;  /* 0x0000065423127816 */ /* 0x000fe40000000012 */
[C---:B------:R-:W-:Y:S02]  /*14220*/  ISETP.NE.AND P0, PT, R19.reuse, 0x2, PT ;  /* 0x000000021300780c */ /* 0x040fe40003f05270 */
[----:B------:R1:W-:Y:S02]  /*14230*/  SYNCS.ARRIVE.TRANS64.RED.A1T0 RZ, [R18+URZ], RZ ;  /* 0x000000ff12ff79a7 */ /* 0x0003e4000810043f */
[----:B------:R-:W-:Y:S02]  /*14240*/  SEL R0, RZ, 0x1, P0 ;  /* 0x00000001ff007807 */ /* 0x000fe40000000000 */
[----:B------:R-:W-:Y:S02]  /*14250*/  SEL R19, R19, RZ, P0 ;  /* 0x000000ff13137207 */ /* 0x000fe40000000000 */
[----:B------:R-:W-:-:S07]  /*14260*/  LOP3.LUT R23, R23, R0, RZ, 0x3c, !PT ;  /* 0x0000000017177212 */ /* 0x000fce00078e3cff */
.L_x_1103:
[----:B------:R-:W-:Y:S05]  /*14270*/  BSYNC B7 ;  /* 0x0000000000077941 */ /* 0x000fea0003800000 */
.L_x_1101:
[----:B------:R3:W5:Y:S01]  /*14280*/  LDL R2, [R1+0xc] ;  /* 0x00000c0001027983 */ /* 0x0007620000100800 */
[----:B------:R-:W-:-:S13]  /*14290*/  LOP3.LUT P0, RZ, R16, 0x400, RZ, 0xc0, !PT ;  /* 0x0000040010ff7812 */ /* 0x000fda000780c0ff */
[----:B---3--:R-:W-:Y:S05]  /*142a0*/  @!P0 BRA `(.L_x_1161) ;  /* 0x0000000000248947 */ /* 0x008fea0003800000 */
[----:B------:R-:W3:Y:S08]  /*142b0*/  S2UR UR4, SR_CgaCtaId ;  /* 0x00000000000479c3 */ /* 0x000ef00000008800 */
[----:B------:R-:W-:Y:S01]  /*142c0*/  BAR.SYNC.DEFER_BLOCKING 0x5, 0x180 ;  /* 0x0146000000007b1d */ /* 0x000fe20000010000 */
[----:B--2---:R-:W-:Y:S01]  /*142d0*/  MOV R0, 0x400 ;  /* 0x0000040000007802 */ /* 0x004fe20000000f00 */
[----:B---3--:R-:W-:-:S05]  /*142e0*/  IMAD.U32 R35, RZ, RZ, UR4 ;  /* 0x00000004ff237e24 */ /* 0x008fca000f8e00ff */
[----:B------:R-:W-:-:S05]  /*142f0*/  LEA R17, R35, R0, 0x18 ;  /* 0x0000000023117211 */ /* 0x000fca00078ec0ff */
[----:B-----5:R-:W2:Y:S04]  /*14300*/  LDS R2, [R17+0x228d0] ;  /* 0x0228d00011027984 */ /* 0x020ea80000000800 */
[----:B--2---:R2:W-:Y:S01]  /*14310*/  STL [R1+0xc], R2 ;  /* 0x00000c0201007387 */ /* 0x0045e20000100800 */
[----:B------:R-:W-:Y:S06]  /*14320*/  BAR.ARV 0x4, 0x180 ;  /* 0x0106000000007b1d */ /* 0x000fec0000002000 */
[----:B------:R-:W-:Y:S05]  /*14330*/  BRA `(.L_x_1162) ;  /* 0x0000000000207947 */ /* 0x000fea0003800000 */
.L_x_1161:
[----:B------:R-:W3:Y:S01]  /*14340*/  @!P1 S2R R35, SR_CgaCtaId ;  /* 0x0000000000239919 */ /* 0x000ee20000008800 */
[----:B--2---:R-:W-:Y:S01]  /*14350*/  @!P1 MOV R0, 0x400 ;  /* 0x0000040000009802 */ /* 0x004fe20000000f00 */
[----:B------:R-:W-:Y:S03]  /*14360*/  BAR.SYNC.DEFER_BLOCKING 0x4, 0x180 ;  /* 0x0106000000007b1d */ /* 0x000fe60000010000 */
[----:B---3--:R-:W-:-:S03]  /*14370*/  @!P1 LEA R17, R35, R0, 0x18 ;  /* 0x0000000023119211 */ /* 0x008fc600078ec0ff */
[----:B-----5:R-:W2:Y:S04]  /*14380*/  SHFL.IDX PT, R0, R2, RZ, 0x1f ;  /* 0x00001fff02007589 */ /* 0x020ea800000e0000 */
[----:B------:R3:W-:Y:S04]  /*14390*/  @!P1 STS [R17+0x228d0], R2 ;  /* 0x0228d00211009388 */ /* 0x0007e80000000800 */
[----:B--2---:R3:W-:Y:S01]  /*143a0*/  STL [R1+0xc], R0 ;  /* 0x00000c0001007387 */ /* 0x0047e20000100800 */
[----:B------:R-:W-:Y:S06]  /*143b0*/  BAR.ARV 0x5, 0x180 ;  /* 0x0146000000007b1d */ /* 0x000fec0000002000 */
.L_x_1162:
[----:B---3--:R-:W3:Y:S01]  /*143c0*/  LDL R0, [R1+0xc] ;  /* 0x00000c0001007983 */ /* 0x008ee20000100800 */
[----:B------:R-:W-:Y:S02]  /*143d0*/  ULDC UR4, c[0x0][0xc38] ;  /* 0x00030e0000047ab9 */ /* 0x000fe40000000800 */
[----:B---3--:R-:W-:-:S13]  /*143e0*/  ISETP.GE.AND P0, PT, R0, UR4, PT ;  /* 0x0000000400007c0c */ /* 0x008fda000bf06270 */
[----:B------:R-:W-:Y:S05]  /*143f0*/  @!P0 BRA `(.L_x_1163) ;  /* 0xffffffbc00ac8947 */ /* 0x000fea000383ffff */
.L_x_1092:
[----:B------:R-:W3:Y:S01]  /*14400*/  LDL.LU R0, [R1+0x10] ;  /* 0x0000100001007983 */ /* 0x000ee20000300800 */
[----:B------:R-:W-:Y:S01]  /*14410*/  BSSY B0, `(.L_x_1164) ;  /* 0x000000b000007945 */ /* 0x000fe20003800000 */
[----:B0-----:R-:W0:Y:S01]  /*14420*/  S2R R5, SR_CgaCtaId ;  /* 0x0000000000057919 */ /* 0x001e220000008800 */
[----:B---3--:R-:W-:-:S05]  /*14430*/  VIADD R0, R0, 0x1 ;  /* 0x0000000100007836 */ /* 0x008fca0000000000 */
[----:B--2---:R-:W-:-:S04]  /*14440*/  LEA.HI R2, R0, R0, RZ, 0x1 ;  /* 0x0000000000027211 */ /* 0x004fc800078f08ff */
[----:B------:R-:W-:Y:S02]  /*14450*/  LOP3.LUT R3, R2, 0xfffffffe, RZ, 0xc0, !PT ;  /* 0xfffffffe02037812 */ /* 0x000fe400078ec0ff */
[----:B------:R-:W-:-:S03]  /*14460*/  MOV R2, 0x400 ;  /* 0x0000040000027802 */ /* 0x000fc60000000f00 */
[----:B------:R-:W-:Y:S01]  /*14470*/  IMAD.IADD R0, R0, 0x1, -R3 ;  /* 0x0000000100007824 */ /* 0x000fe200078e0a03 */
[----:B0-----:R-:W-:-:S04]  /*14480*/  LEA R5, R5, R2, 0x18 ;  /* 0x0000000205057211 */ /* 0x001fc800078ec0ff */
[----:B------:R-:W-:-:S04]  /*14490*/  SHF.L.U32 R0, R0, 0x1f, RZ ;  /* 0x0000001f00007819 */ /* 0x000fc800000006ff */
[----:B------:R-:W0:Y:S02]  /*144a0*/  SYNCS.PHASECHK.TRANS64.TRYWAIT P0, [R5+URZ+0x22820], R0 ;  /* 0x02282000050075a7 */ /* 0x000e24000800017f */
[----:B0-----:R-:W-:Y:S05]  /*144b0*/  @!P0 BRA `(.L_x_1165) ;  /* 0x0000002000e48947 */ /* 0x001fea0003800000 */
.L_x_1242:
[----:B------:R-:W-:Y:S05]  /*144c0*/  BSYNC B0 ;  /* 0x0000000000007941 */ /* 0x000fea0003800000 */
.L_x_1164:
[----:B------:R-:W-:-:S03]  /*144d0*/  UMOV UR4, 0xffffffff ;  /* 0xffffffff00047882 */ /* 0x000fc60000000000 */
[----:B------:R-:W-:Y:S05]  /*144e0*/  BRA.DIV UR4, `(.L_x_1166) ;  /* 0x0000002204ec7947 */ /* 0x000fea000b800000 */
[----:B0-----:R-:W0:Y:S02]  /*144f0*/  S2R R0, SR_TID.X ;  /* 0x0000000000007919 */ /* 0x001e240000002100 */
[----:B0-----:R-:W-:-:S04]  /*14500*/  SHF.R.U32.HI R0, RZ, 0x5, R0 ;  /* 0x00000005ff007819 */ /* 0x001fc80000011600 */
[----:B------:R-:W-:-:S05]  /*14510*/  LOP3.LUT R0, R0, 0x3, RZ, 0xc0, !PT ;  /* 0x0000000300007812 */ /* 0x000fca00078ec0ff */
[----:B------:R0:W2:Y:S02]  /*14520*/  SHFL.IDX PT, R14, R0, RZ, 0x1f ;  /* 0x00001fff000e7589 */ /* 0x0000a400000e0000 */
.L_x_1245:
[----:B--2---:R-:W-:Y:S01]  /*14530*/  ISETP.NE.AND P0, PT, R14, RZ, PT ;  /* 0x000000ff0e00720c */ /* 0x004fe20003f05270 */
[----:B------:R-:W-:-:S12]  /*14540*/  BSSY B0, `(.L_x_1167) ;  /* 0x000002c000007945 */ /* 0x000fd80003800000 */
[----:B------:R-:W-:Y:S05]  /*14550*/  @P0 BRA `(.L_x_1168) ;  /* 0x0000000000a80947 */ /* 0x000fea0003800000 */
[----:B------:R-:W-:-:S03]  /*14560*/  UMOV UR4, 0xffffffff ;  /* 0xffffffff00047882 */ /* 0x000fc60000000000 */
[----:B------:R-:W-:Y:S05]  /*14570*/  BRA.DIV UR4, `(.L_x_1169) ;  /* 0x0000002204fc7947 */ /* 0x000fea000b800000 */
[----:B------:R-:W-:-:S13]  /*14580*/  ELECT P6, URZ, PT ;  /* 0x00000000003f782f */ /* 0x000fda00038c0000 */
.L_x_1248:
[----:B------:R-:W-:Y:S05]  /*14590*/  @!P6 BRA `(.L_x_1168) ;  /* 0x000000000098e947 */ /* 0x000fea0003800000 */
[----:B------:R-:W-:-:S06]  /*145a0*/  ULOP3.LUT UR4, UR43, 0x2, URZ, 0xfc, !UPT ;  /* 0x000000022b047892 */ /* 0x000fcc000f8efc3f */
[----:B0-----:R-:W-:-:S05]  /*145b0*/  IMAD.U32 R0, RZ, RZ, UR4 ;  /* 0x00000004ff007e24 */ /* 0x001fca000f8e00ff */
[----:B------:R-:W-:-:S13]  /*145c0*/  ISETP.NE.AND P0, PT, R0, 0x3, PT ;  /* 0x000000030000780c */ /* 0x000fda0003f05270 */
[----:B------:R-:W-:Y:S05]  /*145d0*/  @!P0 BRA `(.L_x_1170) ;  /* 0x0000000000048947 */ /* 0x000fea0003800000 */
[----:B------:R-:W-:Y:S01]  /*145e0*/  BPT.TRAP 0x1 ;  /* 0x000000040000795c */ /* 0x000fe20000300000 */
.L_x_1170:
[----:B------:R-:W-:Y:S01]  /*145f0*/  IMAD R3, R19, 0x8, R5 ;  /* 0x0000000813037824 */ /* 0x000fe200078e0205 */
[----:B------:R-:W-:Y:S01]  /*14600*/  SHF.L.U32 R2, R23, 0x1f, RZ ;  /* 0x0000001f17027819 */ /* 0x000fe200000006ff */
[----:B------:R-:W-:-:S03]  /*14610*/  VIADD R19, R19, 0x1 ;  /* 0x0000000113137836 */ /* 0x000fc60000000000 */
[----:B------:R-:W0:Y:S02]  /*14620*/  SYNCS.PHASECHK.TRANS64.TRYWAIT P1, [R3+URZ+0x22840], R2 ;  /* 0x02284002030075a7 */ /* 0x000e24000802017f */
[----:B------:R-:W-:-:S04]  /*14630*/  ISETP.NE.AND P2, PT, R19, 0x2, PT ;  /* 0x000000021300780c */ /* 0x000fc80003f45270 */
[----:B------:R-:W-:Y:S01]  /*14640*/  SEL R0, RZ, 0x1, P2 ;  /* 0x00000001ff007807 */ /* 0x000fe20001000000 */
[----:B0-----:R-:W-:Y:S08]  /*14650*/  @!P1 BRA `(.L_x_1171) ;  /* 0x0000002000e49947 */ /* 0x001ff00003800000 */
.L_x_1249:
[----:B------:R-:W-:Y:S02]  /*14660*/  SEL R19, R19, RZ, P2 ;  /* 0x000000ff13137207 */ /* 0x000fe40001000000 */
[----:B------:R-:W-:Y:S01]  /*14670*/  LOP3.LUT R0, R23, R0, RZ, 0x3c, !PT ;  /* 0x0000000017007212 */ /* 0x000fe200078e3cff */
[----:B------:R-:W-:Y:S06]  /*14680*/  @!P0 BRA `(.L_x_1172) ;  /* 0x0000000000048947 */ /* 0x000fec0003800000 */
[----:B------:R-:W-:Y:S01]  /*14690*/  BPT.TRAP 0x1 ;  /* 0x000000040000795c */ /* 0x000fe20000300000 */
.L_x_1172:
[----:B------:R-:W-:Y:S01]  /*146a0*/  IMAD R19, R19, 0x8, R5 ;  /* 0x0000000813137824 */ /* 0x000fe200078e0205 */
[----:B------:R-:W-:-:S04]  /*146b0*/  SHF.L.U32 R0, R0, 0x1f, RZ ;  /* 0x0000001f00007819 */ /* 0x000fc800000006ff */
[----:B------:R-:W2:Y:S02]  /*146c0*/  SYNCS.PHASECHK.TRANS64.TRYWAIT P1, [R19+URZ+0x22840], R0 ;  /* 0x02284000130075a7 */ /* 0x000ea4000802017f */
[----:B--2---:R-:W-:Y:S05]  /*146d0*/  @!P1 BRA `(.L_x_1173) ;  /* 0x0000002000d89947 */ /* 0x004fea0003800000 */
.L_x_1250:
[----:B------:R-:W-:Y:S05]  /*146e0*/  @!P0 BRA `(.L_x_1174) ;  /* 0x0000000000048947 */ /* 0x000fea0003800000 */
[----:B------:R-:W-:Y:S01]  /*146f0*/  BPT.TRAP 0x1 ;  /* 0x000000040000795c */ /* 0x000fe20000300000 */
.L_x_1174:
[----:B------:R-:W3:Y:S02]  /*14700*/  SYNCS.PHASECHK.TRANS64.TRYWAIT P1, [R3+URZ+0x22860], R2 ;  /* 0x02286002030075a7 */ /* 0x000ee4000802017f */
[----:B---3--:R-:W-:Y:S05]  /*14710*/  @!P1 BRA `(.L_x_1175) ;  /* 0x0000002000dc9947 */ /* 0x008fea0003800000 */
.L_x_1251:
[----:B------:R-:W-:Y:S05]  /*14720*/  @!P0 BRA `(.L_x_1176) ;  /* 0x0000000000048947 */ /* 0x000fea0003800000 */
[----:B------:R-:W-:Y:S01]  /*14730*/  BPT.TRAP 0x1 ;  /* 0x000000040000795c */ /* 0x000fe20000300000 */
.L_x_1176:
[----:B------:R-:W4:Y:S02]  /*14740*/  SYNCS.PHASECHK.TRANS64.TRYWAIT P1, [R19+URZ+0x22860], R0 ;  /* 0x02286000130075a7 */ /* 0x000f24000802017f */
[----:B----4-:R-:W-:Y:S05]  /*14750*/  @!P1 BRA `(.L_x_1177) ;  /* 0x0000002000e09947 */ /* 0x010fea0003800000 */
.L_x_1252:
[----:B------:R-:W-:Y:S05]  /*14760*/  @!P0 BRA `(.L_x_1178) ;  /* 0x0000000000048947 */ /* 0x000fea0003800000 */
[----:B------:R-:W-:Y:S01]  /*14770*/  BPT.TRAP 0x1 ;  /* 0x000000040000795c */ /* 0x000fe20000300000 */
.L_x_1178:
[----:B------:R-:W5:Y:S02]  /*14780*/  SYNCS.PHASECHK.TRANS64.TRYWAIT P1, [R3+URZ+0x22880], R2 ;  /* 0x02288002030075a7 */ /* 0x000f64000802017f */
[----:B-----5:R-:W-:Y:S05]  /*14790*/  @!P1 BRA `(.L_x_1179) ;  /* 0x0000002000e49947 */ /* 0x020fea0003800000 */
.L_x_1253:
[----:B------:R-:W-:Y:S05]  /*147a0*/  @!P0 BRA `(.L_x_1180) ;  /* 0x0000000000048947 */ /* 0x000fea0003800000 */
[----:B------:R-:W-:Y:S01]  /*147b0*/  BPT.TRAP 0x1 ;  /* 0x000000040000795c */ /* 0x000fe20000300000 */
.L_x_1180:
[----:B------:R0:W0:Y:S02]  /*147c0*/  SYNCS.PHASECHK.TRANS64.TRYWAIT P0, [R19+URZ+0x22880], R0 ;  /* 0x02288000130075a7 */ /* 0x000024000800017f */
[----:B0-----:R-:W-:Y:S05]  /*147d0*/  @!P0 NANOSLEEP.SYNCS 0x989680 ;  /* 0x009896800000895d */ /* 0x001fea0003900000 */
[----:B------:R-:W0:Y:S02]  /*147e0*/  @!P0 SYNCS.PHASECHK.TRANS64 P0, [R19+URZ+0x22880], R0 ;  /* 0x02288000130085a7 */ /* 0x000e24000800007f */
[----:B0-----:R-:W-:Y:S05]  /*147f0*/  @!P0 BRA `(.L_x_1180) ;  /* 0xfffffffc00f08947 */ /* 0x001fea000383ffff */
.L_x_1168:
[----:B------:R-:W-:Y:S05]  /*14800*/  BSYNC B0 ;  /* 0x0000000000007941 */ /* 0x000fea0003800000 */
.L_x_1167:
[----:B------:R-:W-:Y:S05]  /*14810*/  EXIT ;  /* 0x000000000000794d */ /* 0x000fea0003800000 */
.L_x_997:
[----:B0-----:R-:W-:-:S04]  /*14820*/  IMAD.U32 R3, RZ, RZ, UR38 ;  /* 0x00000026ff037e24 */ /* 0x001fc8000f8e00ff */
[----:B------:R0:W1:Y:S03]  /*14830*/  SYNCS.PHASECHK.TRANS64.TRYWAIT P1, [R3+URZ+0x22800], R0 ;  /* 0x02280000030075a7 */ /* 0x000066000802017f */
[----:B-1----:R-:W-:Y:S05]  /*14840*/  @!P1 NANOSLEEP.SYNCS 0x989680 ;  /* 0x009896800000995d */ /* 0x002fea0003900000 */
[----:B------:R-:W1:Y:S02]  /*14850*/  @!P1 SYNCS.PHASECHK.TRANS64 P1, [R3+URZ+0x22800], R0 ;  /* 0x02280000030095a7 */ /* 0x000e64000802007f */
[----:B-1----:R-:W-:Y:S05]  /*14860*/  @!P1 BRA `(.L_x_997) ;  /* 0xfffffffc00ec9947 */ /* 0x002fea000383ffff */
[----:B------:R-:W-:Y:S05]  /*14870*/  BRA `(.L_x_1181) ;  /* 0xfffffed000f07947 */ /* 0x000fea000383ffff */
.L_x_1001:
[----:B-1----:R1:W2:Y:S02]  /*14880*/  SYNCS.PHASECHK.TRANS64.TRYWAIT P1, [R3+URZ+0x22830], R0 ;  /* 0x02283000030075a7 */ /* 0x0022a4000802017f */
[----:B--2---:R-:W-:Y:S05]  /*14890*/  @!P1 NANOSLEEP.SYNCS 0x989680 ;  /* 0x009896800000995d */ /* 0x004fea0003900000 */
[----:B------:R-:W2:Y:S02]  /*148a0*/  @!P1 SYNCS.PHASECHK.TRANS64 P1, [R3+URZ+0x22830], R0 ;  /* 0x02283000030095a7 */ /* 0x000ea4000802007f */
[----:B--2---:R-:W-:Y:S05]  /*148b0*/  @!P1 BRA `(.L_x_1001) ;  /* 0xfffffffc00f09947 */ /* 0x004fea000383ffff */
[----:B------:R-:W-:Y:S05]  /*148c0*/  BRA `(.L_x_1000) ;  /* 0xfffffed4000c7947 */ /* 0x000fea000383ffff */
.L_x_1018:
[----:B-1----:R-:W-:-:S04]  /*148d0*/  IMAD.U32 R5, RZ, RZ, UR6 ;  /* 0x00000006ff057e24 */ /* 0x002fc8000f8e00ff */
[----:B------:R1:W2:Y:S03]  /*148e0*/  SYNCS.PHASECHK.TRANS64.TRYWAIT P1, [R5+URZ+0x22830], R4 ;  /* 0x02283004050075a7 */ /* 0x0002a6000802017f */
[----:B--2---:R-:W-:Y:S05]  /*148f0*/  @!P1 NANOSLEEP.SYNCS 0x989680 ;  /* 0x009896800000995d */ /* 0x004fea0003900000 */
[----:B------:R-:W2:Y:S02]  /*14900*/  @!P1 SYNCS.PHASECHK.TRANS64 P1, [R5+URZ+0x22830], R4 ;  /* 0x02283004050095a7 */ /* 0x000ea4000802007f */
[----:B--2---:R-:W-:Y:S05]  /*14910*/  @!P1 BRA `(.L_x_1018) ;  /* 0xfffffffc00ec9947 */ /* 0x004fea000383ffff */
[----:B------:R-:W-:Y:S05]  /*14920*/  BRA `(.L_x_1015) ;  /* 0xffffff0400a47947 */ /* 0x000fea000383ffff */
.L_x_1022:
[----:B-1----:R-:W-:-:S04]  /*14930*/  IMAD.U32 R5, RZ, RZ, UR6 ;  /* 0x00000006ff057e24 */ /* 0x002fc8000f8e00ff */
[----:B------:R1:W2:Y:S03]  /*14940*/  SYNCS.PHASECHK.TRANS64.TRYWAIT P1, [R5+URZ+0x22850], R4 ;  /* 0x02285004050075a7 */ /* 0x0002a6000802017f */
[----:B--2---:R-:W-:Y:S05]  /*14950*/  @!P1 NANOSLEEP.SYNCS 0x989680 ;  /* 0x009896800000995d */ /* 0x004fea0003900000 */
[----:B------:R-:W2:Y:S02]  /*14960*/  @!P1 SYNCS.PHASECHK.TRANS64 P1, [R5+URZ+0x22850], R4 ;  /* 0x02285004050095a7 */ /* 0x000ea4000802007f */
[----:B--2---:R-:W-:Y:S05]  /*14970*/  @!P1 BRA `(.L_x_1022) ;  /* 0xfffffffc00ec9947 */ /* 0x004fea000383ffff */
[----:B------:R-:W-:Y:S05]  /*14980*/  BRA `(.L_x_1019) ;  /* 0xffffff0800507947 */ /* 0x000fea000383ffff */
.L_x_1041:
[----:B-1----:R-:W-:-:S04]  /*14990*/  IMAD.U32 R7, RZ, RZ, UR6 ;  /* 0x00000006ff077e24 */ /* 0x002fc8000f8e00ff */
[----:B------:R1:W2:Y:S03]  /*149a0*/  SYNCS.PHASECHK.TRANS64.TRYWAIT P1, [R7+URZ+0x22830], R4 ;  /* 0x02283004070075a7 */ /* 0x0002a6000802017f */
[----:B--2---:R-:W-:Y:S05]  /*149b0*/  @!P1 NANOSLEEP.SYNCS 0x989680 ;  /* 0x009896800000995d */ /* 0x004fea0003900000 */
[----:B------:R-:W2:Y:S02]  /*149c0*/  @!P1 SYNCS.PHASECHK.TRANS64 P1, [R7+URZ+0x22830], R4 ;  /* 0x02283004070095a7 */ /* 0x000ea4000802007f */
[----:B--2---:R-:W-:Y:S05]  /*149d0*/  @!P1 BRA `(.L_x_1041) ;  /* 0xfffffffc00ec9947 */ /* 0x004fea000383ffff */
[----:B------:R-:W-:Y:S05]  /*149e0*/  BRA `(.L_x_1038) ;  /* 0xffffff3400f87947 */ /* 0x000fea000383ffff */
.L_x_1045:
[----:B-1----:R-:W-:-:S04]  /*149f0*/  IMAD.U32 R7, RZ, RZ, UR6 ;  /* 0x00000006ff077e24 */ /* 0x002fc8000f8e00ff */
[----:B------:R1:W2:Y:S03]  /*14a00*/  SYNCS.PHASECHK.TRANS64.TRYWAIT P1, [R7+URZ+0x22850], R4 ;  /* 0x02285004070075a7 */ /* 0x0002a6000802017f */
[----:B--2---:R-:W-:Y:S05]  /*14a10*/  @!P1 NANOSLEEP.SYNCS 0x989680 ;  /* 0x009896800000995d */ /* 0x004fea0003900000 */
[----:B------:R-:W2:Y:S02]  /*14a20*/  @!P1 SYNCS.PHASECHK.TRANS64 P1, [R7+URZ+0x22850], R4 ;  /* 0x02285004070095a7 */ /* 0x000ea4000802007f */
[----:B--2---:R-:W-:Y:S05]  /*14a30*/  @!P1 BRA `(.L_x_1045) ;  /* 0xfffffffc00ec9947 */ /* 0x004fea000383ffff */
[----:B------:R-:W-:Y:S05]  /*14a40*/  BRA `(.L_x_1042) ;  /* 0xffffff3800a47947 */ /* 0x000fea000383ffff */
.L_x_1053:
[----:B-1----:R-:W-:-:S04]  /*14a50*/  IMAD.U32 R7, RZ, RZ, UR6 ;  /* 0x00000006ff077e24 */ /* 0x002fc8000f8e00ff */
[----:B------:R1:W2:Y:S03]  /*14a60*/  SYNCS.PHASECHK.TRANS64.TRYWAIT P1, [R7+URZ+0x22830], R4 ;  /* 0x02283004070075a7 */ /* 0x0002a6000802017f */
[----:B--2---:R-:W-:Y:S05]  /*14a70*/  @!P1 NANOSLEEP.SYNCS 0x989680 ;  /* 0x009896800000995d */ /* 0x004fea0003900000 */
[----:B------:R-:W2:Y:S02]  /*14a80*/  @!P1 SYNCS.PHASECHK.TRANS64 P1, [R7+URZ+0x22830], R4 ;  /* 0x02283004070095a7 */ /* 0x000ea4000802007f */
[----:B--2---:R-:W-:Y:S05]  /*14a90*/  @!P1 BRA `(.L_x_1053) ;  /* 0xfffffffc00ec9947 */ /* 0x004fea000383ffff */
[----:B------:R-:W-:Y:S05]  /*14aa0*/  BRA `(.L_x_1050) ;  /* 0xffffff5400807947 */ /* 0x000fea000383ffff */
.L_x_1057:
[----:B-1----:R-:W-:-:S04]  /*14ab0*/  IMAD.U32 R7, RZ, RZ, UR6 ;  /* 0x00000006ff077e24 */ /* 0x002fc8000f8e00ff */
[----:B------:R1:W2:Y:S03]  /*14ac0*/  SYNCS.PHASECHK.TRANS64.TRYWAIT P1, [R7+URZ+0x22850], R4 ;  /* 0x02285004070075a7 */ /* 0x0002a6000802017f */
[----:B--2---:R-:W-:Y:S05]  /*14ad0*/  @!P1 NANOSLEEP.SYNCS 0x989680 ;  /* 0x009896800000995d */ /* 0x004fea0003900000 */
[----:B------:R-:W2:Y:S02]  /*14ae0*/  @!P1 SYNCS.PHASECHK.TRANS64 P1, [R7+URZ+0x22850], R4 ;  /* 0x02285004070095a7 */ /* 0x000ea4000802007f */
[----:B--2---:R-:W-:Y:S05]  /*14af0*/  @!P1 BRA `(.L_x_1057) ;  /* 0xfffffffc00ec9947 */ /* 0x004fea000383ffff */
[----:B------:R-:W-:Y:S05]  /*14b00*/  BRA `(.L_x_1054) ;  /* 0xffffff5800207947 */ /* 0x000fea000383ffff */
.L_x_1072:
[----:B-1----:R-:W-:-:S04]  /*14b10*/  IMAD.U32 R6, RZ, RZ, UR5 ;  /* 0x00000005ff067e24 */ /* 0x002fc8000f8e00ff */
[----:B------:R1:W2:Y:S03]  /*14b20*/  SYNCS.PHASECHK.TRANS64.TRYWAIT P1, [R6+URZ+0x22850], R5 ;  /* 0x02285005060075a7 */ /* 0x0002a6000802017f */
[----:B--2---:R-:W-:Y:S05]  /*14b30*/  @!P1 NANOSLEEP.SYNCS 0x989680 ;  /* 0x009896800000995d */ /* 0x004fea0003900000 */
[----:B------:R-:W2:Y:S02]  /*14b40*/  @!P1 SYNCS.PHASECHK.TRANS64 P1, [R6+URZ+0x22850], R5 ;  /* 0x02285005060095a7 */ /* 0x000ea4000802007f */
[----:B--2---:R-:W-:Y:S05]  /*14b50*/  @!P1 BRA `(.L_x_1072) ;  /* 0xfffffffc00ec9947 */ /* 0x004fea000383ffff */
[----:B------:R-:W-:Y:S05]  /*14b60*/  BRA `(.L_x_1071) ;  /* 0xffffff8400007947 */ /* 0x000fea000383ffff */
.L_x_1112:
[----:B------:R-:W2:Y:S01]  /*14b70*/  S2R R18, SR_TID.X ;  /* 0x0000000000127919 */ /* 0x000ea20000002100 */
[----:B------:R-:W-:Y:S02]  /*14b80*/  IMAD.MOV.U32 R12, RZ, RZ, RZ ;  /* 0x000000ffff0c7224 */ /* 0x000fe400078e00ff */
[----:B------:R-:W-:Y:S02]  /*14b90*/  IMAD.MOV.U32 R11, RZ, RZ, 0x1f ;  /* 0x0000001fff0b7424 */ /* 0x000fe400078e00ff */
[----:B------:R-:W-:Y:S01]  /*14ba0*/  IMAD.MOV.U32 R15, RZ, RZ, -0x1 ;  /* 0xffffffffff0f7424 */ /* 0x000fe200078e00ff */
[----:B--2---:R-:W-:-:S04]  /*14bb0*/  SHF.R.U32.HI R18, RZ, 0x5, R18 ;  /* 0x00000005ff127819 */ /* 0x004fc80000011612 */
[----:B------:R-:W-:-:S05]  /*14bc0*/  LOP3.LUT R18, R18, 0x3, RZ, 0xc0, !PT ;  /* 0x0000000312127812 */ /* 0x000fca00078ec0ff */
[----:B------:R-:W-:-:S07]  /*14bd0*/  IMAD.MOV.U32 R13, RZ, RZ, R18 ;  /* 0x000000ffff0d7224 */ /* 0x000fce00078e0012 */
[----:B01---5:R-:W-:Y:S05]  /*14be0*/  WARPSYNC.COLLECTIVE R15, `(.L_x_1182) ;  /* 0x000000000f087348 */ /* 0x023fea0003c00000 */
[----:B------:R2:W3:Y:S02]  /*14bf0*/  SHFL.IDX P6, R14, R13, R12, R11 ;  /* 0x0000000c0d0e7389 */ /* 0x0004e400000c000b */
[----:B0123-5:R-:W-:Y:S01]  /*14c00*/  ENDCOLLECTIVE ;  /* 0x000000000000791b */ /* 0x02ffe20003800000 */
.L_x_1182:
[----:B------:R-:W-:Y:S05]  /*14c10*/  BRA `(.L_x_1183) ;  /* 0xffffffc400847947 */ /* 0x000fea000383ffff */
.L_x_1115:
[----:B0-----:R0:W1:Y:S02]  /*14c20*/  SYNCS.PHASECHK.TRANS64.TRYWAIT P0, [R0+URZ+0x22880], R21 ;  /* 0x02288015000075a7 */ /* 0x001064000800017f */
[----:B-1----:R-:W-:Y:S05]  /*14c30*/  @!P0 NANOSLEEP.SYNCS 0x989680 ;  /* 0x009896800000895d */ /* 0x002fea0003900000 */
[----:B------:R-:W1:Y:S02]  /*14c40*/  @!P0 SYNCS.PHASECHK.TRANS64 P0, [R0+URZ+0x22880], R21 ;  /* 0x02288015000085a7 */ /* 0x000e64000800007f */
[----:B-1----:R-:W-:Y:S05]  /*14c50*/  @!P0 BRA `(.L_x_1115) ;  /* 0xfffffffc00f08947 */ /* 0x002fea000383ffff */
[----:B------:R-:W-:Y:S05]  /*14c60*/  BRA `(.L_x_1184) ;  /* 0xffffffc800287947 */ /* 0x000fea000383ffff */
.L_x_1116:
        /* <DEDUP_REMOVED lines=8> */
.L_x_1186:
[----:B------:R-:W-:Y:S05]  /*14cf0*/  BSYNC B0 ;  /* 0x0000000000007941 */ /* 0x000fea0003800000 */
.L_x_1185:
[----:B------:R-:W-:Y:S01]  /*14d00*/  IMAD.MOV.U32 R13, RZ, RZ, R10 ;  /* 0x000000ffff0d7224 */ /* 0x000fe200078e000a */
[----:B------:R-:W-:Y:S01]  /*14d10*/  LOP3.LUT P2, RZ, R16, 0x2, RZ, 0xc0, !PT ;  /* 0x0000000210ff7812 */ /* 0x000fe2000784c0ff */
[----:B------:R-:W-:Y:S01]  /*14d20*/  IMAD.MOV.U32 R12, RZ, RZ, RZ ;  /* 0x000000ffff0c7224 */ /* 0x000fe200078e00ff */
[----:B------:R-:W-:Y:S01]  /*14d30*/  IADD3 R6, R17, R6, R29 ;  /* 0x0000000611067210 */ /* 0x000fe20007ffe01d */
[----:B------:R-:W-:Y:S01]  /*14d40*/  IMAD.MOV.U32 R11, RZ, RZ, 0x1c1f ;  /* 0x00001c1fff0b7424 */ /* 0x000fe200078e00ff */
[C---:B------:R-:W-:Y:S01]  /*14d50*/  ISETP.GE.AND P3, PT, R8.reuse, 0x21, PT ;  /* 0x000000210800780c */ /* 0x040fe20003f66270 */
[----:B------:R-:W-:Y:S01]  /*14d60*/  IMAD.MOV.U32 R15, RZ, RZ, -0x1 ;  /* 0xffffffffff0f7424 */ /* 0x000fe200078e00ff */
[----:B------:R-:W-:Y:S01]  /*14d70*/  ISETP.GE.AND P5, PT, R8, 0x61, PT ;  /* 0x000000610800780c */ /* 0x000fe20003fa6270 */
[----:B------:R-:W-:Y:S02]  /*14d80*/  IMAD.MOV.U32 R3, RZ, RZ, R14 ;  /* 0x000000ffff037224 */ /* 0x000fe400078e000e */
[----:B------:R-:W-:-:S10]  /*14d90*/  IMAD.IADD R7, R30, 0x1, R6 ;  /* 0x000000011e077824 */ /* 0x000fd400078e0206 */
[----:B------:R-:W-:Y:S05]  /*14da0*/  WARPSYNC.COLLECTIVE R15, `(.L_x_1187) ;  /* 0x000000000f087348 */ /* 0x000fea0003c00000 */
[----:B------:R0:W1:Y:S02]  /*14db0*/  SHFL.IDX P6, R14, R13, R12, R11 ;  /* 0x0000000c0d0e7389 */ /* 0x00006400000c000b */
[----:B01----:R-:W-:Y:S01]  /*14dc0*/  ENDCOLLECTIVE ;  /* 0x000000000000791b */ /* 0x003fe20003800000 */
.L_x_1187:
[----:B------:R-:W-:Y:S02]  /*14dd0*/  IMAD.MOV.U32 R13, RZ, RZ, R9 ;  /* 0x000000ffff0d7224 */ /* 0x000fe400078e0009 */
[----:B------:R-:W-:Y:S02]  /*14de0*/  IMAD.MOV.U32 R12, RZ, RZ, 0x1 ;  /* 0x00000001ff0c7424 */ /* 0x000fe400078e00ff */
[----:B------:R-:W-:-:S07]  /*14df0*/  IMAD.MOV.U32 R2, RZ, RZ, R14 ;  /* 0x000000ffff027224 */ /* 0x000fce00078e000e */
[----:B------:R-:W-:Y:S05]  /*14e00*/  WARPSYNC.COLLECTIVE R15, `(.L_x_1188) ;  /* 0x000000000f087348 */ /* 0x000fea0003c00000 */
[----:B------:R0:W1:Y:S02]  /*14e10*/  SHFL.IDX P6, R14, R13, R12, R11 ;  /* 0x0000000c0d0e7389 */ /* 0x00006400000c000b */
[----:B01----:R-:W-:Y:S01]  /*14e20*/  ENDCOLLECTIVE ;  /* 0x000000000000791b */ /* 0x003fe20003800000 */
.L_x_1188:
        /* <DEDUP_REMOVED lines=14> */
.L_x_1189:
[----:B------:R-:W-:Y:S02]  /*14f10*/  IMAD.MOV.U32 R13, RZ, RZ, R9 ;  /* 0x000000ffff0d7224 */ /* 0x000fe400078e0009 */
[----:B------:R-:W-:Y:S02]  /*14f20*/  IMAD.MOV.U32 R12, RZ, RZ, 0x2 ;  /* 0x00000002ff0c7424 */ /* 0x000fe400078e00ff */
[----:B------:R-:W-:-:S07]  /*14f30*/  IMAD.MOV.U32 R2, RZ, RZ, R14 ;  /* 0x000000ffff027224 */ /* 0x000fce00078e000e */
[----:B------:R-:W-:Y:S05]  /*14f40*/  WARPSYNC.COLLECTIVE R15, `(.L_x_1190) ;  /* 0x000000000f087348 */ /* 0x000fea0003c00000 */
[----:B------:R0:W1:Y:S02]  /*14f50*/  SHFL.IDX P6, R14, R13, R12, R11 ;  /* 0x0000000c0d0e7389 */ /* 0x00006400000c000b */
[----:B01----:R-:W-:Y:S01]  /*14f60*/  ENDCOLLECTIVE ;  /* 0x000000000000791b */ /* 0x003fe20003800000 */
.L_x_1190:
        /* <DEDUP_REMOVED lines=14> */
.L_x_1191:
[----:B------:R-:W-:Y:S02]  /*15050*/  IMAD.MOV.U32 R13, RZ, RZ, R9 ;  /* 0x000000ffff0d7224 */ /* 0x000fe400078e0009 */
[----:B------:R-:W-:Y:S02]  /*15060*/  IMAD.MOV.U32 R12, RZ, RZ, 0x3 ;  /* 0x00000003ff0c7424 */ /* 0x000fe400078e00ff */
[----:B------:R-:W-:-:S07]  /*15070*/  IMAD.MOV.U32 R2, RZ, RZ, R14 ;  /* 0x000000ffff027224 */ /* 0x000fce00078e000e */
[----:B------:R-:W-:Y:S05]  /*15080*/  WARPSYNC.COLLECTIVE R15, `(.L_x_1192) ;  /* 0x000000000f087348 */ /* 0x000fea0003c00000 */
[----:B------:R0:W1:Y:S02]  /*15090*/  SHFL.IDX P6, R14, R13, R12, R11 ;  /* 0x0000000c0d0e7389 */ /* 0x00006400000c000b */
[----:B01----:R-:W-:Y:S01]  /*150a0*/  ENDCOLLECTIVE ;  /* 0x000000000000791b */ /* 0x003fe20003800000 */
.L_x_1192:
        /* <DEDUP_REMOVED lines=14> */
.L_x_1193:
[----:B------:R-:W-:Y:S01]  /*15190*/  @!PT LDS RZ, [RZ] ;  /* 0x00000000fffff984 */ /* 0x000fe20000000800 */
[----:B------:R-:W-:Y:S01]  /*151a0*/  @!PT LDS RZ, [RZ] ;  /* 0x00000000fffff984 */ /* 0x000fe20000000800 */
[----:B------:R-:W-:Y:S01]  /*151b0*/  @!PT LDS RZ, [RZ] ;  /* 0x00000000fffff984 */ /* 0x000fe20000000800 */
[----:B------:R0:W-:Y:S02]  /*151c0*/  LDGSTS.E.BYPASS.LTC128B.128 [R7+0xa400], desc[UR48][R2.64+0x40], !P0 ;  /* 0x0a40004002077fae */ /* 0x0001e4000c101d70 */
[----:B0-----:R-:W-:Y:S01]  /*151d0*/  IMAD.MOV.U32 R2, RZ, RZ, R14 ;  /* 0x000000ffff027224 */ /* 0x001fe200078e000e */
[----:B------:R-:W-:Y:S06]  /*151e0*/  BRA `(.L_x_1194) ;  /* 0xffffffc400bc7947 */ /* 0x000fec000383ffff */
.L_x_1121:
[----:B---3--:R3:W4:Y:S02]  /*151f0*/  SYNCS.PHASECHK.TRANS64.TRYWAIT P0, [R0+URZ+0x22840], R21 ;  /* 0x02284015000075a7 */ /* 0x008724000800017f */
[----:B----4-:R-:W-:Y:S05]  /*15200*/  @!P0 NANOSLEEP.SYNCS 0x989680 ;  /* 0x009896800000895d */ /* 0x010fea0003900000 */
[----:B------:R-:W4:Y:S02]  /*15210*/  @!P0 SYNCS.PHASECHK.TRANS64 P0, [R0+URZ+0x22840], R21 ;  /* 0x02284015000085a7 */ /* 0x000f24000800007f */
[----:B----4-:R-:W-:Y:S05]  /*15220*/  @!P0 BRA `(.L_x_1121) ;  /* 0xfffffffc00f08947 */ /* 0x010fea000383ffff */
[----:B------:R-:W-:Y:S05]  /*15230*/  BRA `(.L_x_1195) ;  /* 0xffffffc8001c7947 */ /* 0x000fea000383ffff */
.L_x_1122:
        /* <DEDUP_REMOVED lines=8> */
.L_x_1197:
[----:B------:R-:W-:Y:S05]  /*152c0*/  BSYNC B0 ;  /* 0x0000000000007941 */ /* 0x000fea0003800000 */
.L_x_1196:
[----:B------:R-:W-:Y:S01]  /*152d0*/  IMAD.MOV.U32 R13, RZ, RZ, R4 ;  /* 0x000000ffff0d7224 */ /* 0x000fe200078e0004 */
[----:B------:R-:W-:Y:S01]  /*152e0*/  LOP3.LUT R16, R16, 0xf7ffffff, RZ, 0xc0, !PT ;  /* 0xf7ffffff10107812 */ /* 0x000fe200078ec0ff */
[----:B------:R-:W-:Y:S02]  /*152f0*/  IMAD.MOV.U32 R12, RZ, RZ, RZ ;  /* 0x000000ffff0c7224 */ /* 0x000fe400078e00ff */
[----:B------:R-:W-:Y:S01]  /*15300*/  IMAD.MOV.U32 R11, RZ, RZ, 0x1c1f ;  /* 0x00001c1fff0b7424 */ /* 0x000fe200078e00ff */
[----:B------:R-:W-:Y:S01]  /*15310*/  @P5 LOP3.LUT R16, R16, 0x8000000, RZ, 0xfc, !PT ;  /* 0x0800000010105812 */ /* 0x000fe200078efcff */
[----:B------:R-:W-:Y:S02]  /*15320*/  IMAD.MOV.U32 R15, RZ, RZ, -0x1 ;  /* 0xffffffffff0f7424 */ /* 0x000fe400078e00ff */
[----:B------:R-:W-:Y:S01]  /*15330*/  IMAD.MOV.U32 R2, RZ, RZ, R14 ;  /* 0x000000ffff027224 */ /* 0x000fe200078e000e */
[----:B------:R-:W-:Y:S01]  /*15340*/  LOP3.LUT P5, RZ, R16, 0x8, RZ, 0xc0, !PT ;  /* 0x0000000810ff7812 */ /* 0x000fe200078ac0ff */
[----:B------:R-:W-:-:S12]  /*15350*/  @P4 IMAD.IADD R7, R17, 0x1, R6 ;  /* 0x0000000111074824 */ /* 0x000fd800078e0206 */
[----:B------:R-:W-:Y:S05]  /*15360*/  WARPSYNC.COLLECTIVE R15, `(.L_x_1198) ;  /* 0x000000000f087348 */ /* 0x000fea0003c00000 */
[----:B------:R0:W1:Y:S02]  /*15370*/  SHFL.IDX P6, R14, R13, R12, R11 ;  /* 0x0000000c0d0e7389 */ /* 0x00006400000c000b */
[----:B01----:R-:W-:Y:S01]  /*15380*/  ENDCOLLECTIVE ;  /* 0x000000000000791b */ /* 0x003fe20003800000 */
.L_x_1198:
[----:B------:R-:W-:Y:S02]  /*15390*/  @P3 IMAD.IADD R9, R17, 0x1, R6 ;  /* 0x0000000111093824 */ /* 0x000fe400078e0206 */
[----:B------:R-:W-:Y:S02]  /*153a0*/  IMAD.MOV.U32 R13, RZ, RZ, R5 ;  /* 0x000000ffff0d7224 */ /* 0x000fe400078e0005 */
[----:B------:R-:W-:Y:S01]  /*153b0*/  IMAD.MOV.U32 R12, RZ, RZ, 0x1 ;  /* 0x00000001ff0c7424 */ /* 0x000fe200078e00ff */
[----:B------:R-:W-:Y:S02]  /*153c0*/  LOP3.LUT P6, RZ, R16, 0x10, RZ, 0xc0, !PT ;  /* 0x0000001010ff7812 */ /* 0x000fe400078cc0ff */
[----:B------:R-:W-:-:S05]  /*153d0*/  @P4 IADD3 R14, P0, R32, R14, RZ ;  /* 0x0000000e200e4210 */ /* 0x000fca0007f1e0ff */
[----:B------:R-:W-:Y:S02]  /*153e0*/  @P4 IMAD.X R3, RZ, RZ, R2, P0 ;  /* 0x000000ffff034224 */ /* 0x000fe400000e0602 */
[----:B------:R-:W-:-:S05]  /*153f0*/  @P4 IMAD.MOV.U32 R2, RZ, RZ, R14 ;  /* 0x000000ffff024224 */ /* 0x000fca00078e000e */
[----:B------:R-:W-:Y:S01]  /*15400*/  @!PT LDS RZ, [RZ] ;  /* 0x00000000fffff984 */ /* 0x000fe20000000800 */
[----:B------:R-:W-:Y:S01]  /*15410*/  @!PT LDS RZ, [RZ] ;  /* 0x00000000fffff984 */ /* 0x000fe20000000800 */
[----:B------:R-:W-:Y:S01]  /*15420*/  @!PT LDS RZ, [RZ] ;  /* 0x00000000fffff984 */ /* 0x000fe20000000800 */
[----:B------:R0:W-:Y:S02]  /*15430*/  @P4 LDGSTS.E.BYPASS.LTC128B.128 [R7+0x16400], desc[UR48][R2.64], !P6 ;  /* 0x1640000002074fae */ /* 0x0001e4000f101d70 */
[----:B0-----:R-:W-:Y:S05]  /*15440*/  WARPSYNC.COLLECTIVE R15, `(.L_x_1199) ;  /* 0x000000000f087348 */ /* 0x001fea0003c00000 */
[----:B------:R1:W2:Y:S02]  /*15450*/  SHFL.IDX P6, R14, R13, R12, R11 ;  /* 0x0000000c0d0e7389 */ /* 0x0002a400000c000b */
[----:B012---:R-:W-:Y:S01]  /*15460*/  ENDCOLLECTIVE ;  /* 0x000000000000791b */ /* 0x007fe20003800000 */
.L_x_1199:
        /* <DEDUP_REMOVED lines=12> */
.L_x_1200:
[----:B------:R-:W-:Y:S02]  /*15530*/  IMAD.MOV.U32 R13, RZ, RZ, R5 ;  /* 0x000000ffff0d7224 */ /* 0x000fe400078e0005 */
[----:B------:R-:W-:Y:S01]  /*15540*/  IMAD.MOV.U32 R12, RZ, RZ, 0x2 ;  /* 0x00000002ff0c7424 */ /* 0x000fe200078e00ff */
[----:B------:R-:W-:-:S05]  /*15550*/  @P3 IADD3 R14, P0, R32, R14, RZ ;  /* 0x0000000e200e3210 */ /* 0x000fca0007f1e0ff */
[----:B------:R-:W-:Y:S02]  /*15560*/  @P3 IMAD.X R21, RZ, RZ, R2, P0 ;  /* 0x000000ffff153224 */ /* 0x000fe400000e0602 */
[----:B------:R-:W-:-:S07]  /*15570*/  @P3 IMAD.MOV.U32 R2, RZ, RZ, R14 ;  /* 0x000000ffff023224 */ /* 0x000fce00078e000e */
[----:B------:R-:W-:Y:S05]  /*15580*/  WARPSYNC.COLLECTIVE R15, `(.L_x_1201) ;  /* 0x000000000f087348 */ /* 0x000fea0003c00000 */
[----:B------:R0:W1:Y:S02]  /*15590*/  SHFL.IDX P6, R14, R13, R12, R11 ;  /* 0x0000000c0d0e7389 */ /* 0x00006400000c000b */
[----:B01----:R-:W-:Y:S01]  /*155a0*/  ENDCOLLECTIVE ;  /* 0x000000000000791b */ /* 0x003fe20003800000 */
.L_x_1201:
[----:B------:R-:W-:-:S05]  /*155b0*/  @P3 IMAD.MOV.U32 R3, RZ, RZ, R21 ;  /* 0x000000ffff033224 */ /* 0x000fca00078e0015 */
[----:B------:R-:W-:Y:S01]  /*155c0*/  @!PT LDS RZ, [RZ] ;  /* 0x00000000fffff984 */ /* 0x000fe20000000800 */
[----:B------:R-:W-:Y:S01]  /*155d0*/  @!PT LDS RZ, [RZ] ;  /* 0x00000000fffff984 */ /* 0x000fe20000000800 */
[----:B------:R-:W-:Y:S01]  /*155e0*/  @!PT LDS RZ, [RZ] ;  /* 0x00000000fffff984 */ /* 0x000fe20000000800 */
[----:B------:R-:W-:Y:S04]  /*155f0*/  @P3 LDGSTS.E.BYPASS.LTC128B.128 [R9+0x16c00], desc[UR48][R2.64], !P4 ;  /* 0x16c0000002093fae */ /* 0x000fe8000e101d70 */
[----:B------:R-:W-:Y:S01]  /*15600*/  @P3 LDGSTS.E.BYPASS.LTC128B.128 [R9+0x18c00], desc[UR48][R2.64+0x40], !P5 ;  /* 0x18c0004002093fae */ /* 0x000fe2000e901d70 */
[----:B------:R-:W-:-:S03]  /*15610*/  IMAD.MOV.U32 R13, RZ, RZ, R4 ;  /* 0x000000ffff0d7224 */ /* 0x000fc600078e0004 */
[----:B------:R0:W-:Y:S02]  /*15620*/  @P3 LDGSTS.E.BYPASS.LTC128B.128 [R9+0x1ac00], desc[UR48][R2.64+0x80], !P1 ;  /* 0x1ac0008002093fae */ /* 0x0001e4000c901d70 */
[----:B0-----:R-:W-:-:S07]  /*15630*/  IMAD.MOV.U32 R2, RZ, RZ, R14 ;  /* 0x000000ffff027224 */ /* 0x001fce00078e000e */
[----:B------:R-:W-:Y:S05]  /*15640*/  WARPSYNC.COLLECTIVE R15, `(.L_x_1202) ;  /* 0x000000000f087348 */ /* 0x000fea0003c00000 */
[----:B------:R0:W1:Y:S02]  /*15650*/  SHFL.IDX P6, R14, R13, R12, R11 ;  /* 0x0000000c0d0e7389 */ /* 0x00006400000c000b */
[----:B01----:R-:W-:Y:S01]  /*15660*/  ENDCOLLECTIVE ;  /* 0x000000000000791b */ /* 0x003fe20003800000 */
.L_x_1202:
        /* <DEDUP_REMOVED lines=8> */
.L_x_1203:
[----:B------:R-:W-:-:S05]  /*156f0*/  @P2 IMAD.MOV.U32 R3, RZ, RZ, R21 ;  /* 0x000000ffff032224 */ /* 0x000fca00078e0015 */
[----:B------:R-:W-:Y:S01]  /*15700*/  @!PT LDS RZ, [RZ] ;  /* 0x00000000fffff984 */ /* 0x000fe20000000800 */
[----:B------:R-:W-:Y:S01]  /*15710*/  @!PT LDS RZ, [RZ] ;  /* 0x00000000fffff984 */ /* 0x000fe20000000800 */
[----:B------:R-:W-:Y:S01]  /*15720*/  @!PT LDS RZ, [RZ] ;  /* 0x00000000fffff984 */ /* 0x000fe20000000800 */
[----:B------:R0:W-:Y:S04]  /*15730*/  @P2 LDGSTS.E.BYPASS.LTC128B.128 [R7+0x17400], desc[UR48][R2.64], !P4 ;  /* 0x1740000002072fae */ /* 0x0001e8000e101d70 */
[----:B------:R0:W-:Y:S01]  /*15740*/  @P2 LDGSTS.E.BYPASS.LTC128B.128 [R7+0x19400], desc[UR48][R2.64+0x40], !P5 ;  /* 0x1940004002072fae */ /* 0x0001e2000e901d70 */
[----:B------:R-:W-:Y:S01]  /*15750*/  LOP3.LUT P5, RZ, R16, 0x8000000, RZ, 0xc0, !PT ;  /* 0x0800000010ff7812 */ /* 0x000fe200078ac0ff */
[----:B------:R-:W-:Y:S02]  /*15760*/  IMAD.MOV.U32 R13, RZ, RZ, R4 ;  /* 0x000000ffff0d7224 */ /* 0x000fe400078e0004 */
[----:B------:R0:W-:Y:S01]  /*15770*/  @P2 LDGSTS.E.BYPASS.LTC128B.128 [R7+0x1b400], desc[UR48][R2.64+0x80], !P1 ;  /* 0x1b40008002072fae */ /* 0x0001e2000c901d70 */
[----:B------:R-:W-:-:S09]  /*15780*/  IMAD.MOV.U32 R5, RZ, RZ, R14 ;  /* 0x000000ffff057224 */ /* 0x000fd200078e000e */
[----:B0-----:R-:W-:Y:S05]  /*15790*/  WARPSYNC.COLLECTIVE R15, `(.L_x_1204) ;  /* 0x000000000f087348 */ /* 0x001fea0003c00000 */
[----:B------:R1:W2:Y:S02]  /*157a0*/  SHFL.IDX P6, R14, R13, R12, R11 ;  /* 0x0000000c0d0e7389 */ /* 0x0002a400000c000b */
[----:B012---:R-:W-:Y:S01]  /*157b0*/  ENDCOLLECTIVE ;  /* 0x000000000000791b */ /* 0x007fe20003800000 */
.L_x_1204:
[----:B------:R-:W-:Y:S05]  /*157c0*/  BRA `(.L_x_1205) ;  /* 0xffffffc400987947 */ /* 0x000fea000383ffff */
.L_x_1127:
[----:B------:R-:W-:Y:S02]  /*157d0*/  IMAD.MOV.U32 R13, RZ, RZ, R4 ;  /* 0x000000ffff0d7224 */ /* 0x000fe400078e0004 */
[----:B------:R-:W-:Y:S02]  /*157e0*/  IMAD.MOV.U32 R12, RZ, RZ, RZ ;  /* 0x000000ffff0c7224 */ /* 0x000fe400078e00ff */
[----:B------:R-:W-:Y:S02]  /*157f0*/  IMAD.MOV.U32 R11, RZ, RZ, 0x1c1f ;  /* 0x00001c1fff0b7424 */ /* 0x000fe400078e00ff */
[----:B------:R-:W-:Y:S02]  /*15800*/  IMAD.MOV.U32 R15, RZ, RZ, -0x1 ;  /* 0xffffffffff0f7424 */ /* 0x000fe400078e00ff */
[----:B------:R-:W-:-:S07]  /*15810*/  VIADD R5, R10, UR42 ;  /* 0x0000002a0a057c36 */ /* 0x000fce0008000000 */
[----:B-----5:R-:W-:Y:S05]  /*15820*/  WARPSYNC.COLLECTIVE R15, `(.L_x_1206) ;  /* 0x000000000f087348 */ /* 0x020fea0003c00000 */
[----:B------:R0:W1:Y:S02]  /*15830*/  SHFL.IDX P6, R14, R13, R12, R11 ;  /* 0x0000000c0d0e7389 */ /* 0x00006400000c000b */
[----:B01---5:R-:W-:Y:S01]  /*15840*/  ENDCOLLECTIVE ;  /* 0x000000000000791b */ /* 0x023fe20003800000 */
.L_x_1206:
[C---:B------:R-:W-:Y:S01]  /*15850*/  VIADD R6, R5.reuse, 0x20 ;  /* 0x0000002005067836 */ /* 0x040fe20000000000 */
[----:B------:R-:W-:Y:S01]  /*15860*/  ISETP.GE.AND P0, PT, R5, UR40, PT ;  /* 0x0000002805007c0c */ /* 0x000fe2000bf06270 */
[----:B------:R-:W-:Y:S02]  /*15870*/  IMAD.MOV.U32 R13, RZ, RZ, R0 ;  /* 0x000000ffff0d7224 */ /* 0x000fe400078e0000 */
[----:B------:R-:W-:-:S10]  /*15880*/  IMAD.MOV.U32 R2, RZ, RZ, R14 ;  /* 0x000000ffff027224 */ /* 0x000fd400078e000e */
[----:B------:R-:W-:Y:S05]  /*15890*/  WARPSYNC.COLLECTIVE R15, `(.L_x_1207) ;  /* 0x000000000f087348 */ /* 0x000fea0003c00000 */
[----:B------:R0:W1:Y:S02]  /*158a0*/  SHFL.IDX P6, R14, R13, R12, R11 ;  /* 0x0000000c0d0e7389 */ /* 0x00006400000c000b */
[----:B01----:R-:W-:Y:S01]  /*158b0*/  ENDCOLLECTIVE ;  /* 0x000000000000791b */ /* 0x003fe20003800000 */
.L_x_1207:
        /* <DEDUP_REMOVED lines=8> */
.L_x_1208:
[----:B------:R-:W-:Y:S01]  /*15940*/  @!PT LDS RZ, [RZ] ;  /* 0x00000000fffff984 */ /* 0x000fe20000000800 */
[----:B------:R-:W-:Y:S01]  /*15950*/  @!PT LDS RZ, [RZ] ;  /* 0x00000000fffff984 */ /* 0x000fe20000000800 */
[----:B------:R-:W-:Y:S01]  /*15960*/  @!PT LDS RZ, [RZ] ;  /* 0x00000000fffff984 */ /* 0x000fe20000000800 */
[----:B------:R-:W-:Y:S04]  /*15970*/  @!P0 LDGSTS.E.BYPASS.LTC128B.128 [R8+0x10400], desc[UR48][R2.64], !P3 ;  /* 0x1040000002088fae */ /* 0x000fe8000d901d70 */
[----:B------:R-:W-:Y:S04]  /*15980*/  @!P0 LDGSTS.E.BYPASS.LTC128B.128 [R8+0x12400], desc[UR48][R2.64+0x40], !P4 ;  /* 0x1240004002088fae */ /* 0x000fe8000e101d70 */
[----:B------:R0:W-:Y:S01]  /*15990*/  @!P0 LDGSTS.E.BYPASS.LTC128B.128 [R8+0x14400], desc[UR48][R2.64+0x80], !P5 ;  /* 0x1440008002088fae */ /* 0x0001e2000e901d70 */
[----:B------:R-:W-:Y:S01]  /*159a0*/  ISETP.GE.AND P0, PT, R6, UR40, PT ;  /* 0x0000002806007c0c */ /* 0x000fe2000bf06270 */
[----:B------:R-:W-:-:S02]  /*159b0*/  IMAD.MOV.U32 R13, RZ, RZ, R0 ;  /* 0x000000ffff0d7224 */ /* 0x000fc400078e0000 */
[----:B------:R-:W-:Y:S02]  /*159c0*/  VIADD R6, R5, 0x40 ;  /* 0x0000004005067836 */ /* 0x000fe40000000000 */
[----:B0-----:R-:W-:-:S08]  /*159d0*/  IMAD.MOV.U32 R2, RZ, RZ, R14 ;  /* 0x000000ffff027224 */ /* 0x001fd000078e000e */
[----:B------:R-:W-:Y:S05]  /*159e0*/  WARPSYNC.COLLECTIVE R15, `(.L_x_1209) ;  /* 0x000000000f087348 */ /* 0x000fea0003c00000 */
[----:B------:R0:W1:Y:S02]  /*159f0*/  SHFL.IDX P6, R14, R13, R12, R11 ;  /* 0x0000000c0d0e7389 */ /* 0x00006400000c000b */
[----:B01----:R-:W-:Y:S01]  /*15a00*/  ENDCOLLECTIVE ;  /* 0x000000000000791b */ /* 0x003fe20003800000 */
.L_x_1209:
        /* <DEDUP_REMOVED lines=8> */
.L_x_1210:
        /* <DEDUP_REMOVED lines=8> */
[----:B------:R-:W-:Y:S01]  /*15b10*/  ISETP.GE.AND P0, PT, R6, UR40, PT ;  /* 0x0000002806007c0c */ /* 0x000fe2000bf06270 */
[----:B0-----:R-:W-:-:S12]  /*15b20*/  IMAD.MOV.U32 R2, RZ, RZ, R14 ;  /* 0x000000ffff027224 */ /* 0x001fd800078e000e */
[----:B------:R-:W-:Y:S05]  /*15b30*/  WARPSYNC.COLLECTIVE R15, `(.L_x_1211) ;  /* 0x000000000f087348 */ /* 0x000fea0003c00000 */
[----:B------:R0:W1:Y:S02]  /*15b40*/  SHFL.IDX P6, R14, R13, R12, R11 ;  /* 0x0000000c0d0e7389 */ /* 0x00006400000c000b */
[----:B01----:R-:W-:Y:S01]  /*15b50*/  ENDCOLLECTIVE ;  /* 0x000000000000791b */ /* 0x003fe20003800000 */
.L_x_1211:
        /* <DEDUP_REMOVED lines=8> */
.L_x_1212:
        /* <DEDUP_REMOVED lines=12> */
.L_x_1213:
[----:B------:R-:W-:Y:S05]  /*15ca0*/  BRA `(.L_x_1214) ;  /* 0xffffffc800847947 */ /* 0x000fea000383ffff */
.L_x_1130:
[----:B0-----:R0:W1:Y:S02]  /*15cb0*/  SYNCS.PHASECHK.TRANS64.TRYWAIT P0, [R17+URZ+0x22820], R0 ;  /* 0x02282000110075a7 */ /* 0x001064000800017f */
[----:B-1----:R-:W-:Y:S05]  /*15cc0*/  @!P0 NANOSLEEP.SYNCS 0x989680 ;  /* 0x009896800000895d */ /* 0x002fea0003900000 */
[----:B------:R-:W1:Y:S02]  /*15cd0*/  @!P0 SYNCS.PHASECHK.TRANS64 P0, [R17+URZ+0x22820], R0 ;  /* 0x02282000110085a7 */ /* 0x000e64000800007f */
[----:B-1----:R-:W-:Y:S05]  /*15ce0*/  @!P0 BRA `(.L_x_1130) ;  /* 0xfffffffc00f08947 */ /* 0x002fea000383ffff */
[----:B------:R-:W-:Y:S05]  /*15cf0*/  BRA `(.L_x_1215) ;  /* 0xffffffc800e87947 */ /* 0x000fea000383ffff */
.L_x_1134:
[----:B0-----:R0:W1:Y:S02]  /*15d00*/  SYNCS.PHASECHK.TRANS64.TRYWAIT P0, [R0+URZ+0x22880], R10 ;  /* 0x0228800a000075a7 */ /* 0x001064000800017f */
[----:B-1----:R-:W-:Y:S05]  /*15d10*/  @!P0 NANOSLEEP.SYNCS 0x989680 ;  /* 0x009896800000895d */ /* 0x002fea0003900000 */
[----:B------:R-:W1:Y:S02]  /*15d20*/  @!P0 SYNCS.PHASECHK.TRANS64 P0, [R0+URZ+0x22880], R10 ;  /* 0x0228800a000085a7 */ /* 0x000e64000800007f */
[----:B-1----:R-:W-:Y:S05]  /*15d30*/  @!P0 BRA `(.L_x_1134) ;  /* 0xfffffffc00f08947 */ /* 0x002fea000383ffff */
[----:B------:R-:W-:Y:S05]  /*15d40*/  BRA `(.L_x_1216) ;  /* 0xffffffcc00b47947 */ /* 0x000fea000383ffff */
.L_x_1135:
        /* <DEDUP_REMOVED lines=8> */
.L_x_1218:
[----:B------:R-:W-:Y:S05]  /*15dd0*/  BSYNC B0 ;  /* 0x0000000000007941 */ /* 0x000fea0003800000 */
.L_x_1217:
        /* <DEDUP_REMOVED lines=10> */
.L_x_1219:
[----:B------:R-:W-:Y:S02]  /*15e80*/  IMAD.MOV.U32 R13, RZ, RZ, R27 ;  /* 0x000000ffff0d7224 */ /* 0x000fe400078e001b */
[----:B------:R-:W-:Y:S02]  /*15e90*/  IMAD.MOV.U32 R12, RZ, RZ, 0x1 ;  /* 0x00000001ff0c7424 */ /* 0x000fe400078e00ff */
[----:B------:R-:W-:-:S07]  /*15ea0*/  IMAD.MOV.U32 R2, RZ, RZ, R14 ;  /* 0x000000ffff027224 */ /* 0x000fce00078e000e */
[----:B------:R-:W-:Y:S05]  /*15eb0*/  WARPSYNC.COLLECTIVE R15, `(.L_x_1220) ;  /* 0x000000000f087348 */ /* 0x000fea0003c00000 */
[----:B------:R0:W1:Y:S02]  /*15ec0*/  SHFL.IDX P6, R14, R13, R12, R11 ;  /* 0x0000000c0d0e7389 */ /* 0x00006400000c000b */
[----:B01----:R-:W-:Y:S01]  /*15ed0*/  ENDCOLLECTIVE ;  /* 0x000000000000791b */ /* 0x003fe20003800000 */
.L_x_1220:
        /* <DEDUP_REMOVED lines=12> */
.L_x_1221:
[----:B------:R-:W-:Y:S02]  /*15fa0*/  IMAD.MOV.U32 R13, RZ, RZ, R27 ;  /* 0x000000ffff0d7224 */ /* 0x000fe400078e001b */
[----:B------:R-:W-:Y:S02]  /*15fb0*/  IMAD.MOV.U32 R12, RZ, RZ, 0x2 ;  /* 0x00000002ff0c7424 */ /* 0x000fe400078e00ff */
[----:B------:R-:W-:-:S07]  /*15fc0*/  IMAD.MOV.U32 R2, RZ, RZ, R14 ;  /* 0x000000ffff027224 */ /* 0x000fce00078e000e */
[----:B------:R-:W-:Y:S05]  /*15fd0*/  WARPSYNC.COLLECTIVE R15, `(.L_x_1222) ;  /* 0x000000000f087348 */ /* 0x000fea0003c00000 */
[----:B------:R0:W1:Y:S02]  /*15fe0*/  SHFL.IDX P6, R14, R13, R12, R11 ;  /* 0x0000000c0d0e7389 */ /* 0x00006400000c000b */
[----:B01----:R-:W-:Y:S01]  /*15ff0*/  ENDCOLLECTIVE ;  /* 0x000000000000791b */ /* 0x003fe20003800000 */
.L_x_1222:
        /* <DEDUP_REMOVED lines=12> */
.L_x_1223:
[----:B------:R-:W-:Y:S02]  /*160c0*/  IMAD.MOV.U32 R13, RZ, RZ, R27 ;  /* 0x000000ffff0d7224 */ /* 0x000fe400078e001b */
[----:B------:R-:W-:Y:S02]  /*160d0*/  IMAD.MOV.U32 R12, RZ, RZ, 0x3 ;  /* 0x00000003ff0c7424 */ /* 0x000fe400078e00ff */
[----:B------:R-:W-:-:S07]  /*160e0*/  IMAD.MOV.U32 R2, RZ, RZ, R14 ;  /* 0x000000ffff027224 */ /* 0x000fce00078e000e */
[----:B------:R-:W-:Y:S05]  /*160f0*/  WARPSYNC.COLLECTIVE R15, `(.L_x_1224) ;  /* 0x000000000f087348 */ /* 0x000fea0003c00000 */
[----:B------:R0:W1:Y:S02]  /*16100*/  SHFL.IDX P6, R14, R13, R12, R11 ;  /* 0x0000000c0d0e7389 */ /* 0x00006400000c000b */
[----:B01----:R-:W-:Y:S01]  /*16110*/  ENDCOLLECTIVE ;  /* 0x000000000000791b */ /* 0x003fe20003800000 */
.L_x_1224:
        /* <DEDUP_REMOVED lines=12> */
.L_x_1225:
[----:B------:R-:W-:Y:S01]  /*161e0*/  IMAD.MOV.U32 R2, RZ, RZ, R14 ;  /* 0x000000ffff027224 */ /* 0x000fe200078e000e */
[----:B------:R-:W-:Y:S06]  /*161f0*/  BRA `(.L_x_1226) ;  /* 0xffffffcc00407947 */ /* 0x000fec000383ffff */
.L_x_1140:
[----:B---3--:R3:W4:Y:S02]  /*16200*/  SYNCS.PHASECHK.TRANS64.TRYWAIT P0, [R0+URZ+0x22840], R10 ;  /* 0x0228400a000075a7 */ /* 0x008724000800017f */
[----:B----4-:R-:W-:Y:S05]  /*16210*/  @!P0 NANOSLEEP.SYNCS 0x989680 ;  /* 0x009896800000895d */ /* 0x010fea0003900000 */
[----:B------:R-:W4:Y:S02]  /*16220*/  @!P0 SYNCS.PHASECHK.TRANS64 P0, [R0+URZ+0x22840], R10 ;  /* 0x0228400a000085a7 */ /* 0x000f24000800007f */
[----:B----4-:R-:W-:Y:S05]  /*16230*/  @!P0 BRA `(.L_x_1140) ;  /* 0xfffffffc00f08947 */ /* 0x010fea000383ffff */
[----:B------:R-:W-:Y:S05]  /*16240*/  BRA `(.L_x_1227) ;  /* 0xffffffcc00947947 */ /* 0x000fea000383ffff */
.L_x_1141:
        /* <DEDUP_REMOVED lines=8> */
.L_x_1229:
[----:B------:R-:W-:Y:S05]  /*162d0*/  BSYNC B0 ;  /* 0x0000000000007941 */ /* 0x000fea0003800000 */
.L_x_1228:
        /* <DEDUP_REMOVED lines=9> */
.L_x_1230:
[----:B------:R-:W-:Y:S02]  /*16370*/  IMAD.MOV.U32 R13, RZ, RZ, R8 ;  /* 0x000000ffff0d7224 */ /* 0x000fe400078e0008 */
[----:B------:R-:W-:Y:S02]  /*16380*/  IMAD.MOV.U32 R12, RZ, RZ, 0x1 ;  /* 0x00000001ff0c7424 */ /* 0x000fe400078e00ff */
[----:B------:R-:W-:-:S07]  /*16390*/  IMAD.MOV.U32 R2, RZ, RZ, R14 ;  /* 0x000000ffff027224 */ /* 0x000fce00078e000e */
[----:B------:R-:W-:Y:S05]  /*163a0*/  WARPSYNC.COLLECTIVE R15, `(.L_x_1231) ;  /* 0x000000000f087348 */ /* 0x000fea0003c00000 */
[----:B------:R0:W1:Y:S02]  /*163b0*/  SHFL.IDX P6, R14, R13, R12, R11 ;  /* 0x0000000c0d0e7389 */ /* 0x00006400000c000b */
[----:B01----:R-:W-:Y:S01]  /*163c0*/  ENDCOLLECTIVE ;  /* 0x000000000000791b */ /* 0x003fe20003800000 */
.L_x_1231:
        /* <DEDUP_REMOVED lines=13> */
.L_x_1232:
[----:B------:R-:W-:Y:S02]  /*164a0*/  IMAD.MOV.U32 R13, RZ, RZ, R8 ;  /* 0x000000ffff0d7224 */ /* 0x000fe400078e0008 */
[----:B------:R-:W-:Y:S02]  /*164b0*/  IMAD.MOV.U32 R12, RZ, RZ, 0x2 ;  /* 0x00000002ff0c7424 */ /* 0x000fe400078e00ff */
[----:B------:R-:W-:-:S07]  /*164c0*/  IMAD.MOV.U32 R2, RZ, RZ, R14 ;  /* 0x000000ffff027224 */ /* 0x000fce00078e000e */
[----:B------:R-:W-:Y:S05]  /*164d0*/  WARPSYNC.COLLECTIVE R15, `(.L_x_1233) ;  /* 0x000000000f087348 */ /* 0x000fea0003c00000 */
[----:B------:R0:W1:Y:S02]  /*164e0*/  SHFL.IDX P6, R14, R13, R12, R11 ;  /* 0x0000000c0d0e7389 */ /* 0x00006400000c000b */
[----:B01----:R-:W-:Y:S01]  /*164f0*/  ENDCOLLECTIVE ;  /* 0x000000000000791b */ /* 0x003fe20003800000 */
.L_x_1233:
        /* <DEDUP_REMOVED lines=13> */
.L_x_1234:
[----:B------:R-:W-:Y:S02]  /*165d0*/  IMAD.MOV.U32 R13, RZ, RZ, R8 ;  /* 0x000000ffff0d7224 */ /* 0x000fe400078e0008 */
[----:B------:R-:W-:Y:S02]  /*165e0*/  IMAD.MOV.U32 R12, RZ, RZ, 0x3 ;  /* 0x00000003ff0c7424 */ /* 0x000fe400078e00ff */
[----:B------:R-:W-:-:S07]  /*165f0*/  IMAD.MOV.U32 R2, RZ, RZ, R14 ;  /* 0x000000ffff027224 */ /* 0x000fce00078e000e */
[----:B------:R-:W-:Y:S05]  /*16600*/  WARPSYNC.COLLECTIVE R15, `(.L_x_1235) ;  /* 0x000000000f087348 */ /* 0x000fea0003c00000 */
[----:B------:R0:W1:Y:S02]  /*16610*/  SHFL.IDX P6, R14, R13, R12, R11 ;  /* 0x0000000c0d0e7389 */ /* 0x00006400000c000b */
[----:B01----:R-:W-:Y:S01]  /*16620*/  ENDCOLLECTIVE ;  /* 0x000000000000791b */ /* 0x003fe20003800000 */
.L_x_1235:
        /* <DEDUP_REMOVED lines=13> */
.L_x_1236:
[----:B------:R-:W-:Y:S05]  /*16700*/  BRA `(.L_x_1237) ;  /* 0xffffffcc00247947 */ /* 0x000fea000383ffff */
.L_x_1146:
[----:B0-----:R0:W2:Y:S02]  /*16710*/  SYNCS.PHASECHK.TRANS64.TRYWAIT P1, [R0+URZ+0x22870], R3 ;  /* 0x02287003000075a7 */ /* 0x0010a4000802017f */
[----:B--2---:R-:W-:Y:S05]  /*16720*/  @!P1 NANOSLEEP.SYNCS 0x989680 ;  /* 0x009896800000995d */ /* 0x004fea0003900000 */
[----:B------:R-:W2:Y:S02]  /*16730*/  @!P1 SYNCS.PHASECHK.TRANS64 P1, [R0+URZ+0x22870], R3 ;  /* 0x02287003000095a7 */ /* 0x000ea4000802007f */
[----:B--2---:R-:W-:Y:S05]  /*16740*/  @!P1 BRA `(.L_x_1146) ;  /* 0xfffffffc00f09947 */ /* 0x004fea000383ffff */
[----:B------:R-:W-:Y:S05]  /*16750*/  BRA `(.L_x_1238) ;  /* 0xffffffcc00907947 */ /* 0x000fea000383ffff */
.L_x_1148:
[----:B0-----:R0:W1:Y:S02]  /*16760*/  SYNCS.PHASECHK.TRANS64.TRYWAIT P1, [R0+URZ+0x22860], R3 ;  /* 0x02286003000075a7 */ /* 0x001064000802017f */
[----:B-1----:R-:W-:Y:S05]  /*16770*/  @!P1 NANOSLEEP.SYNCS 0x989680 ;  /* 0x009896800000995d */ /* 0x002fea0003900000 */
[----:B------:R-:W1:Y:S02]  /*16780*/  @!P1 SYNCS.PHASECHK.TRANS64 P1, [R0+URZ+0x22860], R3 ;  /* 0x02286003000095a7 */ /* 0x000e64000802007f */
[----:B-1----:R-:W-:Y:S05]  /*16790*/  @!P1 BRA `(.L_x_1148) ;  /* 0xfffffffc00f09947 */ /* 0x002fea000383ffff */
[----:B------:R-:W-:Y:S05]  /*167a0*/  BRA `(.L_x_1239) ;  /* 0xffffffcc00a07947 */ /* 0x000fea000383ffff */
.L_x_1156:
[----:B-1----:R1:W2:Y:S02]  /*167b0*/  SYNCS.PHASECHK.TRANS64.TRYWAIT P0, [R18+URZ+0x22870], R3 ;  /* 0x02287003120075a7 */ /* 0x0022a4000800017f */
[----:B--2---:R-:W-:Y:S05]  /*167c0*/  @!P0 NANOSLEEP.SYNCS 0x989680 ;  /* 0x009896800000895d */ /* 0x004fea0003900000 */
[----:B------:R-:W2:Y:S02]  /*167d0*/  @!P0 SYNCS.PHASECHK.TRANS64 P0, [R18+URZ+0x22870], R3 ;  /* 0x02287003120085a7 */ /* 0x000ea4000800007f */
[----:B--2---:R-:W-:Y:S05]  /*167e0*/  @!P0 BRA `(.L_x_1156) ;  /* 0xfffffffc00f08947 */ /* 0x004fea000383ffff */
[----:B------:R-:W-:Y:S05]  /*167f0*/  BRA `(.L_x_1240) ;  /* 0xffffffd400387947 */ /* 0x000fea000383ffff */
.L_x_1158:
[----:B0-----:R0:W1:Y:S02]  /*16800*/  SYNCS.PHASECHK.TRANS64.TRYWAIT P0, [R18+URZ+0x22860], R3 ;  /* 0x02286003120075a7 */ /* 0x001064000800017f */
[----:B-1----:R-:W-:Y:S05]  /*16810*/  @!P0 NANOSLEEP.SYNCS 0x989680 ;  /* 0x009896800000895d */ /* 0x002fea0003900000 */
[----:B------:R-:W1:Y:S02]  /*16820*/  @!P0 SYNCS.PHASECHK.TRANS64 P0, [R18+URZ+0x22860], R3 ;  /* 0x02286003120085a7 */ /* 0x000e64000800007f */
[----:B-1----:R-:W-:Y:S05]  /*16830*/  @!P0 BRA `(.L_x_1158) ;  /* 0xfffffffc00f08947 */ /* 0x002fea000383ffff */
[----:B------:R-:W-:Y:S05]  /*16840*/  BRA `(.L_x_1241) ;  /* 0xffffffd400447947 */ /* 0x000fea000383ffff */
.L_x_1165:
[----:B0-----:R0:W2:Y:S02]  /*16850*/  SYNCS.PHASECHK.TRANS64.TRYWAIT P0, [R5+URZ+0x22820], R0 ;  /* 0x02282000050075a7 */ /* 0x0010a4000800017f */
[----:B--2---:R-:W-:Y:S05]  /*16860*/  @!P0 NANOSLEEP.SYNCS 0x989680 ;  /* 0x009896800000895d */ /* 0x004fea0003900000 */
[----:B------:R-:W2:Y:S02]  /*16870*/  @!P0 SYNCS.PHASECHK.TRANS64 P0, [R5+URZ+0x22820], R0 ;  /* 0x02282000050085a7 */ /* 0x000ea4000800007f */
[----:B--2---:R-:W-:Y:S05]  /*16880*/  @!P0 BRA `(.L_x_1165) ;  /* 0xfffffffc00f08947 */ /* 0x004fea000383ffff */
[----:B------:R-:W-:Y:S05]  /*16890*/  BRA `(.L_x_1242) ;  /* 0xffffffdc00087947 */ /* 0x000fea000383ffff */
.L_x_1166:
[----:B------:R-:W2:Y:S01]  /*168a0*/  S2R R2, SR_TID.X ;  /* 0x0000000000027919 */ /* 0x000ea20000002100 */
[----:B------:R-:W-:Y:S01]  /*168b0*/  BSSY B0, `(.L_x_1243) ;  /* 0x000000a000007945 */ /* 0x000fe20003800000 */
[----:B------:R-:W-:Y:S02]  /*168c0*/  IMAD.MOV.U32 R12, RZ, RZ, RZ ;  /* 0x000000ffff0c7224 */ /* 0x000fe400078e00ff */
[----:B------:R-:W-:Y:S02]  /*168d0*/  IMAD.MOV.U32 R11, RZ, RZ, 0x1f ;  /* 0x0000001fff0b7424 */ /* 0x000fe400078e00ff */
[----:B------:R-:W-:Y:S01]  /*168e0*/  IMAD.MOV.U32 R15, RZ, RZ, -0x1 ;  /* 0xffffffffff0f7424 */ /* 0x000fe200078e00ff */
[----:B--2---:R-:W-:-:S04]  /*168f0*/  SHF.R.U32.HI R2, RZ, 0x5, R2 ;  /* 0x00000005ff027819 */ /* 0x004fc80000011602 */
[----:B------:R-:W-:-:S05]  /*16900*/  LOP3.LUT R2, R2, 0x3, RZ, 0xc0, !PT ;  /* 0x0000000302027812 */ /* 0x000fca00078ec0ff */
[----:B------:R-:W-:-:S07]  /*16910*/  IMAD.MOV.U32 R13, RZ, RZ, R2 ;  /* 0x000000ffff0d7224 */ /* 0x000fce00078e0002 */
[----:B01----:R-:W-:Y:S05]  /*16920*/  WARPSYNC.COLLECTIVE R15, `(.L_x_1244) ;  /* 0x000000000f087348 */ /* 0x003fea0003c00000 */
[----:B------:R2:W3:Y:S02]  /*16930*/  SHFL.IDX P6, R14, R13, R12, R11 ;  /* 0x0000000c0d0e7389 */ /* 0x0004e400000c000b */
[----:B0123--:R-:W-:Y:S01]  /*16940*/  ENDCOLLECTIVE ;  /* 0x000000000000791b */ /* 0x00ffe20003800000 */
.L_x_1244:
[----:B------:R-:W-:Y:S05]  /*16950*/  BSYNC B0 ;  /* 0x0000000000007941 */ /* 0x000fea0003800000 */
.L_x_1243:
[----:B------:R-:W-:Y:S05]  /*16960*/  BRA `(.L_x_1245) ;  /* 0xffffffd800f07947 */ /* 0x000fea000383ffff */
.L_x_1169:
[----:B------:R-:W-:Y:S01]  /*16970*/  BSSY B1, `(.L_x_1246) ;  /* 0x0000006000017945 */ /* 0x000fe20003800000 */
[----:B------:R-:W-:-:S07]  /*16980*/  IMAD.MOV.U32 R15, RZ, RZ, -0x1 ;  /* 0xffffffffff0f7424 */ /* 0x000fce00078e00ff */
[----:B01----:R-:W-:Y:S05]  /*16990*/  WARPSYNC.COLLECTIVE R15, `(.L_x_1247) ;  /* 0x000000000f0c7348 */ /* 0x003fea0003c00000 */
[----:B------:R-:W-:Y:S02]  /*169a0*/  ELECT P6, UR62, PT ;  /* 0x00000000003e782f */ /* 0x000fe400038c0000 */
[----:B------:R-:W-:Y:S01]  /*169b0*/  MOV R14, UR62 ;  /* 0x0000003e000e7c02 */ /* 0x000fe20008000f00 */
[----:B01----:R-:W-:Y:S10]  /*169c0*/  ENDCOLLECTIVE ;  /* 0x000000000000791b */ /* 0x003ff40003800000 */
.L_x_1247:
[----:B------:R-:W-:Y:S05]  /*169d0*/  BSYNC B1 ;  /* 0x0000000000017941 */ /* 0x000fea0003800000 */
.L_x_1246:
[----:B------:R-:W-:Y:S05]  /*169e0*/  BRA `(.L_x_1248) ;  /* 0xffffffd800e87947 */ /* 0x000fea000383ffff */
.L_x_1171:
[----:B0-----:R0:W2:Y:S02]  /*169f0*/  SYNCS.PHASECHK.TRANS64.TRYWAIT P1, [R3+URZ+0x22840], R2 ;  /* 0x02284002030075a7 */ /* 0x0010a4000802017f */
[----:B--2---:R-:W-:Y:S05]  /*16a00*/  @!P1 NANOSLEEP.SYNCS 0x989680 ;  /* 0x009896800000995d */ /* 0x004fea0003900000 */
[----:B------:R-:W2:Y:S02]  /*16a10*/  @!P1 SYNCS.PHASECHK.TRANS64 P1, [R3+URZ+0x22840], R2 ;  /* 0x02284002030095a7 */ /* 0x000ea4000802007f */
[----:B--2---:R-:W-:Y:S05]  /*16a20*/  @!P1 BRA `(.L_x_1171) ;  /* 0xfffffffc00f09947 */ /* 0x004fea000383ffff */
[----:B------:R-:W-:Y:S05]  /*16a30*/  BRA `(.L_x_1249) ;  /* 0xffffffdc00087947 */ /* 0x000fea000383ffff */
.L_x_1173:
[----:B--2---:R2:W3:Y:S02]  /*16a40*/  SYNCS.PHASECHK.TRANS64.TRYWAIT P1, [R19+URZ+0x22840], R0 ;  /* 0x02284000130075a7 */ /* 0x0044e4000802017f */
[----:B---3--:R-:W-:Y:S05]  /*16a50*/  @!P1 NANOSLEEP.SYNCS 0x989680 ;  /* 0x009896800000995d */ /* 0x008fea0003900000 */
[----:B------:R-:W3:Y:S02]  /*16a60*/  @!P1 SYNCS.PHASECHK.TRANS64 P1, [R19+URZ+0x22840], R0 ;  /* 0x02284000130095a7 */ /* 0x000ee4000802007f */
[----:B---3--:R-:W-:Y:S05]  /*16a70*/  @!P1 BRA `(.L_x_1173) ;  /* 0xfffffffc00f09947 */ /* 0x008fea000383ffff */
[----:B------:R-:W-:Y:S05]  /*16a80*/  BRA `(.L_x_1250) ;  /* 0xffffffdc00147947 */ /* 0x000fea000383ffff */
.L_x_1175:
[----:B---3--:R3:W4:Y:S02]  /*16a90*/  SYNCS.PHASECHK.TRANS64.TRYWAIT P1, [R3+URZ+0x22860], R2 ;  /* 0x02286002030075a7 */ /* 0x008724000802017f */
[----:B----4-:R-:W-:Y:S05]  /*16aa0*/  @!P1 NANOSLEEP.SYNCS 0x989680 ;  /* 0x009896800000995d */ /* 0x010fea0003900000 */
[----:B------:R-:W4:Y:S02]  /*16ab0*/  @!P1 SYNCS.PHASECHK.TRANS64 P1, [R3+URZ+0x22860], R2 ;  /* 0x02286002030095a7 */ /* 0x000f24000802007f */
[----:B----4-:R-:W-:Y:S05]  /*16ac0*/  @!P1 BRA `(.L_x_1175) ;  /* 0xfffffffc00f09947 */ /* 0x010fea000383ffff */
[----:B------:R-:W-:Y:S05]  /*16ad0*/  BRA `(.L_x_1251) ;  /* 0xffffffdc00107947 */ /* 0x000fea000383ffff */
.L_x_1177:
[----:B----4-:R4:W0:Y:S02]  /*16ae0*/  SYNCS.PHASECHK.TRANS64.TRYWAIT P1, [R19+URZ+0x22860], R0 ;  /* 0x02286000130075a7 */ /* 0x010824000802017f */
[----:B0-----:R-:W-:Y:S05]  /*16af0*/  @!P1 NANOSLEEP.SYNCS 0x989680 ;  /* 0x009896800000995d */ /* 0x001fea0003900000 */
[----:B------:R-:W0:Y:S02]  /*16b00*/  @!P1 SYNCS.PHASECHK.TRANS64 P1, [R19+URZ+0x22860], R0 ;  /* 0x02286000130095a7 */ /* 0x000e24000802007f */
[----:B0-----:R-:W-:Y:S05]  /*16b10*/  @!P1 BRA `(.L_x_1177) ;  /* 0xfffffffc00f09947 */ /* 0x001fea000383ffff */
[----:B------:R-:W-:Y:S05]  /*16b20*/  BRA `(.L_x_1252) ;  /* 0xffffffdc000c7947 */ /* 0x000fea000383ffff */
.L_x_1179:
[----:B------:R0:W0:Y:S02]  /*16b30*/  SYNCS.PHASECHK.TRANS64.TRYWAIT P1, [R3+URZ+0x22880], R2 ;  /* 0x02288002030075a7 */ /* 0x000024000802017f */
[----:B0-----:R-:W-:Y:S05]  /*16b40*/  @!P1 NANOSLEEP.SYNCS 0x989680 ;  /* 0x009896800000995d */ /* 0x001fea0003900000 */
[----:B------:R-:W0:Y:S02]  /*16b50*/  @!P1 SYNCS.PHASECHK.TRANS64 P1, [R3+URZ+0x22880], R2 ;  /* 0x02288002030095a7 */ /* 0x000e24000802007f */
[----:B0-----:R-:W-:Y:S05]  /*16b60*/  @!P1 BRA `(.L_x_1179) ;  /* 0xfffffffc00f09947 */ /* 0x001fea000383ffff */
[----:B------:R-:W-:Y:S05]  /*16b70*/  BRA `(.L_x_1253) ;  /* 0xffffffdc00087947 */ /* 0x000fea000383ffff */
.L_x_1254:
        /* <DEDUP_REMOVED lines=16> */
.L_x_3193:


//--------------------- .text._ZN7cutlass13device_kernelIN5flash11enable_sm90INS1_16FlashAttnFwdSm90INS1_25CollectiveMainloopFwdSm90ILi2EN4cute5tupleIJNS5_1CILi1EEES8_S8_EEENS6_IJNS7_ILi128EEESA_NS7_ILi192EEEEEELi128ENS_12float_e4m3_tEfNS_4arch4Sm90ELb0ELb1ELb0ELb1ELb1ELb0ELb0ELb1ELb1ELb1ELb0ELb0EEENS1_21CollectiveEpilogueFwdINS6_IJSA_SA_SA_EEES9_NS_10bfloat16_tESF_Li256ELb1ELb1ELb0ELb1EEENS1_36VarlenDynamicPersistentTileSchedulerILi128ELi128ELi256ELi128ELb0ELb1ELb1ELb1ELb0ELb1EEEEEEEEEvNT_6ParamsE --------------------------
	.section	.text._ZN7cutlass13device_kernelIN5flash11enable_sm90INS1_16FlashAttnFwdSm90INS1_25CollectiveMainloopFwdSm90ILi2EN4cute5tupleIJNS5_1CILi1EEES8_S8_EEENS6_IJNS7_ILi128EEESA_NS7_ILi192EEEEEELi128ENS_12float_e4m3_tEfNS_4arch4Sm90ELb0ELb1ELb0ELb1ELb1ELb0ELb0ELb1ELb1ELb1ELb0ELb0EEENS1_21CollectiveEpilogueFwdINS6_IJSA_SA_SA_EEES9_NS_10bfloat16_tESF_Li256ELb1ELb1ELb0ELb1EEENS1_36VarlenDynamicPersistentTileSchedulerILi128ELi128ELi256ELi128ELb0ELb1ELb1ELb1ELb0ELb1EEEEEEEEEvNT_6ParamsE,"ax",@progbits
	.align	128
.text._ZN7cutlass13device_kernelIN5flash11enable_sm90INS1_16FlashAttnFwdSm90INS1_25CollectiveMainloopFwdSm90ILi2EN4cute5tupleIJNS5_1CILi1EEES8_S8_EEENS6_IJNS7_ILi128EEESA_NS7_ILi192EEEEEELi128ENS_12float_e4m3_tEfNS_4arch4Sm90ELb0ELb1ELb0ELb1ELb1ELb0ELb0ELb1ELb1ELb1ELb0ELb0EEENS1_21CollectiveEpilogueFwdINS6_IJSA_SA_SA_EEES9_NS_10bfloat16_tESF_Li256ELb1ELb1ELb0ELb1EEENS1_36VarlenDynamicPersistentTileSchedulerILi128ELi128ELi256ELi128ELb0ELb1ELb1ELb1ELb0ELb1EEEEEEEEEvNT_6ParamsE:
        .type           _ZN7cutlass13device_kernelIN5flash11enable_sm90INS1_16FlashAttnFwdSm90INS1_25CollectiveMainloopFwdSm90ILi2EN4cute5tupleIJNS5_1CILi1EEES8_S8_EEENS6_IJNS7_ILi128EEESA_NS7_ILi192EEEEEELi128ENS_12float_e4m3_tEfNS_4arch4Sm90ELb0ELb1ELb0ELb1ELb1ELb0ELb0ELb1ELb1ELb1ELb0ELb0EEENS1_21CollectiveEpilogueFwdINS6_IJSA_SA_SA_EEES9_NS_10bfloat16_tESF_Li256ELb1ELb1ELb0ELb1EEENS1_36VarlenDynamicPersistentTileSchedulerILi128ELi128ELi256ELi128ELb0ELb1ELb1ELb1ELb0ELb1EEEEEEEEEvNT_6ParamsE,@function
        .size           _ZN7cutlass13device_kernelIN5flash11enable_sm90INS1_16FlashAttnFwdSm90INS1_25CollectiveMainloopFwdSm90ILi2EN4cute5tupleIJNS5_1CILi1EEES8_S8_EEENS6_IJNS7_ILi128EEESA_NS7_ILi192EEEEEELi128ENS_12float_e4m3_tEfNS_4arch4Sm90ELb0ELb1ELb0ELb1ELb1ELb0ELb0ELb1ELb1ELb1ELb0ELb0EEENS1_21CollectiveEpilogueFwdINS6_IJSA_SA_SA_EEES9_NS_10bfloat16_tESF_Li256ELb1ELb1ELb0ELb1EEENS1_36VarlenDynamicPersistentTileSchedulerILi128ELi128ELi256ELi128ELb0ELb1ELb1ELb1ELb0ELb1EEEEEEEEEvNT_6ParamsE,(.L_x_3194 - _ZN7cutlass13device_kernelIN5flash11enable_sm90INS1_16FlashAttnFwdSm90INS1_25CollectiveMainloopFwdSm90ILi2EN4cute5tupleIJNS5_1CILi1EEES8_S8_EEENS6_IJNS7_ILi128EEESA_NS7_ILi192EEEEEELi128ENS_12float_e4m3_tEfNS_4arch4Sm90ELb0ELb1ELb0ELb1ELb1ELb0ELb0ELb1ELb1ELb1ELb0ELb0EEENS1_21CollectiveEpilogueFwdINS6_IJSA_SA_SA_EEES9_NS_10bfloat16_tESF_Li256ELb1ELb1ELb0ELb1EEENS1_36VarlenDynamicPersistentTileSchedulerILi128ELi128ELi256ELi128ELb0ELb1ELb1ELb1ELb0ELb1EEEEEEEEEvNT_6ParamsE)
        .other          _ZN7cutlass13device_kernelIN5flash11enable_sm90INS1_16FlashAttnFwdSm90INS1_25CollectiveMainloopFwdSm90ILi2EN4cute5tupleIJNS5_1CILi1EEES8_S8_EEENS6_IJNS7_ILi128EEESA_NS7_ILi192EEEEEELi128ENS_12float_e4m3_tEfNS_4arch4Sm90ELb0ELb1ELb0ELb1ELb1ELb0ELb0ELb1ELb1ELb1ELb0ELb0EEENS1_21CollectiveEpilogueFwdINS6_IJSA_SA_SA_EEES9_NS_10bfloat16_tESF_Li256ELb1ELb1ELb0ELb1EEENS1_36VarlenDynamicPersistentTileSchedulerILi128ELi128ELi256ELi128ELb0ELb1ELb1ELb1ELb0ELb1EEEEEEEEEvNT_6ParamsE,@"STO_CUDA_ENTRY STV_DEFAULT"
_ZN7cutlass13device_kernelIN5flash11enable_sm90INS1_16FlashAttnFwdSm90INS1_25CollectiveMainloopFwdSm90ILi2EN4cute5tupleIJNS5_1CILi1EEES8_S8_EEENS6_IJNS7_ILi128EEESA_NS7_ILi192EEEEEELi128ENS_12float_e4m3_tEfNS_4arch4Sm90ELb0ELb1ELb0ELb1ELb1ELb0ELb0ELb1ELb1ELb1ELb0ELb0EEENS1_21CollectiveEpilogueFwdINS6_IJSA_SA_SA_EEES9_NS_10bfloat16_tESF_Li256ELb1ELb1ELb0ELb1EEENS1_36VarlenDynamicPersistentTileSchedulerILi128ELi128ELi256ELi128ELb0ELb1ELb1ELb1ELb0ELb1EEEEEEEEEvNT_6ParamsE:
        /* <DEDUP_REMOVED lines=45> */
.L_x_1255:
        /* <DEDUP_REMOVED lines=22> */
.L_x_1256:
        /* <DEDUP_REMOVED lines=18> */
.L_x_1257:
        /* <DEDUP_REMOVED lines=22> */
.L_x_1258:
        /* <DEDUP_REMOVED lines=24> */
.L_x_1259:
        /* <DEDUP_REMOVED lines=8> */
.L_x_1261:
        /* <DEDUP_REMOVED lines=27> */
[CC--:B------:R-:W-:Y:S01]  /*0a60*/  LEA.HI R2, R3.reuse, R184.reuse, RZ, 0x4 ;  /* 0x000000b803027211 */ /* 0x0c0fe200078f20ff */
[----:B------:R-:W-:Y:S01]  /*0a70*/  IMAD.SHL.U32 R4, R4, 0x20, RZ ;  /* 0x0000002004047824 */ /* 0x000fe200078e00ff */
[----:B------:R-:W-:Y:S01]  /*0a80*/  LEA.HI R11, R3, R184, RZ, 0x2 ;  /* 0x000000b8030b7211 */ /* 0x000fe200078f10ff */
[----:B------:R-:W-:Y:S01]  /*0a90*/  IMAD.IADD R177, R184, 0x1, -R177 ;  /* 0x00000001b8b17824 */ /* 0x000fe200078e0ab1 */
[----:B------:R-:W-:-:S02]  /*0aa0*/  LOP3.LUT R5, R2, 0x3fffff0, RZ, 0xc0, !PT ;  /* 0x03fffff002057812 */ /* 0x000fc400078ec0ff */
[----:B------:R-:W-:Y:S02]  /*0ab0*/  LOP3.LUT R4, R4, 0xfffffc00, RZ, 0xc0, !PT ;  /* 0xfffffc0004047812 */ /* 0x000fe400078ec0ff */
[----:B------:R-:W-:Y:S01]  /*0ac0*/  SHF.R.S32.HI R6, RZ, 0x1f, R177 ;  /* 0x0000001fff067819 */ /* 0x000fe200000114b1 */
[----:B------:R-:W-:Y:S01]  /*0ad0*/  IMAD.IADD R5, R184, 0x1, -R5 ;  /* 0x00000001b8057824 */ /* 0x000fe200078e0a05 */
[----:B------:R-:W-:Y:S02]  /*0ae0*/  LOP3.LUT R11, R11, 0xfffffffc, RZ, 0xc0, !PT ;  /* 0xfffffffc0b0b7812 */ /* 0x000fe400078ec0ff */
[----:B------:R-:W-:Y:S01]  /*0af0*/  LEA.HI R8, R6, R177, RZ, 0x2 ;  /* 0x000000b106087211 */ /* 0x000fe200078f10ff */
[----:B------:R-:W-:Y:S01]  /*0b00*/  IMAD R181, R5, 0x40, R4 ;  /* 0x0000004005b57824 */ /* 0x000fe200078e0204 */
[----:B------:R-:W-:Y:S01]  /*0b10*/  LEA.HI R3, R3, R184, RZ, 0x3 ;  /* 0x000000b803037211 */ /* 0x000fe200078f18ff */
[----:B------:R-:W-:Y:S01]  /*0b20*/  IMAD.IADD R11, R184, 0x1, -R11 ;  /* 0x00000001b80b7824 */ /* 0x000fe200078e0a0b */
[----:B------:R-:W-:-:S02]  /*0b30*/  SHF.R.S32.HI R9, RZ, 0x2, R8 ;  /* 0x00000002ff097819 */ /* 0x000fc40000011408 */
[----:B------:R-:W-:Y:S02]  /*0b40*/  SHF.R.S32.HI R10, RZ, 0x1f, R8 ;  /* 0x0000001fff0a7819 */ /* 0x000fe40000011408 */
[----:B------:R-:W-:Y:S02]  /*0b50*/  SHF.R.S32.HI R179, RZ, 0x7, R0 ;  /* 0x00000007ffb37819 */ /* 0x000fe40000011400 */
[----:B------:R-:W-:Y:S02]  /*0b60*/  LEA.HI R10, R10, R9, RZ, 0x3 ;  /* 0x000000090a0a7211 */ /* 0x000fe400078f18ff */
[----:B------:R-:W-:Y:S02]  /*0b70*/  LOP3.LUT R5, R3, 0xfffffff8, RZ, 0xc0, !PT ;  /* 0xfffffff803057812 */ /* 0x000fe400078ec0ff */
[----:B------:R-:W-:Y:S02]  /*0b80*/  SHF.R.S32.HI R7, RZ, 0x4, R2 ;  /* 0x00000004ff077819 */ /* 0x000fe40000011402 */
[----:B------:R-:W-:Y:S01]  /*0b90*/  LOP3.LUT R10, R10, 0xfffffff8, RZ, 0xc0, !PT ;  /* 0xfffffff80a0a7812 */ /* 0x000fe200078ec0ff */
[----:B------:R-:W-:Y:S01]  /*0ba0*/  IMAD.IADD R172, R184, 0x1, -R5 ;  /* 0x00000001b8ac7824 */ /* 0x000fe200078e0a05 */
[----:B------:R-:W-:-:S02]  /*0bb0*/  LEA.HI R6, R6, R177, RZ, 0x5 ;  /* 0x000000b106067211 */ /* 0x000fc400078f28ff */
[----:B------:R-:W-:Y:S01]  /*0bc0*/  LEA.HI R0, R0, R179, RZ, 0x1 ;  /* 0x000000b300007211 */ /* 0x000fe200078f08ff */
[----:B------:R-:W-:Y:S01]  /*0bd0*/  IMAD.IADD R9, R9, 0x1, -R10 ;  /* 0x0000000109097824 */ /* 0x000fe200078e0a0a */
[----:B------:R-:W-:Y:S01]  /*0be0*/  LEA.HI R2, R2, R7, RZ, 0x1 ;  /* 0x0000000702027211 */ /* 0x000fe200078f08ff */
[----:B------:R-:W-:Y:S01]  /*0bf0*/  IMAD.SHL.U32 R169, R172, 0x8, RZ ;  /* 0x00000008aca97824 */ /* 0x000fe200078e00ff */
[----:B------:R-:W-:Y:S02]  /*0c00*/  SHF.R.S32.HI R6, RZ, 0x5, R6 ;  /* 0x00000005ff067819 */ /* 0x000fe40000011406 */
[----:B------:R-:W-:Y:S01]  /*0c10*/  LEA.HI R4, R11, R11, RZ, 0x1 ;  /* 0x0000000b0b047211 */ /* 0x000fe200078f08ff */
[----:B------:R-:W-:Y:S01]  /*0c20*/  VIADD R171, R169, 0x40 ;  /* 0x00000040a9ab7836 */ /* 0x000fe20000000000 */
[----:B------:R-:W-:Y:S01]  /*0c30*/  LOP3.LUT R0, R0, 0x3fffffe, RZ, 0xc0, !PT ;  /* 0x03fffffe00007812 */ /* 0x000fe200078ec0ff */
[----:B------:R-:W-:Y:S01]  /*0c40*/  IMAD R9, R6, 0x10, R9 ;  /* 0x0000001006097824 */ /* 0x000fe200078e0209 */
[----:B------:R-:W-:-:S02]  /*0c50*/  LOP3.LUT R2, R2, 0x1ffffffe, RZ, 0xc0, !PT ;  /* 0x1ffffffe02027812 */ /* 0x000fc400078ec0ff */
[----:B------:R-:W-:Y:S01]  /*0c60*/  LOP3.LUT R4, R4, 0x1ffffffe, RZ, 0xc0, !PT ;  /* 0x1ffffffe04047812 */ /* 0x000fe200078ec0ff */
[----:B------:R-:W-:Y:S01]  /*0c70*/  IMAD.IADD R0, R179, 0x1, -R0 ;  /* 0x00000001b3007824 */ /* 0x000fe200078e0a00 */
[----:B------:R-:W-:Y:S01]  /*0c80*/  LOP3.LUT R18, R8, 0x7ffffffc, RZ, 0xc0, !PT ;  /* 0x7ffffffc08127812 */ /* 0x000fe200078ec0ff */
[----:B------:R-:W-:Y:S01]  /*0c90*/  IMAD.IADD R2, R7, 0x1, -R2 ;  /* 0x0000000107027824 */ /* 0x000fe200078e0a02 */
[----:B------:R-:W-:Y:S01]  /*0ca0*/  SHF.R.S32.HI R175, RZ, 0x3, R3 ;  /* 0x00000003ffaf7819 */ /* 0x000fe20000011403 */
[----:B------:R-:W-:Y:S01]  /*0cb0*/  IMAD.IADD R11, R11, 0x1, -R4 ;  /* 0x000000010b0b7824 */ /* 0x000fe200078e0a04 */
[----:B------:R-:W-:Y:S01]  /*0cc0*/  SHF.R.S32.HI R183, RZ, 0x1f, R169 ;  /* 0x0000001fffb77819 */ /* 0x000fe200000114a9 */
[----:B------:R-:W-:Y:S01]  /*0cd0*/  IMAD R180, R0, 0x40, R9 ;  /* 0x0000004000b47824 */ /* 0x000fe200078e0209 */
[----:B------:R-:W-:Y:S01]  /*0ce0*/  SHF.R.S32.HI R182, RZ, 0x1f, R171 ;  /* 0x0000001fffb67819 */ /* 0x000fe200000114ab */
[----:B------:R-:W-:Y:S02]  /*0cf0*/  IMAD R181, R2, 0x8, R181 ;  /* 0x0000000802b57824 */ /* 0x000fe400078e02b5 */
[----:B------:R-:W-:-:S02]  /*0d00*/  IMAD.IADD R18, R177, 0x1, -R18 ;  /* 0x00000001b1127824 */ /* 0x000fc400078e0a12 */
[----:B------:R-:W-:-:S07]  /*0d10*/  IMAD R168, R11, 0x8, R180 ;  /* 0x000000080ba87824 */ /* 0x000fce00078e02b4 */
.L_x_1369:
[----:B0---4-:R-:W0:Y:S01]  /*0d20*/  LDC.64 R2, c[0x0][0xa28] ;  /* 0x00028a00ff027b82 */ /* 0x011e220000000a00 */
[----:B------:R-:W-:Y:S01]  /*0d30*/  IMAD.MOV.U32 R11, RZ, RZ, RZ ;  /* 0x000000ffff0b7224 */ /* 0x000fe200078e00ff */
[----:B------:R-:W-:Y:S01]  /*0d40*/  ULDC.64 UR4, c[0x0][0x418] ;  /* 0x0001060000047ab9 */ /* 0x000fe20000000a00 */
[----:B------:R-:W-:-:S05]  /*0d50*/  ULDC.64 UR6, c[0x0][0xa20] ;  /* 0x0002880000067ab9 */ /* 0x000fca0000000a00 */
[----:B--23--:R-:W1:Y:S01]  /*0d60*/  LDC.64 R4, c[0x0][0xa18] ;  /* 0x00028600ff047b82 */ /* 0x00ce620000000a00 */
[----:B0-----:R-:W-:-:S04]  /*0d70*/  ISETP.NE.U32.AND P0, PT, R2, RZ, PT ;  /* 0x000000ff0200720c */ /* 0x001fc80003f05070 */
[----:B------:R-:W-:Y:S02]  /*0d80*/  ISETP.NE.AND.EX P0, PT, R3, RZ, PT, P0 ;  /* 0x000000ff0300720c */ /* 0x000fe40003f05300 */
[----:B-1----:R-:W-:-:S04]  /*0d90*/  ISETP.NE.U32.AND P1, PT, R4, RZ, PT ;  /* 0x000000ff0400720c */ /* 0x002fc80003f25070 */
[----:B------:R-:W-:-:S07]  /*0da0*/  ISETP.NE.AND.EX P1, PT, R5, RZ, PT, P1 ;  /* 0x000000ff0500720c */ /* 0x000fce0003f25310 */
[----:B------:R-:W0:Y:S08]  /*0db0*/  @P0 LDC.64 R2, c[0x0][0xa28] ;  /* 0x00028a00ff020b82 */ /* 0x000e300000000a00 */
[----:B------:R-:W1:Y:S01]  /*0dc0*/  @P1 LDC.64 R4, c[0x0][0xa18] ;  /* 0x00028600ff041b82 */ /* 0x000e620000000a00 */
[----:B0-----:R-:W-:-:S05]  /*0dd0*/  @P0 IMAD.WIDE R2, R23, 0x4, R2 ;  /* 0x0000000417020825 */ /* 0x001fca00078e0202 */
[----:B------:R0:W5:Y:S01]  /*0de0*/  @P0 LDG.E R11, desc[UR44][R2.64] ;  /* 0x0000002c020b0981 */ /* 0x000162000c1e1900 */
[----:B-1----:R-:W-:-:S05]  /*0df0*/  @P1 IMAD.WIDE R4, R23, 0x4, R4 ;  /* 0x0000000417041825 */ /* 0x002fca00078e0204 */
[----:B------:R0:W5:Y:S01]  /*0e00*/  @P1 LDG.E R17, desc[UR44][R4.64] ;  /* 0x0000002c04111981 */ /* 0x000162000c1e1900 */
[----:B------:R-:W-:Y:S01]  /*0e10*/  UISETP.NE.U32.AND UP0, UPT, UR4, URZ, UPT ;  /* 0x0000003f0400728c */ /* 0x000fe2000bf05070 */
[----:B------:R-:W-:Y:S01]  /*0e20*/  ISETP.NE.U32.AND P2, PT, RZ, UR6, PT ;  /* 0x00000006ff007c0c */ /* 0x000fe2000bf45070 */
[----:B------:R-:W-:Y:S01]  /*0e30*/  IMAD.MOV.U32 R173, RZ, RZ, R22 ;  /* 0x000000ffffad7224 */ /* 0x000fe200078e0016 */
[----:B------:R-:W-:Y:S01]  /*0e40*/  ULDC UR4, c[0x0][0x424] ;  /* 0x0001090000047ab9 */ /* 0x000fe20000000800 */
[----:B------:R-:W-:Y:S01]  /*0e50*/  UISETP.NE.AND.EX UP0, UPT, UR5, URZ, UPT, UP0 ;  /* 0x0000003f0500728c */ /* 0x000fe2000bf05300 */
[----:B------:R-:W-:Y:S02]  /*0e60*/  ISETP.NE.AND.EX P2, PT, RZ, UR7, PT, P2 ;  /* 0x00000007ff007c0c */ /* 0x000fe4000bf45320 */
[----:B------:R-:W-:Y:S01]  /*0e70*/  ULDC UR5, c[0x0][0x2f0] ;  /* 0x0000bc0000057ab9 */ /* 0x000fe20000000800 */
[----:B------:R-:W-:-:S04]  /*0e80*/  USEL UR4, UR4, 0x1, UP0 ;  /* 0x0000000104047887 */ /* 0x000fc80008000000 */
[----:B------:R-:W-:Y:S01]  /*0e90*/  UIMAD UR4, UR4, UR5, URZ ;  /* 0x00000005040472a4 */ /* 0x000fe2000f8e023f */
[----:B0-----:R-:W-:Y:S11]  /*0ea0*/  @P1 BRA `(.L_x_1262) ;  /* 0x0000000000281947 */ /* 0x001ff60003800000 */
[----:B------:R-:W-:Y:S01]  /*0eb0*/  ULDC.64 UR6, c[0x0][0xa00] ;  /* 0x0002800000067ab9 */ /* 0x000fe20000000a00 */
[----:B-----5:R-:W0:Y:S01]  /*0ec0*/  LDC R17, c[0x0][0x288] ;  /* 0x0000a200ff117b82 */ /* 0x020e220000000800 */
[----:B------:R-:W-:-:S04]  /*0ed0*/  ISETP.NE.U32.AND P0, PT, RZ, UR6, PT ;  /* 0x00000006ff007c0c */ /* 0x000fc8000bf05070 */
[----:B------:R-:W-:-:S13]  /*0ee0*/  ISETP.NE.AND.EX P0, PT, RZ, UR7, PT, P0 ;  /* 0x00000007ff007c0c */ /* 0x000fda000bf05300 */
[----:B------:R-:W-:Y:S05]  /*0ef0*/  @!P0 BRA `(.L_x_1262) ;  /* 0x0000000000148947 */ /* 0x000fea0003800000 */
[----:B------:R-:W1:Y:S02]  /*0f00*/  LDC.64 R2, c[0x0][0xa00] ;  /* 0x00028000ff027b82 */ /* 0x000e640000000a00 */
[----:B-1----:R-:W-:-:S05]  /*0f10*/  IMAD.WIDE R2, R23, 0x4, R2 ;  /* 0x0000000417027825 */ /* 0x002fca00078e0202 */
[----:B0-----:R-:W2:Y:S04]  /*0f20*/  LDG.E R17, desc[UR44][R2.64] ;  /* 0x0000002c02117981 */ /* 0x001ea8000c1e1900 */
[----:B------:R-:W2:Y:S02]  /*0f30*/  LDG.E R0, desc[UR44][R2.64+0x4] ;  /* 0x0000042c02007981 */ /* 0x000ea4000c1e1900 */
[----:B--2---:R-:W-:-:S07]  /*0f40*/  IMAD.IADD R17, R0, 0x1, -R17 ;  /* 0x0000000100117824 */ /* 0x004fce00078e0a11 */
.L_x_1262:
[----:B------:R-:W-:Y:S02]  /*0f50*/  IMAD.U32 R16, RZ, RZ, UR4 ;  /* 0x00000004ff107e24 */ /* 0x000fe4000f8e00ff */
[----:B------:R-:W-:Y:S01]  /*0f60*/  IMAD.MOV.U32 R174, RZ, RZ, R23 ;  /* 0x000000ffffae7224 */ /* 0x000fe200078e0017 */
[----:B------:R-:W-:Y:S06]  /*0f70*/  @!P2 BRA `(.L_x_1263) ;  /* 0x000000000010a947 */ /* 0x000fec0003800000 */
[----:B------:R-:W1:Y:S02]  /*0f80*/  LDC.64 R2, c[0x0][0xa20] ;  /* 0x00028800ff027b82 */ /* 0x000e640000000a00 */
[----:B-1----:R-:W-:-:S05]  /*0f90*/  IMAD.WIDE R2, R23, 0x4, R2 ;  /* 0x0000000417027825 */ /* 0x002fca00078e0202 */
[----:B------:R1:W5:Y:S01]  /*0fa0*/  LDG.E R16, desc[UR44][R2.64] ;  /* 0x0000002c02107981 */ /* 0x000362000c1e1900 */
[----:B------:R-:W-:Y:S05]  /*0fb0*/  BRA `(.L_x_1264) ;  /* 0x0000000000247947 */ /* 0x000fea0003800000 */
.L_x_1263:
[----:B------:R-:W-:Y:S02]  /*0fc0*/  ULDC.64 UR4, c[0x0][0xa08] ;  /* 0x0002820000047ab9 */ /* 0x000fe40000000a00 */
[----:B------:R-:W-:-:S04]  /*0fd0*/  ISETP.NE.U32.AND P0, PT, RZ, UR4, PT ;  /* 0x00000004ff007c0c */ /* 0x000fc8000bf05070 */
[----:B------:R-:W-:-:S13]  /*0fe0*/  ISETP.NE.AND.EX P0, PT, RZ, UR5, PT, P0 ;  /* 0x00000005ff007c0c */ /* 0x000fda000bf05300 */
[----:B------:R-:W-:Y:S05]  /*0ff0*/  @!P0 BRA `(.L_x_1264) ;  /* 0x0000000000148947 */ /* 0x000fea0003800000 */
[----:B------:R-:W1:Y:S02]  /*1000*/  LDC.64 R2, c[0x0][0xa08] ;  /* 0x00028200ff027b82 */ /* 0x000e640000000a00 */
[----:B-1----:R-:W-:-:S05]  /*1010*/  IMAD.WIDE R2, R23, 0x4, R2 ;  /* 0x0000000417027825 */ /* 0x002fca00078e0202 */
[----:B------:R-:W2:Y:S04]  /*1020*/  LDG.E R16, desc[UR44][R2.64] ;  /* 0x0000002c02107981 */ /* 0x000ea8000c1e1900 */
[----:B------:R-:W2:Y:S02]  /*1030*/  LDG.E R5, desc[UR44][R2.64+0x4] ;  /* 0x0000042c02057981 */ /* 0x000ea4000c1e1900 */
[----:B--2---:R-:W-:-:S07]  /*1040*/  IMAD.IADD R16, R5, 0x1, -R16 ;  /* 0x0000000105107824 */ /* 0x004fce00078e0a10 */
.L_x_1264:
[----:B------:R-:W2:Y:S01]  /*1050*/  LDC.64 R14, c[0x0][0x990] ;  /* 0x00026400ff0e7b82 */ /* 0x000ea20000000a00 */
[----:B------:R-:W3:Y:S07]  /*1060*/  LDL.LU R10, [R1] ;  /* 0x00000000010a7983 */ /* 0x000eee0000300800 */
[----:B------:R-:W4:Y:S08]  /*1070*/  LDC.64 R26, c[0x0][0x998] ;  /* 0x00026600ff1a7b82 */ /* 0x000f300000000a00 */
[----:B------:R-:W0:Y:S01]  /*1080*/  LDC R178, c[0x0][0x448] ;  /* 0x00011200ffb27b82 */ /* 0x000e220000000800 */
[----:B------:R-:W-:Y:S01]  /*1090*/  IMAD.SHL.U32 R19, R21, 0x80, RZ ;  /* 0x0000008015137824 */ /* 0x000fe200078e00ff */
[----:B------:R-:W-:Y:S01]  /*10a0*/  ULDC UR4, c[0x0][0x988] ;  /* 0x0002620000047ab9 */ /* 0x000fe20000000800 */
[----:B--2---:R-:W-:-:S04]  /*10b0*/  ISETP.NE.U32.AND P0, PT, R14, RZ, PT ;  /* 0x000000ff0e00720c */ /* 0x004fc80003f05070 */
[----:B------:R-:W-:Y:S02]  /*10c0*/  ISETP.NE.AND.EX P0, PT, R15, RZ, PT, P0 ;  /* 0x000000ff0f00720c */ /* 0x000fe40003f05300 */
[----:B----4-:R-:W-:-:S04]  /*10d0*/  ISETP.NE.U32.AND P1, PT, R26, RZ, PT ;  /* 0x000000ff1a00720c */ /* 0x010fc80003f25070 */
[----:B------:R-:W-:-:S07]  /*10e0*/  ISETP.NE.AND.EX P1, PT, R27, RZ, PT, P1 ;  /* 0x000000ff1b00720c */ /* 0x000fce0003f25310 */
[----:B------:R-:W2:Y:S01]  /*10f0*/  @P0 LDC.64 R8, c[0x0][0x9a8] ;  /* 0x00026a00ff080b82 */ /* 0x000ea20000000a00 */
[----:B-1----:R-:W-:Y:S02]  /*1100*/  @P0 SHF.R.S32.HI R3, RZ, 0x1f, R23 ;  /* 0x0000001fff030819 */ /* 0x002fe40000011417 */
[----:B------:R-:W-:-:S05]  /*1110*/  @P0 SHF.R.S32.HI R7, RZ, 0x1f, R22 ;  /* 0x0000001fff070819 */ /* 0x000fca0000011416 */
[----:B------:R-:W1:Y:S01]  /*1120*/  @P1 LDC.64 R12, c[0x0][0x9b8] ;  /* 0x00026e00ff0c1b82 */ /* 0x000e620000000a00 */
[----:B------:R-:W-:-:S07]  /*1130*/  @P1 SHF.R.S32.HI R5, RZ, 0x1f, R23 ;  /* 0x0000001fff051819 */ /* 0x000fce0000011417 */
[----:B------:R-:W4:Y:S08]  /*1140*/  @P0 LDC.64 R24, c[0x0][0x9b0] ;  /* 0x00026c00ff180b82 */ /* 0x000f300000000a00 */
[----:B------:R-:W0:Y:S01]  /*1150*/  @P1 LDC.64 R28, c[0x0][0x9c0] ;  /* 0x00027000ff1c1b82 */ /* 0x000e220000000a00 */
[-C--:B--2---:R-:W-:Y:S02]  /*1160*/  @P0 IMAD R0, R3, R8.reuse, RZ ;  /* 0x0000000803000224 */ /* 0x084fe400078e02ff */
[----:B------:R-:W-:-:S04]  /*1170*/  @P0 IMAD.WIDE.U32 R2, R23, R8, RZ ;  /* 0x0000000817020225 */ /* 0x000fc800078e00ff */
[----:B------:R-:W-:Y:S02]  /*1180*/  @P0 IMAD R9, R23, R9, R0 ;  /* 0x0000000917090224 */ /* 0x000fe400078e0200 */
[-C--:B-1----:R-:W-:Y:S02]  /*1190*/  @P1 IMAD R4, R5, R12.reuse, RZ ;  /* 0x0000000c05041224 */ /* 0x082fe400078e02ff */
[----:B------:R-:W-:Y:S01]  /*11a0*/  @P0 IMAD.IADD R3, R3, 0x1, R9 ;  /* 0x0000000103030824 */ /* 0x000fe200078e0209 */
[----:B------:R-:W-:Y:S01]  /*11b0*/  @P1 SHF.R.S32.HI R9, RZ, 0x1f, R22 ;  /* 0x0000001fff091819 */ /* 0x000fe20000011416 */
[C---:B------:R-:W-:Y:S02]  /*11c0*/  @P1 IMAD R13, R23.reuse, R13, R4 ;  /* 0x0000000d170d1224 */ /* 0x040fe400078e0204 */
[----:B------:R-:W-:-:S04]  /*11d0*/  @P1 IMAD.WIDE.U32 R4, R23, R12, RZ ;  /* 0x0000000c17041225 */ /* 0x000fc800078e00ff */
[-C--:B----4-:R-:W-:Y:S02]  /*11e0*/  @P0 IMAD R7, R7, R24.reuse, RZ ;  /* 0x0000001807070224 */ /* 0x090fe400078e02ff */
[----:B------:R-:W-:Y:S02]  /*11f0*/  @P1 IMAD.IADD R5, R5, 0x1, R13 ;  /* 0x0000000105051824 */ /* 0x000fe400078e020d */
[----:B------:R-:W-:-:S04]  /*1200*/  @P0 IMAD.WIDE.U32 R2, R22, R24, R2 ;  /* 0x0000001816020225 */ /* 0x000fc800078e0002 */
[-C--:B0-----:R-:W-:Y:S02]  /*1210*/  @P1 IMAD R0, R9, R28.reuse, RZ ;  /* 0x0000001c09001224 */ /* 0x081fe400078e02ff */
[C---:B------:R-:W-:Y:S02]  /*1220*/  @P0 IMAD R9, R22.reuse, R25, R7 ;  /* 0x0000001916090224 */ /* 0x040fe400078e0207 */
[C---:B------:R-:W-:Y:S02]  /*1230*/  @P1 IMAD R13, R22.reuse, R29, R0 ;  /* 0x0000001d160d1224 */ /* 0x040fe400078e0200 */
        /* <DEDUP_REMOVED lines=8> */
[----:B------:R-:W-:Y:S01]  /*12c0*/  IMAD.MOV.U32 R0, RZ, RZ, 0x3f800000 ;  /* 0x3f800000ff007424 */ /* 0x000fe200078e00ff */
[----:B------:R-:W0:Y:S03]  /*12d0*/  LDC.64 R14, c[0x0][0x9e0] ;  /* 0x00027800ff0e7b82 */ /* 0x000e260000000a00 */
[----:B------:R1:W2:Y:S04]  /*12e0*/  @P0 LDG.E R3, desc[UR44][R4.64] ;  /* 0x0000002c04030981 */ /* 0x0002a8000c1e1900 */
[----:B------:R-:W2:Y:S01]  /*12f0*/  @P1 LDG.E R0, desc[UR44][R8.64] ;  /* 0x0000002c08001981 */ /* 0x000ea2000c1e1900 */
[----:B------:R-:W-:Y:S01]  /*1300*/  ISETP.NE.AND P5, PT, R178, 0x1, PT ;  /* 0x00000001b200780c */ /* 0x000fe20003fa5270 */
[----:B------:R-:W-:-:S02]  /*1310*/  VIADD R2, R19, 0x7f ;  /* 0x0000007f13027836 */ /* 0x000fc40000000000 */
[----:B-----5:R-:W-:-:S05]  /*1320*/  IMAD.IADD R16, R16, 0x1, -R11 ;  /* 0x0000000110107824 */ /* 0x020fca00078e0a0b */
[----:B-1----:R-:W-:-:S05]  /*1330*/  IADD3 R5, R16, 0x1, -R17 ;  /* 0x0000000110057810 */ /* 0x002fca0007ffe811 */
[----:B------:R-:W1:Y:S01]  /*1340*/  @P5 LDC R7, c[0x0][0x44c] ;  /* 0x00011300ff075b82 */ /* 0x000e620000000800 */
[----:B0-----:R-:W-:-:S07]  /*1350*/  ISETP.GE.AND P4, PT, R15, 0x1, PT ;  /* 0x000000010f00780c */ /* 0x001fce0003f86270 */
[----:B------:R-:W0:Y:S01]  /*1360*/  @P5 LDC R13, c[0x0][0x450] ;  /* 0x00011400ff0d5b82 */ /* 0x000e220000000800 */
[----:B-1----:R-:W-:-:S05]  /*1370*/  @P5 IMAD.HI.U32 R6, R2, R7, RZ ;  /* 0x0000000702065227 */ /* 0x002fca00078e00ff */
[----:B0-----:R-:W-:-:S05]  /*1380*/  @P5 SHF.R.U32.HI R2, RZ, R13, R6 ;  /* 0x0000000dff025219 */ /* 0x001fca0000011606 */
[----:B------:R-:W-:Y:S01]  /*1390*/  IMAD.IADD R5, R5, 0x1, R2 ;  /* 0x0000000105057824 */ /* 0x000fe200078e0202 */
[----:B---3--:R-:W-:-:S04]  /*13a0*/  LOP3.LUT R10, R10, 0xfffffffd, RZ, 0xc0, !PT ;  /* 0xfffffffd0a0a7812 */ /* 0x008fc800078ec0ff */
[----:B------:R-:W-:-:S04]  /*13b0*/  @P5 LOP3.LUT R10, R10, 0x2, RZ, 0xfc, !PT ;  /* 0x000000020a0a5812 */ /* 0x000fc800078efcff */
[----:B------:R-:W-:-:S04]  /*13c0*/  LOP3.LUT R10, R10, 0xfffffffe, RZ, 0xc0, !PT ;  /* 0xfffffffe0a0a7812 */ /* 0x000fc800078ec0ff */
[----:B------:R-:W-:-:S05]  /*13d0*/  @P4 LOP3.LUT R10, R10, 0x1, RZ, 0xfc, !PT ;  /* 0x000000010a0a4812 */ /* 0x000fca00078efcff */
[----:B------:R0:W-:Y:S01]  /*13e0*/  STL [R1], R10 ;  /* 0x0000000a01007387 */ /* 0x0001e20000100800 */
[----:B--2---:R-:W-:Y:S01]  /*13f0*/  FMUL.FTZ R0, R3, R0 ;  /* 0x0000000003007220 */ /* 0x004fe20000410000 */
[----:B------:R-:W-:-:S03]  /*1400*/  IMAD.IADD R3, R5, 0x1, R14 ;  /* 0x0000000105037824 */ /* 0x000fc600078e020e */
[----:B------:R-:W-:Y:S01]  /*1410*/  FMUL.FTZ R2, R0, UR4 ;  /* 0x0000000400027c20 */ /* 0x000fe20008410000 */
[----:B0-----:R-:W-:Y:S06]  /*1420*/  @!P4 BRA `(.L_x_1265) ;  /* 0x000000000040c947 */ /* 0x001fec0003800000 */
[C---:B------:R-:W-:Y:S01]  /*1430*/  ISETP.GT.AND P0, PT, R5.reuse, RZ, PT ;  /* 0x000000ff0500720c */ /* 0x040fe20003f04270 */
[----:B------:R-:W-:-:S12]  /*1440*/  VIADD R0, R5, 0xffffffff ;  /* 0xffffffff05007836 */ /* 0x000fd80000000000 */
[----:B------:R-:W-:Y:S05]  /*1450*/  @P0 BRA `(.L_x_1266) ;  /* 0x00000000001c0947 */ /* 0x000fea0003800000 */
[----:B------:R-:W-:Y:S01]  /*1460*/  ISETP.NE.AND P0, PT, R15, 0x1, PT ;  /* 0x000000010f00780c */ /* 0x000fe20003f05270 */
[----:B------:R-:W-:-:S12]  /*1470*/  IMAD.MOV R5, RZ, RZ, -R5 ;  /* 0x000000ffff057224 */ /* 0x000fd800078e0a05 */
[----:B------:R-:W0:Y:S02]  /*1480*/  @P0 LDC.64 R6, c[0x0][0x9e8] ;  /* 0x00027a00ff060b82 */ /* 0x000e240000000a00 */
[----:B0-----:R-:W-:-:S05]  /*1490*/  @P0 IMAD.HI.U32 R0, R5, R6, RZ ;  /* 0x0000000605000227 */ /* 0x001fca00078e00ff */
[----:B------:R-:W-:-:S04]  /*14a0*/  @P0 SHF.R.U32.HI R5, RZ, R7, R0 ;  /* 0x00000007ff050219 */ /* 0x000fc80000011600 */
[----:B------:R-:W-:Y:S01]  /*14b0*/  LOP3.LUT R0, RZ, R5, RZ, 0x33, !PT ;  /* 0x00000005ff007212 */ /* 0x000fe200078e33ff */
[----:B------:R-:W-:Y:S06]  /*14c0*/  BRA `(.L_x_1267) ;  /* 0x0000000000107947 */ /* 0x000fec0003800000 */
.L_x_1266:
[----:B------:R-:W-:-:S13]  /*14d0*/  ISETP.NE.AND P0, PT, R15, 0x1, PT ;  /* 0x000000010f00780c */ /* 0x000fda0003f05270 */
[----:B------:R-:W0:Y:S02]  /*14e0*/  @P0 LDC.64 R4, c[0x0][0x9e8] ;  /* 0x00027a00ff040b82 */ /* 0x000e240000000a00 */
[----:B0-----:R-:W-:-:S05]  /*14f0*/  @P0 IMAD.HI.U32 R4, R0, R4, RZ ;  /* 0x0000000400040227 */ /* 0x001fca00078e00ff */
[----:B------:R-:W-:-:S07]  /*1500*/  @P0 SHF.R.U32.HI R0, RZ, R5, R4 ;  /* 0x00000005ff000219 */ /* 0x000fce0000011604 */
.L_x_1267:
[----:B------:R-:W-:-:S05]  /*1510*/  IMAD R0, R0, R15, R15 ;  /* 0x0000000f00007224 */ /* 0x000fca00078e020f */
[----:B------:R-:W-:-:S07]  /*1520*/  VIMNMX R3, R3, R0, PT ;  /* 0x0000000003037248 */ /* 0x000fce0003fe0100 */
.L_x_1265:
[----:B------:R-:W0:Y:S01]  /*1530*/  @P5 LDC R6, c[0x0][0x44c] ;  /* 0x00011300ff065b82 */ /* 0x000e220000000800 */
[----:B------:R-:W-:Y:S01]  /*1540*/  VIADD R4, R3, 0x7f ;  /* 0x0000007f03047836 */ /* 0x000fe20000000000 */
[----:B------:R-:W-:Y:S01]  /*1550*/  ULDC UR4, c[0x0][0x9dc] ;  /* 0x0002770000047ab9 */ /* 0x000fe20000000800 */
[C---:B------:R-:W-:Y:S02]  /*1560*/  VIADD R0, R16.reuse, 0x7f ;  /* 0x0000007f10007836 */ /* 0x040fe40000000000 */
[----:B------:R-:W-:Y:S01]  /*1570*/  IMAD.MOV.U32 R7, RZ, RZ, R19 ;  /* 0x000000ffff077224 */ /* 0x000fe200078e0013 */
[----:B------:R-:W-:Y:S01]  /*1580*/  SHF.R.S32.HI R5, RZ, 0x1f, R4 ;  /* 0x0000001fff057819 */ /* 0x000fe20000011404 */
[----:B------:R-:W-:Y:S01]  /*1590*/  IMAD.IADD R88, R16, 0x1, -R17 ;  /* 0x0000000110587824 */ /* 0x000fe200078e0a11 */
[----:B------:R-:W1:Y:S01]  /*15a0*/  @P5 LDC R9, c[0x0][0x450] ;  /* 0x00011400ff095b82 */ /* 0x000e620000000800 */
[----:B------:R-:W-:Y:S02]  /*15b0*/  SHF.R.S32.HI R3, RZ, 0x1f, R0 ;  /* 0x0000001fff037819 */ /* 0x000fe40000011400 */
[----:B------:R-:W-:-:S02]  /*15c0*/  LEA.HI R5, R5, R4, RZ, 0x7 ;  /* 0x0000000405057211 */ /* 0x000fc400078f38ff */
[----:B------:R-:W-:Y:S02]  /*15d0*/  LEA.HI R3, R3, R0, RZ, 0x7 ;  /* 0x0000000003037211 */ /* 0x000fe400078f38ff */
[----:B------:R-:W-:Y:S02]  /*15e0*/  SHF.R.S32.HI R0, RZ, 0x7, R5 ;  /* 0x00000007ff007819 */ /* 0x000fe40000011405 */
[----:B------:R-:W-:-:S04]  /*15f0*/  SHF.R.S32.HI R3, RZ, 0x7, R3 ;  /* 0x00000007ff037819 */ /* 0x000fc80000011403 */
[----:B------:R-:W-:Y:S01]  /*1600*/  VIMNMX R89, R3, R0, PT ;  /* 0x0000000003597248 */ /* 0x000fe20003fe0100 */
[----:B0-----:R-:W-:-:S05]  /*1610*/  @P5 IMAD.HI.U32 R6, R19, R6, RZ ;  /* 0x0000000613065227 */ /* 0x001fca00078e00ff */
[----:B-1----:R-:W-:-:S05]  /*1620*/  @P5 SHF.R.U32.HI R7, RZ, R9, R6 ;  /* 0x00000009ff075219 */ /* 0x002fca0000011606 */
[----:B------:R-:W-:-:S04]  /*1630*/  IMAD.IADD R4, R88, 0x1, R7 ;  /* 0x0000000158047824 */ /* 0x000fc800078e0207 */
[----:B------:R-:W-:Y:S01]  /*1640*/  VIADD R3, R4, -UR4 ;  /* 0x8000000404037c36 */ /* 0x000fe20008000000 */
[----:B------:R-:W-:Y:S06]  /*1650*/  @!P4 BRA `(.L_x_1268) ;  /* 0x00000000003cc947 */ /* 0x000fec0003800000 */
[----:B------:R-:W-:-:S13]  /*1660*/  ISETP.GT.AND P0, PT, R4, -0x1, PT ;  /* 0xffffffff0400780c */ /* 0x000fda0003f04270 */
[----:B------:R-:W-:Y:S05]  /*1670*/  @P0 BRA `(.L_x_1269) ;  /* 0x00000000001c0947 */ /* 0x000fea0003800000 */
[----:B------:R-:W-:Y:S02]  /*1680*/  ISETP.NE.AND P0, PT, R15, 0x1, PT ;  /* 0x000000010f00780c */ /* 0x000fe40003f05270 */
[----:B------:R-:W-:-:S11]  /*1690*/  LOP3.LUT R5, RZ, R4, RZ, 0x33, !PT ;  /* 0x00000004ff057212 */ /* 0x000fd600078e33ff */
[----:B------:R-:W0:Y:S02]  /*16a0*/  @P0 LDC.64 R6, c[0x0][0x9e8] ;  /* 0x00027a00ff060b82 */ /* 0x000e240000000a00 */
[----:B0-----:R-:W-:-:S05]  /*16b0*/  @P0 IMAD.HI.U32 R0, R5, R6, RZ ;  /* 0x0000000605000227 */ /* 0x001fca00078e00ff */
[----:B------:R-:W-:-:S04]  /*16c0*/  @P0 SHF.R.U32.HI R5, RZ, R7, R0 ;  /* 0x00000007ff050219 */ /* 0x000fc80000011600 */
[----:B------:R-:W-:Y:S01]  /*16d0*/  LOP3.LUT R4, RZ, R5, RZ, 0x33, !PT ;  /* 0x00000005ff047212 */ /* 0x000fe200078e33ff */
[----:B------:R-:W-:Y:S06]  /*16e0*/  BRA `(.L_x_1270) ;  /* 0x0000000000107947 */ /* 0x000fec0003800000 */
.L_x_1269:
[----:B------:R-:W-:-:S13]  /*16f0*/  ISETP.NE.AND P0, PT, R15, 0x1, PT ;  /* 0x000000010f00780c */ /* 0x000fda0003f05270 */
[----:B------:R-:W0:Y:S02]  /*1700*/  @P0 LDC.64 R6, c[0x0][0x9e8] ;  /* 0x00027a00ff060b82 */ /* 0x000e240000000a00 */
[----:B0-----:R-:W-:-:S05]  /*1710*/  @P0 IMAD.HI.U32 R0, R4, R6, RZ ;  /* 0x0000000604000227 */ /* 0x001fca00078e00ff */
[----:B------:R-:W-:-:S07]  /*1720*/  @P0 SHF.R.U32.HI R4, RZ, R7, R0 ;  /* 0x00000007ff040219 */ /* 0x000fce0000011600 */
.L_x_1270:
[----:B------:R-:W-:-:S05]  /*1730*/  IMAD R4, R4, R15, RZ ;  /* 0x0000000f04047224 */ /* 0x000fca00078e02ff */
[----:B------:R-:W-:-:S07]  /*1740*/  VIMNMX R3, R3, R4, !PT ;  /* 0x0000000403037248 */ /* 0x000fce0007fe0100 */
.L_x_1268:
        /* <DEDUP_REMOVED lines=72> */
.L_x_1272:
[----:B------:R-:W-:-:S04]  /*1bd0*/  LEA.HI R0, R176, R176, RZ, 0x1 ;  /* 0x000000b0b0007211 */ /* 0x000fc800078f08ff */
[----:B------:R-:W-:-:S05]  /*1be0*/  LOP3.LUT R3, R0, 0xfffffffe, RZ, 0xc0, !PT ;  /* 0xfffffffe00037812 */ /* 0x000fca00078ec0ff */
[----:B------:R-:W-:Y:S02]  /*1bf0*/  IMAD.IADD R0, R176, 0x1, -R3 ;  /* 0x00000001b0007824 */ /* 0x000fe400078e0a03 */
[----:B------:R-:W-:-:S03]  /*1c00*/  IMAD.U32 R3, RZ, RZ, UR41 ;  /* 0x00000029ff037e24 */ /* 0x000fc6000f8e00ff */
[----:B------:R-:W-:Y:S02]  /*1c10*/  SHF.L.U32 R0, R0, 0x1f, RZ ;  /* 0x0000001f00007819 */ /* 0x000fe400000006ff */
[----:B------:R-:W-:Y:S02]  /*1c20*/  ISETP.NE.AND P0, PT, R3, 0x3, PT ;  /* 0x000000030300780c */ /* 0x000fe40003f05270 */
[----:B------:R-:W0:Y:S02]  /*1c30*/  SYNCS.PHASECHK.TRANS64.TRYWAIT P1, [UR38+0x22800], R0 ;  /* 0x02280000ff0075a7 */ /* 0x000e240008020166 */
[----:B0-----:R-:W-:Y:S09]  /*1c40*/  @!P1 BRA `(.L_x_1273) ;  /* 0x0000014000b09947 */ /* 0x001ff20003800000 */
.L_x_1477:
[----:B------:R-:W-:Y:S05]  /*1c50*/  @!P0 BRA `(.L_x_1274) ;  /* 0x0000000000048947 */ /* 0x000fea0003800000 */
[----:B------:R-:W-:Y:S01]  /*1c60*/  BPT.TRAP 0x1 ;  /* 0x000000040000795c */ /* 0x000fe20000300000 */
.L_x_1274:
[----:B0-----:R-:W-:Y:S02]  /*1c70*/  IMAD.U32 R3, RZ, RZ, UR36 ;  /* 0x00000024ff037e24 */ /* 0x001fe4000f8e00ff */
[----:B------:R-:W-:-:S03]  /*1c80*/  IMAD.U32 R0, RZ, RZ, UR37 ;  /* 0x00000025ff007e24 */ /* 0x000fc6000f8e00ff */
[----:B------:R-:W-:Y:S02]  /*1c90*/  LEA R3, R3, UR38, 0x3 ;  /* 0x0000002603037c11 */ /* 0x000fe4000f8e18ff */
[----:B------:R-:W-:-:S04]  /*1ca0*/  SHF.L.U32 R0, R0, 0x1f, RZ ;  /* 0x0000001f00007819 */ /* 0x000fc800000006ff */
[----:B------:R0:W1:Y:S01]  /*1cb0*/  SYNCS.PHASECHK.TRANS64.TRYWAIT P1, [R3+URZ+0x22830], R0 ;  /* 0x02283000030075a7 */ /* 0x000062000802017f */
[----:B------:R-:W-:Y:S05]  /*1cc0*/  @!P0 BRA `(.L_x_1275) ;  /* 0x0000000000048947 */ /* 0x000fea0003800000 */
[----:B------:R-:W-:Y:S01]  /*1cd0*/  BPT.TRAP 0x1 ;  /* 0x000000040000795c */ /* 0x000fe20000300000 */
.L_x_1275:
[----:B-1----:R-:W-:Y:S05]  /*1ce0*/  @P1 BRA `(.L_x_1276) ;  /* 0x0000000000081947 */ /* 0x002fea0003800000 */
[----:B------:R-:W1:Y:S02]  /*1cf0*/  SYNCS.PHASECHK.TRANS64.TRYWAIT P1, [R3+URZ+0x22830], R0 ;  /* 0x02283000030075a7 */ /* 0x000e64000802017f */
[----:B-1----:R-:W-:Y:S05]  /*1d00*/  @!P1 BRA `(.L_x_1277) ;  /* 0x0000014000989947 */ /* 0x002fea0003800000 */
.L_x_1276:
[----:B------:R-:W-:Y:S05]  /*1d10*/  WARPSYNC.ALL ;  /* 0x0000000000007948 */ /* 0x000fea0003800000 */
[----:B------:R-:W-:Y:S01]  /*1d20*/  UIADD3 UR4, UR38, 0x16400, URZ ;  /* 0x0001640026047890 */ /* 0x000fe2000fffe03f */
[----:B------:R-:W-:Y:S01]  /*1d30*/  WARPGROUP.ARRIVE ;  /* 0x00000000000079c5 */ /* 0x000fe20000000000 */
[----:B------:R-:W-:Y:S02]  /*1d40*/  ULOP3.LUT UR24, UR43, 0x10000, URZ, 0xfc, !UPT ;  /* 0x000100002b187892 */ /* 0x000fe4000f8efc3f */
[----:B------:R-:W-:Y:S01]  /*1d50*/  USHF.R.U32.HI UR4, URZ, 0x4, UR4 ;  /* 0x000000043f047899 */ /* 0x000fe20008011604 */
[----:B------:R-:W-:Y:S01]  /*1d60*/  UMOV UR25, 0x80000020 ;  /* 0x8000002000197882 */ /* 0x000fe20000000000 */
[----:B------:R-:W-:-:S02]  /*1d70*/  UMOV UR27, 0x80000020 ;  /* 0x80000020001b7882 */ /* 0x000fc40000000000 */
[----:B------:R-:W-:Y:S02]  /*1d80*/  ULOP3.LUT UR4, UR4, 0x3fff, URZ, 0xc0, !UPT ;  /* 0x00003fff04047892 */ /* 0x000fe4000f8ec03f */
[----:B------:R-:W-:Y:S02]  /*1d90*/  UIADD3 UR28, UR24, 0x2, URZ ;  /* 0x00000002181c7890 */ /* 0x000fe4000fffe03f */
[----:B------:R-:W-:Y:S01]  /*1da0*/  ULOP3.LUT UR32, UR4, 0x10000, URZ, 0xfc, !UPT ;  /* 0x0001000004207892 */ /* 0x000fe2000f8efc3f */
[----:B------:R-:W-:Y:S01]  /*1db0*/  UMOV UR29, 0x80000020 ;  /* 0x80000020001d7882 */ /* 0x000fe20000000000 */
[----:B------:R-:W-:Y:S02]  /*1dc0*/  UMOV UR31, 0x80000020 ;  /* 0x80000020001f7882 */ /* 0x000fe40000000000 */
        /* <DEDUP_REMOVED lines=37> */
.L_x_1278:
[----:B------:R-:W2:Y:S01]  /*2020*/  LDL R106, [R1] ;  /* 0x00000000016a7983 */ /* 0x000ea20000100800 */
[----:B------:R-:W-:Y:S01]  /*2030*/  ISETP.NE.AND P2, PT, R178, 0x1, PT ;  /* 0x00000001b200780c */ /* 0x000fe20003f45270 */
[----:B------:R-:W-:Y:S01]  /*2040*/  IMAD.IADD R4, R168, 0x1, R19 ;  /* 0x00000001a8047824 */ /* 0x000fe200078e0213 */
[----:B------:R-:W-:Y:S01]  /*2050*/  R2UR UR4, R3 ;  /* 0x00000000030472ca */ /* 0x000fe200000e0000 */
[----:B------:R-:W-:Y:S01]  /*2060*/  ULDC UR30, c[0x0][0x9dc] ;  /* 0x00027700001e7ab9 */ /* 0x000fe20000000800 */
[----:B------:R-:W-:Y:S01]  /*2070*/  ULDC UR5, c[0x0][0x9e0] ;  /* 0x0002780000057ab9 */ /* 0x000fe20000000800 */
[----:B------:R-:W-:-:S08]  /*2080*/  LEA R10, R89, 0xffffff80, 0x7 ;  /* 0xffffff80590a7811 */ /* 0x000fd000078e38ff */
[----:B------:R-:W0:Y:S02]  /*2090*/  @P2 LDC R5, c[0x0][0x44c] ;  /* 0x00011300ff052b82 */ /* 0x000e240000000800 */
[----:B------:R-:W-:-:S04]  /*20a0*/  UIADD3 UR4, UR4, 0x22840, URZ ;  /* 0x0002284004047890 */ /* 0x000fc8000fffe03f */
[----:B------:R-:W-:Y:S02]  /*20b0*/  UPRMT UR4, UR40, 0x654, UR4 ;  /* 0x0000065428047896 */ /* 0x000fe40008000004 */
[----:B------:R-:W3:Y:S07]  /*20c0*/  @P2 LDC R7, c[0x0][0x450] ;  /* 0x00011400ff072b82 */ /* 0x000eee0000000800 */
[----:B------:R-:W-:Y:S01]  /*20d0*/  SYNCS.ARRIVE.TRANS64.RED.A1T0 RZ, [UR4], RZ ;  /* 0x000000ffffff79a7 */ /* 0x000fe20008100404 */
[----:B------:R-:W-:Y:S01]  /*20e0*/  ULOP3.LUT UR4, URZ, UR30, URZ, 0x33, !UPT ;  /* 0x0000001e3f047292 */ /* 0x000fe2000f8e333f */
[----:B01----:R-:W-:-:S05]  /*20f0*/  @P2 IMAD.HI.U32 R0, R4, R5, RZ ;  /* 0x0000000504002227 */ /* 0x003fca00078e00ff */
[----:B---3--:R-:W-:Y:S01]  /*2100*/  @P2 SHF.R.U32.HI R4, RZ, R7, R0 ;  /* 0x00000007ff042219 */ /* 0x008fe20000011600 */
[----:B------:R-:W-:-:S04]  /*2110*/  IMAD.MOV.U32 R0, RZ, RZ, -0x80 ;  /* 0xffffff80ff007424 */ /* 0x000fc800078e00ff */
[----:B------:R-:W0:Y:S01]  /*2120*/  SHFL.IDX PT, R5, R4, RZ, 0x1c1f ;  /* 0x001c1fff04057589 */ /* 0x000e2200000e0000 */
[----:B------:R-:W-:-:S04]  /*2130*/  IMAD R21, R89, R0, 0x80 ;  /* 0x0000008059157424 */ /* 0x000fc800078e0200 */
[----:B------:R-:W-:-:S04]  /*2140*/  VIADD R3, R21, 0x1 ;  /* 0x0000000115037836 */ /* 0x000fc80000000000 */
[----:B------:R-:W-:Y:S02]  /*2150*/  IMAD R0, R18, -0x2, R3 ;  /* 0xfffffffe12007824 */ /* 0x000fe400078e0203 */
[----:B------:R-:W-:-:S03]  /*2160*/  IMAD.IADD R3, R16, 0x1, R21 ;  /* 0x0000000110037824 */ /* 0x000fc600078e0215 */
[----:B------:R-:W-:Y:S01]  /*2170*/  IADD3 R0, -R17, R0, R16 ;  /* 0x0000000011007210 */ /* 0x000fe20007ffe110 */
[----:B------:R-:W-:-:S04]  /*2180*/  IMAD R12, R18, -0x2, R3 ;  /* 0xfffffffe120c7824 */ /* 0x000fc800078e0203 */
[C---:B------:R-:W-:Y:S02]  /*2190*/  VIADD R91, R0.reuse, UR5 ;  /* 0x00000005005b7c36 */ /* 0x040fe40008000000 */
[----:B------:R-:W-:-:S03]  /*21a0*/  VIADD R14, R0, UR4 ;  /* 0x00000004000e7c36 */ /* 0x000fc60008000000 */
[----:B0-----:R-:W-:Y:S01]  /*21b0*/  VIADDMNMX R0, R5, R91, R12, PT ;  /* 0x0000005b05007246 */ /* 0x001fe2000380010c */
[----:B------:R-:W-:Y:S01]  /*21c0*/  IMAD.IADD R6, R14, 0x1, R5 ;  /* 0x000000010e067824 */ /* 0x000fe200078e0205 */
[----:B--2---:R-:W-:-:S13]  /*21d0*/  LOP3.LUT P1, RZ, R106, 0x1, RZ, 0xc0, !PT ;  /* 0x000000016aff7812 */ /* 0x004fda000782c0ff */
[----:B------:R-:W-:Y:S05]  /*21e0*/  @!P1 BRA `(.L_x_1279) ;  /* 0x0000000000609947 */ /* 0x000fea0003800000 */
[----:B------:R-:W-:Y:S01]  /*21f0*/  IADD3 R3, -R17, R16, R5 ;  /* 0x0000001011037210 */ /* 0x000fe20007ffe105 */
[----:B------:R-:W-:Y:S03]  /*2200*/  BSSY B0, `(.L_x_1280) ;  /* 0x0000012000007945 */ /* 0x000fe60003800000 */
        /* <DEDUP_REMOVED lines=11> */
.L_x_1281:
[----:B------:R-:W-:Y:S02]  /*22c0*/  ULDC UR4, c[0x0][0x9e4] ;  /* 0x0002790000047ab9 */ /* 0x000fe40000000800 */
[----:B------:R-:W-:-:S05]  /*22d0*/  IMAD.U32 R5, RZ, RZ, UR4 ;  /* 0x00000004ff057e24 */ /* 0x000fca000f8e00ff */
[----:B------:R-:W-:-:S13]  /*22e0*/  ISETP.NE.AND P1, PT, R5, 0x1, PT ;  /* 0x000000010500780c */ /* 0x000fda0003f25270 */
[----:B------:R-:W0:Y:S02]  /*22f0*/  @P1 LDC.64 R8, c[0x0][0x9e8] ;  /* 0x00027a00ff081b82 */ /* 0x000e240000000a00 */
[----:B0-----:R-:W-:-:S05]  /*2300*/  @P1 IMAD.HI.U32 R8, R3, R8, RZ ;  /* 0x0000000803081227 */ /* 0x001fca00078e00ff */
[----:B------:R-:W-:-:S07]  /*2310*/  @P1 SHF.R.U32.HI R3, RZ, R9, R8 ;  /* 0x00000009ff031219 */ /* 0x000fce0000011608 */
.L_x_1282:
[----:B------:R-:W-:Y:S05]  /*2320*/  BSYNC B0 ;  /* 0x0000000000007941 */ /* 0x000fea0003800000 */
.L_x_1280:
[----:B------:R-:W-:-:S04]  /*2330*/  IMAD R3, R3, R5, -R10 ;  /* 0x0000000503037224 */ /* 0x000fc800078e0a0a */
[----:B------:R-:W-:-:S05]  /*2340*/  IMAD R3, R18, -0x2, R3 ;  /* 0xfffffffe12037824 */ /* 0x000fca00078e0203 */
[----:B------:R-:W-:Y:S02]  /*2350*/  VIADDMNMX R0, R3, R5, R0, PT ;  /* 0x0000000503007246 */ /* 0x000fe40003800100 */
[----:B------:R-:W-:-:S07]  /*2360*/  VIMNMX R6, R6, R3, !PT ;  /* 0x0000000306067248 */ /* 0x000fce0007fe0100 */
.L_x_1279:
[C---:B------:R-:W-:Y:S02]  /*2370*/  ISETP.GE.AND P6, PT, R21.reuse, 0x9, PT ;  /* 0x000000091500780c */ /* 0x040fe40003fc6270 */
[C---:B------:R-:W-:Y:S02]  /*2380*/  ISETP.GE.AND P1, PT, R21.reuse, 0x2, PT ;  /* 0x000000021500780c */ /* 0x040fe40003f26270 */
[C---:B------:R-:W-:Y:S02]  /*2390*/  ISETP.GT.AND P2, PT, R6.reuse, 0x8, !P6 ;  /* 0x000000080600780c */ /* 0x040fe40007744270 */
[----:B------:R-:W-:Y:S02]  /*23a0*/  ISETP.GT.AND P3, PT, R6, 0x1, !P1 ;  /* 0x000000010600780c */ /* 0x000fe40004f64270 */
[----:B------:R-:W-:Y:S02]  /*23b0*/  ISETP.LT.OR P2, PT, R0, 0x9, P2 ;  /* 0x000000090000780c */ /* 0x000fe40001741670 */
[----:B------:R-:W-:-:S02]  /*23c0*/  ISETP.GE.AND P4, PT, R21, 0xa, PT ;  /* 0x0000000a1500780c */ /* 0x000fc40003f86270 */
[----:B------:R-:W-:Y:S02]  /*23d0*/  FSEL R129, R28, -INF , !P2 ;  /* 0xff8000001c817808 */ /* 0x000fe40005000000 */
[----:B------:R-:W-:Y:S02]  /*23e0*/  ISETP.LT.OR P3, PT, R0, 0x2, P3 ;  /* 0x000000020000780c */ /* 0x000fe40001f61670 */
[----:B------:R-:W-:Y:S02]  /*23f0*/  ISETP.GT.AND P2, PT, R6, 0x9, !P4 ;  /* 0x000000090600780c */ /* 0x000fe40006744270 */
[----:B------:R-:W-:Y:S02]  /*2400*/  FSEL R107, R25, -INF , !P3 ;  /* 0xff800000196b7808 */ /* 0x000fe40005800000 */
        /* <DEDUP_REMOVED lines=26> */
[C---:B------:R-:W-:Y:S02]  /*25b0*/  ISETP.GE.AND P3, PT, R21.reuse, 0x22, PT ;  /* 0x000000221500780c */ /* 0x040fe40003f66270 */
        /* <DEDUP_REMOVED lines=101> */
[C---:B------:R-:W-:Y:S02]  /*2c10*/  ISETP.GE.AND P2, PT, R21.reuse, 0x72, PT ;  /* 0x000000721500780c */ /* 0x040fe40003f46270 */
[----:B------:R-:W-:Y:S02]  /*2c20*/  ISETP.GE.AND P5, PT, R21, 0x1, PT ;  /* 0x000000011500780c */ /* 0x000fe40003fa6270 */
[----:B------:R-:W-:-:S04]  /*2c30*/  ISETP.GT.AND P3, PT, R6, 0x71, !P2 ;  /* 0x000000710600780c */ /* 0x000fc80005764270 */
[----:B------:R-:W-:-:S04]  /*2c40*/  ISETP.LT.OR P3, PT, R0, 0x72, P3 ;  /* 0x000000720000780c */ /* 0x000fc80001f61670 */
[----:B------:R-:W-:Y:S02]  /*2c50*/  FSEL R81, R81, -INF , !P3 ;  /* 0xff80000051517808 */ /* 0x000fe40005800000 */
[----:B------:R-:W-:-:S04]  /*2c60*/  ISETP.GE.AND P3, PT, R21, 0x79, PT ;  /* 0x000000791500780c */ /* 0x000fc80003f66270 */
[----:B------:R-:W-:-:S04]  /*2c70*/  ISETP.GT.AND P4, PT, R6, 0x78, !P3 ;  /* 0x000000780600780c */ /* 0x000fc80005f84270 */
[----:B------:R-:W-:-:S04]  /*2c80*/  ISETP.LT.OR P4, PT, R0, 0x79, P4 ;  /* 0x000000790000780c */ /* 0x000fc80002781670 */
[----:B------:R-:W-:Y:S02]  /*2c90*/  FSEL R3, R84, -INF , !P4 ;  /* 0xff80000054037808 */ /* 0x000fe40006000000 */
[----:B------:R-:W-:-:S04]  /*2ca0*/  ISETP.GT.AND P4, PT, R6, RZ, !P5 ;  /* 0x000000ff0600720c */ /* 0x000fc80006f84270 */
[----:B------:R-:W-:-:S04]  /*2cb0*/  ISETP.LT.OR P4, PT, R0, 0x1, P4 ;  /* 0x000000010000780c */ /* 0x000fc80002781670 */
[----:B------:R-:W-:Y:S02]  /*2cc0*/  FSEL R24, R24, -INF , !P4 ;  /* 0xff80000018187808 */ /* 0x000fe40006000000 */
[----:B------:R-:W-:Y:S02]  /*2cd0*/  ISETP.GE.AND P4, PT, R21, 0x7a, PT ;  /* 0x0000007a1500780c */ /* 0x000fe40003f86270 */
[----:B------:R-:W0:Y:S02]  /*2ce0*/  SHFL.IDX PT, R21, R4, 0x1, 0x1c1f ;  /* 0x003c1f0004157f89 */ /* 0x000e2400000e0000 */
[----:B------:R-:W-:Y:S02]  /*2cf0*/  P2R R80, PR, RZ, 0x10 ;  /* 0x00000010ff507803 */ /* 0x000fe40000000000 */
[----:B------:R-:W-:-:S04]  /*2d00*/  ISETP.GT.AND P4, PT, R6, 0x79, !P4 ;  /* 0x000000790600780c */ /* 0x000fc80006784270 */
[----:B------:R-:W-:-:S04]  /*2d10*/  ISETP.LT.OR P4, PT, R0, 0x7a, P4 ;  /* 0x0000007a0000780c */ /* 0x000fc80002781670 */
[----:B------:R-:W-:Y:S02]  /*2d20*/  FSEL R85, R85, -INF , !P4 ;  /* 0xff80000055557808 */ /* 0x000fe40006000000 */
[----:B------:R-:W-:Y:S02]  /*2d30*/  LOP3.LUT P4, RZ, R106, 0x1, RZ, 0xc0, !PT ;  /* 0x000000016aff7812 */ /* 0x000fe4000788c0ff */
[----:B0-----:R-:W-:Y:S01]  /*2d40*/  VIADDMNMX R0, R21, R91, R12, PT ;  /* 0x0000005b15007246 */ /* 0x001fe2000380010c */
[----:B------:R-:W-:-:S10]  /*2d50*/  IMAD.IADD R28, R14, 0x1, R21 ;  /* 0x000000010e1c7824 */ /* 0x000fd400078e0215 */
        /* <DEDUP_REMOVED lines=14> */
.L_x_1285:
[----:B------:R-:W-:Y:S02]  /*2e40*/  ULDC UR4, c[0x0][0x9e4] ;  /* 0x0002790000047ab9 */ /* 0x000fe40000000800 */
[----:B------:R-:W-:-:S05]  /*2e50*/  IMAD.U32 R6, RZ, RZ, UR4 ;  /* 0x00000004ff067e24 */ /* 0x000fca000f8e00ff */
[----:B------:R-:W-:-:S13]  /*2e60*/  ISETP.NE.AND P4, PT, R6, 0x1, PT ;  /* 0x000000010600780c */ /* 0x000fda0003f85270 */
[----:B------:R-:W0:Y:S02]  /*2e70*/  @P4 LDC.64 R32, c[0x0][0x9e8] ;  /* 0x00027a00ff204b82 */ /* 0x000e240000000a00 */
[----:B0-----:R-:W-:-:S05]  /*2e80*/  @P4 IMAD.HI.U32 R4, R21, R32, RZ ;  /* 0x0000002015044227 */ /* 0x001fca00078e00ff */
[----:B------:R-:W-:-:S07]  /*2e90*/  @P4 SHF.R.U32.HI R21, RZ, R33, R4 ;  /* 0x00000021ff154219 */ /* 0x000fce0000011604 */
.L_x_1286:
[----:B------:R-:W-:Y:S05]  /*2ea0*/  BSYNC B0 ;  /* 0x0000000000007941 */ /* 0x000fea0003800000 */
.L_x_1284:
[----:B------:R-:W-:-:S04]  /*2eb0*/  IMAD R21, R21, R6, -R10 ;  /* 0x0000000615157224 */ /* 0x000fc800078e0a0a */
[----:B------:R-:W-:-:S05]  /*2ec0*/  IMAD R21, R18, -0x2, R21 ;  /* 0xfffffffe12157824 */ /* 0x000fca00078e0215 */
[----:B------:R-:W-:Y:S02]  /*2ed0*/  VIADDMNMX R0, R21, R6, R0, PT ;  /* 0x0000000615007246 */ /* 0x000fe40003800100 */
[----:B------:R-:W-:-:S07]  /*2ee0*/  VIMNMX R28, R28, R21, !PT ;  /* 0x000000151c1c7248 */ /* 0x000fce0007fe0100 */
.L_x_1283:
[C---:B------:R-:W-:Y:S02]  /*2ef0*/  ISETP.GT.AND P1, PT, R28.reuse, 0x1, !P1 ;  /* 0x000000011c00780c */ /* 0x040fe40004f24270 */
[----:B------:R-:W-:Y:S02]  /*2f00*/  ISETP.GT.AND P6, PT, R28, 0x8, !P6 ;  /* 0x000000081c00780c */ /* 0x000fe400077c4270 */
[C---:B------:R-:W-:Y:S02]  /*2f10*/  ISETP.LT.OR P1, PT, R0.reuse, 0x2, P1 ;  /* 0x000000020000780c */ /* 0x040fe40000f21670 */
[----:B------:R-:W-:Y:S02]  /*2f20*/  ISETP.LT.OR P6, PT, R0, 0x9, P6 ;  /* 0x000000090000780c */ /* 0x000fe400037c1670 */
[----:B------:R-:W-:Y:S02]  /*2f30*/  FSEL R27, R27, -INF , !P1 ;  /* 0xff8000001b1b7808 */ /* 0x000fe40004800000 */
[----:B------:R-:W-:-:S02]  /*2f40*/  ISETP.NE.AND P1, PT, R8, RZ, PT ;  /* 0x000000ff0800720c */ /* 0x000fc40003f25270 */
[----:B------:R-:W-:Y:S02]  /*2f50*/  FSEL R21, R30, -INF , !P6 ;  /* 0xff8000001e157808 */ /* 0x000fe40007000000 */
[----:B------:R-:W-:Y:S02]  /*2f60*/  ISETP.GT.AND P1, PT, R28, 0x9, !P1 ;  /* 0x000000091c00780c */ /* 0x000fe40004f24270 */
[----:B------:R-:W-:Y:S02]  /*2f70*/  ISETP.NE.AND P6, PT, R20, RZ, PT ;  /* 0x000000ff1400720c */ /* 0x000fe40003fc5270 */
[----:B------:R-:W-:Y:S02]  /*2f80*/  ISETP.LT.OR P1, PT, R0, 0xa, P1 ;  /* 0x0000000a0000780c */ /* 0x000fe40000f21670 */
[----:B------:R-:W-:Y:S02]  /*2f90*/  ISETP.NE.AND P4, PT, R25, RZ, PT ;  /* 0x000000ff1900720c */ /* 0x000fe40003f85270 */
[----:B------:R-:W-:-:S02]  /*2fa0*/  FSEL R31, R31, -INF , !P1 ;  /* 0xff8000001f1f7808 */ /* 0x000fc40004800000 */
[----:B------:R-:W-:Y:S02]  /*2fb0*/  ISETP.GT.AND P1, PT, R28, 0x10, !P6 ;  /* 0x000000101c00780c */ /* 0x000fe40007724270 */
[----:B------:R-:W-:Y:S02]  /*2fc0*/  ISETP.NE.AND P6, PT, R45, RZ, PT ;  /* 0x000000ff2d00720c */ /* 0x000fe40003fc5270 */
        /* <DEDUP_REMOVED lines=23> */
[----:B------:R-:W-:Y:S02]  /*3140*/  ISETP.NE.AND P4, PT, R52, RZ, PT ;  /* 0x000000ff3400720c */ /* 0x000fe40003f85270 */
        /* <DEDUP_REMOVED lines=47> */
[----:B------:R-:W-:Y:S02]  /*3440*/  ISETP.GT.AND P1, PT, R28, 0x39, !P6 ;  /* 0x000000391c00780c */ /* 0x000fe40007724270 */
[----:B------:R-:W-:Y:S02]  /*3450*/  ISETP.NE.AND P6, PT, R95, RZ, PT ;  /* 0x000000ff5f00720c */ /* 0x000fe40003fc5270 */
[----:B------:R-:W-:Y:S02]  /*3460*/  ISETP.LT.OR P1, PT, R0, 0x3a, P1 ;  /* 0x0000003a0000780c */ /* 0x000fe40000f21670 */
[----:B------:R-:W-:Y:S02]  /*3470*/  FMNMX.FTZ R4, R3, R4, !PT ;  /* 0x0000000403047209 */ /* 0x000fe40007810000 */
[----:B------:R-:W-:-:S02]  /*3480*/  FSEL R55, R55, -INF , !P1 ;  /* 0xff80000037377808 */ /* 0x000fc40004800000 */
[----:B------:R-:W-:Y:S02]  /*3490*/  ISETP.GT.AND P1, PT, R28, 0x40, !P4 ;  /* 0x000000401c00780c */ /* 0x000fe40006724270 */
[----:B------:R-:W-:Y:S02]  /*34a0*/  FMNMX.FTZ R6, R85, R4, !PT ;  /* 0x0000000455067209 */ /* 0x000fe40007810000 */
[----:B------:R-:W-:Y:S02]  /*34b0*/  ISETP.LT.OR P1, PT, R0, 0x41, P1 ;  /* 0x000000410000780c */ /* 0x000fe40000f21670 */
[----:B------:R-:W-:Y:S01]  /*34c0*/  ISETP.GT.AND P5, PT, R28, RZ, !P5 ;  /* 0x000000ff1c00720c */ /* 0x000fe20006fa4270 */
[----:B------:R-:W0:Y:S01]  /*34d0*/  SHFL.BFLY PT, R131, R6, 0x2, 0x1f ;  /* 0x0c401f0006837f89 */ /* 0x000e2200000e0000 */
[----:B------:R-:W-:Y:S02]  /*34e0*/  FSEL R95, R58, -INF , !P1 ;  /* 0xff8000003a5f7808 */ /* 0x000fe40004800000 */
[----:B------:R-:W-:-:S02]  /*34f0*/  ISETP.NE.AND P1, PT, R56, RZ, PT ;  /* 0x000000ff3800720c */ /* 0x000fc40003f25270 */
[----:B------:R-:W-:Y:S02]  /*3500*/  ISETP.LT.OR P5, PT, R0, 0x1, P5 ;  /* 0x000000010000780c */ /* 0x000fe40002fa1670 */
[----:B------:R-:W-:Y:S02]  /*3510*/  ISETP.GT.AND P1, PT, R28, 0x41, !P1 ;  /* 0x000000411c00780c */ /* 0x000fe40004f24270 */
[----:B------:R-:W-:Y:S02]  /*3520*/  ISETP.NE.AND P4, PT, R76, RZ, PT ;  /* 0x000000ff4c00720c */ /* 0x000fe40003f85270 */
[----:B------:R-:W-:Y:S02]  /*3530*/  ISETP.LT.OR P1, PT, R0, 0x42, P1 ;  /* 0x000000420000780c */ /* 0x000fe40000f21670 */
[----:B------:R-:W-:Y:S02]  /*3540*/  FSEL R42, R26, -INF , !P5 ;  /* 0xff8000001a2a7808 */ /* 0x000fe40006800000 */
[----:B------:R-:W-:-:S02]  /*3550*/  FSEL R59, R59, -INF , !P1 ;  /* 0xff8000003b3b7808 */ /* 0x000fc40004800000 */
[----:B------:R-:W-:Y:S02]  /*3560*/  ISETP.NE.AND P1, PT, R96, RZ, PT ;  /* 0x000000ff6000720c */ /* 0x000fe40003f25270 */
[----:B------:R-:W-:Y:S02]  /*3570*/  FMNMX.FTZ R10, R42, R27, !PT ;  /* 0x0000001b2a0a7209 */ /* 0x000fe40007810000 */
[----:B------:R-:W-:Y:S02]  /*3580*/  ISETP.GT.AND P1, PT, R28, 0x48, !P1 ;  /* 0x000000481c00780c */ /* 0x000fe40004f24270 */
[----:B------:R-:W-:Y:S02]  /*3590*/  FMNMX.FTZ R12, R21, R10, !PT ;  /* 0x0000000a150c7209 */ /* 0x000fe40007810000 */
[----:B------:R-:W-:Y:S02]  /*35a0*/  ISETP.LT.OR P1, PT, R0, 0x49, P1 ;  /* 0x000000490000780c */ /* 0x000fe40000f21670 */
[----:B0-----:R-:W-:-:S02]  /*35b0*/  FMNMX.FTZ R131, R6, R131, !PT ;  /* 0x0000008306837209 */ /* 0x001fc40007810000 */
[----:B------:R-:W-:Y:S02]  /*35c0*/  FSEL R97, R62, -INF , !P1 ;  /* 0xff8000003e617808 */ /* 0x000fe40004800000 */
[----:B------:R-:W-:Y:S01]  /*35d0*/  ISETP.NE.AND P1, PT, R60, RZ, PT ;  /* 0x000000ff3c00720c */ /* 0x000fe20003f25270 */
[----:B------:R-:W0:Y:S01]  /*35e0*/  SHFL.BFLY PT, R4, R131, 0x1, 0x1f ;  /* 0x0c201f0083047f89 */ /* 0x000e2200000e0000 */
[----:B------:R-:W-:Y:S02]  /*35f0*/  FMNMX.FTZ R12, R31, R12, !PT ;  /* 0x0000000c1f0c7209 */ /* 0x000fe40007810000 */
[----:B------:R-:W-:Y:S02]  /*3600*/  ISETP.GT.AND P1, PT, R28, 0x49, !P1 ;  /* 0x000000491c00780c */ /* 0x000fe40004f24270 */
[----:B------:R-:W-:Y:S02]  /*3610*/  FMNMX.FTZ R12, R25, R12, !PT ;  /* 0x0000000c190c7209 */ /* 0x000fe40007810000 */
[----:B------:R-:W-:-:S02]  /*3620*/  ISETP.LT.OR P1, PT, R0, 0x4a, P1 ;  /* 0x0000004a0000780c */ /* 0x000fc40000f21670 */
[----:B------:R-:W-:Y:S02]  /*3630*/  FMNMX.FTZ R12, R35, R12, !PT ;  /* 0x0000000c230c7209 */ /* 0x000fe40007810000 */
[----:B------:R-:W-:Y:S02]  /*3640*/  FSEL R63, R63, -INF , !P1 ;  /* 0xff8000003f3f7808 */ /* 0x000fe40004800000 */
[----:B------:R-:W-:Y:S02]  /*3650*/  ISETP.NE.AND P1, PT, R98, RZ, PT ;  /* 0x000000ff6200720c */ /* 0x000fe40003f25270 */
[C---:B------:R-:W-:Y:S02]  /*3660*/  ISETP.GT.AND P2, PT, R28.reuse, 0x71, !P2 ;  /* 0x000000711c00780c */ /* 0x040fe40005744270 */
[C---:B------:R-:W-:Y:S02]  /*3670*/  ISETP.GT.AND P1, PT, R28.reuse, 0x50, !P1 ;  /* 0x000000501c00780c */ /* 0x040fe40004f24270 */
[----:B------:R-:W-:-:S02]  /*3680*/  ISETP.GT.AND P3, PT, R28, 0x78, !P3 ;  /* 0x000000781c00780c */ /* 0x000fc40005f64270 */
[C---:B------:R-:W-:Y:S02]  /*3690*/  ISETP.LT.OR P1, PT, R0.reuse, 0x51, P1 ;  /* 0x000000510000780c */ /* 0x040fe40000f21670 */
[----:B------:R-:W-:Y:S02]  /*36a0*/  ISETP.LT.OR P2, PT, R0, 0x72, P2 ;  /* 0x000000720000780c */ /* 0x000fe40001741670 */
[----:B------:R-:W-:Y:S02]  /*36b0*/  FSEL R99, R66, -INF , !P1 ;  /* 0xff80000042637808 */ /* 0x000fe40004800000 */
[----:B------:R-:W-:Y:S02]  /*36c0*/  ISETP.NE.AND P1, PT, R64, RZ, PT ;  /* 0x000000ff4000720c */ /* 0x000fe40003f25270 */
[----:B0-----:R-:W-:Y:S02]  /*36d0*/  FMNMX.FTZ R4, R131, R4, !PT ;  /* 0x0000000483047209 */ /* 0x001fe40007810000 */
[----:B------:R-:W-:-:S02]  /*36e0*/  ISETP.GT.AND P1, PT, R28, 0x51, !P1 ;  /* 0x000000511c00780c */ /* 0x000fc40004f24270 */
[----:B------:R-:W-:Y:S01]  /*36f0*/  ISETP.LT.OR P3, PT, R0, 0x79, P3 ;  /* 0x000000790000780c */ /* 0x000fe20001f61670 */
[----:B------:R-:W-:-:S01]  /*3700*/  FFMA.FTZ R8, R2, R4, -8 ;  /* 0xc100000002087423 */ /* 0x000fc20000010004 */
[----:B------:R-:W-:Y:S02]  /*3710*/  ISETP.LT.OR P1, PT, R0, 0x52, P1 ;  /* 0x000000520000780c */ /* 0x000fe40000f21670 */
[----:B------:R-:W-:Y:S02]  /*3720*/  FSEL R83, R83, -INF , !P2 ;  /* 0xff80000053537808 */ /* 0x000fe40005000000 */
[----:B------:R-:W-:Y:S02]  /*3730*/  FSEL R67, R67, -INF , !P1 ;  /* 0xff80000043437808 */ /* 0x000fe40004800000 */
[----:B------:R-:W-:Y:S02]  /*3740*/  ISETP.NE.AND P1, PT, R100, RZ, PT ;  /* 0x000000ff6400720c */ /* 0x000fe40003f25270 */
[----:B------:R-:W-:-:S02]  /*3750*/  ISETP.NE.AND P5, PT, R178, 0x1, PT ;  /* 0x00000001b200780c */ /* 0x000fc40003fa5270 */
        /* <DEDUP_REMOVED lines=17> */
[----:B------:R-:W-:-:S04]  /*3870*/  ISETP.LT.OR P1, PT, R0, 0x69, P1 ;  /* 0x000000690000780c */ /* 0x000fc80000f21670 */
[----:B------:R-:W-:Y:S02]  /*3880*/  FSEL R105, R78, -INF , !P1 ;  /* 0xff8000004e697808 */ /* 0x000fe40004800000 */
[----:B------:R-:W-:Y:S02]  /*3890*/  ISETP.GT.AND P1, PT, R28, 0x69, !P4 ;  /* 0x000000691c00780c */ /* 0x000fe40006724270 */
[----:B------:R-:W-:Y:S02]  /*38a0*/  ISETP.NE.AND P4, PT, R80, RZ, PT ;  /* 0x000000ff5000720c */ /* 0x000fe40003f85270 */
[----:B------:R-:W-:Y:S02]  /*38b0*/  ISETP.LT.OR P1, PT, R0, 0x6a, P1 ;  /* 0x0000006a0000780c */ /* 0x000fe40000f21670 */
[----:B------:R-:W-:Y:S02]  /*38c0*/  ISETP.GT.AND P4, PT, R28, 0x79, !P4 ;  /* 0x000000791c00780c */ /* 0x000fe40006784270 */
[----:B------:R-:W-:-:S02]  /*38d0*/  FSEL R79, R79, -INF , !P1 ;  /* 0xff8000004f4f7808 */ /* 0x000fc40004800000 */
[----:B------:R-:W-:Y:S02]  /*38e0*/  FSETP.NEU.FTZ.AND P1, PT, R4, -INF , PT ;  /* 0xff8000000400780b */ /* 0x000fe40003f3d000 */
[----:B------:R-:W-:Y:S02]  /*38f0*/  ISETP.LT.OR P4, PT, R0, 0x7a, P4 ;  /* 0x0000007a0000780c */ /* 0x000fe40002781670 */
[----:B------:R-:W-:Y:S02]  /*3900*/  FSEL R133, R8, RZ, P1 ;  /* 0x000000ff08857208 */ /* 0x000fe40000800000 */
[----:B------:R-:W-:Y:S02]  /*3910*/  ISETP.GT.AND P1, PT, R28, 0x70, !P6 ;  /* 0x000000701c00780c */ /* 0x000fe40007724270 */
[----:B------:R-:W-:Y:S01]  /*3920*/  FSEL R87, R87, -INF , !P4 ;  /* 0xff80000057577808 */ /* 0x000fe20006000000 */
[----:B------:R-:W-:-:S01]  /*3930*/  FFMA.FTZ R14, R2, R24, -R133 ;  /* 0x00000018020e7223 */ /* 0x000fc20000010885 */
[----:B------:R-:W-:Y:S01]  /*3940*/  ISETP.LT.OR P1, PT, R0, 0x71, P1 ;  /* 0x000000710000780c */ /* 0x000fe20000f21670 */
[----:B------:R-:W-:-:S01]  /*3950*/  FFMA.FTZ R28, R2, R29, -R133 ;  /* 0x0000001d021c7223 */ /* 0x000fc20000010885 */
[--C-:B------:R-:W-:Y:S01]  /*3960*/  FFMA.FTZ R34, R2, R57, -R133.reuse ;  /* 0x0000003902227223 */ /* 0x100fe20000010885 */
[----:B------:R0:W-:Y:S01]  /*3970*/  MUFU.EX2 R6, R14 ;  /* 0x0000000e00067308 */ /* 0x0001e20000000800 */
[----:B------:R-:W-:Y:S01]  /*3980*/  FSEL R29, R82, -INF , !P1 ;  /* 0xff800000521d7808 */ /* 0x000fe20004800000 */
[--C-:B------:R-:W-:Y:S01]  /*3990*/  FFMA.FTZ R38, R2, R61, -R133.reuse ;  /* 0x0000003d02267223 */ /* 0x100fe20000010885 */
[----:B------:R-:W-:Y:S01]  /*39a0*/  FSEL R57, R86, -INF , !P3 ;  /* 0xff80000056397808 */ /* 0x000fe20005800000 */
[C-C-:B------:R-:W-:Y:S01]  /*39b0*/  FFMA.FTZ R36, R2.reuse, R5, -R133.reuse ;  /* 0x0000000502247223 */ /* 0x140fe20000010885 */
[----:B------:R-:W-:-:S01]  /*39c0*/  FFMA.FTZ R107, R2, R107, -R133 ;  /* 0x0000006b026b7223 */ /* 0x000fc20000010885 */
[C-C-:B------:R-:W-:Y:S01]  /*39d0*/  FFMA.FTZ R8, R2.reuse, R129, -R133.reuse ;  /* 0x0000008102087223 */ /* 0x140fe20000010885 */
[----:B------:R-:W-:-:S01]  /*39e0*/  FFMA.FTZ R109, R2, R109, -R133 ;  /* 0x0000006d026d7223 */ /* 0x000fc20000010885 */
[C-C-:B------:R-:W-:Y:S01]  /*39f0*/  FFMA.FTZ R127, R2.reuse, R127, -R133.reuse ;  /* 0x0000007f027f7223 */ /* 0x140fe20000010885 */
[----:B0-----:R-:W-:Y:S01]  /*3a00*/  FMNMX.FTZ R14, R33, R12, !PT ;  /* 0x0000000c210e7209 */ /* 0x001fe20007810000 */
[C-C-:B------:R-:W-:Y:S01]  /*3a10*/  FFMA.FTZ R111, R2.reuse, R111, -R133.reuse ;  /* 0x0000006f026f7223 */ /* 0x140fe20000010885 */
[----:B------:R-:W-:Y:S01]  /*3a20*/  MUFU.EX2 R107, R107 ;  /* 0x0000006b006b7308 */ /* 0x000fe20000000800 */
[----:B------:R-:W-:-:S01]  /*3a30*/  FFMA.FTZ R125, R2, R125, -R133 ;  /* 0x0000007d027d7223 */ /* 0x000fc20000010885 */
[----:B------:R-:W-:Y:S01]  /*3a40*/  FMNMX.FTZ R14, R39, R14, !PT ;  /* 0x0000000e270e7209 */ /* 0x000fe20007810000 */
[----:B------:R-:W-:-:S01]  /*3a50*/  FFMA.FTZ R113, R2, R113, -R133 ;  /* 0x0000007102717223 */ /* 0x000fc20000010885 */
[C-C-:B------:R-:W-:Y:S01]  /*3a60*/  FFMA.FTZ R123, R2.reuse, R123, -R133.reuse ;  /* 0x0000007b027b7223 */ /* 0x140fe20000010885 */
[----:B------:R-:W-:-:S01]  /*3a70*/  FFMA.FTZ R115, R2, R115, -R133 ;  /* 0x0000007302737223 */ /* 0x000fc20000010885 */
[----:B------:R-:W-:Y:S01]  /*3a80*/  FMNMX.FTZ R14, R37, R14, !PT ;  /* 0x0000000e250e7209 */ /* 0x000fe20007810000 */
[----:B------:R-:W-:-:S01]  /*3a90*/  FFMA.FTZ R121, R2, R121, -R133 ;  /* 0x0000007902797223 */ /* 0x000fc20000010885 */
        /* <DEDUP_REMOVED lines=20> */
[----:B------:R-:W-:Y:S01]  /*3be0*/  FFMA.FTZ R0, R2, R81, -R133 ;  /* 0x0000005102007223 */ /* 0x000fe20000010885 */
[----:B------:R-:W-:-:S02]  /*3bf0*/  LOP3.LUT P6, RZ, R106, 0x1, RZ, 0xc0, !PT ;  /* 0x000000016aff7812 */ /* 0x000fc400078cc0ff */
        /* <DEDUP_REMOVED lines=26> */
[----:B------:R-:W-:-:S05]  /*3da0*/  FMNMX.FTZ R26, R87, R26, !PT ;  /* 0x0000001a571a7209 */ /* 0x000fca0007810000 */
[----:B------:R-:W0:Y:S01]  /*3db0*/  SHFL.BFLY PT, R61, R26, 0x2, 0x1f ;  /* 0x0c401f001a3d7f89 */ /* 0x000e2200000e0000 */
[----:B------:R-:W-:Y:S08]  /*3dc0*/  MUFU.EX2 R41, R41 ;  /* 0x0000002900297308 */ /* 0x000ff00000000800 */
[----:B------:R-:W-:Y:S08]  /*3dd0*/  MUFU.EX2 R38, R38 ;  /* 0x0000002600267308 */ /* 0x000ff00000000800 */
[----:B------:R-:W-:Y:S01]  /*3de0*/  MUFU.EX2 R40, R40 ;  /* 0x0000002800287308 */ /* 0x000fe20000000800 */
[----:B0-----:R-:W-:-:S07]  /*3df0*/  FMNMX.FTZ R61, R26, R61, !PT ;  /* 0x0000003d1a3d7209 */ /* 0x001fce0007810000 */
[----:B------:R-:W-:Y:S01]  /*3e00*/  MUFU.EX2 R53, R53 ;  /* 0x0000003500357308 */ /* 0x000fe20000000800 */
[----:B------:R-:W-:-:S01]  /*3e10*/  FFMA.FTZ R26, R2, R9, -R133 ;  /* 0x00000009021a7223 */ /* 0x000fc20000010885 */
[C-C-:B------:R-:W-:Y:S01]  /*3e20*/  FFMA.FTZ R9, R2.reuse, R77, -R133.reuse ;  /* 0x0000004d02097223 */ /* 0x140fe20000010885 */
[----:B------:R-:W0:Y:S05]  /*3e30*/  SHFL.BFLY PT, R32, R61, 0x1, 0x1f ;  /* 0x0c201f003d207f89 */ /* 0x000e2a00000e0000 */
[----:B------:R1:W-:Y:S08]  /*3e40*/  MUFU.EX2 R119, R28 ;  /* 0x0000001c00777308 */ /* 0x0003f00000000800 */
[----:B------:R-:W-:Y:S01]  /*3e50*/  MUFU.EX2 R34, R34 ;  /* 0x0000002200227308 */ /* 0x000fe20000000800 */
[----:B-1----:R-:W-:-:S07]  /*3e60*/  FFMA.FTZ R28, R2, R73, -R133 ;  /* 0x00000049021c7223 */ /* 0x002fce0000010885 */
[----:B------:R-:W-:Y:S01]  /*3e70*/  MUFU.EX2 R30, R30 ;  /* 0x0000001e001e7308 */ /* 0x000fe20000000800 */
[----:B0-----:R-:W-:Y:S01]  /*3e80*/  FMNMX.FTZ R5, R61, R32, !PT ;  /* 0x000000203d057209 */ /* 0x001fe20007810000 */
[----:B------:R-:W-:-:S03]  /*3e90*/  FFMA.FTZ R32, R2, R85, -R133 ;  /* 0x0000005502207223 */ /* 0x000fc60000010885 */
[----:B------:R-:W-:Y:S01]  /*3ea0*/  FSETP.NEU.FTZ.AND P1, PT, R5, -INF , PT ;  /* 0xff8000000500780b */ /* 0x000fe20003f3d000 */
[----:B------:R-:W-:-:S02]  /*3eb0*/  FFMA.FTZ R44, R2, R5, -8 ;  /* 0xc1000000022c7423 */ /* 0x000fc40000010005 */
[----:B------:R-:W-:Y:S03]  /*3ec0*/  MUFU.EX2 R13, R13 ;  /* 0x0000000d000d7308 */ /* 0x000fe60000000800 */
[----:B------:R-:W-:-:S05]  /*3ed0*/  FSEL R44, R44, RZ, P1 ;  /* 0x000000ff2c2c7208 */ /* 0x000fca0000800000 */
        /* <DEDUP_REMOVED lines=32> */
[----:B------:R2:W3:Y:S01]  /*40e0*/  MUFU.EX2 R46, R31 ;  /* 0x0000001f002e7308 */ /* 0x0004e20000000800 */
[----:B0-----:R-:W-:-:S01]  /*40f0*/  FADD.FTZ R64, R42, R27 ;  /* 0x0000001b2a407221 */ /* 0x001fc20000010000 */
[C-C-:B------:R-:W-:Y:S01]  /*4100*/  FFMA.FTZ R29, R2.reuse, R29, -R44.reuse ;  /* 0x0000001d021d7223 */ /* 0x140fe2000001082c */
[----:B------:R-:W-:-:S01]  /*4110*/  FFMA.FTZ R83, R2, R83, -R44 ;  /* 0x0000005302537223 */ /* 0x000fc2000001082c */
[C-C-:B------:R-:W-:Y:S01]  /*4120*/  FFMA.FTZ R57, R2.reuse, R57, -R44.reuse ;  /* 0x0000003902397223 */ /* 0x140fe2000001082c */
[----:B------:R-:W-:-:S03]  /*4130*/  FFMA.FTZ R44, R2, R87, -R44 ;  /* 0x00000057022c7223 */ /* 0x000fc6000001082c */
[----:B------:R-:W0:Y:S01]  /*4140*/  MUFU.EX2 R25, R25 ;  /* 0x0000001900197308 */ /* 0x000e220000000800 */
[----:B--2---:R-:W-:-:S04]  /*4150*/  FADD.FTZ R31, R6, R107 ;  /* 0x0000006b061f7221 */ /* 0x004fc80000010000 */
[----:B------:R-:W-:-:S03]  /*4160*/  FADD.FTZ R62, R8, R31 ;  /* 0x0000001f083e7221 */ /* 0x000fc60000010000 */
[----:B------:R2:W4:Y:S01]  /*4170*/  MUFU.EX2 R48, R35 ;  /* 0x0000002300307308 */ /* 0x0005220000000800 */
[----:B------:R-:W-:-:S01]  /*4180*/  FADD.FTZ R31, R109, R62 ;  /* 0x0000003e6d1f7221 */ /* 0x000fc20000010000 */
[----:B------:R-:W-:-:S03]  /*4190*/  F2FP.SATFINITE.E4M3.F32.PACK_AB_MERGE_C R109, R109, R8, RZ ;  /* 0x000000086d6d723e */ /* 0x000fc600048070ff */
[----:B------:R-:W-:Y:S01]  /*41a0*/  FADD.FTZ R66, R10, R31 ;  /* 0x0000001f0a427221 */ /* 0x000fe20000010000 */
[----:B-1----:R-:W-:-:S01]  /*41b0*/  FADD.FTZ R31, R21, R64 ;  /* 0x00000040151f7221 */ /* 0x002fc20000010000 */
[----:B------:R-:W-:Y:S01]  /*41c0*/  F2FP.SATFINITE.E4M3.F32.PACK_AB_MERGE_C R164, R107, R6, R109 ;  /* 0x000000066ba4723e */ /* 0x000fe2000480706d */
[----:B------:R-:W1:Y:S01]  /*41d0*/  MUFU.EX2 R33, R33 ;  /* 0x0000002100217308 */ /* 0x000e620000000800 */
[----:B--2---:R-:W-:-:S01]  /*41e0*/  FADD.FTZ R35, R111, R66 ;  /* 0x000000426f237221 */ /* 0x004fc20000010000 */
[C---:B---3--:R-:W-:Y:S01]  /*41f0*/  FADD.FTZ R64, R46.reuse, R31 ;  /* 0x0000001f2e407221 */ /* 0x048fe20000010000 */
[----:B------:R-:W-:Y:S02]  /*4200*/  F2FP.SATFINITE.E4M3.F32.PACK_AB_MERGE_C R46, R46, R21, RZ ;  /* 0x000000152e2e723e */ /* 0x000fe400048070ff */
[----:B------:R-:W-:Y:S01]  /*4210*/  FADD.FTZ R66, R12, R35 ;  /* 0x000000230c427221 */ /* 0x000fe20000010000 */
[----:B0-----:R-:W-:-:S01]  /*4220*/  FADD.FTZ R31, R25, R64 ;  /* 0x00000040191f7221 */ /* 0x001fc20000010000 */
[----:B------:R-:W-:Y:S01]  /*4230*/  F2FP.SATFINITE.E4M3.F32.PACK_AB_MERGE_C R165, R27, R42, R46 ;  /* 0x0000002a1ba5723e */ /* 0x000fe2000480702e */
[----:B------:R-:W0:Y:S01]  /*4240*/  MUFU.EX2 R50, R39 ;  /* 0x0000002700327308 */ /* 0x000e220000000800 */
[----:B------:R-:W-:-:S01]  /*4250*/  FADD.FTZ R35, R113, R66 ;  /* 0x0000004271237221 */ /* 0x000fc20000010000 */
[----:B------:R-:W-:Y:S01]  /*4260*/  F2FP.SATFINITE.E4M3.F32.PACK_AB_MERGE_C R113, R113, R12, RZ ;  /* 0x0000000c7171723e */ /* 0x000fe200048070ff */
[----:B----4-:R-:W-:-:S02]  /*4270*/  FADD.FTZ R12, R48, R31 ;  /* 0x0000001f300c7221 */ /* 0x010fc40000010000 */
[----:B------:R-:W-:Y:S01]  /*4280*/  FADD.FTZ R64, R14, R35 ;  /* 0x000000230e407221 */ /* 0x000fe20000010000 */
[----:B------:R-:W-:Y:S02]  /*4290*/  F2FP.SATFINITE.E4M3.F32.PACK_AB_MERGE_C R166, R111, R10, R113 ;  /* 0x0000000a6fa6723e */ /* 0x000fe40004807071 */
[----:B------:R-:W2:Y:S01]  /*42a0*/  MUFU.EX2 R37, R37 ;  /* 0x0000002500257308 */ /* 0x000ea20000000800 */
[----:B-1----:R-:W-:-:S01]  /*42b0*/  FADD.FTZ R31, R33, R12 ;  /* 0x0000000c211f7221 */ /* 0x002fc20000010000 */
[----:B------:R-:W-:-:S04]  /*42c0*/  FADD.FTZ R35, R115, R64 ;  /* 0x0000004073237221 */ /* 0x000fc80000010000 */
[----:B------:R-:W-:Y:S01]  /*42d0*/  FADD.FTZ R10, R20, R35 ;  /* 0x00000023140a7221 */ /* 0x000fe20000010000 */
[----:B------:R-:W-:Y:S01]  /*42e0*/  F2FP.SATFINITE.E4M3.F32.PACK_AB_MERGE_C R20, R117, R20, RZ ;  /* 0x000000147514723e */ /* 0x000fe200048070ff */
[----:B------:R-:W1:Y:S01]  /*42f0*/  MUFU.EX2 R52, R43 ;  /* 0x0000002b00347308 */ /* 0x000e620000000800 */
[----:B0-----:R-:W-:-:S01]  /*4300*/  FADD.FTZ R6, R50, R31 ;  /* 0x0000001f32067221 */ /* 0x001fc20000010000 */
[----:B------:R-:W-:Y:S01]  /*4310*/  FADD.FTZ R117, R117, R10 ;  /* 0x0000000a75757221 */ /* 0x000fe20000010000 */
[----:B------:R-:W-:Y:S02]  /*4320*/  F2FP.SATFINITE.E4M3.F32.PACK_AB_MERGE_C R160, R115, R14, R20 ;  /* 0x0000000e73a0723e */ /* 0x000fe40004807014 */
[----:B------:R-:W-:Y:S01]  /*4330*/  F2FP.SATFINITE.E4M3.F32.PACK_AB_MERGE_C R14, R53, R40, RZ ;  /* 0x00000028350e723e */ /* 0x000fe200048070ff */
[----:B------:R-:W-:-:S01]  /*4340*/  FADD.FTZ R12, R24, R117 ;  /* 0x00000075180c7221 */ /* 0x000fc20000010000 */
[----:B------:R-:W-:Y:S01]  /*4350*/  F2FP.SATFINITE.E4M3.F32.PACK_AB_MERGE_C R20, R13, R30, RZ ;  /* 0x0000001e0d14723e */ /* 0x000fe200048070ff */
[----:B------:R-:W0:Y:S01]  /*4360*/  MUFU.EX2 R45, R45 ;  /* 0x0000002d002d7308 */ /* 0x000e220000000800 */
[----:B--2---:R-:W-:-:S01]  /*4370*/  FADD.FTZ R31, R37, R6 ;  /* 0x00000006251f7221 */ /* 0x004fc20000010000 */
[----:B------:R-:W-:Y:S01]  /*4380*/  FADD.FTZ R35, R49, R12 ;  /* 0x0000000c31237221 */ /* 0x000fe20000010000 */
[----:B------:R-:W-:-:S02]  /*4390*/  F2FP.SATFINITE.E4M3.F32.PACK_AB_MERGE_C R12, R38, R41, RZ ;  /* 0x00000029260c723e */ /* 0x000fc400048070ff */
[----:B------:R-:W-:Y:S01]  /*43a0*/  F2FP.SATFINITE.E4M3.F32.PACK_AB_MERGE_C R162, R49, R24, R14 ;  /* 0x0000001831a2723e */ /* 0x000fe2000480700e */
[----:B------:R-:W-:-:S01]  /*43b0*/  FADD.FTZ R40, R40, R35 ;  /* 0x0000002328287221 */ /* 0x000fc20000010000 */
[----:B------:R-:W-:Y:S01]  /*43c0*/  F2FP.SATFINITE.E4M3.F32.PACK_AB_MERGE_C R156, R34, R119, R12 ;  /* 0x00000077229c723e */ /* 0x000fe2000480700c */
[----:B------:R-:W2:Y:S01]  /*43d0*/  MUFU.EX2 R54, R47 ;  /* 0x0000002f00367308 */ /* 0x000ea20000000800 */
[----:B-1----:R-:W-:-:S01]  /*43e0*/  FADD.FTZ R10, R52, R31 ;  /* 0x0000001f340a7221 */ /* 0x002fc20000010000 */
[----:B------:R-:W-:Y:S01]  /*43f0*/  FADD.FTZ R40, R53, R40 ;  /* 0x0000002835287221 */ /* 0x000fe20000010000 */
[----:B------:R-:W-:-:S03]  /*4400*/  F2FP.SATFINITE.E4M3.F32.PACK_AB_MERGE_C R33, R50, R33, RZ ;  /* 0x000000213221723e */ /* 0x000fc600048070ff */
[----:B------:R-:W-:Y:S01]  /*4410*/  FADD.FTZ R119, R119, R40 ;  /* 0x0000002877777221 */ /* 0x000fe20000010000 */
[----:B------:R-:W-:Y:S01]  /*4420*/  F2FP.SATFINITE.E4M3.F32.PACK_AB_MERGE_C R167, R48, R25, R33 ;  /* 0x0000001930a7723e */ /* 0x000fe20004807021 */
[----:B------:R-:W1:Y:S01]  /*4430*/  MUFU.EX2 R91, R91 ;  /* 0x0000005b005b7308 */ /* 0x000e620000000800 */
[----:B0-----:R-:W-:-:S01]  /*4440*/  FADD.FTZ R31, R45, R10 ;  /* 0x0000000a2d1f7221 */ /* 0x001fc20000010000 */
[----:B------:R-:W-:-:S04]  /*4450*/  FADD.FTZ R34, R34, R119 ;  /* 0x0000007722227221 */ /* 0x000fc80000010000 */
[----:B------:R-:W-:Y:S02]  /*4460*/  FADD.FTZ R41, R41, R34 ;  /* 0x0000002229297221 */ /* 0x000fe40000010000 */
[----:B------:R-:W0:Y:S01]  /*4470*/  MUFU.EX2 R56, R51 ;  /* 0x0000003300387308 */ /* 0x000e220000000800 */
[----:B--2---:R-:W-:-:S01]  /*4480*/  FADD.FTZ R10, R54, R31 ;  /* 0x0000001f360a7221 */ /* 0x004fc20000010000 */
[----:B------:R-:W-:Y:S01]  /*4490*/  FADD.FTZ R41, R38, R41 ;  /* 0x0000002926297221 */ /* 0x000fe20000010000 */
[----:B------:R-:W-:-:S04]  /*44a0*/  F2FP.SATFINITE.E4M3.F32.PACK_AB_MERGE_C R45, R54, R45, RZ ;  /* 0x0000002d362d723e */ /* 0x000fc800048070ff */
[----:B------:R-:W-:Y:S01]  /*44b0*/  F2FP.SATFINITE.E4M3.F32.PACK_AB_MERGE_C R161, R52, R37, R45 ;  /* 0x0000002534a1723e */ /* 0x000fe2000480702d */
[----:B------:R-:W2:Y:S01]  /*44c0*/  MUFU.EX2 R93, R93 ;  /* 0x0000005d005d7308 */ /* 0x000ea20000000800 */
[----:B-1----:R-:W-:-:S07]  /*44d0*/  FADD.FTZ R31, R91, R10 ;  /* 0x0000000a5b1f7221 */ /* 0x002fce0000010000 */
        /* <DEDUP_REMOVED lines=14> */
[----:B------:R-:W1:Y:S01]  /*45c0*/  MUFU.EX2 R99, R99 ;  /* 0x0000006300637308 */ /* 0x000e620000000800 */
[----:B0-----:R-:W-:Y:S01]  /*45d0*/  F2FP.SATFINITE.E4M3.F32.PACK_AB_MERGE_C R158, R15, R36, R20 ;  /* 0x000000240f9e723e */ /* 0x001fe20004807014 */
[----:B------:R-:W-:-:S06]  /*45e0*/  FADD.FTZ R36, R36, R41 ;  /* 0x0000002924247221 */ /* 0x000fcc0000010000 */
[----:B------:R-:W0:Y:S01]  /*45f0*/  MUFU.EX2 R8, R67 ;  /* 0x0000004300087308 */ /* 0x000e220000000800 */
[----:B--2---:R-:W-:-:S01]  /*4600*/  FADD.FTZ R14, R62, R21 ;  /* 0x000000153e0e7221 */ /* 0x004fc20000010000 */
[----:B------:R-:W-:Y:S01]  /*4610*/  FADD.FTZ R21, R15, R36 ;  /* 0x000000240f157221 */ /* 0x000fe20000010000 */
[----:B------:R-:W-:-:S03]  /*4620*/  F2FP.SATFINITE.E4M3.F32.PACK_AB_MERGE_C R62, R62, R97, RZ ;  /* 0x000000613e3e723e */ /* 0x000fc600048070ff */
[----:B------:R-:W-:Y:S01]  /*4630*/  FADD.FTZ R30, R30, R21 ;  /* 0x000000151e1e7221 */ /* 0x000fe20000010000 */
[----:B------:R-:W-:Y:S01]  /*4640*/  F2FP.SATFINITE.E4M3.F32.PACK_AB_MERGE_C R157, R60, R95, R62 ;  /* 0x0000005f3c9d723e */ /* 0x000fe2000480703e */
[----:B------:R-:W-:Y:S01]  /*4650*/  MUFU.EX2 R26, R26 ;  /* 0x0000001a001a7308 */ /* 0x000fe20000000800 */
[----:B-1----:R-:W-:-:S01]  /*4660*/  FADD.FTZ R15, R99, R14 ;  /* 0x0000000e630f7221 */ /* 0x002fc20000010000 */
[----:B------:R-:W-:-:S06]  /*4670*/  FADD.FTZ R30, R13, R30 ;  /* 0x0000001e0d1e7221 */ /* 0x000fcc0000010000 */
[----:B------:R-:W1:Y:S01]  /*4680*/  MUFU.EX2 R9, R9 ;  /* 0x0000000900097308 */ /* 0x000e620000000800 */
[----:B0-----:R-:W-:-:S07]  /*4690*/  FADD.FTZ R20, R8, R15 ;  /* 0x0000000f08147221 */ /* 0x001fce0000010000 */
[----:B------:R-:W0:Y:S08]  /*46a0*/  MUFU.EX2 R101, R101 ;  /* 0x0000006500657308 */ /* 0x000e300000000800 */
[----:B------:R-:W-:Y:S01]  /*46b0*/  MUFU.EX2 R11, R11 ;  /* 0x0000000b000b7308 */ /* 0x000fe20000000800 */
[----:B-1----:R-:W-:-:S07]  /*46c0*/  F2FP.SATFINITE.E4M3.F32.PACK_AB_MERGE_C R15, R9, R26, RZ ;  /* 0x0000001a090f723e */ /* 0x002fce00048070ff */
[----:B------:R-:W1:Y:S01]  /*46d0*/  MUFU.EX2 R28, R28 ;  /* 0x0000001c001c7308 */ /* 0x000e620000000800 */
[----:B0-----:R-:W-:-:S02]  /*46e0*/  FADD.FTZ R13, R101, R20 ;  /* 0x00000014650d7221 */ /* 0x001fc40000010000 */
[----:B------:R-:W0:Y:S05]  /*46f0*/  @P5 LDC R20, c[0x0][0x44c] ;  /* 0x00011300ff145b82 */ /* 0x000e2a0000000800 */
[----:B------:R-:W2:Y:S08]  /*4700*/  MUFU.EX2 R6, R71 ;  /* 0x0000004700067308 */ /* 0x000eb00000000800 */
[----:B------:R-:W3:Y:S01]  /*4710*/  MUFU.EX2 R103, R103 ;  /* 0x0000006700677308 */ /* 0x000ee20000000800 */
[C---:B-1----:R-:W-:Y:S01]  /*4720*/  F2FP.SATFINITE.E4M3.F32.PACK_AB_MERGE_C R152, R28.reuse, R11, R15 ;  /* 0x0000000b1c98723e */ /* 0x042fe2000480700f */
[----:B------:R-:W-:Y:S01]  /*4730*/  FADD.FTZ R11, R11, R30 ;  /* 0x0000001e0b0b7221 */ /* 0x000fe20000010000 */
[----:B------:R-:W1:Y:S03]  /*4740*/  @P5 LDC R15, c[0x0][0x450] ;  /* 0x00011400ff0f5b82 */ /* 0x000e660000000800 */
[----:B------:R-:W-:-:S02]  /*4750*/  FADD.FTZ R11, R28, R11 ;  /* 0x0000000b1c0b7221 */ /* 0x000fc40000010000 */
[----:B------:R-:W4:Y:S01]  /*4760*/  MUFU.EX2 R10, R75 ;  /* 0x0000004b000a7308 */ /* 0x000f220000000800 */
[C---:B--2---:R-:W-:Y:S01]  /*4770*/  F2FP.SATFINITE.E4M3.F32.PACK_AB_MERGE_C R101, R6.reuse, R101, RZ ;  /* 0x000000650665723e */ /* 0x044fe200048070ff */
[----:B------:R-:W-:Y:S01]  /*4780*/  FADD.FTZ R6, R6, R13 ;  /* 0x0000000d06067221 */ /* 0x000fe20000010000 */
[----:B------:R-:W-:-:S01]  /*4790*/  FADD.FTZ R26, R26, R11 ;  /* 0x0000000b1a1a7221 */ /* 0x000fc20000010000 */
[----:B0-----:R-:W-:Y:S01]  /*47a0*/  @P5 IMAD.HI.U32 R20, R19, R20, RZ ;  /* 0x0000001413145227 */ /* 0x001fe200078e00ff */
[----:B------:R-:W-:-:S03]  /*47b0*/  F2FP.SATFINITE.E4M3.F32.PACK_AB_MERGE_C R159, R8, R99, R101 ;  /* 0x00000063089f723e */ /* 0x000fc60004807065 */
[----:B------:R-:W-:Y:S01]  /*47c0*/  FADD.FTZ R26, R9, R26 ;  /* 0x0000001a091a7221 */ /* 0x000fe20000010000 */
[----:B------:R-:W0:Y:S01]  /*47d0*/  MUFU.EX2 R105, R105 ;  /* 0x0000006900697308 */ /* 0x000e220000000800 */
[----:B---3--:R-:W-:-:S07]  /*47e0*/  FADD.FTZ R13, R103, R6 ;  /* 0x00000006670d7221 */ /* 0x008fce0000010000 */
[----:B------:R-:W-:Y:S01]  /*47f0*/  MUFU.EX2 R3, R3 ;  /* 0x0000000300037308 */ /* 0x000fe20000000800 */
[----:B----4-:R-:W-:-:S07]  /*4800*/  FADD.FTZ R6, R10, R13 ;  /* 0x0000000d0a067221 */ /* 0x010fce0000010000 */
[----:B------:R-:W2:Y:S01]  /*4810*/  MUFU.EX2 R32, R32 ;  /* 0x0000002000207308 */ /* 0x000ea20000000800 */
[----:B0-----:R-:W-:-:S07]  /*4820*/  FADD.FTZ R11, R105, R6 ;  /* 0x00000006690b7221 */ /* 0x001fce0000010000 */
[----:B------:R-:W0:Y:S08]  /*4830*/  MUFU.EX2 R12, R79 ;  /* 0x0000004f000c7308 */ /* 0x000e300000000800 */
[----:B------:R-:W-:Y:S01]  /*4840*/  MUFU.EX2 R7, R7 ;  /* 0x0000000700077308 */ /* 0x000fe20000000800 */
[----:B--2---:R-:W-:-:S07]  /*4850*/  F2FP.SATFINITE.E4M3.F32.PACK_AB_MERGE_C R6, R32, R3, RZ ;  /* 0x000000032006723e */ /* 0x004fce00048070ff */
[----:B------:R-:W2:Y:S01]  /*4860*/  MUFU.EX2 R0, R0 ;  /* 0x0000000000007308 */ /* 0x000ea20000000800 */
[C---:B0-----:R-:W-:Y:S01]  /*4870*/  F2FP.SATFINITE.E4M3.F32.PACK_AB_MERGE_C R105, R12.reuse, R105, RZ ;  /* 0x000000690c69723e */ /* 0x041fe200048070ff */
[----:B------:R-:W-:Y:S01]  /*4880*/  FADD.FTZ R12, R12, R11 ;  /* 0x0000000b0c0c7221 */ /* 0x000fe20000010000 */
[----:B------:R-:W-:Y:S01]  /*4890*/  IMAD.MOV.U32 R11, RZ, RZ, R19 ;  /* 0x000000ffff0b7224 */ /* 0x000fe200078e0013 */
[----:B-1----:R-:W-:Y:S02]  /*48a0*/  @P5 SHF.R.U32.HI R11, RZ, R15, R20 ;  /* 0x0000000fff0b5219 */ /* 0x002fe40000011614 */
[----:B------:R-:W-:Y:S02]  /*48b0*/  F2FP.SATFINITE.E4M3.F32.PACK_AB_MERGE_C R153, R10, R103, R105 ;  /* 0x000000670a99723e */ /* 0x000fe40004807069 */
[----:B------:R-:W0:Y:S01]  /*48c0*/  MUFU.EX2 R29, R29 ;  /* 0x0000001d001d7308 */ /* 0x000e220000000800 */
[----:B------:R-:W-:-:S07]  /*48d0*/  IMAD.IADD R88, R88, 0x1, R11 ;  /* 0x0000000158587824 */ /* 0x000fce00078e020b */
[----:B------:R-:W1:Y:S01]  /*48e0*/  MUFU.EX2 R14, R83 ;  /* 0x00000053000e7308 */ /* 0x000e620000000800 */
[----:B--2---:R-:W-:Y:S01]  /*48f0*/  F2FP.SATFINITE.E4M3.F32.PACK_AB_MERGE_C R154, R0, R7, R6 ;  /* 0x00000007009a723e */ /* 0x004fe20004807006 */
[----:B------:R-:W-:-:S04]  /*4900*/  FADD.FTZ R7, R7, R26 ;  /* 0x0000001a07077221 */ /* 0x000fc80000010000 */
[----:B------:R-:W-:Y:S02]  /*4910*/  FADD.FTZ R0, R0, R7 ;  /* 0x0000000700007221 */ /* 0x000fe40000010000 */
[----:B------:R-:W-:Y:S01]  /*4920*/  MUFU.EX2 R57, R57 ;  /* 0x0000003900397308 */ /* 0x000fe20000000800 */
[----:B0-----:R-:W-:-:S01]  /*4930*/  FADD.FTZ R9, R29, R12 ;  /* 0x0000000c1d097221 */ /* 0x001fc20000010000 */
[----:B------:R-:W-:-:S04]  /*4940*/  FADD.FTZ R3, R3, R0 ;  /* 0x0000000003037221 */ /* 0x000fc80000010000 */
[----:B------:R-:W-:Y:S02]  /*4950*/  FADD.FTZ R3, R32, R3 ;  /* 0x0000000320037221 */ /* 0x000fe40000010000 */
[----:B------:R-:W0:Y:S01]  /*4960*/  MUFU.EX2 R44, R44 ;  /* 0x0000002c002c7308 */ /* 0x000e220000000800 */
[----:B-1----:R-:W-:-:S01]  /*4970*/  FADD.FTZ R6, R14, R9 ;  /* 0x000000090e067221 */ /* 0x002fc20000010000 */
[----:B------:R-:W-:Y:S01]  /*4980*/  VIADD R9, R89, 0xfffffffe ;  /* 0xfffffffe59097836 */ /* 0x000fe20000000000 */
[----:B0-----:R-:W-:Y:S02]  /*4990*/  F2FP.SATFINITE.E4M3.F32.PACK_AB_MERGE_C R7, R44, R57, RZ ;  /* 0x000000392c07723e */ /* 0x001fe400048070ff */
[----:B------:R-:W-:Y:S01]  /*49a0*/  FADD.FTZ R57, R57, R6 ;  /* 0x0000000639397221 */ /* 0x000fe20000010000 */
[----:B------:R-:W-:Y:S01]  /*49b0*/  VIADD R6, R88, UR5 ;  /* 0x0000000558067c36 */ /* 0x000fe20008000000 */
[----:B------:R-:W-:Y:S02]  /*49c0*/  F2FP.SATFINITE.E4M3.F32.PACK_AB_MERGE_C R155, R14, R29, R7 ;  /* 0x0000001d0e9b723e */ /* 0x000fe40004807007 */
[----:B------:R-:W-:-:S01]  /*49d0*/  FADD.FTZ R0, R44, R57 ;  /* 0x000000392c007221 */ /* 0x000fc20000010000 */
[----:B------:R-:W-:Y:S06]  /*49e0*/  @!P6 BRA `(.L_x_1287) ;  /* 0x000000000048e947 */ /* 0x000fec0003800000 */
[C---:B------:R-:W-:Y:S01]  /*49f0*/  ISETP.GT.AND P1, PT, R88.reuse, RZ, PT ;  /* 0x000000ff5800720c */ /* 0x040fe20003f24270 */
[----:B------:R-:W-:-:S12]  /*4a00*/  VIADD R7, R88, 0xffffffff ;  /* 0xffffffff58077836 */ /* 0x000fd80000000000 */
[----:B------:R-:W-:Y:S05]  /*4a10*/  @P1 BRA `(.L_x_1288) ;  /* 0x0000000000201947 */ /* 0x000fea0003800000 */
[----:B------:R-:W0:Y:S01]  /*4a20*/  LDC R10, c[0x0][0x9e4] ;  /* 0x00027900ff0a7b82 */ /* 0x000e220000000800 */
[----:B------:R-:W-:Y:S01]  /*4a30*/  IMAD.MOV R7, RZ, RZ, -R88 ;  /* 0x000000ffff077224 */ /* 0x000fe200078e0a58 */
[----:B0-----:R-:W-:-:S13]  /*4a40*/  ISETP.NE.AND P1, PT, R10, 0x1, PT ;  /* 0x000000010a00780c */ /* 0x001fda0003f25270 */
[----:B------:R-:W0:Y:S02]  /*4a50*/  @P1 LDC.64 R12, c[0x0][0x9e8] ;  /* 0x00027a00ff0c1b82 */ /* 0x000e240000000a00 */
[----:B0-----:R-:W-:-:S05]  /*4a60*/  @P1 IMAD.HI.U32 R8, R7, R12, RZ ;  /* 0x0000000c07081227 */ /* 0x001fca00078e00ff */
[----:B------:R-:W-:-:S04]  /*4a70*/  @P1 SHF.R.U32.HI R7, RZ, R13, R8 ;  /* 0x0000000dff071219 */ /* 0x000fc80000011608 */
[----:B------:R-:W-:Y:S01]  /*4a80*/  LOP3.LUT R7, RZ, R7, RZ, 0x33, !PT ;  /* 0x00000007ff077212 */ /* 0x000fe200078e33ff */
[----:B------:R-:W-:Y:S06]  /*4a90*/  BRA `(.L_x_1289) ;  /* 0x0000000000147947 */ /* 0x000fec0003800000 */
.L_x_1288:
[----:B------:R-:W0:Y:S02]  /*4aa0*/  LDC R10, c[0x0][0x9e4] ;  /* 0x00027900ff0a7b82 */ /* 0x000e240000000800 */
[----:B0-----:R-:W-:-:S13]  /*4ab0*/  ISETP.NE.AND P1, PT, R10, 0x1, PT ;  /* 0x000000010a00780c */ /* 0x001fda0003f25270 */
[----:B------:R-:W0:Y:S02]  /*4ac0*/  @P1 LDC.64 R12, c[0x0][0x9e8] ;  /* 0x00027a00ff0c1b82 */ /* 0x000e240000000a00 */
[----:B0-----:R-:W-:-:S05]  /*4ad0*/  @P1 IMAD.HI.U32 R8, R7, R12, RZ ;  /* 0x0000000c07081227 */ /* 0x001fca00078e00ff */
[----:B------:R-:W-:-:S07]  /*4ae0*/  @P1 SHF.R.U32.HI R7, RZ, R13, R8 ;  /* 0x0000000dff071219 */ /* 0x000fce0000011608 */
.L_x_1289:
[----:B------:R-:W-:-:S05]  /*4af0*/  IMAD R7, R7, R10, R10 ;  /* 0x0000000a07077224 */ /* 0x000fca00078e020a */
[----:B------:R-:W-:-:S07]  /*4b00*/  VIMNMX R6, R6, R7, PT ;  /* 0x0000000706067248 */ /* 0x000fce0003fe0100 */
.L_x_1287:
        /* <DEDUP_REMOVED lines=46> */
.L_x_1309:
[----:B------:R-:W-:Y:S01]  /*4df0*/  ISETP.NE.AND P2, PT, RZ, UR39, PT ;  /* 0x00000027ff007c0c */ /* 0x000fe2000bf45270 */
[----:B------:R-:W-:-:S04]  /*4e00*/  UISETP.NE.AND UP0, UPT, UR27, 0x1, UPT ;  /* 0x000000011b00788c */ /* 0x000fc8000bf05270 */
[----:B------:R-:W-:-:S04]  /*4e10*/  USEL UR37, URZ, 0x1, UP0 ;  /* 0x000000013f257887 */ /* 0x000fc80008000000 */
[----:B------:R-:W-:-:S04]  /*4e20*/  ULOP3.LUT UR37, UR26, UR37, URZ, 0x3c, !UPT ;  /* 0x000000251a257292 */ /* 0x000fc8000f8e3c3f */
[----:B------:R-:W-:Y:S08]  /*4e30*/  @P2 BRA `(.L_x_1291) ;  /* 0x0000000000382947 */ /* 0x000ff00003800000 */
[----:B------:R-:W-:Y:S05]  /*4e40*/  @!P0 BRA `(.L_x_1292) ;  /* 0x0000000000048947 */ /* 0x000fea0003800000 */
[----:B------:R-:W-:Y:S01]  /*4e50*/  BPT.TRAP 0x1 ;  /* 0x000000040000795c */ /* 0x000fe20000300000 */
.L_x_1292:
        /* <DEDUP_REMOVED lines=9> */
.L_x_1293:
[----:B-1----:R-:W-:Y:S05]  /*4ef0*/  @P1 BRA `(.L_x_1291) ;  /* 0x0000000000081947 */ /* 0x002fea0003800000 */
[----:B------:R-:W1:Y:S02]  /*4f00*/  SYNCS.PHASECHK.TRANS64.TRYWAIT P1, [UR4+0x22830], R4 ;  /* 0x02283004ff0075a7 */ /* 0x000e640008020144 */
[----:B-1----:R-:W-:Y:S05]  /*4f10*/  @!P1 BRA `(.L_x_1294) ;  /* 0x0000011000289947 */ /* 0x002fea0003800000 */
.L_x_1291:
[----:B-1----:R-:W1:Y:S01]  /*4f20*/  S2R R5, SR_TID.X ;  /* 0x0000000000057919 */ /* 0x002e620000002100 */
[----:B------:R-:W-:Y:S01]  /*4f30*/  UIADD3 UR36, UR27, 0x1, URZ ;  /* 0x000000011b247890 */ /* 0x000fe2000fffe03f */
[----:B------:R-:W-:Y:S01]  /*4f40*/  UMOV UR4, UR24 ;  /* 0x0000001800047c82 */ /* 0x000fe20008000000 */
[----:B------:R-:W-:Y:S02]  /*4f50*/  UMOV UR5, UR25 ;  /* 0x0000001900057c82 */ /* 0x000fe40008000000 */
[----:B------:R-:W-:Y:S01]  /*4f60*/  UISETP.NE.AND UP0, UPT, UR36, 0x2, UPT ;  /* 0x000000022400788c */ /* 0x000fe2000bf05270 */
[----:B------:R-:W-:Y:S01]  /*4f70*/  UMOV UR7, 0x80000020 ;  /* 0x8000002000077882 */ /* 0x000fe20000000000 */
[----:B------:R-:W-:Y:S02]  /*4f80*/  UMOV UR11, 0x80000020 ;  /* 0x80000020000b7882 */ /* 0x000fe40000000000 */
[----:B------:R-:W-:Y:S01]  /*4f90*/  USEL UR36, UR36, URZ, UP0 ;  /* 0x0000003f24247287 */ /* 0x000fe20008000000 */
[----:B------:R-:W-:Y:S01]  /*4fa0*/  UMOV UR15, 0x80000020 ;  /* 0x80000020000f7882 */ /* 0x000fe20000000000 */
[----:B------:R-:W-:-:S02]  /*4fb0*/  UMOV UR19, 0x80000020 ;  /* 0x8000002000137882 */ /* 0x000fc40000000000 */
[----:B------:R-:W-:Y:S01]  /*4fc0*/  UIMAD UR22, UR36, 0x600, UR32 ;  /* 0x00000600241678a4 */ /* 0x000fe2000f8e0220 */
[----:B------:R-:W-:-:S03]  /*4fd0*/  UMOV UR23, 0x80000020 ;  /* 0x8000002000177882 */ /* 0x000fc60000000000 */
[----:B------:R-:W-:Y:S02]  /*4fe0*/  UIADD3 UR10, UR22, 0x200, URZ ;  /* 0x00000200160a7890 */ /* 0x000fe4000fffe03f */
[----:B------:R-:W-:Y:S02]  /*4ff0*/  UIADD3 UR14, UR22, 0x202, URZ ;  /* 0x00000202160e7890 */ /* 0x000fe4000fffe03f */
[----:B------:R-:W-:Y:S01]  /*5000*/  UMOV UR6, UR22 ;  /* 0x0000001600067c82 */ /* 0x000fe20008000000 */
[----:B------:R-:W-:Y:S01]  /*5010*/  UIADD3 UR18, UR22, 0x400, URZ ;  /* 0x0000040016127890 */ /* 0x000fe2000fffe03f */
[----:B-1----:R-:W-:-:S05]  /*5020*/  SHF.R.U32.HI R5, RZ, 0x7, R5 ;  /* 0x00000007ff057819 */ /* 0x002fca0000011605 */
[----:B0-----:R-:W-:-:S05]  /*5030*/  VIADD R4, R5, 0x8 ;  /* 0x0000000805047836 */ /* 0x001fca0000000000 */
[----:B------:R0:W-:Y:S06]  /*5040*/  BAR.SYNC.DEFER_BLOCKING R4, 0x100 ;  /* 0x000400040000751d */ /* 0x0001ec0000010000 */
[----:B------:R-:W-:-:S06]  /*5050*/  WARPGROUP.ARRIVE ;  /* 0x00000000000079c5 */ /* 0x000fcc0000000000 */
[----:B------:R-:W-:Y:S01]  /*5060*/  QGMMA.64x128x32.F32.E4M3.E4M3 R24, gdesc[UR4], RZ, !UPT, gsb0 ;  /* 0x01e00000041879f3 */ /* 0x000fe2000c0008ff */
[----:B------:R-:W-:Y:S01]  /*5070*/  UIADD3 UR6, UR22, 0x2, URZ ;  /* 0x0000000216067890 */ /* 0x000fe2000fffe03f */
[----:B------:R-:W-:Y:S01]  /*5080*/  UMOV UR4, UR28 ;  /* 0x0000001c00047c82 */ /* 0x000fe20008000000 */
[----:B------:R-:W-:Y:S01]  /*5090*/  UMOV UR5, UR29 ;  /* 0x0000001d00057c82 */ /* 0x000fe20008000000 */
[----:B------:R-:W-:Y:S01]  /*50a0*/  UMOV UR7, 0x80000020 ;  /* 0x8000002000077882 */ /* 0x000fe20000000000 */
[----:B------:R-:W-:Y:S01]  /*50b0*/  UIADD3 UR22, UR22, 0x402, URZ ;  /* 0x0000040216167890 */ /* 0x000fe2000fffe03f */
        /* <DEDUP_REMOVED lines=19> */
.L_x_1296:
[----:B------:R-:W-:Y:S01]  /*51f0*/  ULEA UR4, UR27, UR38, 0x3 ;  /* 0x000000261b047291 */ /* 0x000fe2000f8e183f */
[----:B------:R-:W-:-:S05]  /*5200*/  IMAD.U32 R4, RZ, RZ, UR26 ;  /* 0x0000001aff047e24 */ /* 0x000fca000f8e00ff */
[----:B------:R-:W-:-:S04]  /*5210*/  SHF.L.U32 R4, R4, 0x1f, RZ ;  /* 0x0000001f04047819 */ /* 0x000fc800000006ff */
[----:B------:R0:W1:Y:S01]  /*5220*/  SYNCS.PHASECHK.TRANS64.TRYWAIT P1, [UR4+0x22850], R4 ;  /* 0x02285004ff0075a7 */ /* 0x0000620008020144 */
[----:B------:R-:W-:Y:S05]  /*5230*/  @!P0 BRA `(.L_x_1297) ;  /* 0x0000000000048947 */ /* 0x000fea0003800000 */
[----:B------:R-:W-:Y:S01]  /*5240*/  BPT.TRAP 0x1 ;  /* 0x000000040000795c */ /* 0x000fe20000300000 */
.L_x_1297:
[----:B-1----:R-:W-:Y:S05]  /*5250*/  @P1 BRA `(.L_x_1295) ;  /* 0x0000000000081947 */ /* 0x002fea0003800000 */
[----:B------:R-:W1:Y:S02]  /*5260*/  SYNCS.PHASECHK.TRANS64.TRYWAIT P1, [UR4+0x22850], R4 ;  /* 0x02285004ff0075a7 */ /* 0x000e640008020144 */
[----:B-1----:R-:W-:Y:S05]  /*5270*/  @!P1 BRA `(.L_x_1298) ;  /* 0x0000010c00689947 */ /* 0x002fea0003800000 */
.L_x_1295:
        /* <DEDUP_REMOVED lines=19> */
[----:B------:R-:W-:Y:S01]  /*53b0*/  UIADD3 UR4, UR4, 0x6, URZ ;  /* 0x0000000604047890 */ /* 0x000fe2000fffe03f */
[----:B------:R-:W-:Y:S02]  /*53c0*/  WARPGROUP.DEPBAR.LE gsb0, 0x0 ;  /* 0x00008000000079c5 */ /* 0x000fe40000010000 */
[----:B------:R-:W-:-:S06]  /*53d0*/  WARPGROUP.ARRIVE ;  /* 0x00000000000079c5 */ /* 0x000fcc0000000000 */
[----:B------:R-:W-:Y:S01]  /*53e0*/  QGMMA.64x128x32.F32.E4M3.E4M3 R88, R156, gdesc[UR4], R88, gsb0 ;  /* 0x01e000049c587df3 */ /* 0x000fe20008000858 */
[----:B------:R-:W-:Y:S01]  /*53f0*/  UMOV UR6, UR4 ;  /* 0x0000000400067c82 */ /* 0x000fe20008000000 */
        /* <DEDUP_REMOVED lines=8> */
.L_x_1299:
[----:B0-----:R-:W2:Y:S01]  /*5480*/  LDL R4, [R1] ;  /* 0x0000000001047983 */ /* 0x001ea20000100800 */
[----:B------:R-:W-:Y:S01]  /*5490*/  ISETP.NE.AND P1, PT, R178, 0x1, PT ;  /* 0x00000001b200780c */ /* 0x000fe20003f25270 */
[----:B------:R-:W-:Y:S01]  /*54a0*/  ULEA UR4, UR36, UR38, 0x3 ;  /* 0x0000002624047291 */ /* 0x000fe2000f8e183f */
[----:B------:R-:W-:-:S03]  /*54b0*/  IMAD.SHL.U32 R154, R9, 0x80, RZ ;  /* 0x00000080099a7824 */ /* 0x000fc600078e00ff */
[----:B------:R-:W-:-:S04]  /*54c0*/  UIADD3 UR4, UR4, 0x22840, URZ ;  /* 0x0002284004047890 */ /* 0x000fc8000fffe03f */
[----:B------:R-:W-:-:S04]  /*54d0*/  UPRMT UR4, UR40, 0x654, UR4 ;  /* 0x0000065428047896 */ /* 0x000fc80008000004 */
[----:B------:R-:W0:Y:S08]  /*54e0*/  @P1 LDC R5, c[0x0][0x44c] ;  /* 0x00011300ff051b82 */ /* 0x000e300000000800 */
[----:B------:R-:W1:Y:S01]  /*54f0*/  @P1 LDC R10, c[0x0][0x450] ;  /* 0x00011400ff0a1b82 */ /* 0x000e620000000800 */
[----:B------:R-:W-:Y:S01]  /*5500*/  SYNCS.ARRIVE.TRANS64.RED.A1T0 RZ, [UR4], RZ ;  /* 0x000000ffffff79a7 */ /* 0x000fe20008100404 */
[----:B------:R-:W-:Y:S01]  /*5510*/  ULOP3.LUT UR4, URZ, UR30, URZ, 0x33, !UPT ;  /* 0x0000001e3f047292 */ /* 0x000fe2000f8e333f */
[----:B--2---:R-:W-:Y:S01]  /*5520*/  LOP3.LUT P5, RZ, R4, 0x1, RZ, 0xc0, !PT ;  /* 0x0000000104ff7812 */ /* 0x004fe200078ac0ff */
[----:B------:R-:W-:-:S04]  /*5530*/  IMAD.IADD R4, R168, 0x1, R19 ;  /* 0x00000001a8047824 */ /* 0x000fc800078e0213 */
[----:B0-----:R-:W-:-:S05]  /*5540*/  @P1 IMAD.HI.U32 R5, R4, R5, RZ ;  /* 0x0000000504051227 */ /* 0x001fca00078e00ff */
[----:B-1----:R-:W-:Y:S02]  /*5550*/  @P1 SHF.R.U32.HI R4, RZ, R10, R5 ;  /* 0x0000000aff041219 */ /* 0x002fe40000011605 */
[----:B------:R-:W-:-:S03]  /*5560*/  IADD3 R5, -R154, 0x1, RZ ;  /* 0x000000019a057810 */ /* 0x000fc60007ffe1ff */
[----:B------:R-:W0:Y:S02]  /*5570*/  SHFL.IDX PT, R11, R4, RZ, 0x1c1f ;  /* 0x001c1fff040b7589 */ /* 0x000e2400000e0000 */
[----:B------:R-:W-:-:S05]  /*5580*/  IMAD R5, R18, -0x2, R5 ;  /* 0xfffffffe12057824 */ /* 0x000fca00078e0205 */
[----:B------:R-:W-:-:S05]  /*5590*/  IADD3 R5, -R17, R5, R16 ;  /* 0x0000000511057210 */ /* 0x000fca0007ffe110 */
[C---:B------:R-:W-:Y:S02]  /*55a0*/  VIADD R156, R5.reuse, UR33 ;  /* 0x00000021059c7c36 */ /* 0x040fe40008000000 */
[----:B------:R-:W-:Y:S02]  /*55b0*/  VIADD R158, R5, UR4 ;  /* 0x00000004059e7c36 */ /* 0x000fe40008000000 */
[--C-:B0-----:R-:W-:Y:S02]  /*55c0*/  IMAD.IADD R5, R156, 0x1, R11.reuse ;  /* 0x000000019c057824 */ /* 0x101fe400078e020b */
[----:B------:R-:W-:Y:S01]  /*55d0*/  IMAD.IADD R10, R158, 0x1, R11 ;  /* 0x000000019e0a7824 */ /* 0x000fe200078e020b */
[----:B------:R-:W-:Y:S06]  /*55e0*/  @!P5 BRA `(.L_x_1300) ;  /* 0x000000000058d947 */ /* 0x000fec0003800000 */
[----:B------:R-:W-:Y:S01]  /*55f0*/  IADD3 R11, -R17, R16, R11 ;  /* 0x00000010110b7210 */ /* 0x000fe20007ffe10b */
[----:B------:R-:W-:Y:S03]  /*5600*/  BSSY B0, `(.L_x_1301) ;  /* 0x0000010000007945 */ /* 0x000fe60003800000 */
        /* <DEDUP_REMOVED lines=10> */
.L_x_1302:
[----:B------:R-:W-:-:S05]  /*56b0*/  IMAD.U32 R14, RZ, RZ, UR31 ;  /* 0x0000001fff0e7e24 */ /* 0x000fca000f8e00ff */
[----:B------:R-:W-:-:S13]  /*56c0*/  ISETP.NE.AND P1, PT, R14, 0x1, PT ;  /* 0x000000010e00780c */ /* 0x000fda0003f25270 */
[----:B------:R-:W0:Y:S02]  /*56d0*/  @P1 LDC.64 R12, c[0x0][0x9e8] ;  /* 0x00027a00ff0c1b82 */ /* 0x000e240000000a00 */
[----:B0-----:R-:W-:-:S05]  /*56e0*/  @P1 IMAD.HI.U32 R12, R11, R12, RZ ;  /* 0x0000000c0b0c1227 */ /* 0x001fca00078e00ff */
[----:B------:R-:W-:-:S07]  /*56f0*/  @P1 SHF.R.U32.HI R11, RZ, R13, R12 ;  /* 0x0000000dff0b1219 */ /* 0x000fce000001160c */
.L_x_1303:
[----:B------:R-:W-:Y:S05]  /*5700*/  BSYNC B0 ;  /* 0x0000000000007941 */ /* 0x000fea0003800000 */
.L_x_1301:
[----:B------:R-:W-:-:S04]  /*5710*/  IMAD R11, R11, R14, -R154 ;  /* 0x0000000e0b0b7224 */ /* 0x000fc800078e0a9a */
[----:B------:R-:W-:-:S05]  /*5720*/  IMAD R11, R18, -0x2, R11 ;  /* 0xfffffffe120b7824 */ /* 0x000fca00078e020b */
[----:B------:R-:W-:Y:S02]  /*5730*/  VIADDMNMX R5, R11, R14, R5, PT ;  /* 0x0000000e0b057246 */ /* 0x000fe40003800105 */
[----:B------:R-:W-:-:S07]  /*5740*/  VIMNMX R10, R10, R11, !PT ;  /* 0x0000000b0a0a7248 */ /* 0x000fce0007fe0100 */
.L_x_1300:
[----:B------:R-:W-:-:S04]  /*5750*/  ISETP.GT.AND P1, PT, R9, -0x1, PT ;  /* 0xffffffff0900780c */ /* 0x000fc80003f24270 */
[C---:B------:R-:W-:Y:S02]  /*5760*/  ISETP.GT.AND P3, PT, R10.reuse, RZ, P1 ;  /* 0x000000ff0a00720c */ /* 0x040fe40000f64270 */
[----:B------:R-:W-:Y:S02]  /*5770*/  ISETP.GT.AND P4, PT, R10, 0x1, P1 ;  /* 0x000000010a00780c */ /* 0x000fe40000f84270 */
[C---:B------:R-:W-:Y:S02]  /*5780*/  ISETP.LT.OR P3, PT, R5.reuse, 0x1, P3 ;  /* 0x000000010500780c */ /* 0x040fe40001f61670 */
[----:B------:R-:W-:Y:S02]  /*5790*/  ISETP.LT.OR P4, PT, R5, 0x2, P4 ;  /* 0x000000020500780c */ /* 0x000fe40002781670 */
[----:B------:R-:W-:Y:S02]  /*57a0*/  FSEL R163, R24, -INF , !P3 ;  /* 0xff80000018a37808 */ /* 0x000fe40005800000 */
[----:B------:R-:W-:-:S02]  /*57b0*/  FSEL R152, R25, -INF , !P4 ;  /* 0xff80000019987808 */ /* 0x000fc40006000000 */
[C---:B------:R-:W-:Y:S02]  /*57c0*/  ISETP.GT.AND P2, PT, R10.reuse, 0x8, P1 ;  /* 0x000000080a00780c */ /* 0x040fe40000f44270 */
[C---:B------:R-:W-:Y:S02]  /*57d0*/  ISETP.GT.AND P3, PT, R10.reuse, 0x9, P1 ;  /* 0x000000090a00780c */ /* 0x040fe40000f64270 */
[----:B------:R-:W-:Y:S02]  /*57e0*/  ISETP.GT.AND P4, PT, R10, 0x10, P1 ;  /* 0x000000100a00780c */ /* 0x000fe40000f84270 */
[C---:B------:R-:W-:Y:S02]  /*57f0*/  ISETP.LT.OR P2, PT, R5.reuse, 0x9, P2 ;  /* 0x000000090500780c */ /* 0x040fe40001741670 */
[C---:B------:R-:W-:Y:S02]  /*5800*/  ISETP.LT.OR P3, PT, R5.reuse, 0xa, P3 ;  /* 0x0000000a0500780c */ /* 0x040fe40001f61670 */
[----:B------:R-:W-:-:S02]  /*5810*/  ISETP.LT.OR P4, PT, R5, 0x11, P4 ;  /* 0x000000110500780c */ /* 0x000fc40002781670 */
[----:B------:R-:W-:Y:S02]  /*5820*/  FSEL R12, R28, -INF , !P2 ;  /* 0xff8000001c0c7808 */ /* 0x000fe40005000000 */
[----:B------:R-:W-:Y:S02]  /*5830*/  FSEL R24, R29, -INF , !P3 ;  /* 0xff8000001d187808 */ /* 0x000fe40005800000 */
[----:B------:R-:W-:Y:S02]  /*5840*/  FSEL R14, R32, -INF , !P4 ;  /* 0xff800000200e7808 */ /* 0x000fe40006000000 */
[C---:B------:R-:W-:Y:S02]  /*5850*/  ISETP.GT.AND P2, PT, R10.reuse, 0x11, P1 ;  /* 0x000000110a00780c */ /* 0x040fe40000f44270 */
[C---:B------:R-:W-:Y:S02]  /*5860*/  ISETP.GT.AND P3, PT, R10.reuse, 0x18, P1 ;  /* 0x000000180a00780c */ /* 0x040fe40000f64270 */
[----:B------:R-:W-:-:S02]  /*5870*/  ISETP.GT.AND P4, PT, R10, 0x19, P1 ;  /* 0x000000190a00780c */ /* 0x000fc40000f84270 */
[C---:B------:R-:W-:Y:S02]  /*5880*/  ISETP.LT.OR P2, PT, R5.reuse, 0x12, P2 ;  /* 0x000000120500780c */ /* 0x040fe40001741670 */
[C---:B------:R-:W-:Y:S02]  /*5890*/  ISETP.LT.OR P3, PT, R5.reuse, 0x19, P3 ;  /* 0x000000190500780c */ /* 0x040fe40001f61670 */
[----:B------:R-:W-:Y:S02]  /*58a0*/  ISETP.LT.OR P4, PT, R5, 0x1a, P4 ;  /* 0x0000001a0500780c */ /* 0x000fe40002781670 */
[----:B------:R-:W-:Y:S02]  /*58b0*/  FSEL R20, R33, -INF , !P2 ;  /* 0xff80000021147808 */ /* 0x000fe40005000000 */
[----:B------:R-:W-:Y:S01]  /*58c0*/  FSEL R197, R36, -INF , !P3 ;  /* 0xff80000024c57808 */ /* 0x000fe20005800000 */
[----:B------:R-:W0:Y:S01]  /*58d0*/  SHFL.IDX PT, R33, R4, 0x1, 0x1c1f ;  /* 0x003c1f0004217f89 */ /* 0x000e2200000e0000 */
        /* <DEDUP_REMOVED lines=11> */
[----:B------:R-:W-:Y:S01]  /*5990*/  ISETP.GT.AND P3, PT, R10, 0x30, P1 ;  /* 0x000000300a00780c */ /* 0x000fe20000f64270 */
[--C-:B0-----:R-:W-:Y:S01]  /*59a0*/  IMAD.IADD R28, R156, 0x1, R33.reuse ;  /* 0x000000019c1c7824 */ /* 0x101fe200078e0221 */
[----:B------:R-:W-:Y:S01]  /*59b0*/  ISETP.GT.AND P4, PT, R10, 0x31, P1 ;  /* 0x000000310a00780c */ /* 0x000fe20000f84270 */
[----:B------:R-:W-:Y:S01]  /*59c0*/  IMAD.IADD R32, R158, 0x1, R33 ;  /* 0x000000019e207824 */ /* 0x000fe200078e0221 */
[----:B------:R-:W-:-:S02]  /*59d0*/  ISETP.LT.OR P2, PT, R5, 0x2a, P2 ;  /* 0x0000002a0500780c */ /* 0x000fc40001741670 */
[C---:B------:R-:W-:Y:S02]  /*59e0*/  ISETP.LT.OR P3, PT, R5.reuse, 0x31, P3 ;  /* 0x000000310500780c */ /* 0x040fe40001f61670 */
[----:B------:R-:W-:Y:S02]  /*59f0*/  ISETP.LT.OR P4, PT, R5, 0x32, P4 ;  /* 0x000000320500780c */ /* 0x000fe40002781670 */
[----:B------:R-:W-:Y:S02]  /*5a00*/  FSEL R167, R45, -INF , !P2 ;  /* 0xff8000002da77808 */ /* 0x000fe40005000000 */
[----:B------:R-:W-:Y:S02]  /*5a10*/  FSEL R161, R48, -INF , !P3 ;  /* 0xff80000030a17808 */ /* 0x000fe40005800000 */
[----:B------:R-:W-:Y:S02]  /*5a20*/  FSEL R159, R49, -INF , !P4 ;  /* 0xff800000319f7808 */ /* 0x000fe40006000000 */
[----:B------:R-:W-:-:S02]  /*5a30*/  ISETP.GT.AND P2, PT, R10, 0x38, P1 ;  /* 0x000000380a00780c */ /* 0x000fc40000f44270 */
[C---:B------:R-:W-:Y:S02]  /*5a40*/  ISETP.GT.AND P3, PT, R10.reuse, 0x39, P1 ;  /* 0x000000390a00780c */ /* 0x040fe40000f64270 */
[----:B------:R-:W-:Y:S02]  /*5a50*/  ISETP.GT.AND P4, PT, R10, 0x40, P1 ;  /* 0x000000400a00780c */ /* 0x000fe40000f84270 */
[C---:B------:R-:W-:Y:S02]  /*5a60*/  ISETP.LT.OR P2, PT, R5.reuse, 0x39, P2 ;  /* 0x000000390500780c */ /* 0x040fe40001741670 */
[C---:B------:R-:W-:Y:S02]  /*5a70*/  ISETP.LT.OR P3, PT, R5.reuse, 0x3a, P3 ;  /* 0x0000003a0500780c */ /* 0x040fe40001f61670 */
[----:B------:R-:W-:Y:S02]  /*5a80*/  ISETP.LT.OR P4, PT, R5, 0x41, P4 ;  /* 0x000000410500780c */ /* 0x000fe40002781670 */
[----:B------:R-:W-:-:S02]  /*5a90*/  FSEL R157, R52, -INF , !P2 ;  /* 0xff800000349d7808 */ /* 0x000fc40005000000 */
[----:B------:R-:W-:Y:S02]  /*5aa0*/  FSEL R155, R53, -INF , !P3 ;  /* 0xff800000359b7808 */ /* 0x000fe40005800000 */
[----:B------:R-:W-:Y:S02]  /*5ab0*/  FSEL R153, R56, -INF , !P4 ;  /* 0xff80000038997808 */ /* 0x000fe40006000000 */
[C---:B------:R-:W-:Y:S02]  /*5ac0*/  ISETP.GT.AND P2, PT, R10.reuse, 0x41, P1 ;  /* 0x000000410a00780c */ /* 0x040fe40000f44270 */
[C---:B------:R-:W-:Y:S02]  /*5ad0*/  ISETP.GT.AND P3, PT, R10.reuse, 0x48, P1 ;  /* 0x000000480a00780c */ /* 0x040fe40000f64270 */
[----:B------:R-:W-:Y:S02]  /*5ae0*/  ISETP.GT.AND P4, PT, R10, 0x49, P1 ;  /* 0x000000490a00780c */ /* 0x000fe40000f84270 */
        /* <DEDUP_REMOVED lines=41> */
[----:B------:R-:W-:Y:S01]  /*5d80*/  FSEL R85, R85, -INF , !P4 ;  /* 0xff80000055557808 */ /* 0x000fe20006000000 */
        /* <DEDUP_REMOVED lines=13> */
.L_x_1306:
[----:B------:R-:W-:-:S05]  /*5e60*/  IMAD.U32 R10, RZ, RZ, UR31 ;  /* 0x0000001fff0a7e24 */ /* 0x000fca000f8e00ff */
[----:B------:R-:W-:-:S13]  /*5e70*/  ISETP.NE.AND P2, PT, R10, 0x1, PT ;  /* 0x000000010a00780c */ /* 0x000fda0003f45270 */
[----:B------:R-:W0:Y:S02]  /*5e80*/  @P2 LDC.64 R4, c[0x0][0x9e8] ;  /* 0x00027a00ff042b82 */ /* 0x000e240000000a00 */
[----:B0-----:R-:W-:-:S05]  /*5e90*/  @P2 IMAD.HI.U32 R4, R33, R4, RZ ;  /* 0x0000000421042227 */ /* 0x001fca00078e00ff */
[----:B------:R-:W-:-:S07]  /*5ea0*/  @P2 SHF.R.U32.HI R33, RZ, R5, R4 ;  /* 0x00000005ff212219 */ /* 0x000fce0000011604 */
.L_x_1307:
[----:B------:R-:W-:Y:S05]  /*5eb0*/  BSYNC B0 ;  /* 0x0000000000007941 */ /* 0x000fea0003800000 */
.L_x_1305:
[----:B------:R-:W-:-:S04]  /*5ec0*/  IMAD R33, R33, R10, -R154 ;  /* 0x0000000a21217224 */ /* 0x000fc800078e0a9a */
[----:B------:R-:W-:-:S05]  /*5ed0*/  IMAD R33, R18, -0x2, R33 ;  /* 0xfffffffe12217824 */ /* 0x000fca00078e0221 */
[----:B------:R-:W-:Y:S02]  /*5ee0*/  VIADDMNMX R28, R33, R10, R28, PT ;  /* 0x0000000a211c7246 */ /* 0x000fe4000380011c */
[----:B------:R-:W-:-:S07]  /*5ef0*/  VIMNMX R32, R32, R33, !PT ;  /* 0x0000002120207248 */ /* 0x000fce0007fe0100 */
.L_x_1304:
        /* <DEDUP_REMOVED lines=17> */
[----:B------:R-:W-:-:S02]  /*6010*/  ISETP.GT.AND P3, PT, R32, 0x1, P1 ;  /* 0x000000012000780c */ /* 0x000fc40000f64270 */
        /* <DEDUP_REMOVED lines=9> */
[C---:B------:R-:W-:Y:S02]  /*60b0*/  ISETP.LT.OR P2, PT, R28.reuse, 0x22, P2 ;  /* 0x000000221c00780c */ /* 0x040fe40001741670 */
[----:B------:R-:W-:Y:S02]  /*60c0*/  FMNMX.FTZ R4, R157, R4, !PT ;  /* 0x000000049d047209 */ /* 0x000fe40007810000 */
[----:B------:R-:W-:-:S02]  /*60d0*/  ISETP.LT.OR P4, PT, R28, 0x9, P4 ;  /* 0x000000091c00780c */ /* 0x000fc40002781670 */
[----:B------:R-:W-:Y:S02]  /*60e0*/  FMNMX.FTZ R4, R155, R4, !PT ;  /* 0x000000049b047209 */ /* 0x000fe40007810000 */
[----:B------:R-:W-:Y:S02]  /*60f0*/  FSEL R27, R27, -INF , !P3 ;  /* 0xff8000001b1b7808 */ /* 0x000fe40005800000 */
[----:B------:R-:W-:Y:S02]  /*6100*/  FMNMX.FTZ R4, R153, R4, !PT ;  /* 0x0000000499047209 */ /* 0x000fe40007810000 */
[----:B------:R-:W-:Y:S02]  /*6110*/  ISETP.GT.AND P3, PT, R32, 0x10, P1 ;  /* 0x000000102000780c */ /* 0x000fe40000f64270 */
[----:B------:R-:W-:Y:S02]  /*6120*/  FMNMX.FTZ R4, R57, R4, !PT ;  /* 0x0000000439047209 */ /* 0x000fe40007810000 */
[----:B------:R-:W-:-:S02]  /*6130*/  FSEL R165, R43, -INF , !P2 ;  /* 0xff8000002ba57808 */ /* 0x000fc40005000000 */
[----:B------:R-:W-:Y:S02]  /*6140*/  FMNMX.FTZ R4, R53, R4, !PT ;  /* 0x0000000435047209 */ /* 0x000fe40007810000 */
[----:B------:R-:W-:Y:S02]  /*6150*/  ISETP.GT.AND P2, PT, R32, RZ, P1 ;  /* 0x000000ff2000720c */ /* 0x000fe40000f44270 */
        /* <DEDUP_REMOVED lines=16> */
[----:B------:R-:W-:-:S04]  /*6260*/  FMNMX.FTZ R4, R77, R4, !PT ;  /* 0x000000044d047209 */ /* 0x000fc80007810000 */
[----:B------:R-:W-:-:S04]  /*6270*/  FMNMX.FTZ R4, R25, R4, !PT ;  /* 0x0000000419047209 */ /* 0x000fc80007810000 */
[----:B------:R-:W-:-:S04]  /*6280*/  FMNMX.FTZ R4, R81, R4, !PT ;  /* 0x0000000451047209 */ /* 0x000fc80007810000 */
[----:B------:R-:W-:-:S04]  /*6290*/  FMNMX.FTZ R4, R29, R4, !PT ;  /* 0x000000041d047209 */ /* 0x000fc80007810000 */
[----:B------:R-:W-:-:S05]  /*62a0*/  FMNMX.FTZ R5, R85, R4, !PT ;  /* 0x0000000455057209 */ /* 0x000fca0007810000 */
[----:B------:R-:W0:Y:S02]  /*62b0*/  SHFL.BFLY PT, R4, R5, 0x2, 0x1f ;  /* 0x0c401f0005047f89 */ /* 0x000e2400000e0000 */
[----:B0-----:R-:W-:-:S05]  /*62c0*/  FMNMX.FTZ R10, R5, R4, !PT ;  /* 0x00000004050a7209 */ /* 0x001fca0007810000 */
[----:B------:R-:W0:Y:S02]  /*62d0*/  SHFL.BFLY PT, R33, R10, 0x1, 0x1f ;  /* 0x0c201f000a217f89 */ /* 0x000e2400000e0000 */
[----:B0-----:R-:W-:Y:S02]  /*62e0*/  FMNMX.FTZ R4, R10, R33, !PT ;  /* 0x000000210a047209 */ /* 0x001fe40007810000 */
[----:B------:R-:W-:Y:S02]  /*62f0*/  FSEL R33, R30, -INF , !P4 ;  /* 0xff8000001e217808 */ /* 0x000fe40006000000 */
[----:B------:R-:W-:Y:S01]  /*6300*/  FSETP.NEU.FTZ.AND P4, PT, R4, -INF , PT ;  /* 0xff8000000400780b */ /* 0x000fe20003f9d000 */
[----:B------:R-:W-:-:S01]  /*6310*/  FFMA.FTZ R5, R2, R4, -8 ;  /* 0xc100000002057423 */ /* 0x000fc20000010004 */
[----:B------:R-:W-:Y:S02]  /*6320*/  FSEL R30, R26, -INF , !P2 ;  /* 0xff8000001a1e7808 */ /* 0x000fe40005000000 */
[----:B------:R-:W-:-:S02]  /*6330*/  ISETP.GT.AND P2, PT, R32, 0x30, P1 ;  /* 0x000000302000780c */ /* 0x000fc40000f44270 */
[----:B------:R-:W-:Y:S02]  /*6340*/  FSEL R5, R5, RZ, P4 ;  /* 0x000000ff05057208 */ /* 0x000fe40002000000 */
[----:B------:R-:W-:-:S03]  /*6350*/  ISETP.LT.OR P2, PT, R28, 0x31, P2 ;  /* 0x000000311c00780c */ /* 0x000fc60001741670 */
[--C-:B------:R-:W-:Y:S01]  /*6360*/  FFMA.FTZ R43, R2, R24, -R5.reuse ;  /* 0x00000018022b7223 */ /* 0x100fe20000010805 */
[----:B------:R-:W-:Y:S01]  /*6370*/  FMNMX.FTZ R24, R30, R7, !PT ;  /* 0x000000071e187209 */ /* 0x000fe20007810000 */
[--C-:B------:R-:W-:Y:S01]  /*6380*/  FFMA.FTZ R10, R2, R163, -R5.reuse ;  /* 0x000000a3020a7223 */ /* 0x100fe20000010805 */
[----:B------:R-:W-:Y:S01]  /*6390*/  FSEL R163, R42, -INF , !P3 ;  /* 0xff8000002aa37808 */ /* 0x000fe20005800000 */
[C-C-:B------:R-:W-:Y:S01]  /*63a0*/  FFMA.FTZ R34, R2.reuse, R191, -R5.reuse ;  /* 0x000000bf02227223 */ /* 0x140fe20000010805 */
[----:B------:R-:W-:Y:S01]  /*63b0*/  FMNMX.FTZ R24, R27, R24, !PT ;  /* 0x000000181b187209 */ /* 0x000fe20007810000 */
[--C-:B------:R-:W-:Y:S01]  /*63c0*/  FFMA.FTZ R49, R2, R193, -R5.reuse ;  /* 0x000000c102317223 */ /* 0x100fe20000010805 */
[----:B------:R-:W-:Y:S01]  /*63d0*/  ISETP.GT.AND P3, PT, R32, 0x28, P1 ;  /* 0x000000282000780c */ /* 0x000fe20000f64270 */
[C-C-:B------:R-:W-:Y:S01]  /*63e0*/  FFMA.FTZ R38, R2.reuse, R161, -R5.reuse ;  /* 0x000000a102267223 */ /* 0x140fe20000010805 */
[----:B------:R-:W-:Y:S01]  /*63f0*/  FMNMX.FTZ R24, R33, R24, !PT ;  /* 0x0000001821187209 */ /* 0x000fe20007810000 */
[--C-:B------:R-:W-:Y:S01]  /*6400*/  FFMA.FTZ R185, R2, R185, -R5.reuse ;  /* 0x000000b902b97223 */ /* 0x100fe20000010805 */
[----:B------:R-:W-:Y:S01]  /*6410*/  ISETP.LT.OR P3, PT, R28, 0x29, P3 ;  /* 0x000000291c00780c */ /* 0x000fe20001f61670 */
[C-C-:B------:R-:W-:Y:S01]  /*6420*/  FFMA.FTZ R40, R2.reuse, R157, -R5.reuse ;  /* 0x0000009d02287223 */ /* 0x140fe20000010805 */
        /* <DEDUP_REMOVED lines=15> */
[C-C-:B------:R-:W-:Y:S01]  /*6520*/  FFMA.FTZ R47, R2.reuse, R20, -R5.reuse ;  /* 0x00000014022f7223 */ /* 0x140fe20000010805 */
[----:B------:R-:W-:Y:S01]  /*6530*/  FMNMX.FTZ R26, R45, R24, !PT ;  /* 0x000000182d1a7209 */ /* 0x000fe20007810000 */
[--C-:B------:R-:W-:Y:S01]  /*6540*/  FFMA.FTZ R20, R2, R197, -R5.reuse ;  /* 0x000000c502147223 */ /* 0x100fe20000010805 */
[----:B------:R-:W-:Y:S01]  /*6550*/  ISETP.GT.AND P3, PT, R32, 0x31, P1 ;  /* 0x000000312000780c */ /* 0x000fe20000f64270 */
[----:B------:R0:W-:Y:S01]  /*6560*/  MUFU.EX2 R24, R34 ;  /* 0x0000002200187308 */ /* 0x0001e20000000800 */
[----:B------:R-:W-:Y:S01]  /*6570*/  FMNMX.FTZ R26, R163, R26, !PT ;  /* 0x0000001aa31a7209 */ /* 0x000fe20007810000 */
[--C-:B------:R-:W-:Y:S01]  /*6580*/  FFMA.FTZ R11, R2, R11, -R5.reuse ;  /* 0x0000000b020b7223 */ /* 0x100fe20000010805 */
[----:B------:R-:W-:Y:S01]  /*6590*/  FSEL R199, R50, -INF , !P2 ;  /* 0xff80000032c77808 */ /* 0x000fe20005000000 */
[--C-:B------:R-:W-:Y:S01]  /*65a0*/  FFMA.FTZ R13, R2, R13, -R5.reuse ;  /* 0x0000000d020d7223 */ /* 0x100fe20000010805 */
[----:B------:R-:W-:Y:S01]  /*65b0*/  ISETP.GT.AND P2, PT, R32, 0x38, P1 ;  /* 0x000000382000780c */ /* 0x000fe20000f44270 */
[--C-:B------:R-:W-:Y:S01]  /*65c0*/  FFMA.FTZ R15, R2, R15, -R5.reuse ;  /* 0x0000000f020f7223 */ /* 0x100fe20000010805 */
[----:B------:R-:W-:Y:S01]  /*65d0*/  ISETP.LT.OR P3, PT, R28, 0x32, P3 ;  /* 0x000000321c00780c */ /* 0x000fe20001f61670 */
[C-C-:B------:R-:W-:Y:S01]  /*65e0*/  FFMA.FTZ R21, R2.reuse, R21, -R5.reuse ;  /* 0x0000001502157223 */ /* 0x140fe20000010805 */
[----:B------:R-:W-:Y:S01]  /*65f0*/  FMNMX.FTZ R26, R165, R26, !PT ;  /* 0x0000001aa51a7209 */ /* 0x000fe20007810000 */
[--C-:B------:R-:W-:Y:S01]  /*6600*/  FFMA.FTZ R25, R2, R25, -R5.reuse ;  /* 0x0000001902197223 */ /* 0x100fe20000010805 */
[----:B------:R-:W-:Y:S01]  /*6610*/  ISETP.LT.OR P2, PT, R28, 0x39, P2 ;  /* 0x000000391c00780c */ /* 0x000fe20001741670 */
[C-C-:B------:R-:W-:Y:S01]  /*6620*/  FFMA.FTZ R46, R2.reuse, R81, -R5.reuse ;  /* 0x00000051022e7223 */ /* 0x140fe20000010805 */
[----:B------:R-:W-:Y:S01]  /*6630*/  FSEL R197, R51, -INF , !P3 ;  /* 0xff80000033c57808 */ /* 0x000fe20005800000 */
[C-C-:B------:R-:W-:Y:S01]  /*6640*/  FFMA.FTZ R51, R2.reuse, R189, -R5.reuse ;  /* 0x000000bd02337223 */ /* 0x140fe20000010805 */
[----:B------:R-:W-:Y:S01]  /*6650*/  FMNMX.FTZ R26, R187, R26, !PT ;  /* 0x0000001abb1a7209 */ /* 0x000fe20007810000 */
[--C-:B------:R-:W-:Y:S01]  /*6660*/  FFMA.FTZ R29, R2, R29, -R5.reuse ;  /* 0x0000001d021d7223 */ /* 0x100fe20000010805 */
[----:B------:R-:W-:Y:S01]  /*6670*/  ISETP.GT.AND P3, PT, R32, 0x39, P1 ;  /* 0x000000392000780c */ /* 0x000fe20000f64270 */
[----:B------:R-:W-:Y:S01]  /*6680*/  FFMA.FTZ R85, R2, R85, -R5 ;  /* 0x0000005502557223 */ /* 0x000fe20000010805 */
[----:B------:R-:W-:Y:S01]  /*6690*/  FSEL R201, R54, -INF , !P2 ;  /* 0xff80000036c97808 */ /* 0x000fe20005000000 */
[----:B------:R-:W-:Y:S01]  /*66a0*/  MUFU.EX2 R10, R10 ;  /* 0x0000000a000a7308 */ /* 0x000fe20000000800 */
[----:B0-----:R-:W-:-:S02]  /*66b0*/  FMNMX.FTZ R34, R195, R26, !PT ;  /* 0x0000001ac3227209 */ /* 0x001fc40007810000 */
[----:B------:R-:W-:Y:S02]  /*66c0*/  ISETP.GT.AND P2, PT, R32, 0x40, P1 ;  /* 0x000000402000780c */ /* 0x000fe40000f44270 */
[C---:B------:R-:W-:Y:S02]  /*66d0*/  ISETP.LT.OR P3, PT, R28.reuse, 0x3a, P3 ;  /* 0x0000003a1c00780c */ /* 0x040fe40001f61670 */
[----:B------:R-:W-:Y:S01]  /*66e0*/  FMNMX.FTZ R34, R199, R34, !PT ;  /* 0x00000022c7227209 */ /* 0x000fe20007810000 */
[----:B------:R-:W-:Y:S01]  /*66f0*/  MUFU.EX2 R26, R185 ;  /* 0x000000b9001a7308 */ /* 0x000fe20000000800 */
[----:B------:R-:W-:Y:S02]  /*6700*/  ISETP.LT.OR P2, PT, R28, 0x41, P2 ;  /* 0x000000411c00780c */ /* 0x000fe40001741670 */
[----:B------:R-:W-:Y:S02]  /*6710*/  FSEL R55, R55, -INF , !P3 ;  /* 0xff80000037377808 */ /* 0x000fe40005800000 */
[----:B------:R-:W-:-:S02]  /*6720*/  ISETP.GT.AND P3, PT, R32, 0x41, P1 ;  /* 0x000000412000780c */ /* 0x000fc40000f64270 */
[----:B------:R-:W-:Y:S01]  /*6730*/  FMNMX.FTZ R34, R197, R34, !PT ;  /* 0x00000022c5227209 */ /* 0x000fe20007810000 */
[----:B------:R-:W-:Y:S01]  /*6740*/  MUFU.EX2 R39, R152 ;  /* 0x0000009800277308 */ /* 0x000fe20000000800 */
[----:B------:R-:W-:Y:S02]  /*6750*/  FSEL R191, R58, -INF , !P2 ;  /* 0xff8000003abf7808 */ /* 0x000fe40005000000 */
[----:B------:R-:W-:Y:S02]  /*6760*/  ISETP.GT.AND P2, PT, R32, 0x48, P1 ;  /* 0x000000482000780c */ /* 0x000fe40000f44270 */
[C---:B------:R-:W-:Y:S02]  /*6770*/  ISETP.LT.OR P3, PT, R28.reuse, 0x42, P3 ;  /* 0x000000421c00780c */ /* 0x040fe40001f61670 */
[----:B------:R-:W-:Y:S01]  /*6780*/  FMNMX.FTZ R34, R201, R34, !PT ;  /* 0x00000022c9227209 */ /* 0x000fe20007810000 */
[----:B------:R-:W-:Y:S01]  /*6790*/  MUFU.EX2 R12, R12 ;  /* 0x0000000c000c7308 */ /* 0x000fe20000000800 */
[----:B------:R-:W-:-:S02]  /*67a0*/  ISETP.LT.OR P2, PT, R28, 0x49, P2 ;  /* 0x000000491c00780c */ /* 0x000fc40001741670 */
[----:B------:R-:W-:Y:S01]  /*67b0*/  FSEL R189, R59, -INF , !P3 ;  /* 0xff8000003bbd7808 */ /* 0x000fe20005800000 */
[----:B------:R-:W-:-:S01]  /*67c0*/  FFMA.FTZ R59, R2, R167, -R5 ;  /* 0x000000a7023b7223 */ /* 0x000fc20000010805 */
[----:B------:R-:W-:Y:S02]  /*67d0*/  ISETP.GT.AND P3, PT, R32, 0x49, P1 ;  /* 0x000000492000780c */ /* 0x000fe40000f64270 */
[----:B------:R-:W-:Y:S01]  /*67e0*/  FMNMX.FTZ R36, R55, R34, !PT ;  /* 0x0000002237247209 */ /* 0x000fe20007810000 */
[----:B------:R-:W-:Y:S01]  /*67f0*/  MUFU.EX2 R43, R43 ;  /* 0x0000002b002b7308 */ /* 0x000fe20000000800 */
[----:B------:R-:W-:Y:S02]  /*6800*/  FSEL R193, R62, -INF , !P2 ;  /* 0xff8000003ec17808 */ /* 0x000fe40005000000 */
[----:B------:R-:W-:Y:S02]  /*6810*/  ISETP.GT.AND P2, PT, R32, 0x50, P1 ;  /* 0x000000502000780c */ /* 0x000fe40000f44270 */
[----:B------:R-:W-:-:S02]  /*6820*/  ISETP.LT.OR P3, PT, R28, 0x4a, P3 ;  /* 0x0000004a1c00780c */ /* 0x000fc40001f61670 */
[----:B------:R-:W-:Y:S01]  /*6830*/  FMNMX.FTZ R36, R191, R36, !PT ;  /* 0x00000024bf247209 */ /* 0x000fe20007810000 */
[----:B------:R0:W-:Y:S01]  /*6840*/  MUFU.EX2 R34, R38 ;  /* 0x0000002600227308 */ /* 0x0001e20000000800 */
[----:B------:R-:W-:Y:S02]  /*6850*/  ISETP.LT.OR P2, PT, R28, 0x51, P2 ;  /* 0x000000511c00780c */ /* 0x000fe40001741670 */
[----:B------:R-:W-:Y:S02]  /*6860*/  FSEL R63, R63, -INF , !P3 ;  /* 0xff8000003f3f7808 */ /* 0x000fe40005800000 */
[----:B------:R-:W-:Y:S02]  /*6870*/  ISETP.GT.AND P3, PT, R32, 0x51, P1 ;  /* 0x000000512000780c */ /* 0x000fe40000f64270 */
[----:B------:R-:W-:Y:S01]  /*6880*/  FMNMX.FTZ R36, R189, R36, !PT ;  /* 0x00000024bd247209 */ /* 0x000fe20007810000 */
[----:B------:R-:W-:Y:S01]  /*6890*/  MUFU.EX2 R14, R14 ;  /* 0x0000000e000e7308 */ /* 0x000fe20000000800 */
[----:B------:R-:W-:-:S02]  /*68a0*/  FSEL R167, R66, -INF , !P2 ;  /* 0xff80000042a77808 */ /* 0x000fc40005000000 */
[----:B------:R-:W-:Y:S02]  /*68b0*/  ISETP.GT.AND P2, PT, R32, 0x58, P1 ;  /* 0x000000582000780c */ /* 0x000fe40000f44270 */
[C---:B------:R-:W-:Y:S02]  /*68c0*/  ISETP.LT.OR P3, PT, R28.reuse, 0x52, P3 ;  /* 0x000000521c00780c */ /* 0x040fe40001f61670 */
[----:B------:R-:W-:Y:S01]  /*68d0*/  FMNMX.FTZ R36, R193, R36, !PT ;  /* 0x00000024c1247209 */ /* 0x000fe20007810000 */
[----:B------:R-:W-:Y:S01]  /*68e0*/  MUFU.EX2 R47, R47 ;  /* 0x0000002f002f7308 */ /* 0x000fe20000000800 */
[----:B------:R-:W-:Y:S02]  /*68f0*/  ISETP.LT.OR P2, PT, R28, 0x59, P2 ;  /* 0x000000591c00780c */ /* 0x000fe40001741670 */
[----:B------:R-:W-:Y:S01]  /*6900*/  FSEL R161, R67, -INF , !P3 ;  /* 0xff80000043a17808 */ /* 0x000fe20005800000 */
[----:B------:R-:W-:-:S01]  /*6910*/  FFMA.FTZ R67, R2, R159, -R5 ;  /* 0x0000009f02437223 */ /* 0x000fc20000010805 */
[----:B0-----:R-:W-:-:S02]  /*6920*/  FMNMX.FTZ R38, R63, R36, !PT ;  /* 0x000000243f267209 */ /* 0x001fc40007810000 */
[----:B------:R-:W-:Y:S01]  /*6930*/  ISETP.GT.AND P3, PT, R32, 0x59, P1 ;  /* 0x000000592000780c */ /* 0x000fe20000f64270 */
[----:B------:R0:W-:Y:S01]  /*6940*/  MUFU.EX2 R36, R40 ;  /* 0x0000002800247308 */ /* 0x0001e20000000800 */
[----:B------:R-:W-:Y:S02]  /*6950*/  FSEL R185, R70, -INF , !P2 ;  /* 0xff80000046b97808 */ /* 0x000fe40005000000 */
[----:B------:R-:W-:Y:S02]  /*6960*/  FMNMX.FTZ R38, R167, R38, !PT ;  /* 0x00000026a7267209 */ /* 0x000fe40007810000 */
[----:B------:R-:W-:Y:S02]  /*6970*/  ISETP.GT.AND P2, PT, R32, 0x60, P1 ;  /* 0x000000602000780c */ /* 0x000fe40000f44270 */
[----:B------:R-:W-:Y:S01]  /*6980*/  ISETP.LT.OR P3, PT, R28, 0x5a, P3 ;  /* 0x0000005a1c00780c */ /* 0x000fe20001f61670 */
[----:B------:R-:W-:Y:S01]  /*6990*/  MUFU.EX2 R20, R20 ;  /* 0x0000001400147308 */ /* 0x000fe20000000800 */
[----:B------:R-:W-:-:S02]  /*69a0*/  FMNMX.FTZ R38, R161, R38, !PT ;  /* 0x00000026a1267209 */ /* 0x000fc40007810000 */
[----:B------:R-:W-:Y:S02]  /*69b0*/  ISETP.LT.OR P2, PT, R28, 0x61, P2 ;  /* 0x000000611c00780c */ /* 0x000fe40001741670 */
[----:B------:R-:W-:Y:S02]  /*69c0*/  FSEL R71, R71, -INF , !P3 ;  /* 0xff80000047477808 */ /* 0x000fe40005800000 */
[----:B------:R-:W-:Y:S01]  /*69d0*/  ISETP.GT.AND P3, PT, R32, 0x61, P1 ;  /* 0x000000612000780c */ /* 0x000fe20000f64270 */
[----:B------:R-:W-:Y:S01]  /*69e0*/  MUFU.EX2 R49, R49 ;  /* 0x0000003100317308 */ /* 0x000fe20000000800 */
[----:B------:R-:W-:Y:S02]  /*69f0*/  FMNMX.FTZ R38, R185, R38, !PT ;  /* 0x00000026b9267209 */ /* 0x000fe40007810000 */
[----:B------:R-:W-:Y:S02]  /*6a00*/  FSEL R157, R74, -INF , !P2 ;  /* 0xff8000004a9d7808 */ /* 0x000fe40005000000 */
[----:B------:R-:W-:-:S02]  /*6a10*/  ISETP.GT.AND P2, PT, R32, 0x68, P1 ;  /* 0x000000682000780c */ /* 0x000fc40000f44270 */
[C---:B------:R-:W-:Y:S01]  /*6a20*/  ISETP.LT.OR P3, PT, R28.reuse, 0x62, P3 ;  /* 0x000000621c00780c */ /* 0x040fe20001f61670 */
[----:B------:R-:W-:Y:S01]  /*6a30*/  MUFU.EX2 R51, R51 ;  /* 0x0000003300337308 */ /* 0x000fe20000000800 */
[----:B0-----:R-:W-:Y:S02]  /*6a40*/  FMNMX.FTZ R40, R71, R38, !PT ;  /* 0x0000002647287209 */ /* 0x001fe40007810000 */
[----:B------:R-:W-:Y:S02]  /*6a50*/  ISETP.LT.OR P2, PT, R28, 0x69, P2 ;  /* 0x000000691c00780c */ /* 0x000fe40001741670 */
[----:B------:R-:W-:Y:S02]  /*6a60*/  FSEL R155, R75, -INF , !P3 ;  /* 0xff8000004b9b7808 */ /* 0x000fe40005800000 */
[----:B------:R-:W-:Y:S01]  /*6a70*/  ISETP.GT.AND P3, PT, R32, 0x69, P1 ;  /* 0x000000692000780c */ /* 0x000fe20000f64270 */
[----:B------:R-:W-:Y:S01]  /*6a80*/  MUFU.EX2 R38, R44 ;  /* 0x0000002c00267308 */ /* 0x000fe20000000800 */
[----:B------:R-:W-:-:S02]  /*6a90*/  FMNMX.FTZ R40, R157, R40, !PT ;  /* 0x000000289d287209 */ /* 0x000fc40007810000 */
[----:B------:R-:W-:Y:S02]  /*6aa0*/  FSEL R159, R78, -INF , !P2 ;  /* 0xff8000004e9f7808 */ /* 0x000fe40005000000 */
[----:B------:R-:W-:Y:S02]  /*6ab0*/  ISETP.GT.AND P2, PT, R32, 0x70, P1 ;  /* 0x000000702000780c */ /* 0x000fe40000f44270 */
[C---:B------:R-:W-:Y:S01]  /*6ac0*/  ISETP.LT.OR P3, PT, R28.reuse, 0x6a, P3 ;  /* 0x0000006a1c00780c */ /* 0x040fe20001f61670 */
[----:B------:R0:W-:Y:S01]  /*6ad0*/  MUFU.EX2 R75, R42 ;  /* 0x0000002a004b7308 */ /* 0x0001e20000000800 */
[----:B------:R-:W-:Y:S02]  /*6ae0*/  FMNMX.FTZ R40, R155, R40, !PT ;  /* 0x000000289b287209 */ /* 0x000fe40007810000 */
[----:B------:R-:W-:Y:S02]  /*6af0*/  ISETP.LT.OR P2, PT, R28, 0x71, P2 ;  /* 0x000000711c00780c */ /* 0x000fe40001741670 */
[----:B------:R-:W-:-:S02]  /*6b00*/  FSEL R79, R79, -INF , !P3 ;  /* 0xff8000004f4f7808 */ /* 0x000fc40005800000 */
[----:B------:R-:W-:Y:S01]  /*6b10*/  ISETP.GT.AND P3, PT, R32, 0x71, P1 ;  /* 0x000000712000780c */ /* 0x000fe20000f64270 */
[----:B------:R-:W-:Y:S01]  /*6b20*/  MUFU.EX2 R59, R59 ;  /* 0x0000003b003b7308 */ /* 0x000fe20000000800 */
[----:B------:R-:W-:Y:S01]  /*6b30*/  FMNMX.FTZ R40, R159, R40, !PT ;  /* 0x000000289f287209 */ /* 0x000fe20007810000 */
[----:B0-----:R-:W-:Y:S01]  /*6b40*/  FFMA.FTZ R42, R2, R73, -R5 ;  /* 0x00000049022a7223 */ /* 0x001fe20000010805 */
[----:B------:R-:W-:Y:S02]  /*6b50*/  FSEL R57, R82, -INF , !P2 ;  /* 0xff80000052397808 */ /* 0x000fe40005000000 */
[----:B------:R-:W-:Y:S02]  /*6b60*/  ISETP.GT.AND P2, PT, R32, 0x78, P1 ;  /* 0x000000782000780c */ /* 0x000fe40000f44270 */
[----:B------:R-:W-:Y:S01]  /*6b70*/  ISETP.LT.OR P3, PT, R28, 0x72, P3 ;  /* 0x000000721c00780c */ /* 0x000fe20001f61670 */
[----:B------:R-:W-:Y:S01]  /*6b80*/  MUFU.EX2 R67, R67 ;  /* 0x0000004300437308 */ /* 0x000fe20000000800 */
[----:B------:R-:W-:-:S02]  /*6b90*/  FMNMX.FTZ R40, R79, R40, !PT ;  /* 0x000000284f287209 */ /* 0x000fc40007810000 */
[----:B------:R-:W-:Y:S01]  /*6ba0*/  ISETP.GT.AND P1, PT, R32, 0x79, P1 ;  /* 0x000000792000780c */ /* 0x000fe20000f24270 */
[----:B------:R-:W-:-:S01]  /*6bb0*/  FFMA.FTZ R32, R2, R53, -R5 ;  /* 0x0000003502207223 */ /* 0x000fc20000010805 */
[C---:B------:R-:W-:Y:S02]  /*6bc0*/  ISETP.LT.OR P2, PT, R28.reuse, 0x79, P2 ;  /* 0x000000791c00780c */ /* 0x040fe40001741670 */
[----:B------:R-:W-:Y:S01]  /*6bd0*/  FSEL R83, R83, -INF , !P3 ;  /* 0xff80000053537808 */ /* 0x000fe20005800000 */
[----:B------:R-:W-:Y:S01]  /*6be0*/  MUFU.EX2 R153, R153 ;  /* 0x0000009900997308 */ /* 0x000fe20000000800 */
[----:B------:R-:W-:Y:S02]  /*6bf0*/  FMNMX.FTZ R40, R57, R40, !PT ;  /* 0x0000002839287209 */ /* 0x000fe40007810000 */
[----:B------:R-:W-:Y:S01]  /*6c00*/  ISETP.LT.OR P1, PT, R28, 0x7a, P1 ;  /* 0x0000007a1c00780c */ /* 0x000fe20000f21670 */
[----:B------:R-:W-:-:S01]  /*6c10*/  FFMA.FTZ R28, R2, R65, -R5 ;  /* 0x00000041021c7223 */ /* 0x000fc20000010805 */
[----:B------:R-:W-:-:S02]  /*6c20*/  FSEL R53, R86, -INF , !P2 ;  /* 0xff80000056357808 */ /* 0x000fc40005000000 */
[----:B------:R-:W-:Y:S01]  /*6c30*/  FMNMX.FTZ R40, R83, R40, !PT ;  /* 0x0000002853287209 */ /* 0x000fe20007810000 */
[----:B------:R-:W-:Y:S01]  /*6c40*/  MUFU.EX2 R32, R32 ;  /* 0x0000002000207308 */ /* 0x000fe20000000800 */
[----:B------:R-:W-:Y:S02]  /*6c50*/  FSEL R87, R87, -INF , !P1 ;  /* 0xff80000057577808 */ /* 0x000fe40004800000 */
[----:B------:R-:W-:-:S04]  /*6c60*/  FMNMX.FTZ R40, R53, R40, !PT ;  /* 0x0000002835287209 */ /* 0x000fc80007810000 */
[----:B------:R-:W-:Y:S01]  /*6c70*/  FMNMX.FTZ R44, R87, R40, !PT ;  /* 0x00000028572c7209 */ /* 0x000fe20007810000 */
[----:B------:R-:W-:-:S01]  /*6c80*/  FFMA.FTZ R40, R2, R69, -R5 ;  /* 0x0000004502287223 */ /* 0x000fc20000010805 */
[----:B------:R-:W-:Y:S01]  /*6c90*/  FSEL R69, R4, RZ, P4 ;  /* 0x000000ff04457208 */ /* 0x000fe20002000000 */
[----:B------:R-:W-:Y:S02]  /*6ca0*/  MUFU.EX2 R61, R61 ;  /* 0x0000003d003d7308 */ /* 0x000fe40000000800 */
[----:B------:R-:W0:Y:S02]  /*6cb0*/  SHFL.BFLY PT, R65, R44, 0x2, 0x1f ;  /* 0x0c401f002c417f89 */ /* 0x000e2400000e0000 */
[----:B------:R-:W-:-:S04]  /*6cc0*/  FADD.FTZ R69, -R69, R6 ;  /* 0x0000000645457221 */ /* 0x000fc80000010100 */
[----:B------:R-:W-:Y:S08]  /*6cd0*/  MUFU.EX2 R11, R11 ;  /* 0x0000000b000b7308 */ /* 0x000ff00000000800 */
[----:B------:R-:W-:Y:S08]  /*6ce0*/  MUFU.EX2 R28, R28 ;  /* 0x0000001c001c7308 */ /* 0x000ff00000000800 */
[----:B------:R-:W-:Y:S01]  /*6cf0*/  MUFU.EX2 R13, R13 ;  /* 0x0000000d000d7308 */ /* 0x000fe20000000800 */
[----:B0-----:R-:W-:Y:S01]  /*6d00*/  FMNMX.FTZ R65, R44, R65, !PT ;  /* 0x000000412c417209 */ /* 0x001fe20007810000 */
[----:B------:R-:W-:-:S04]  /*6d10*/  FFMA.FTZ R44, R2, R77, -R5 ;  /* 0x0000004d022c7223 */ /* 0x000fc80000010805 */
[----:B------:R-:W0:Y:S02]  /*6d20*/  SHFL.BFLY PT, R48, R65, 0x1, 0x1f ;  /* 0x0c201f0041307f89 */ /* 0x000e2400000e0000 */
[----:B------:R-:W-:Y:S08]  /*6d30*/  MUFU.EX2 R40, R40 ;  /* 0x0000002800287308 */ /* 0x000ff00000000800 */
[----:B------:R-:W-:Y:S08]  /*6d40*/  MUFU.EX2 R15, R15 ;  /* 0x0000000f000f7308 */ /* 0x000ff00000000800 */
[----:B------:R-:W-:Y:S01]  /*6d50*/  MUFU.EX2 R42, R42 ;  /* 0x0000002a002a7308 */ /* 0x000fe20000000800 */
[----:B0-----:R-:W-:Y:S01]  /*6d60*/  FMNMX.FTZ R5, R65, R48, !PT ;  /* 0x0000003041057209 */ /* 0x001fe20007810000 */
[----:B------:R-:W-:-:S06]  /*6d70*/  FMUL.FTZ R65, R2, R69 ;  /* 0x0000004502417220 */ /* 0x000fcc0000410000 */
[----:B------:R-:W-:Y:S01]  /*6d80*/  MUFU.EX2 R21, R21 ;  /* 0x0000001500157308 */ /* 0x000fe20000000800 */
[----:B------:R-:W-:Y:S01]  /*6d90*/  FSETP.NEU.FTZ.AND P1, PT, R5, -INF , PT ;  /* 0xff8000000500780b */ /* 0x000fe20003f3d000 */
[----:B------:R-:W-:-:S03]  /*6da0*/  FFMA.FTZ R48, R2, R5, -8 ;  /* 0xc100000002307423 */ /* 0x000fc60000010005 */
[----:B------:R-:W-:Y:S02]  /*6db0*/  FSEL R62, R5, RZ, P1 ;  /* 0x000000ff053e7208 */ /* 0x000fe40000800000 */
[----:B------:R-:W-:Y:S01]  /*6dc0*/  FSEL R48, R48, RZ, P1 ;  /* 0x000000ff30307208 */ /* 0x000fe20000800000 */
[----:B------:R-:W0:Y:S04]  /*6dd0*/  MUFU.EX2 R65, R65 ;  /* 0x0000004100417308 */ /* 0x000e280000000800 */
[----:B------:R-:W-:-:S01]  /*6de0*/  FFMA.FTZ R54, R2, R45, -R48 ;  /* 0x0000002d02367223 */ /* 0x000fc20000010830 */
[----:B------:R-:W-:Y:S01]  /*6df0*/  FADD.FTZ R45, -R62, R7 ;  /* 0x000000073e2d7221 */ /* 0x000fe20000010100 */
[----:B------:R-:W-:-:S01]  /*6e00*/  FFMA.FTZ R69, R2, R30, -R48 ;  /* 0x0000001e02457223 */ /* 0x000fc20000010830 */
[C-C-:B------:R-:W-:Y:S01]  /*6e10*/  FFMA.FTZ R30, R2.reuse, R27, -R48.reuse ;  /* 0x0000001b021e7223 */ /* 0x140fe20000010830 */
[----:B------:R-:W-:-:S01]  /*6e20*/  FFMA.FTZ R27, R2, R33, -R48 ;  /* 0x00000021021b7223 */ /* 0x000fc20000010830 */
[C---:B------:R-:W-:Y:S01]  /*6e30*/  FMUL.FTZ R62, R2.reuse, R45 ;  /* 0x0000002d023e7220 */ /* 0x040fe20000410000 */
[----:B------:R-:W-:-:S01]  /*6e40*/  FFMA.FTZ R50, R2, R31, -R48 ;  /* 0x0000001f02327223 */ /* 0x000fc20000010830 */
[C-C-:B------:R-:W-:Y:S01]  /*6e50*/  FFMA.FTZ R31, R2.reuse, R37, -R48.reuse ;  /* 0x00000025021f7223 */ /* 0x140fe20000010830 */
[----:B------:R-:W-:Y:S01]  /*6e60*/  MUFU.EX2 R69, R69 ;  /* 0x0000004500457308 */ /* 0x000fe20000000800 */
[----:B------:R-:W-:-:S01]  /*6e70*/  FFMA.FTZ R52, R2, R35, -R48 ;  /* 0x0000002302347223 */ /* 0x000fc20000010830 */
[C-C-:B------:R-:W-:Y:S01]  /*6e80*/  FFMA.FTZ R33, R2.reuse, R41, -R48.reuse ;  /* 0x0000002902217223 */ /* 0x140fe20000010830 */
[----:B------:R-:W-:-:S01]  /*6e90*/  FFMA.FTZ R35, R2, R163, -R48 ;  /* 0x000000a302237223 */ /* 0x000fc20000010830 */
[----:B------:R-:W-:Y:S01]  /*6ea0*/  FFMA.FTZ R56, R2, R165, -R48 ;  /* 0x000000a502387223 */ /* 0x000fe20000010830 */
[----:B0-----:R-:W-:-:S01]  /*6eb0*/  FFMA.FTZ R68, R65, R3, R10 ;  /* 0x0000000341447223 */ /* 0x001fc2000001000a */
[C-C-:B------:R-:W-:Y:S01]  /*6ec0*/  FFMA.FTZ R37, R2.reuse, R187, -R48.reuse ;  /* 0x000000bb02257223 */ /* 0x140fe20000010830 */
[----:B------:R-:W-:-:S01]  /*6ed0*/  FFMA.FTZ R58, R2, R195, -R48 ;  /* 0x000000c3023a7223 */ /* 0x000fc20000010830 */
[----:B------:R-:W0:Y:S01]  /*6ee0*/  MUFU.EX2 R62, R62 ;  /* 0x0000003e003e7308 */ /* 0x000e220000000800 */
[----:B------:R-:W-:-:S01]  /*6ef0*/  FADD.FTZ R73, R39, R68 ;  /* 0x0000004427497221 */ /* 0x000fc20000010000 */
[C-C-:B------:R-:W-:Y:S01]  /*6f00*/  FFMA.FTZ R41, R2.reuse, R199, -R48.reuse ;  /* 0x000000c702297223 */ /* 0x140fe20000010830 */
[----:B------:R-:W-:-:S01]  /*6f10*/  FFMA.FTZ R60, R2, R197, -R48 ;  /* 0x000000c5023c7223 */ /* 0x000fc20000010830 */
[----:B------:R-:W-:Y:S01]  /*6f20*/  FFMA.FTZ R201, R2, R201, -R48 ;  /* 0x000000c902c97223 */ /* 0x000fe20000010830 */
[----:B------:R-:W-:-:S01]  /*6f30*/  FADD.FTZ R70, R12, R73 ;  /* 0x000000490c467221 */ /* 0x000fc20000010000 */
[C-C-:B------:R-:W-:Y:S01]  /*6f40*/  FFMA.FTZ R64, R2.reuse, R55, -R48.reuse ;  /* 0x0000003702407223 */ /* 0x140fe20000010830 */
[----:B------:R-:W-:-:S01]  /*6f50*/  FFMA.FTZ R45, R2, R191, -R48 ;  /* 0x000000bf022d7223 */ /* 0x000fc20000010830 */
[----:B------:R-:W1:Y:S01]  /*6f60*/  MUFU.EX2 R30, R30 ;  /* 0x0000001e001e7308 */ /* 0x000e620000000800 */
[----:B------:R-:W-:-:S01]  /*6f70*/  FADD.FTZ R73, R43, R70 ;  /* 0x000000462b497221 */ /* 0x000fc20000010000 */
[C-C-:B------:R-:W-:Y:S01]  /*6f80*/  FFMA.FTZ R66, R2.reuse, R189, -R48.reuse ;  /* 0x000000bd02427223 */ /* 0x140fe20000010830 */
[----:B------:R-:W-:-:S01]  /*6f90*/  FFMA.FTZ R55, R2, R193, -R48 ;  /* 0x000000c102377223 */ /* 0x000fc20000010830 */
[----:B------:R-:W-:Y:S01]  /*6fa0*/  FFMA.FTZ R68, R2, R63, -R48 ;  /* 0x0000003f02447223 */ /* 0x000fe20000010830 */
[----:B------:R-:W-:-:S01]  /*6fb0*/  FADD.FTZ R70, R14, R73 ;  /* 0x000000490e467221 */ /* 0x000fc20000010000 */
[C-C-:B------:R-:W-:Y:S01]  /*6fc0*/  FFMA.FTZ R63, R2.reuse, R167, -R48.reuse ;  /* 0x000000a7023f7223 */ /* 0x140fe20000010830 */
[----:B------:R-:W-:-:S01]  /*6fd0*/  FFMA.FTZ R159, R2, R159, -R48 ;  /* 0x0000009f029f7223 */ /* 0x000fc20000010830 */
[----:B------:R-:W2:Y:S01]  /*6fe0*/  MUFU.EX2 R27, R27 ;  /* 0x0000001b001b7308 */ /* 0x000ea20000000800 */
[----:B0-----:R-:W-:-:S01]  /*6ff0*/  FFMA.FTZ R3, R62, R0, R69 ;  /* 0x000000003e037223 */ /* 0x001fc20000010045 */
[----:B------:R-:W-:Y:S01]  /*7000*/  FADD.FTZ R73, R47, R70 ;  /* 0x000000462f497221 */ /* 0x000fe20000010000 */
[----:B------:R-:W-:-:S01]  /*7010*/  FFMA.FTZ R70, R2, R161, -R48 ;  /* 0x000000a102467223 */ /* 0x000fc20000010830 */
[C-C-:B------:R-:W-:Y:S01]  /*7020*/  FFMA.FTZ R79, R2.reuse, R79, -R48.reuse ;  /* 0x0000004f024f7223 */ /* 0x140fe20000010830 */
[----:B------:R-:W-:-:S01]  /*7030*/  FFMA.FTZ R57, R2, R57, -R48 ;  /* 0x0000003902397223 */ /* 0x000fc20000010830 */
[----:B------:R-:W-:Y:S01]  /*7040*/  FADD.FTZ R72, R20, R73 ;  /* 0x0000004914487221 */ /* 0x000fe20000010000 */
[----:B------:R-:W-:-:S01]  /*7050*/  FFMA.FTZ R83, R2, R83, -R48 ;  /* 0x0000005302537223 */ /* 0x000fc20000010830 */
[----:B------:R-:W0:Y:S01]  /*7060*/  MUFU.EX2 R50, R50 ;  /* 0x0000003200327308 */ /* 0x000e220000000800 */
[----:B-1----:R-:W-:-:S01]  /*7070*/  FADD.FTZ R0, R30, R3 ;  /* 0x000000031e007221 */ /* 0x002fc20000010000 */
[----:B------:R-:W-:Y:S01]  /*7080*/  FADD.FTZ R73, R49, R72 ;  /* 0x0000004831497221 */ /* 0x000fe20000010000 */
[----:B------:R-:W-:-:S01]  /*7090*/  FFMA.FTZ R72, R2, R185, -R48 ;  /* 0x000000b902487223 */ /* 0x000fc20000010830 */
[----:B------:R-:W-:-:S02]  /*70a0*/  FFMA.FTZ R53, R2, R53, -R48 ;  /* 0x0000003502357223 */ /* 0x000fc40000010830 */
[----:B------:R-:W-:-:S01]  /*70b0*/  FADD.FTZ R74, R24, R73 ;  /* 0x00000049184a7221 */ /* 0x000fc20000010000 */
[----:B------:R-:W-:Y:S01]  /*70c0*/  FFMA.FTZ R73, R2, R71, -R48 ;  /* 0x0000004702497223 */ /* 0x000fe20000010830 */
[----:B------:R-:W1:Y:S01]  /*70d0*/  MUFU.EX2 R31, R31 ;  /* 0x0000001f001f7308 */ /* 0x000e620000000800 */
[----:B--2---:R-:W-:-:S01]  /*70e0*/  FADD.FTZ R3, R27, R0 ;  /* 0x000000001b037221 */ /* 0x004fc20000010000 */
[----:B------:R-:W-:Y:S01]  /*70f0*/  FADD.FTZ R77, R51, R74 ;  /* 0x0000004a334d7221 */ /* 0x000fe20000010000 */
[----:B------:R-:W-:-:S03]  /*7100*/  FFMA.FTZ R71, R2, R157, -R48 ;  /* 0x0000009d02477223 */ /* 0x000fc60000010830 */
[----:B------:R-:W-:Y:S02]  /*7110*/  FADD.FTZ R74, R26, R77 ;  /* 0x0000004d1a4a7221 */ /* 0x000fe40000010000 */
[----:B------:R-:W2:Y:S01]  /*7120*/  MUFU.EX2 R52, R52 ;  /* 0x0000003400347308 */ /* 0x000ea20000000800 */
[----:B0-----:R-:W-:-:S01]  /*7130*/  FADD.FTZ R0, R50, R3 ;  /* 0x0000000332007221 */ /* 0x001fc20000010000 */
[----:B------:R-:W-:-:S04]  /*7140*/  FADD.FTZ R77, R59, R74 ;  /* 0x0000004a3b4d7221 */ /* 0x000fc80000010000 */
[----:B------:R-:W-:Y:S02]  /*7150*/  FADD.FTZ R74, R34, R77 ;  /* 0x0000004d224a7221 */ /* 0x000fe40000010000 */
[----:B------:R-:W0:Y:S01]  /*7160*/  MUFU.EX2 R33, R33 ;  /* 0x0000002100217308 */ /* 0x000e220000000800 */
[----:B-1----:R-:W-:-:S01]  /*7170*/  FADD.FTZ R3, R31, R0 ;  /* 0x000000001f037221 */ /* 0x002fc20000010000 */
[----:B------:R-:W-:Y:S01]  /*7180*/  FADD.FTZ R77, R67, R74 ;  /* 0x0000004a434d7221 */ /* 0x000fe20000010000 */
[----:B------:R-:W-:-:S01]  /*7190*/  FFMA.FTZ R74, R2, R155, -R48 ;  /* 0x0000009b024a7223 */ /* 0x000fc20000010830 */
[----:B------:R-:W-:Y:S02]  /*71a0*/  FFMA.FTZ R48, R2, R87, -R48 ;  /* 0x0000005702307223 */ /* 0x000fe40000010830 */
[----:B------:R-:W-:-:S02]  /*71b0*/  FADD.FTZ R76, R36, R77 ;  /* 0x0000004d244c7221 */ /* 0x000fc40000010000 */
        /* <DEDUP_REMOVED lines=35> */
[----:B------:R-:W-:-:S06]  /*73f0*/  FADD.FTZ R3, R11, R76 ;  /* 0x0000004c0b037221 */ /* 0x000fcc0000010000 */
        /* <DEDUP_REMOVED lines=12> */
[----:B------:R-:W2:Y:S08]  /*74c0*/  MUFU.EX2 R78, R159 ;  /* 0x0000009f004e7308 */ /* 0x000eb00000000800 */
[----:B------:R-:W3:Y:S08]  /*74d0*/  MUFU.EX2 R44, R44 ;  /* 0x0000002c002c7308 */ /* 0x000ef00000000800 */
[----:B------:R-:W4:Y:S08]  /*74e0*/  MUFU.EX2 R79, R79 ;  /* 0x0000004f004f7308 */ /* 0x000f300000000800 */
[----:B------:R-:W5:Y:S08]  /*74f0*/  MUFU.EX2 R25, R25 ;  /* 0x0000001900197308 */ /* 0x000f700000000800 */
[----:B------:R0:W5:Y:S08]  /*7500*/  MUFU.EX2 R80, R57 ;  /* 0x0000003900507308 */ /* 0x0001700000000800 */
[----:B------:R-:W5:Y:S01]  /*7510*/  MUFU.EX2 R46, R46 ;  /* 0x0000002e002e7308 */ /* 0x000f620000000800 */
[----:B0-----:R-:W-:-:S01]  /*7520*/  FADD.FTZ R57, R71, R0 ;  /* 0x0000000047397221 */ /* 0x001fc20000010000 */
[----:B------:R-:W-:-:S03]  /*7530*/  FADD.FTZ R0, R42, R3 ;  /* 0x000000032a007221 */ /* 0x000fc60000010000 */
[----:B-1----:R-:W-:Y:S01]  /*7540*/  FADD.FTZ R57, R74, R57 ;  /* 0x000000394a397221 */ /* 0x002fe20000010000 */
[----:B------:R-:W-:-:S02]  /*7550*/  FADD.FTZ R3, R21, R0 ;  /* 0x0000000015037221 */ /* 0x000fc40000010000 */
[----:B------:R-:W0:Y:S01]  /*7560*/  MUFU.EX2 R82, R83 ;  /* 0x0000005300527308 */ /* 0x000e220000000800 */
[----:B--2---:R-:W-:-:S01]  /*7570*/  FADD.FTZ R57, R78, R57 ;  /* 0x000000394e397221 */ /* 0x004fc20000010000 */
[----:B---3--:R-:W-:-:S03]  /*7580*/  FADD.FTZ R0, R44, R3 ;  /* 0x000000032c007221 */ /* 0x008fc60000010000 */
[----:B----4-:R-:W-:Y:S01]  /*7590*/  FADD.FTZ R57, R79, R57 ;  /* 0x000000394f397221 */ /* 0x010fe20000010000 */
[----:B-----5:R-:W-:-:S02]  /*75a0*/  FADD.FTZ R3, R25, R0 ;  /* 0x0000000019037221 */ /* 0x020fc40000010000 */
[----:B------:R-:W1:Y:S01]  /*75b0*/  MUFU.EX2 R29, R29 ;  /* 0x0000001d001d7308 */ /* 0x000e620000000800 */
[----:B------:R-:W-:-:S01]  /*75c0*/  FADD.FTZ R57, R80, R57 ;  /* 0x0000003950397221 */ /* 0x000fc20000010000 */
[----:B------:R-:W-:-:S06]  /*75d0*/  FADD.FTZ R0, R46, R3 ;  /* 0x000000032e007221 */ /* 0x000fcc0000010000 */
        /* <DEDUP_REMOVED lines=10> */
.L_x_1308:
        /* <DEDUP_REMOVED lines=107> */
.L_x_1290:
[----:B------:R-:W2:Y:S01]  /*7d30*/  LDL R6, [R1] ;  /* 0x0000000001067983 */ /* 0x000ea20000100800 */
[----:B------:R-:W-:Y:S02]  /*7d40*/  ISETP.NE.AND P2, PT, R178, 0x1, PT ;  /* 0x00000001b200780c */ /* 0x000fe40003f45270 */
[----:B------:R-:W-:-:S11]  /*7d50*/  IADD3 R11, R16, 0x1, -R17 ;  /* 0x00000001100b7810 */ /* 0x000fd60007ffe811 */
[----:B------:R-:W0:Y:S08]  /*7d60*/  @P2 LDC R7, c[0x0][0x44c] ;  /* 0x00011300ff072b82 */ /* 0x000e300000000800 */
[----:B------:R-:W1:Y:S01]  /*7d70*/  @P2 LDC R8, c[0x0][0x450] ;  /* 0x00011400ff082b82 */ /* 0x000e620000000800 */
[----:B--2---:R-:W-:Y:S01]  /*7d80*/  LOP3.LUT P1, RZ, R6, 0x1, RZ, 0xc0, !PT ;  /* 0x0000000106ff7812 */ /* 0x004fe2000782c0ff */
[----:B------:R-:W-:-:S04]  /*7d90*/  VIADD R6, R19, 0x7f ;  /* 0x0000007f13067836 */ /* 0x000fc80000000000 */
[----:B0-----:R-:W-:-:S05]  /*7da0*/  @P2 IMAD.HI.U32 R7, R6, R7, RZ ;  /* 0x0000000706072227 */ /* 0x001fca00078e00ff */
[----:B-1----:R-:W-:-:S05]  /*7db0*/  @P2 SHF.R.U32.HI R6, RZ, R8, R7 ;  /* 0x00000008ff062219 */ /* 0x002fca0000011607 */
[----:B------:R-:W-:-:S04]  /*7dc0*/  IMAD.IADD R6, R11, 0x1, R6 ;  /* 0x000000010b067824 */ /* 0x000fc800078e0206 */
[----:B------:R-:W-:Y:S01]  /*7dd0*/  VIADD R7, R6, -UR30 ;  /* 0x8000001e06077c36 */ /* 0x000fe20008000000 */
[----:B------:R-:W-:Y:S06]  /*7de0*/  @!P1 BRA `(.L_x_1310) ;  /* 0x0000000000449947 */ /* 0x000fec0003800000 */
        /* <DEDUP_REMOVED lines=10> */
.L_x_1311:
[----:B------:R-:W0:Y:S02]  /*7e90*/  LDC R13, c[0x0][0x9e4] ;  /* 0x00027900ff0d7b82 */ /* 0x000e240000000800 */
[----:B0-----:R-:W-:-:S13]  /*7ea0*/  ISETP.NE.AND P1, PT, R13, 0x1, PT ;  /* 0x000000010d00780c */ /* 0x001fda0003f25270 */
[----:B------:R-:W0:Y:S02]  /*7eb0*/  @P1 LDC.64 R10, c[0x0][0x9e8] ;  /* 0x00027a00ff0a1b82 */ /* 0x000e240000000a00 */
[----:B0-----:R-:W-:-:S05]  /*7ec0*/  @P1 IMAD.HI.U32 R8, R6, R10, RZ ;  /* 0x0000000a06081227 */ /* 0x001fca00078e00ff */
[----:B------:R-:W-:-:S07]  /*7ed0*/  @P1 SHF.R.U32.HI R6, RZ, R11, R8 ;  /* 0x0000000bff061219 */ /* 0x000fce0000011608 */
.L_x_1312:
[----:B------:R-:W-:-:S05]  /*7ee0*/  IMAD R6, R6, R13, RZ ;  /* 0x0000000d06067224 */ /* 0x000fca00078e02ff */
[----:B------:R-:W-:-:S07]  /*7ef0*/  VIMNMX R7, R7, R6, !PT ;  /* 0x0000000607077248 */ /* 0x000fce0007fe0100 */
.L_x_1310:
        /* <DEDUP_REMOVED lines=12> */
.L_x_1324:
[----:B------:R-:W-:Y:S01]  /*7fc0*/  ISETP.NE.AND P2, PT, RZ, UR39, PT ;  /* 0x00000027ff007c0c */ /* 0x000fe2000bf45270 */
[----:B------:R-:W-:-:S04]  /*7fd0*/  UISETP.NE.AND UP0, UPT, UR4, 0x1, UPT ;  /* 0x000000010400788c */ /* 0x000fc8000bf05270 */
[----:B------:R-:W-:-:S04]  /*7fe0*/  USEL UR37, URZ, 0x1, UP0 ;  /* 0x000000013f257887 */ /* 0x000fc80008000000 */
[----:B------:R-:W-:-:S04]  /*7ff0*/  ULOP3.LUT UR37, UR5, UR37, URZ, 0x3c, !UPT ;  /* 0x0000002505257292 */ /* 0x000fc8000f8e3c3f */
[----:B------:R-:W-:Y:S08]  /*8000*/  @P2 BRA `(.L_x_1314) ;  /* 0x0000000000382947 */ /* 0x000ff00003800000 */
[----:B------:R-:W-:Y:S05]  /*8010*/  @!P0 BRA `(.L_x_1315) ;  /* 0x0000000000048947 */ /* 0x000fea0003800000 */
[----:B------:R-:W-:Y:S01]  /*8020*/  BPT.TRAP 0x1 ;  /* 0x000000040000795c */ /* 0x000fe20000300000 */
.L_x_1315:
        /* <DEDUP_REMOVED lines=9> */
.L_x_1316:
[----:B-1----:R-:W-:Y:S05]  /*80c0*/  @P1 BRA `(.L_x_1314) ;  /* 0x0000000000081947 */ /* 0x002fea0003800000 */
[----:B------:R-:W1:Y:S02]  /*80d0*/  SYNCS.PHASECHK.TRANS64.TRYWAIT P1, [UR6+0x22830], R4 ;  /* 0x02283004ff0075a7 */ /* 0x000e640008020146 */
[----:B-1----:R-:W-:Y:S05]  /*80e0*/  @!P1 BRA `(.L_x_1317) ;  /* 0x000000dc00e49947 */ /* 0x002fea0003800000 */
.L_x_1314:
        /* <DEDUP_REMOVED lines=40> */
.L_x_1319:
[----:B------:R-:W-:Y:S01]  /*8370*/  ULEA UR6, UR4, UR38, 0x3 ;  /* 0x0000002604067291 */ /* 0x000fe2000f8e183f */
[----:B------:R-:W-:-:S05]  /*8380*/  IMAD.U32 R4, RZ, RZ, UR5 ;  /* 0x00000005ff047e24 */ /* 0x000fca000f8e00ff */
[----:B------:R-:W-:-:S04]  /*8390*/  SHF.L.U32 R4, R4, 0x1f, RZ ;  /* 0x0000001f04047819 */ /* 0x000fc800000006ff */
[----:B------:R0:W1:Y:S01]  /*83a0*/  SYNCS.PHASECHK.TRANS64.TRYWAIT P1, [UR6+0x22850], R4 ;  /* 0x02285004ff0075a7 */ /* 0x0000620008020146 */
[----:B------:R-:W-:Y:S05]  /*83b0*/  @!P0 BRA `(.L_x_1320) ;  /* 0x0000000000048947 */ /* 0x000fea0003800000 */
[----:B------:R-:W-:Y:S01]  /*83c0*/  BPT.TRAP 0x1 ;  /* 0x000000040000795c */ /* 0x000fe20000300000 */
.L_x_1320:
[----:B-1----:R-:W-:Y:S05]  /*83d0*/  @P1 BRA `(.L_x_1318) ;  /* 0x0000000000081947 */ /* 0x002fea0003800000 */
[----:B------:R-:W1:Y:S02]  /*83e0*/  SYNCS.PHASECHK.TRANS64.TRYWAIT P1, [UR6+0x22850], R4 ;  /* 0x02285004ff0075a7 */ /* 0x000e640008020146 */
[----:B-1----:R-:W-:Y:S05]  /*83f0*/  @!P1 BRA `(.L_x_1321) ;  /* 0x000000dc00389947 */ /* 0x002fea0003800000 */
.L_x_1318:
[----:B------:R-:W-:Y:S01]  /*8400*/  UIADD3 UR5, UR38, 0x400, URZ ;  /* 0x0000040026057890 */ /* 0x000fe2000fffe03f */
[----:B------:R-:W-:Y:S01]  /*8410*/  WARPGROUP.ARRIVE ;  /* 0x00000000000079c5 */ /* 0x000fe20000000000 */
[----:B------:R-:W-:Y:S01]  /*8420*/  UMOV UR7, 0x40000040 ;  /* 0x4000004000077882 */ /* 0x000fe20000000000 */
[----:B------:R-:W-:Y:S01]  /*8430*/  UMOV UR11, 0x40000040 ;  /* 0x40000040000b7882 */ /* 0x000fe20000000000 */
[----:B------:R-:W-:-:S03]  /*8440*/  USHF.R.U32.HI UR5, URZ, 0x4, UR5 ;  /* 0x000000043f057899 */ /* 0x000fc60008011605 */
[----:B-1----:R-:W1:Y:S01]  /*8450*/  S2R R5, SR_TID.X ;  /* 0x0000000000057919 */ /* 0x002e620000002100 */
[----:B------:R-:W-:-:S04]  /*8460*/  ULOP3.LUT UR5, UR5, 0x3fff, URZ, 0xc0, !UPT ;  /* 0x00003fff05057892 */ /* 0x000fc8000f8ec03f */
[----:B------:R-:W-:-:S04]  /*8470*/  ULOP3.LUT UR5, UR5, 0x10000, URZ, 0xfc, !UPT ;  /* 0x0001000005057892 */ /* 0x000fc8000f8efc3f */
[----:B------:R-:W-:-:S04]  /*8480*/  ULEA UR6, UR4, UR5, 0xa ;  /* 0x0000000504067291 */ /* 0x000fc8000f8e503f */
[----:B------:R-:W-:-:S05]  /*8490*/  UIADD3 UR10, UR6, 0x2, URZ ;  /* 0x00000002060a7890 */ /* 0x000fca000fffe03f */
[----:B------:R-:W-:Y:S01]  /*84a0*/  QGMMA.64x128x32.F32.E4M3.E4M3 R88, R164, gdesc[UR4], R88, gsb0 ;  /* 0x01e00004a4587df3 */ /* 0x000fe20008000858 */
        /* <DEDUP_REMOVED lines=11> */
[----:B------:R-:W-:Y:S03]  /*8560*/  QGMMA.64x128x32.F32.E4M3.E4M3 R88, R156, gdesc[UR8], R88, gsb0 ;  /* 0x01e000089c587df3 */ /* 0x000fe60008000858 */
[----:B------:R-:W-:Y:S02]  /*8570*/  WARPGROUP.DEPBAR.LE gsb0, 0x0 ;  /* 0x00008000000079c5 */ /* 0x000fe40000010000 */
[----:B------:R-:W-:-:S07]  /*8580*/  WARPGROUP.ARRIVE ;  /* 0x00000000000079c5 */ /* 0x000fce0000000000 */
[----:B------:R-:W-:Y:S03]  /*8590*/  QGMMA.64x128x32.F32.E4M3.E4M3 R88, R152, gdesc[UR4], R88, gsb0 ;  /* 0x01e0000498587df3 */ /* 0x000fe60008000858 */
[----:B------:R-:W-:Y:S02]  /*85a0*/  WARPGROUP.DEPBAR.LE gsb0, 0x0 ;  /* 0x00008000000079c5 */ /* 0x000fe40000010000 */
[----:B------:R0:W-:Y:S06]  /*85b0*/  BAR.ARV R4, 0x100 ;  /* 0x000400040000751d */ /* 0x0001ec0000002000 */
[----:B------:R-:W-:Y:S05]  /*85c0*/  @!P0 BRA `(.L_x_1322) ;  /* 0x0000000000048947 */ /* 0x000fea0003800000 */
[----:B------:R-:W-:Y:S01]  /*85d0*/  BPT.TRAP 0x1 ;  /* 0x000000040000795c */ /* 0x000fe20000300000 */
.L_x_1322:
        /* <DEDUP_REMOVED lines=77> */
[----:B------:R-:W-:-:S03]  /*8ab0*/  FFMA.FTZ R153, R2, R4, -8 ;  /* 0xc100000002997423 */ /* 0x000fc60000010004 */
[C---:B------:R-:W-:Y:S01]  /*8ac0*/  FMUL.FTZ R14, R2.reuse, R11 ;  /* 0x0000000b020e7220 */ /* 0x040fe20000410000 */
[----:B------:R-:W-:-:S01]  /*8ad0*/  FFMA.FTZ R21, R2, R37, -R153 ;  /* 0x0000002502157223 */ /* 0x000fc20000010899 */
[----:B------:R-:W-:Y:S01]  /*8ae0*/  FADD.FTZ R11, -R5, R8 ;  /* 0x00000008050b7221 */ /* 0x000fe20000010100 */
[----:B------:R-:W-:-:S01]  /*8af0*/  FFMA.FTZ R37, R2, R53, -R153 ;  /* 0x0000003502257223 */ /* 0x000fc20000010899 */
[C---:B------:R-:W-:Y:S01]  /*8b00*/  FFMA.FTZ R53, R2.reuse, R69, -R153 ;  /* 0x0000004502357223 */ /* 0x040fe20000010899 */
[----:B------:R-:W-:-:S01]  /*8b10*/  FFMA.FTZ R69, R2, R5, -8 ;  /* 0xc100000002457423 */ /* 0x000fc20000010005 */
[C---:B------:R-:W-:Y:S01]  /*8b20*/  FMUL.FTZ R9, R2.reuse, R11 ;  /* 0x0000000b02097220 */ /* 0x040fe20000410000 */
[----:B------:R-:W-:-:S01]  /*8b30*/  FFMA.FTZ R11, R2, R24, -R153 ;  /* 0x00000018020b7223 */ /* 0x000fc20000010899 */
[C---:B------:R-:W-:Y:S01]  /*8b40*/  FFMA.FTZ R10, R2.reuse, R25, -R153 ;  /* 0x00000019020a7223 */ /* 0x040fe20000010899 */
        /* <DEDUP_REMOVED lines=36> */
[C---:B------:R-:W-:Y:S01]  /*8d90*/  FFMA.FTZ R54, R2.reuse, R54, -R69 ;  /* 0x0000003602367223 */ /* 0x040fe20000010845 */
[----:B------:R-:W-:-:S01]  /*8da0*/  FFMA.FTZ R49, R2, R65, -R153 ;  /* 0x0000004102317223 */ /* 0x000fc20000010899 */
[C---:B------:R-:W-:Y:S01]  /*8db0*/  FFMA.FTZ R65, R2.reuse, R81, -R153 ;  /* 0x0000005102417223 */ /* 0x040fe20000010899 */
[----:B------:R-:W-:-:S01]  /*8dc0*/  FFMA.FTZ R55, R2, R55, -R69 ;  /* 0x0000003702377223 */ /* 0x000fc20000010845 */
[C---:B------:R-:W-:Y:S01]  /*8dd0*/  FFMA.FTZ R58, R2.reuse, R58, -R69 ;  /* 0x0000003a023a7223 */ /* 0x040fe20000010845 */
[----:B------:R-:W-:-:S01]  /*8de0*/  FFMA.FTZ R41, R2, R57, -R153 ;  /* 0x0000003902297223 */ /* 0x000fc20000010899 */
[----:B------:R-:W2:Y:S01]  /*8df0*/  MUFU.EX2 R27, R27 ;  /* 0x0000001b001b7308 */ /* 0x000ea20000000800 */
[----:B0-----:R-:W-:-:S01]  /*8e00*/  FFMA.FTZ R0, R9, R0, R26 ;  /* 0x0000000009007223 */ /* 0x001fc2000001001a */
[C---:B------:R-:W-:Y:S01]  /*8e10*/  FFMA.FTZ R59, R2.reuse, R59, -R69 ;  /* 0x0000003b023b7223 */ /* 0x040fe20000010845 */
[----:B------:R-:W-:-:S01]  /*8e20*/  FFMA.FTZ R44, R2, R60, -R153 ;  /* 0x0000003c022c7223 */ /* 0x000fc20000010899 */
[C-C-:B------:R-:W-:Y:S01]  /*8e30*/  FFMA.FTZ R62, R2.reuse, R62, -R69.reuse ;  /* 0x0000003e023e7223 */ /* 0x140fe20000010845 */
        /* <DEDUP_REMOVED lines=15> */
[C-C-:B------:R-:W-:Y:S01]  /*8f30*/  FFMA.FTZ R82, R2.reuse, R82, -R69.reuse ;  /* 0x0000005202527223 */ /* 0x140fe20000010845 */
[----:B------:R-:W-:-:S01]  /*8f40*/  FFMA.FTZ R83, R2, R83, -R69 ;  /* 0x0000005302537223 */ /* 0x000fc20000010845 */
[C---:B------:R-:W-:Y:S01]  /*8f50*/  FFMA.FTZ R68, R2.reuse, R84, -R153 ;  /* 0x0000005402447223 */ /* 0x040fe20000010899 */
[----:B------:R-:W-:-:S01]  /*8f60*/  FFMA.FTZ R86, R2, R86, -R69 ;  /* 0x0000005602567223 */ /* 0x000fc20000010845 */
[----:B------:R-:W2:Y:S01]  /*8f70*/  MUFU.EX2 R13, R13 ;  /* 0x0000000d000d7308 */ /* 0x000ea20000000800 */
[----:B0-----:R-:W-:-:S01]  /*8f80*/  FADD.FTZ R0, R12, R3 ;  /* 0x000000030c007221 */ /* 0x001fc20000010000 */
[----:B------:R-:W-:-:S06]  /*8f90*/  FFMA.FTZ R73, R2, R85, -R153 ;  /* 0x0000005502497223 */ /* 0x000fcc0000010899 */
        /* <DEDUP_REMOVED lines=48> */
[C-C-:B------:R-:W-:Y:S01]  /*92a0*/  FFMA.FTZ R72, R2.reuse, R75, -R69.reuse ;  /* 0x0000004b02487223 */ /* 0x140fe20000010845 */
[----:B------:R-:W-:-:S05]  /*92b0*/  FFMA.FTZ R69, R2, R87, -R69 ;  /* 0x0000005702457223 */ /* 0x000fca0000010845 */
        /* <DEDUP_REMOVED lines=72> */
.L_x_1323:
[----:B------:R-:W-:Y:S01]  /*9740*/  ULEA UR4, UR4, UR38, 0x3 ;  /* 0x0000002604047291 */ /* 0x000fe2000f8e183f */
[----:B------:R-:W-:Y:S01]  /*9750*/  ISETP.GT.AND P1, PT, R7, R6, PT ;  /* 0x000000060700720c */ /* 0x000fe20003f24270 */
[----:B------:R-:W-:Y:S01]  /*9760*/  UMOV UR5, UR37 ;  /* 0x0000002500057c82 */ /* 0x000fe20008000000 */
[----:B------:R-:W-:Y:S01]  /*9770*/  F2FP.SATFINITE.E4M3.F32.PACK_AB_MERGE_C R12, R13, R12, RZ ;  /* 0x0000000c0d0c723e */ /* 0x000fe200048070ff */
[----:B------:R-:W-:Y:S01]  /*9780*/  UIADD3 UR4, UR4, 0x22860, URZ ;  /* 0x0002286004047890 */ /* 0x000fe2000fffe03f */
[----:B------:R-:W-:Y:S01]  /*9790*/  F2FP.SATFINITE.E4M3.F32.PACK_AB_MERGE_C R20, R21, R20, RZ ;  /* 0x000000141514723e */ /* 0x000fe200048070ff */
[----:B------:R-:W-:Y:S01]  /*97a0*/  FMUL.FTZ R88, R88, R8 ;  /* 0x0000000858587220 */ /* 0x000fe20000410000 */
        /* <DEDUP_REMOVED lines=13> */
[----:B------:R-:W-:Y:S01]  /*9880*/  UMOV UR4, UR36 ;  /* 0x0000002400047c82 */ /* 0x000fe20008000000 */
        /* <DEDUP_REMOVED lines=86> */
[----:B------:R-:W-:-:S07]  /*9df0*/  IMAD.MOV.U32 R9, RZ, RZ, R7 ;  /* 0x000000ffff097224 */ /* 0x000fce00078e0007 */
.L_x_1313:
        /* <DEDUP_REMOVED lines=8> */
[----:B------:R-:W-:-:S05]  /*9e80*/  ULDC UR33, c[0x0][0x9e0] ;  /* 0x0002780000217ab9 */ /* 0x000fca0000000800 */
.L_x_1344:
        /* <DEDUP_REMOVED lines=9> */
.L_x_1327:
[----:B------:R-:W-:Y:S01]  /*9f20*/  ULEA UR10, UR36, UR38, 0x3 ;  /* 0x00000026240a7291 */ /* 0x000fe2000f8e183f */
[----:B------:R-:W-:-:S05]  /*9f30*/  IMAD.U32 R4, RZ, RZ, UR37 ;  /* 0x00000025ff047e24 */ /* 0x000fca000f8e00ff */
[----:B------:R-:W-:-:S04]  /*9f40*/  SHF.L.U32 R4, R4, 0x1f, RZ ;  /* 0x0000001f04047819 */ /* 0x000fc800000006ff */
[----:B------:R0:W1:Y:S01]  /*9f50*/  SYNCS.PHASECHK.TRANS64.TRYWAIT P1, [UR10+0x22830], R4 ;  /* 0x02283004ff0075a7 */ /* 0x000062000802014a */
[----:B------:R-:W-:Y:S05]  /*9f60*/  @!P0 BRA `(.L_x_1328) ;  /* 0x0000000000048947 */ /* 0x000fea0003800000 */
[----:B------:R-:W-:Y:S01]  /*9f70*/  BPT.TRAP 0x1 ;  /* 0x000000040000795c */ /* 0x000fe20000300000 */
.L_x_1328:
[----:B-1----:R-:W-:Y:S05]  /*9f80*/  @P1 BRA `(.L_x_1326) ;  /* 0x0000000000081947 */ /* 0x002fea0003800000 */
[----:B------:R-:W1:Y:S02]  /*9f90*/  SYNCS.PHASECHK.TRANS64.TRYWAIT P1, [UR10+0x22830], R4 ;  /* 0x02283004ff0075a7 */ /* 0x000e64000802014a */
[----:B-1----:R-:W-:Y:S05]  /*9fa0*/  @!P1 BRA `(.L_x_1329) ;  /* 0x000000c000649947 */ /* 0x002fea0003800000 */
.L_x_1326:
        /* <DEDUP_REMOVED lines=37> */
.L_x_1331:
[----:B------:R-:W-:Y:S01]  /*a200*/  ULEA UR10, UR4, UR38, 0x3 ;  /* 0x00000026040a7291 */ /* 0x000fe2000f8e183f */
[----:B------:R-:W-:-:S05]  /*a210*/  IMAD.U32 R4, RZ, RZ, UR5 ;  /* 0x00000005ff047e24 */ /* 0x000fca000f8e00ff */
[----:B------:R-:W-:-:S04]  /*a220*/  SHF.L.U32 R4, R4, 0x1f, RZ ;  /* 0x0000001f04047819 */ /* 0x000fc800000006ff */
[----:B------:R0:W1:Y:S01]  /*a230*/  SYNCS.PHASECHK.TRANS64.TRYWAIT P1, [UR10+0x22850], R4 ;  /* 0x02285004ff0075a7 */ /* 0x000062000802014a */
[----:B------:R-:W-:Y:S05]  /*a240*/  @!P0 BRA `(.L_x_1332) ;  /* 0x0000000000048947 */ /* 0x000fea0003800000 */
[----:B------:R-:W-:Y:S01]  /*a250*/  BPT.TRAP 0x1 ;  /* 0x000000040000795c */ /* 0x000fe20000300000 */
.L_x_1332:
[----:B-1----:R-:W-:Y:S05]  /*a260*/  @P1 BRA `(.L_x_1330) ;  /* 0x0000000000081947 */ /* 0x002fea0003800000 */
[----:B------:R-:W1:Y:S02]  /*a270*/  SYNCS.PHASECHK.TRANS64.TRYWAIT P1, [UR10+0x22850], R4 ;  /* 0x02285004ff0075a7 */ /* 0x000e64000802014a */
[----:B-1----:R-:W-:Y:S05]  /*a280*/  @!P1 BRA `(.L_x_1333) ;  /* 0x000000bc00c49947 */ /* 0x002fea0003800000 */
.L_x_1330:
        /* <DEDUP_REMOVED lines=31> */
.L_x_1334:
        /* <DEDUP_REMOVED lines=35> */
.L_x_1337:
[----:B------:R-:W-:-:S05]  /*a6b0*/  IMAD.U32 R11, RZ, RZ, UR6 ;  /* 0x00000006ff0b7e24 */ /* 0x000fca000f8e00ff */
[----:B------:R-:W-:-:S13]  /*a6c0*/  ISETP.NE.AND P1, PT, R11, 0x1, PT ;  /* 0x000000010b00780c */ /* 0x000fda0003f25270 */
[----:B------:R-:W0:Y:S02]  /*a6d0*/  @P1 LDC.64 R12, c[0x0][0x9e8] ;  /* 0x00027a00ff0c1b82 */ /* 0x000e240000000a00 */
[----:B0-----:R-:W-:-:S05]  /*a6e0*/  @P1 IMAD.HI.U32 R10, R5, R12, RZ ;  /* 0x0000000c050a1227 */ /* 0x001fca00078e00ff */
[----:B------:R-:W-:-:S07]  /*a6f0*/  @P1 SHF.R.U32.HI R5, RZ, R13, R10 ;  /* 0x0000000dff051219 */ /* 0x000fce000001160a */
.L_x_1338:
[----:B------:R-:W-:Y:S05]  /*a700*/  BSYNC B0 ;  /* 0x0000000000007941 */ /* 0x000fea0003800000 */
.L_x_1336:
[----:B------:R-:W-:-:S04]  /*a710*/  IMAD R5, R5, R11, -R156 ;  /* 0x0000000b05057224 */ /* 0x000fc800078e0a9c */
[----:B------:R-:W-:-:S05]  /*a720*/  IMAD R5, R18, -0x2, R5 ;  /* 0xfffffffe12057824 */ /* 0x000fca00078e0205 */
[----:B------:R-:W-:Y:S02]  /*a730*/  VIADDMNMX R8, R5, R11, R8, PT ;  /* 0x0000000b05087246 */ /* 0x000fe40003800108 */
[----:B------:R-:W-:-:S07]  /*a740*/  VIMNMX R154, R154, R5, !PT ;  /* 0x000000059a9a7248 */ /* 0x000fce0007fe0100 */
.L_x_1335:
[----:B------:R-:W-:-:S04]  /*a750*/  ISETP.GT.AND P1, PT, R9, -0x1, PT ;  /* 0xffffffff0900780c */ /* 0x000fc80003f24270 */
[C---:B------:R-:W-:Y:S02]  /*a760*/  ISETP.GT.AND P3, PT, R154.reuse, RZ, P1 ;  /* 0x000000ff9a00720c */ /* 0x040fe40000f64270 */
[----:B------:R-:W-:Y:S02]  /*a770*/  ISETP.GT.AND P4, PT, R154, 0x1, P1 ;  /* 0x000000019a00780c */ /* 0x000fe40000f84270 */
[C---:B------:R-:W-:Y:S02]  /*a780*/  ISETP.LT.OR P3, PT, R8.reuse, 0x1, P3 ;  /* 0x000000010800780c */ /* 0x040fe40001f61670 */
[----:B------:R-:W-:Y:S02]  /*a790*/  ISETP.LT.OR P4, PT, R8, 0x2, P4 ;  /* 0x000000020800780c */ /* 0x000fe40002781670 */
[----:B------:R-:W-:Y:S02]  /*a7a0*/  FSEL R159, R24, -INF , !P3 ;  /* 0xff800000189f7808 */ /* 0x000fe40005800000 */
[----:B------:R-:W-:-:S02]  /*a7b0*/  ISETP.GT.AND P3, PT, R154, 0x9, P1 ;  /* 0x000000099a00780c */ /* 0x000fc40000f64270 */
[----:B------:R-:W-:Y:S02]  /*a7c0*/  FSEL R152, R25, -INF , !P4 ;  /* 0xff80000019987808 */ /* 0x000fe40006000000 */
[C---:B------:R-:W-:Y:S02]  /*a7d0*/  ISETP.GT.AND P2, PT, R154.reuse, 0x8, P1 ;  /* 0x000000089a00780c */ /* 0x040fe40000f44270 */
[----:B------:R-:W-:Y:S02]  /*a7e0*/  ISETP.GT.AND P4, PT, R154, 0x10, P1 ;  /* 0x000000109a00780c */ /* 0x000fe40000f84270 */
[C---:B------:R-:W-:Y:S02]  /*a7f0*/  ISETP.LT.OR P3, PT, R8.reuse, 0xa, P3 ;  /* 0x0000000a0800780c */ /* 0x040fe40001f61670 */
[C---:B------:R-:W-:Y:S02]  /*a800*/  ISETP.LT.OR P2, PT, R8.reuse, 0x9, P2 ;  /* 0x000000090800780c */ /* 0x040fe40001741670 */
[----:B------:R-:W-:-:S02]  /*a810*/  ISETP.LT.OR P4, PT, R8, 0x11, P4 ;  /* 0x000000110800780c */ /* 0x000fc40002781670 */
[----:B------:R-:W-:Y:S02]  /*a820*/  FSEL R20, R29, -INF , !P3 ;  /* 0xff8000001d147808 */ /* 0x000fe40005800000 */
[----:B------:R-:W-:Y:S02]  /*a830*/  FSEL R10, R28, -INF , !P2 ;  /* 0xff8000001c0a7808 */ /* 0x000fe40005000000 */
[----:B------:R-:W-:Y:S02]  /*a840*/  ISETP.GT.AND P3, PT, R154, 0x18, P1 ;  /* 0x000000189a00780c */ /* 0x000fe40000f64270 */
[----:B------:R-:W-:Y:S02]  /*a850*/  FSEL R12, R32, -INF , !P4 ;  /* 0xff800000200c7808 */ /* 0x000fe40006000000 */
[C---:B------:R-:W-:Y:S02]  /*a860*/  ISETP.GT.AND P2, PT, R154.reuse, 0x11, P1 ;  /* 0x000000119a00780c */ /* 0x040fe40000f44270 */
[----:B------:R-:W-:-:S02]  /*a870*/  ISETP.GT.AND P4, PT, R154, 0x19, P1 ;  /* 0x000000199a00780c */ /* 0x000fc40000f84270 */
[C---:B------:R-:W-:Y:S02]  /*a880*/  ISETP.LT.OR P3, PT, R8.reuse, 0x19, P3 ;  /* 0x000000190800780c */ /* 0x040fe40001f61670 */
[C---:B------:R-:W-:Y:S02]  /*a890*/  ISETP.LT.OR P2, PT, R8.reuse, 0x12, P2 ;  /* 0x000000120800780c */ /* 0x040fe40001741670 */
[----:B------:R-:W-:Y:S02]  /*a8a0*/  ISETP.LT.OR P4, PT, R8, 0x1a, P4 ;  /* 0x0000001a0800780c */ /* 0x000fe40002781670 */
[----:B------:R-:W-:Y:S02]  /*a8b0*/  FSEL R197, R36, -INF , !P3 ;  /* 0xff80000024c57808 */ /* 0x000fe40005800000 */
[----:B------:R-:W-:Y:S02]  /*a8c0*/  FSEL R14, R33, -INF , !P2 ;  /* 0xff800000210e7808 */ /* 0x000fe40005000000 */
[----:B------:R-:W-:Y:S01]  /*a8d0*/  ISETP.GT.AND P3, PT, R154, 0x21, P1 ;  /* 0x000000219a00780c */ /* 0x000fe20000f64270 */
[----:B------:R-:W0:Y:S01]  /*a8e0*/  SHFL.IDX PT, R33, R4, 0x1, 0x1c1f ;  /* 0x003c1f0004217f89 */ /* 0x000e2200000e0000 */
[----:B------:R-:W-:-:S02]  /*a8f0*/  FSEL R195, R37, -INF , !P4 ;  /* 0xff80000025c37808 */ /* 0x000fc40006000000 */
[C---:B------:R-:W-:Y:S02]  /*a900*/  ISETP.GT.AND P2, PT, R154.reuse, 0x20, P1 ;  /* 0x000000209a00780c */ /* 0x040fe40000f44270 */
[----:B------:R-:W-:Y:S02]  /*a910*/  ISETP.GT.AND P4, PT, R154, 0x28, P1 ;  /* 0x000000289a00780c */ /* 0x000fe40000f84270 */
[C---:B------:R-:W-:Y:S02]  /*a920*/  ISETP.LT.OR P3, PT, R8.reuse, 0x22, P3 ;  /* 0x000000220800780c */ /* 0x040fe40001f61670 */
[C---:B------:R-:W-:Y:S02]  /*a930*/  ISETP.LT.OR P2, PT, R8.reuse, 0x21, P2 ;  /* 0x000000210800780c */ /* 0x040fe40001741670 */
[----:B------:R-:W-:Y:S02]  /*a940*/  ISETP.LT.OR P4, PT, R8, 0x29, P4 ;  /* 0x000000290800780c */ /* 0x000fe40002781670 */
[----:B------:R-:W-:-:S02]  /*a950*/  FSEL R189, R41, -INF , !P3 ;  /* 0xff80000029bd7808 */ /* 0x000fc40005800000 */
[----:B------:R-:W-:Y:S02]  /*a960*/  FSEL R193, R40, -INF , !P2 ;  /* 0xff80000028c17808 */ /* 0x000fe40005000000 */
[----:B------:R-:W-:Y:S02]  /*a970*/  ISETP.GT.AND P3, PT, R154, 0x30, P1 ;  /* 0x000000309a00780c */ /* 0x000fe40000f64270 */
[----:B------:R-:W-:Y:S02]  /*a980*/  FSEL R167, R44, -INF , !P4 ;  /* 0xff8000002ca77808 */ /* 0x000fe40006000000 */
[C---:B------:R-:W-:Y:S02]  /*a990*/  ISETP.GT.AND P2, PT, R154.reuse, 0x29, P1 ;  /* 0x000000299a00780c */ /* 0x040fe40000f44270 */
[----:B------:R-:W-:Y:S01]  /*a9a0*/  ISETP.GT.AND P4, PT, R154, 0x31, P1 ;  /* 0x000000319a00780c */ /* 0x000fe20000f84270 */
[--C-:B0-----:R-:W-:Y:S01]  /*a9b0*/  IMAD.IADD R24, R158, 0x1, R33.reuse ;  /* 0x000000019e187824 */ /* 0x101fe200078e0221 */
[----:B------:R-:W-:Y:S01]  /*a9c0*/  ISETP.LT.OR P3, PT, R8, 0x31, P3 ;  /* 0x000000310800780c */ /* 0x000fe20001f61670 */
[----:B------:R-:W-:Y:S01]  /*a9d0*/  IMAD.IADD R32, R160, 0x1, R33 ;  /* 0x00000001a0207824 */ /* 0x000fe200078e0221 */
[----:B------:R-:W-:-:S02]  /*a9e0*/  ISETP.LT.OR P2, PT, R8, 0x2a, P2 ;  /* 0x0000002a0800780c */ /* 0x000fc40001741670 */
[----:B------:R-:W-:Y:S02]  /*a9f0*/  ISETP.LT.OR P4, PT, R8, 0x32, P4 ;  /* 0x000000320800780c */ /* 0x000fe40002781670 */
[----:B------:R-:W-:Y:S02]  /*aa00*/  FSEL R163, R48, -INF , !P3 ;  /* 0xff80000030a37808 */ /* 0x000fe40005800000 */
[----:B------:R-:W-:Y:S02]  /*aa10*/  FSEL R165, R45, -INF , !P2 ;  /* 0xff8000002da57808 */ /* 0x000fe40005000000 */
[C---:B------:R-:W-:Y:S02]  /*aa20*/  ISETP.GT.AND P3, PT, R154.reuse, 0x39, P1 ;  /* 0x000000399a00780c */ /* 0x040fe40000f64270 */
[----:B------:R-:W-:Y:S02]  /*aa30*/  FSEL R157, R49, -INF , !P4 ;  /* 0xff800000319d7808 */ /* 0x000fe40006000000 */
[----:B------:R-:W-:-:S02]  /*aa40*/  ISETP.GT.AND P2, PT, R154, 0x38, P1 ;  /* 0x000000389a00780c */ /* 0x000fc40000f44270 */
[----:B------:R-:W-:Y:S02]  /*aa50*/  ISETP.GT.AND P4, PT, R154, 0x40, P1 ;  /* 0x000000409a00780c */ /* 0x000fe40000f84270 */
[C---:B------:R-:W-:Y:S02]  /*aa60*/  ISETP.LT.OR P3, PT, R8.reuse, 0x3a, P3 ;  /* 0x0000003a0800780c */ /* 0x040fe40001f61670 */
[C---:B------:R-:W-:Y:S02]  /*aa70*/  ISETP.LT.OR P2, PT, R8.reuse, 0x39, P2 ;  /* 0x000000390800780c */ /* 0x040fe40001741670 */
[----:B------:R-:W-:Y:S02]  /*aa80*/  ISETP.LT.OR P4, PT, R8, 0x41, P4 ;  /* 0x000000410800780c */ /* 0x000fe40002781670 */
[----:B------:R-:W-:Y:S02]  /*aa90*/  FSEL R153, R53, -INF , !P3 ;  /* 0xff80000035997808 */ /* 0x000fe40005800000 */
[----:B------:R-:W-:-:S02]  /*aaa0*/  FSEL R155, R52, -INF , !P2 ;  /* 0xff800000349b7808 */ /* 0x000fc40005000000 */
[----:B------:R-:W-:Y:S02]  /*aab0*/  FSEL R53, R56, -INF , !P4 ;  /* 0xff80000038357808 */ /* 0x000fe40006000000 */
[C---:B------:R-:W-:Y:S02]  /*aac0*/  ISETP.GT.AND P2, PT, R154.reuse, 0x41, P1 ;  /* 0x000000419a00780c */ /* 0x040fe40000f44270 */
[C---:B------:R-:W-:Y:S02]  /*aad0*/  ISETP.GT.AND P3, PT, R154.reuse, 0x48, P1 ;  /* 0x000000489a00780c */ /* 0x040fe40000f64270 */
[----:B------:R-:W-:Y:S02]  /*aae0*/  ISETP.GT.AND P4, PT, R154, 0x49, P1 ;  /* 0x000000499a00780c */ /* 0x000fe40000f84270 */
[C---:B------:R-:W-:Y:S02]  /*aaf0*/  ISETP.LT.OR P2, PT, R8.reuse, 0x42, P2 ;  /* 0x000000420800780c */ /* 0x040fe40001741670 */
[----:B------:R-:W-:-:S02]  /*ab00*/  ISETP.LT.OR P3, PT, R8, 0x49, P3 ;  /* 0x000000490800780c */ /* 0x000fc40001f61670 */
[----:B------:R-:W-:Y:S02]  /*ab10*/  ISETP.LT.OR P4, PT, R8, 0x4a, P4 ;  /* 0x0000004a0800780c */ /* 0x000fe40002781670 */
[----:B------:R-:W-:Y:S02]  /*ab20*/  FSEL R57, R57, -INF , !P2 ;  /* 0xff80000039397808 */ /* 0x000fe40005000000 */
[----:B------:R-:W-:Y:S02]  /*ab30*/  FSEL R49, R60, -INF , !P3 ;  /* 0xff8000003c317808 */ /* 0x000fe40005800000 */
[----:B------:R-:W-:Y:S02]  /*ab40*/  FSEL R61, R61, -INF , !P4 ;  /* 0xff8000003d3d7808 */ /* 0x000fe40006000000 */
[C---:B------:R-:W-:Y:S02]  /*ab50*/  ISETP.GT.AND P2, PT, R154.reuse, 0x50, P1 ;  /* 0x000000509a00780c */ /* 0x040fe40000f44270 */
        /* <DEDUP_REMOVED lines=48> */
.L_x_1341:
[----:B------:R-:W-:-:S05]  /*ae60*/  IMAD.U32 R4, RZ, RZ, UR6 ;  /* 0x00000006ff047e24 */ /* 0x000fca000f8e00ff */
[----:B------:R-:W-:-:S13]  /*ae70*/  ISETP.NE.AND P2, PT, R4, 0x1, PT ;  /* 0x000000010400780c */ /* 0x000fda0003f45270 */
[----:B------:R-:W0:Y:S02]  /*ae80*/  @P2 LDC.64 R28, c[0x0][0x9e8] ;  /* 0x00027a00ff1c2b82 */ /* 0x000e240000000a00 */
[----:B0-----:R-:W-:-:S05]  /*ae90*/  @P2 IMAD.HI.U32 R28, R33, R28, RZ ;  /* 0x0000001c211c2227 */ /* 0x001fca00078e00ff */
[----:B------:R-:W-:-:S07]  /*aea0*/  @P2 SHF.R.U32.HI R33, RZ, R29, R28 ;  /* 0x0000001dff212219 */ /* 0x000fce000001161c */
.L_x_1342:
[----:B------:R-:W-:Y:S05]  /*aeb0*/  BSYNC B0 ;  /* 0x0000000000007941 */ /* 0x000fea0003800000 */
.L_x_1340:
[----:B------:R-:W-:-:S04]  /*aec0*/  IMAD R33, R33, R4, -R156 ;  /* 0x0000000421217224 */ /* 0x000fc800078e0a9c */
[----:B------:R-:W-:-:S05]  /*aed0*/  IMAD R33, R18, -0x2, R33 ;  /* 0xfffffffe12217824 */ /* 0x000fca00078e0221 */
[----:B------:R-:W-:Y:S02]  /*aee0*/  VIADDMNMX R24, R33, R4, R24, PT ;  /* 0x0000000421187246 */ /* 0x000fe40003800118 */
[----:B------:R-:W-:-:S07]  /*aef0*/  VIMNMX R32, R32, R33, !PT ;  /* 0x0000002120207248 */ /* 0x000fce0007fe0100 */
.L_x_1339:
        /* <DEDUP_REMOVED lines=93> */
[----:B------:R-:W-:Y:S01]  /*b4d0*/  MUFU.EX2 R8, R8 ;  /* 0x0000000800087308 */ /* 0x000fe20000000800 */
[----:B------:R-:W-:Y:S01]  /*b4e0*/  ISETP.GT.AND P3, PT, R32, 0x29, P1 ;  /* 0x000000292000780c */ /* 0x000fe20000f64270 */
[C-C-:B------:R-:W-:Y:S01]  /*b4f0*/  FFMA.FTZ R10, R2.reuse, R10, -R199.reuse ;  /* 0x0000000a020a7223 */ /* 0x140fe200000108c7 */
[----:B------:R-:W-:Y:S01]  /*b500*/  FMNMX.FTZ R20, R159, R20, !PT ;  /* 0x000000149f147209 */ /* 0x000fe20007810000 */
[--C-:B------:R-:W-:Y:S01]  /*b510*/  FFMA.FTZ R12, R2, R12, -R199.reuse ;  /* 0x0000000c020c7223 */ /* 0x100fe200000108c7 */
[----:B------:R-:W-:Y:S01]  /*b520*/  ISETP.LT.OR P3, PT, R24, 0x2a, P3 ;  /* 0x0000002a1800780c */ /* 0x000fe20001f61670 */
[C-C-:B------:R-:W-:Y:S01]  /*b530*/  FFMA.FTZ R44, R2.reuse, R81, -R199.reuse ;  /* 0x00000051022c7223 */ /* 0x140fe200000108c7 */
[----:B------:R-:W-:Y:S01]  /*b540*/  FMNMX.FTZ R26, R161, R20, !PT ;  /* 0x00000014a11a7209 */ /* 0x000fe20007810000 */
[----:B------:R-:W-:Y:S01]  /*b550*/  MUFU.EX2 R37, R37 ;  /* 0x0000002500257308 */ /* 0x000fe20000000800 */
[----:B------:R-:W-:Y:S01]  /*b560*/  FSEL R47, R47, -INF , !P3 ;  /* 0xff8000002f2f7808 */ /* 0x000fe20005800000 */
[--C-:B------:R-:W-:Y:S01]  /*b570*/  FFMA.FTZ R57, R2, R57, -R199.reuse ;  /* 0x0000003902397223 */ /* 0x100fe200000108c7 */
[----:B------:R-:W-:Y:S01]  /*b580*/  ISETP.GT.AND P3, PT, R32, 0x31, P1 ;  /* 0x000000312000780c */ /* 0x000fe20000f64270 */
[C-C-:B------:R-:W-:Y:S01]  /*b590*/  FFMA.FTZ R61, R2.reuse, R61, -R199.reuse ;  /* 0x0000003d023d7223 */ /* 0x140fe200000108c7 */
[----:B------:R-:W-:Y:S01]  /*b5a0*/  FMNMX.FTZ R26, R185, R26, !PT ;  /* 0x0000001ab91a7209 */ /* 0x000fe20007810000 */
[--C-:B------:R-:W-:Y:S01]  /*b5b0*/  FFMA.FTZ R65, R2, R65, -R199.reuse ;  /* 0x0000004102417223 */ /* 0x100fe200000108c7 */
[----:B------:R-:W-:Y:S01]  /*b5c0*/  FSEL R201, R50, -INF , !P2 ;  /* 0xff80000032c97808 */ /* 0x000fe20005000000 */
[----:B------:R0:W-:Y:S01]  /*b5d0*/  MUFU.EX2 R20, R30 ;  /* 0x0000001e00147308 */ /* 0x0001e20000000800 */
[----:B------:R-:W-:Y:S01]  /*b5e0*/  ISETP.GT.AND P2, PT, R32, 0x38, P1 ;  /* 0x000000382000780c */ /* 0x000fe20000f44270 */
[--C-:B------:R-:W-:Y:S01]  /*b5f0*/  FFMA.FTZ R11, R2, R11, -R199.reuse ;  /* 0x0000000b020b7223 */ /* 0x100fe200000108c7 */
[----:B------:R-:W-:Y:S01]  /*b600*/  ISETP.LT.OR P3, PT, R24, 0x32, P3 ;  /* 0x000000321800780c */ /* 0x000fe20001f61670 */
[C-C-:B------:R-:W-:Y:S01]  /*b610*/  FFMA.FTZ R13, R2.reuse, R13, -R199.reuse ;  /* 0x0000000d020d7223 */ /* 0x140fe200000108c7 */
[----:B------:R-:W-:Y:S01]  /*b620*/  FMNMX.FTZ R26, R187, R26, !PT ;  /* 0x0000001abb1a7209 */ /* 0x000fe20007810000 */
[--C-:B------:R-:W-:Y:S01]  /*b630*/  FFMA.FTZ R15, R2, R15, -R199.reuse ;  /* 0x0000000f020f7223 */ /* 0x100fe200000108c7 */
[----:B------:R-:W-:Y:S01]  /*b640*/  ISETP.LT.OR P2, PT, R24, 0x39, P2 ;  /* 0x000000391800780c */ /* 0x000fe20001741670 */
[----:B------:R-:W-:Y:S01]  /*b650*/  MUFU.EX2 R10, R10 ;  /* 0x0000000a000a7308 */ /* 0x000fe20000000800 */
        /* <DEDUP_REMOVED lines=106> */
[C---:B------:R-:W-:Y:S01]  /*bd00*/  FMUL.FTZ R69, R2.reuse, R69 ;  /* 0x0000004502457220 */ /* 0x040fe20000410000 */
        /* <DEDUP_REMOVED lines=10> */
[----:B------:R-:W-:-:S04]  /*bdb0*/  FADD.FTZ R68, R10, R77 ;  /* 0x0000004d0a447221 */ /* 0x000fc80000010000 */
[----:B------:R-:W-:-:S03]  /*bdc0*/  FADD.FTZ R77, R39, R68 ;  /* 0x00000044274d7221 */ /* 0x000fc60000010000 */
[----:B------:R-:W-:Y:S01]  /*bdd0*/  MUFU.EX2 R42, R42 ;  /* 0x0000002a002a7308 */ /* 0x000fe20000000800 */
[----:B------:R-:W-:-:S04]  /*bde0*/  FADD.FTZ R68, R12, R77 ;  /* 0x0000004d0c447221 */ /* 0x000fc80000010000 */
[----:B------:R-:W-:Y:S01]  /*bdf0*/  FADD.FTZ R77, R41, R68 ;  /* 0x00000044294d7221 */ /* 0x000fe20000010000 */
[----:B0-----:R-:W-:Y:S02]  /*be00*/  FMNMX.FTZ R5, R46, R5, !PT ;  /* 0x000000052e057209 */ /* 0x001fe40007810000 */
[----:B------:R-:W-:Y:S01]  /*be10*/  MUFU.EX2 R21, R21 ;  /* 0x0000001500157308 */ /* 0x000fe20000000800 */
[----:B------:R-:W-:-:S01]  /*be20*/  FADD.FTZ R70, R14, R77 ;  /* 0x0000004d0e467221 */ /* 0x000fc20000010000 */
[----:B------:R-:W-:Y:S01]  /*be30*/  FSETP.NEU.FTZ.AND P1, PT, R5, -INF , PT ;  /* 0xff8000000500780b */ /* 0x000fe20003f3d000 */
[----:B------:R-:W-:-:S02]  /*be40*/  FFMA.FTZ R46, R2, R5, -8 ;  /* 0xc1000000022e7423 */ /* 0x000fc40000010005 */
[----:B------:R-:W-:Y:S01]  /*be50*/  FADD.FTZ R77, R43, R70 ;  /* 0x000000462b4d7221 */ /* 0x000fe20000010000 */
[----:B------:R-:W-:Y:S02]  /*be60*/  FSEL R60, R5, RZ, P1 ;  /* 0x000000ff053c7208 */ /* 0x000fe40000800000 */
[----:B------:R-:W-:Y:S01]  /*be70*/  FSEL R46, R46, RZ, P1 ;  /* 0x000000ff2e2e7208 */ /* 0x000fe20000800000 */
[----:B------:R-:W-:-:S01]  /*be80*/  FADD.FTZ R72, R20, R77 ;  /* 0x0000004d14487221 */ /* 0x000fc20000010000 */
[----:B------:R-:W-:Y:S03]  /*be90*/  MUFU.EX2 R44, R44 ;  /* 0x0000002c002c7308 */ /* 0x000fe60000000800 */
        /* <DEDUP_REMOVED lines=18> */
[----:B------:R-:W-:Y:S01]  /*bfc0*/  FFMA.FTZ R197, R2, R197, -R46 ;  /* 0x000000c502c57223 */ /* 0x000fe2000001082e */
[----:B------:R-:W-:-:S01]  /*bfd0*/  FADD.FTZ R81, R45, R72 ;  /* 0x000000482d517221 */ /* 0x000fc20000010000 */
[C-C-:B------:R-:W-:Y:S01]  /*bfe0*/  FFMA.FTZ R62, R2.reuse, R55, -R46.reuse ;  /* 0x00000037023e7223 */ /* 0x140fe2000001082e */
[----:B------:R-:W-:-:S01]  /*bff0*/  FFMA.FTZ R51, R2, R193, -R46 ;  /* 0x000000c102337223 */ /* 0x000fc2000001082e */
[----:B------:R-:W-:Y:S01]  /*c000*/  FFMA.FTZ R64, R2, R189, -R46 ;  /* 0x000000bd02407223 */ /* 0x000fe2000001082e */
[----:B------:R-:W-:-:S01]  /*c010*/  FADD.FTZ R72, R26, R81 ;  /* 0x000000511a487221 */ /* 0x000fc20000010000 */
[----:B------:R-:W1:Y:S01]  /*c020*/  MUFU.EX2 R28, R28 ;  /* 0x0000001c001c7308 */ /* 0x000e620000000800 */
[----:B------:R-:W-:-:S01]  /*c030*/  FFMA.FTZ R55, R2, R195, -R46 ;  /* 0x000000c302377223 */ /* 0x000fc2000001082e */
[----:B------:R-:W-:Y:S01]  /*c040*/  FFMA.FTZ R66, R2, R63, -R46 ;  /* 0x0000003f02427223 */ /* 0x000fe2000001082e */
[----:B------:R-:W-:-:S01]  /*c050*/  FADD.FTZ R81, R59, R72 ;  /* 0x000000483b517221 */ /* 0x000fc20000010000 */
[C-C-:B------:R-:W-:Y:S01]  /*c060*/  FFMA.FTZ R63, R2.reuse, R165, -R46.reuse ;  /* 0x000000a5023f7223 */ /* 0x140fe2000001082e */
[----:B------:R-:W-:-:S01]  /*c070*/  FFMA.FTZ R68, R2, R163, -R46 ;  /* 0x000000a302447223 */ /* 0x000fc2000001082e */
[----:B------:R-:W-:Y:S01]  /*c080*/  FFMA.FTZ R70, R2, R167, -R46 ;  /* 0x000000a702467223 */ /* 0x000fe2000001082e */
[----:B------:R-:W-:-:S01]  /*c090*/  FADD.FTZ R72, R30, R81 ;  /* 0x000000511e487221 */ /* 0x000fc20000010000 */
[----:B------:R-:W2:Y:S01]  /*c0a0*/  MUFU.EX2 R27, R27 ;  /* 0x0000001b001b7308 */ /* 0x000ea20000000800 */
[----:B0-----:R-:W-:-:S01]  /*c0b0*/  FFMA.FTZ R3, R60, R0, R73 ;  /* 0x000000003c037223 */ /* 0x001fc20000010049 */
[----:B------:R-:W-:Y:S01]  /*c0c0*/  FFMA.FTZ R77, R2, R71, -R46 ;  /* 0x00000047024d7223 */ /* 0x000fe2000001082e */
[----:B------:R-:W-:-:S01]  /*c0d0*/  FADD.FTZ R81, R67, R72 ;  /* 0x0000004843517221 */ /* 0x000fc20000010000 */
[C-C-:B------:R-:W-:Y:S01]  /*c0e0*/  FFMA.FTZ R71, R2.reuse, R155, -R46.reuse ;  /* 0x0000009b02477223 */ /* 0x140fe2000001082e */
[----:B------:R-:W-:-:S01]  /*c0f0*/  FFMA.FTZ R72, R2, R153, -R46 ;  /* 0x0000009902487223 */ /* 0x000fc2000001082e */
[----:B------:R-:W-:Y:S01]  /*c100*/  FFMA.FTZ R157, R2, R157, -R46 ;  /* 0x0000009d029d7223 */ /* 0x000fe2000001082e */
[----:B------:R-:W-:-:S01]  /*c110*/  FADD.FTZ R74, R34, R81 ;  /* 0x00000051224a7221 */ /* 0x000fc20000010000 */
[----:B------:R-:W0:Y:S01]  /*c120*/  MUFU.EX2 R48, R48 ;  /* 0x0000003000307308 */ /* 0x000e220000000800 */
[----:B-1----:R-:W-:-:S01]  /*c130*/  FADD.FTZ R0, R28, R3 ;  /* 0x000000031c007221 */ /* 0x002fc20000010000 */
[----:B------:R-:W-:Y:S01]  /*c140*/  FFMA.FTZ R79, R2, R79, -R46 ;  /* 0x0000004f024f7223 */ /* 0x000fe2000001082e */
[----:B------:R-:W-:-:S01]  /*c150*/  FADD.FTZ R81, R75, R74 ;  /* 0x0000004a4b517221 */ /* 0x000fc20000010000 */
[C-C-:B------:R-:W-:Y:S01]  /*c160*/  FFMA.FTZ R53, R2.reuse, R53, -R46.reuse ;  /* 0x0000003502357223 */ /* 0x140fe2000001082e */
[----:B------:R-:W-:-:S01]  /*c170*/  FFMA.FTZ R83, R2, R83, -R46 ;  /* 0x0000005302537223 */ /* 0x000fc2000001082e */
[----:B------:R-:W-:Y:S01]  /*c180*/  FFMA.FTZ R49, R2, R49, -R46 ;  /* 0x0000003102317223 */ /* 0x000fe2000001082e */
[----:B------:R-:W-:-:S01]  /*c190*/  FADD.FTZ R74, R36, R81 ;  /* 0x00000051244a7221 */ /* 0x000fc20000010000 */
[----:B------:R-:W1:Y:S01]  /*c1a0*/  MUFU.EX2 R29, R29 ;  /* 0x0000001d001d7308 */ /* 0x000e620000000800 */
[----:B--2---:R-:W-:-:S01]  /*c1b0*/  FADD.FTZ R3, R27, R0 ;  /* 0x000000001b037221 */ /* 0x004fc20000010000 */
[----:B------:R-:W-:Y:S01]  /*c1c0*/  FFMA.FTZ R46, R2, R87, -R46 ;  /* 0x00000057022e7223 */ /* 0x000fe2000001082e */
[----:B------:R-:W-:-:S04]  /*c1d0*/  FADD.FTZ R81, R57, R74 ;  /* 0x0000004a39517221 */ /* 0x000fc80000010000 */
[----:B------:R-:W-:Y:S01]  /*c1e0*/  FADD.FTZ R74, R32, R81 ;  /* 0x00000051204a7221 */ /* 0x000fe20000010000 */
[----:B------:R-:W2:Y:S01]  /*c1f0*/  MUFU.EX2 R50, R50 ;  /* 0x0000003200327308 */ /* 0x000ea20000000800 */
[----:B0-----:R-:W-:-:S02]  /*c200*/  FADD.FTZ R0, R48, R3 ;  /* 0x0000000330007221 */ /* 0x001fc40000010000 */
[----:B------:R-:W-:-:S04]  /*c210*/  FADD.FTZ R81, R61, R74 ;  /* 0x0000004a3d517221 */ /* 0x000fc80000010000 */
[----:B------:R-:W-:Y:S01]  /*c220*/  FADD.FTZ R74, R24, R81 ;  /* 0x00000051184a7221 */ /* 0x000fe20000010000 */
[----:B------:R-:W0:Y:S01]  /*c230*/  MUFU.EX2 R31, R31 ;  /* 0x0000001f001f7308 */ /* 0x000e220000000800 */
[----:B-1----:R-:W-:-:S02]  /*c240*/  FADD.FTZ R3, R29, R0 ;  /* 0x000000001d037221 */ /* 0x002fc40000010000 */
[----:B------:R-:W-:-:S04]  /*c250*/  FADD.FTZ R74, R65, R74 ;  /* 0x0000004a414a7221 */ /* 0x000fc80000010000 */
[----:B------:R-:W-:Y:S01]  /*c260*/  FADD.FTZ R81, R11, R74 ;  /* 0x0000004a0b517221 */ /* 0x000fe20000010000 */
[----:B------:R-:W1:Y:S01]  /*c270*/  MUFU.EX2 R52, R52 ;  /* 0x0000003400347308 */ /* 0x000e620000000800 */
[----:B--2---:R-:W-:-:S02]  /*c280*/  FADD.FTZ R0, R50, R3 ;  /* 0x0000000332007221 */ /* 0x004fc40000010000 */
[----:B------:R-:W-:-:S05]  /*c290*/  FADD.FTZ R74, R38, R81 ;  /* 0x00000051264a7221 */ /* 0x000fca0000010000 */
        /* <DEDUP_REMOVED lines=36> */
[----:B--2---:R-:W-:-:S07]  /*c4e0*/  FADD.FTZ R0, R77, R0 ;  /* 0x000000004d007221 */ /* 0x004fce0000010000 */
[----:B------:R-:W2:Y:S08]  /*c4f0*/  MUFU.EX2 R76, R157 ;  /* 0x0000009d004c7308 */ /* 0x000eb00000000800 */
[----:B------:R-:W3:Y:S08]  /*c500*/  MUFU.EX2 R79, R79 ;  /* 0x0000004f004f7308 */ /* 0x000ef00000000800 */
[----:B------:R0:W4:Y:S08]  /*c510*/  MUFU.EX2 R78, R53 ;  /* 0x00000035004e7308 */ /* 0x0001300000000800 */
[----:B------:R-:W5:Y:S01]  /*c520*/  MUFU.EX2 R80, R83 ;  /* 0x0000005300507308 */ /* 0x000f620000000800 */
[----:B0-----:R-:W-:-:S01]  /*c530*/  FADD.FTZ R53, R71, R0 ;  /* 0x0000000047357221 */ /* 0x001fc20000010000 */
[----:B------:R-:W-:-:S03]  /*c540*/  FADD.FTZ R0, R40, R3 ;  /* 0x0000000328007221 */ /* 0x000fc60000010000 */
[----:B-1----:R-:W-:Y:S01]  /*c550*/  FADD.FTZ R53, R72, R53 ;  /* 0x0000003548357221 */ /* 0x002fe20000010000 */
[----:B------:R-:W-:-:S02]  /*c560*/  FADD.FTZ R3, R15, R0 ;  /* 0x000000000f037221 */ /* 0x000fc40000010000 */
[----:B------:R-:W0:Y:S01]  /*c570*/  MUFU.EX2 R25, R25 ;  /* 0x0000001900197308 */ /* 0x000e220000000800 */
[----:B--2---:R-:W-:-:S01]  /*c580*/  FADD.FTZ R53, R76, R53 ;  /* 0x000000354c357221 */ /* 0x004fc20000010000 */
[----:B------:R-:W-:-:S03]  /*c590*/  FADD.FTZ R0, R42, R3 ;  /* 0x000000032a007221 */ /* 0x000fc60000010000 */
[----:B---3--:R-:W-:Y:S01]  /*c5a0*/  FADD.FTZ R53, R79, R53 ;  /* 0x000000354f357221 */ /* 0x008fe20000010000 */
[----:B------:R-:W-:-:S02]  /*c5b0*/  FADD.FTZ R3, R21, R0 ;  /* 0x0000000015037221 */ /* 0x000fc40000010000 */
[----:B------:R-:W1:Y:S01]  /*c5c0*/  MUFU.EX2 R74, R49 ;  /* 0x00000031004a7308 */ /* 0x000e620000000800 */
[----:B----4-:R-:W-:-:S01]  /*c5d0*/  FADD.FTZ R53, R78, R53 ;  /* 0x000000354e357221 */ /* 0x010fc20000010000 */
[----:B------:R-:W-:-:S03]  /*c5e0*/  FADD.FTZ R0, R44, R3 ;  /* 0x000000032c007221 */ /* 0x000fc60000010000 */
[----:B-----5:R-:W-:-:S03]  /*c5f0*/  FADD.FTZ R53, R80, R53 ;  /* 0x0000003550357221 */ /* 0x020fc60000010000 */
[----:B------:R-:W2:Y:S01]  /*c600*/  MUFU.EX2 R6, R85 ;  /* 0x0000005500067308 */ /* 0x000ea20000000800 */
[----:B0-----:R-:W-:-:S07]  /*c610*/  FADD.FTZ R3, R25, R0 ;  /* 0x0000000019037221 */ /* 0x001fce0000010000 */
[----:B------:R-:W0:Y:S01]  /*c620*/  MUFU.EX2 R46, R46 ;  /* 0x0000002e002e7308 */ /* 0x000e220000000800 */
[----:B-1----:R-:W-:-:S01]  /*c630*/  FADD.FTZ R53, R74, R53 ;  /* 0x000000354a357221 */ /* 0x002fc20000010000 */
[----:B--2---:R-:W-:-:S03]  /*c640*/  FADD.FTZ R3, R6, R3 ;  /* 0x0000000306037221 */ /* 0x004fc60000010000 */
[----:B0-----:R-:W-:Y:S01]  /*c650*/  FADD.FTZ R0, R46, R53 ;  /* 0x000000352e007221 */ /* 0x001fe20000010000 */
[----:B------:R-:W-:Y:S06]  /*c660*/  @!P0 BRA `(.L_x_1343) ;  /* 0x0000000000048947 */ /* 0x000fec0003800000 */
[----:B------:R-:W-:Y:S01]  /*c670*/  BPT.TRAP 0x1 ;  /* 0x000000040000795c */ /* 0x000fe20000300000 */
.L_x_1343:
        /* <DEDUP_REMOVED lines=107> */
.L_x_1325:
[----:B------:R-:W-:Y:S06]  /*cd30*/  BAR.ARV 0x8, 0x180 ;  /* 0x0206000000007b1d */ /* 0x000fec0000002000 */
[----:B------:R-:W-:Y:S05]  /*cd40*/  @!P0 BRA `(.L_x_1345) ;  /* 0x0000000000048947 */ /* 0x000fea0003800000 */
[----:B------:R-:W-:Y:S01]  /*cd50*/  BPT.TRAP 0x1 ;  /* 0x000000040000795c */ /* 0x000fe20000300000 */
.L_x_1345:
[----:B------:R-:W-:Y:S01]  /*cd60*/  ULEA UR5, UR36, UR38, 0x3 ;  /* 0x0000002624057291 */ /* 0x000fe2000f8e183f */
[----:B------:R-:W-:-:S05]  /*cd70*/  IMAD.U32 R6, RZ, RZ, UR37 ;  /* 0x00000025ff067e24 */ /* 0x000fca000f8e00ff */
[----:B------:R-:W-:-:S04]  /*cd80*/  SHF.L.U32 R6, R6, 0x1f, RZ ;  /* 0x0000001f06067819 */ /* 0x000fc800000006ff */
[----:B------:R0:W1:Y:S01]  /*cd90*/  SYNCS.PHASECHK.TRANS64.TRYWAIT P1, [UR5+0x22850], R6 ;  /* 0x02285006ff0075a7 */ /* 0x0000620008020145 */
[----:B------:R-:W-:Y:S05]  /*cda0*/  @!P0 BRA `(.L_x_1346) ;  /* 0x0000000000048947 */ /* 0x000fea0003800000 */
[----:B------:R-:W-:Y:S01]  /*cdb0*/  BPT.TRAP 0x1 ;  /* 0x000000040000795c */ /* 0x000fe20000300000 */
.L_x_1346:
[----:B-1----:R-:W-:Y:S05]  /*cdc0*/  @P1 BRA `(.L_x_1347) ;  /* 0x0000000000081947 */ /* 0x002fea0003800000 */
[----:B------:R-:W1:Y:S02]  /*cdd0*/  SYNCS.PHASECHK.TRANS64.TRYWAIT P1, [UR5+0x22850], R6 ;  /* 0x02285006ff0075a7 */ /* 0x000e640008020145 */
[----:B-1----:R-:W-:Y:S05]  /*cde0*/  @!P1 BRA `(.L_x_1348) ;  /* 0x0000009400049947 */ /* 0x002fea0003800000 */
.L_x_1347:
        /* <DEDUP_REMOVED lines=12> */
[----:B------:R-:W0:Y:S01]  /*ceb0*/  @P1 LDC.64 R8, c[0x0][0x9c8] ;  /* 0x00027200ff081b82 */ /* 0x000e220000000a00 */
[----:B-1----:R-:W-:Y:S02]  /*cec0*/  @P1 SHF.R.S32.HI R7, RZ, 0x1f, R23 ;  /* 0x0000001fff071819 */ /* 0x002fe40000011417 */
[----:B------:R-:W-:-:S05]  /*ced0*/  @P1 SHF.R.S32.HI R15, RZ, 0x1f, R22 ;  /* 0x0000001fff0f1819 */ /* 0x000fca0000011416 */
[----:B------:R-:W1:Y:S01]  /*cee0*/  @P1 LDC.64 R12, c[0x0][0x9d0] ;  /* 0x00027400ff0c1b82 */ /* 0x000e620000000a00 */
[----:B------:R-:W-:Y:S01]  /*cef0*/  UIADD3 UR6, UR4, 0x2, URZ ;  /* 0x0000000204067890 */ /* 0x000fe2000fffe03f */
[----:B0-----:R-:W-:-:S04]  /*cf00*/  @P1 IMAD R6, R7, R8, RZ ;  /* 0x0000000807061224 */ /* 0x001fc800078e02ff */
[C---:B------:R-:W-:Y:S02]  /*cf10*/  @P1 IMAD R9, R23.reuse, R9, R6 ;  /* 0x0000000917091224 */ /* 0x040fe400078e0206 */
[----:B------:R-:W-:-:S04]  /*cf20*/  @P1 IMAD.WIDE.U32 R6, R23, R8, RZ ;  /* 0x0000000817061225 */ /* 0x000fc800078e00ff */
[-C--:B-1----:R-:W-:Y:S02]  /*cf30*/  @P1 IMAD R8, R15, R12.reuse, RZ ;  /* 0x0000000c0f081224 */ /* 0x082fe400078e02ff */
        /* <DEDUP_REMOVED lines=25> */
[----:B0-----:R-:W0:Y:S01]  /*d0d0*/  SHFL.BFLY PT, R8, R11, 0x1, 0x1f ;  /* 0x0c201f000b087f89 */ /* 0x001e2200000e0000 */
[----:B-1----:R-:W-:-:S01]  /*d0e0*/  FADD.FTZ R12, R10, R7 ;  /* 0x000000070a0c7221 */ /* 0x002fc20000010000 */
[----:B0-----:R-:W-:-:S04]  /*d0f0*/  FADD.FTZ R13, R11, R8 ;  /* 0x000000080b0d7221 */ /* 0x001fc80000010000 */
        /* <DEDUP_REMOVED lines=19> */
[----:B--2---:R-:W-:Y:S01]  /*d230*/  FMUL.FTZ R7, R7, R6 ;  /* 0x0000000607077220 */ /* 0x004fe20000410000 */
[----:B------:R-:W-:Y:S02]  /*d240*/  IMAD.MOV.U32 R0, RZ, RZ, -0x800000 ;  /* 0xff800000ff007424 */ /* 0x000fe400078e00ff */
[----:B-1----:R-:W-:Y:S01]  /*d250*/  @P3 FMUL.FTZ R10, R10, 0.69314718246459960938 ;  /* 0x3f3172180a0a3820 */ /* 0x002fe20000410000 */
[----:B------:R-:W-:-:S03]  /*d260*/  @P2 FFMA.FTZ R3, R9, R4, R8 ;  /* 0x0000000409032223 */ /* 0x000fc60000010008 */
[----:B------:R-:W-:Y:S01]  /*d270*/  @P3 FFMA.FTZ R0, R17, R5, R10 ;  /* 0x0000000511003223 */ /* 0x000fe2000001000a */
[----:B---3--:R-:W-:Y:S01]  /*d280*/  FMUL.FTZ R2, R11, R6 ;  /* 0x000000060b027220 */ /* 0x008fe20000410000 */
[----:B------:R-:W-:Y:S02]  /*d290*/  WARPGROUP.DEPBAR.LE gsb0, 0x0 ;  /* 0x00008000000079c5 */ /* 0x000fe40000010000 */
[----:B------:R-:W-:Y:S05]  /*d2a0*/  @!P0 BRA `(.L_x_1349) ;  /* 0x0000000000048947 */ /* 0x000fea0003800000 */
[----:B------:R-:W-:Y:S01]  /*d2b0*/  BPT.TRAP 0x1 ;  /* 0x000000040000795c */ /* 0x000fe20000300000 */
.L_x_1349:
        /* <DEDUP_REMOVED lines=74> */
.L_x_1271:
[----:B------:R-:W0:Y:S01]  /*d760*/  S2R R5, SR_CgaCtaId ;  /* 0x0000000000057919 */ /* 0x000e220000008800 */
[----:B------:R-:W-:Y:S01]  /*d770*/  MOV R2, 0x400 ;  /* 0x0000040000027802 */ /* 0x000fe20000000f00 */
[----:B------:R-:W-:Y:S01]  /*d780*/  BSSY B0, `(.L_x_1350) ;  /* 0x000025d000007945 */ /* 0x000fe20003800000 */
[----:B------:R-:W-:Y:S02]  /*d790*/  BAR.SYNC.DEFER_BLOCKING 0x5, 0x180 ;  /* 0x0146000000007b1d */ /* 0x000fe40000010000 */
[----:B0-----:R-:W-:-:S05]  /*d7a0*/  LEA R2, R5, R2, 0x18 ;  /* 0x0000000205027211 */ /* 0x001fca00078ec0ff */
[----:B------:R0:W1:Y:S01]  /*d7b0*/  LDS.128 R20, [R2+0x228d0] ;  /* 0x0228d00002147984 */ /* 0x0000620000000c00 */
[----:B------:R-:W-:Y:S06]  /*d7c0*/  BAR.ARV 0x4, 0x180 ;  /* 0x0106000000007b1d */ /* 0x000fec0000002000 */
[----:B------:R-:W-:Y:S05]  /*d7d0*/  @P0 BRA `(.L_x_1351) ;  /* 0x0000001800ac0947 */ /* 0x000fea0003800000 */
[----:B------:R-:W2:Y:S01]  /*d7e0*/  S2R R16, SR_TID.X ;  /* 0x0000000000107919 */ /* 0x000ea20000002100 */
[----:B------:R-:W-:Y:S01]  /*d7f0*/  ULDC.64 UR4, c[0x4][0x40] ;  /* 0x0100100000047ab9 */ /* 0x000fe20000000a00 */
[----:B--2---:R-:W-:-:S05]  /*d800*/  IMAD.SHL.U32 R4, R16, 0x4, RZ ;  /* 0x0000000410047824 */ /* 0x004fca00078e00ff */
[----:B------:R-:W-:-:S04]  /*d810*/  LOP3.LUT R4, R4, 0xc, RZ, 0xc0, !PT ;  /* 0x0000000c04047812 */ /* 0x000fc800078ec0ff */
[----:B------:R-:W-:-:S05]  /*d820*/  IADD3 R4, P0, R4, UR4, RZ ;  /* 0x0000000404047c10 */ /* 0x000fca000ff1e0ff */
[----:B------:R-:W-:-:S05]  /*d830*/  IMAD.X R5, RZ, RZ, UR5, P0 ;  /* 0x00000005ff057e24 */ /* 0x000fca00080e06ff */
[----:B-1----:R1:W2:Y:S01]  /*d840*/  LDG.E.CONSTANT R20, desc[UR44][R4.64] ;  /* 0x0000002c04147981 */ /* 0x0022a2000c1e9900 */
[----:B------:R-:W-:Y:S02]  /*d850*/  F2FP.BF16.F32.PACK_AB R150, R150, R7 ;  /* 0x000000079696723e */ /* 0x000fe400000010ff */
[----:B------:R-:W-:Y:S01]  /*d860*/  F2FP.BF16.F32.PACK_AB R151, R151, R6 ;  /* 0x000000069797723e */ /* 0x000fe200000010ff */
[----:B------:R-:W3:Y:S01]  /*d870*/  S2R R17, SR_SWINHI ;  /* 0x0000000000117919 */ /* 0x000ee20000002f00 */
[----:B------:R-:W-:Y:S02]  /*d880*/  F2FP.BF16.F32.PACK_AB R44, R93, R44 ;  /* 0x0000002c5d2c723e */ /* 0x000fe400000010ff */
[----:B------:R-:W-:Y:S02]  /*d890*/  F2FP.BF16.F32.PACK_AB R11, R142, R11 ;  /* 0x0000000b8e0b723e */ /* 0x000fe400000010ff */
[----:B------:R-:W-:Y:S02]  /*d8a0*/  F2FP.BF16.F32.PACK_AB R10, R143, R10 ;  /* 0x0000000a8f0a723e */ /* 0x000fe400000010ff */
[----:B-1----:R-:W-:-:S02]  /*d8b0*/  LOP3.LUT P0, R4, R16, 0x3, RZ, 0xc0, !PT ;  /* 0x0000000310047812 */ /* 0x002fc4000780c0ff */
[----:B------:R-:W-:Y:S02]  /*d8c0*/  F2FP.BF16.F32.PACK_AB R9, R148, R9 ;  /* 0x000000099409723e */ /* 0x000fe400000010ff */
[----:B------:R-:W-:Y:S02]  /*d8d0*/  ISETP.EQ.OR P0, PT, R4, 0x3, !P0 ;  /* 0x000000030400780c */ /* 0x000fe40004702670 */
[----:B------:R-:W-:Y:S02]  /*d8e0*/  F2FP.BF16.F32.PACK_AB R8, R149, R8 ;  /* 0x000000089508723e */ /* 0x000fe400000010ff */
[----:B------:R-:W-:Y:S02]  /*d8f0*/  SEL R85, R11, R10, P0 ;  /* 0x0000000a0b557207 */ /* 0x000fe40000000000 */
[----:B------:R-:W-:Y:S02]  /*d900*/  SEL R87, R10, R11, P0 ;  /* 0x0000000b0a577207 */ /* 0x000fe40000000000 */
        /* <DEDUP_REMOVED lines=8> */
[----:B---3--:R-:W-:Y:S02]  /*d990*/  MOV R5, R17 ;  /* 0x0000001100057202 */ /* 0x008fe40000000f00 */
[----:B------:R-:W-:Y:S02]  /*d9a0*/  F2FP.BF16.F32.PACK_AB R40, R101, R40 ;  /* 0x000000286528723e */ /* 0x000fe400000010ff */
[----:B------:R-:W-:Y:S01]  /*d9b0*/  SEL R65, R9, R8, P0 ;  /* 0x0000000809417207 */ /* 0x000fe20000000000 */
[----:B------:R-:W-:Y:S01]  /*d9c0*/  IMAD.WIDE R6, R181, 0x2, R4 ;  /* 0x00000002b5067825 */ /* 0x000fe200078e0204 */
[----:B------:R-:W-:Y:S02]  /*d9d0*/  SEL R67, R8, R9, P0 ;  /* 0x0000000908437207 */ /* 0x000fe40000000000 */
[----:B------:R-:W-:-:S02]  /*d9e0*/  F2FP.BF16.F32.PACK_AB R27, R126, R27 ;  /* 0x0000001b7e1b723e */ /* 0x000fc400000010ff */
[C---:B------:R-:W-:Y:S02]  /*d9f0*/  IADD3 R93, P1, R6.reuse, 0x40, RZ ;  /* 0x00000040065d7810 */ /* 0x040fe40007f3e0ff */
[C---:B------:R-:W-:Y:S02]  /*da00*/  IADD3 R95, P2, R6.reuse, 0x60, RZ ;  /* 0x00000060065f7810 */ /* 0x040fe40007f5e0ff */
[----:B------:R-:W-:Y:S02]  /*da10*/  LOP3.LUT R10, R93, 0x380, RZ, 0xc0, !PT ;  /* 0x000003805d0a7812 */ /* 0x000fe400078ec0ff */
[----:B------:R-:W-:Y:S01]  /*da20*/  IADD3 R99, P4, R6, 0x4020, RZ ;  /* 0x0000402006637810 */ /* 0x000fe20007f9e0ff */
[----:B------:R-:W-:Y:S01]  /*da30*/  IMAD.X R17, RZ, RZ, R7, P2 ;  /* 0x000000ffff117224 */ /* 0x000fe200010e0607 */
[----:B------:R-:W-:Y:S02]  /*da40*/  SHF.R.U64 R10, R10, 0x3, RZ ;  /* 0x000000030a0a7819 */ /* 0x000fe400000012ff */
[----:B------:R-:W-:-:S02]  /*da50*/  F2FP.BF16.F32.PACK_AB R26, R127, R26 ;  /* 0x0000001a7f1a723e */ /* 0x000fc400000010ff */
[C---:B------:R-:W-:Y:S02]  /*da60*/  LOP3.LUT R9, R6.reuse, 0x380, RZ, 0xc0, !PT ;  /* 0x0000038006097812 */ /* 0x040fe400078ec0ff */
[C---:B------:R-:W-:Y:S02]  /*da70*/  IADD3 R91, P6, R6.reuse, 0x20, RZ ;  /* 0x00000020065b7810 */ /* 0x040fe40007fde0ff */
[----:B------:R-:W-:Y:S02]  /*da80*/  IADD3 R101, P5, R6, 0x4040, RZ ;  /* 0x0000404006657810 */ /* 0x000fe40007fbe0ff */
[----:B------:R-:W-:Y:S02]  /*da90*/  SEL R57, R25, R24, P0 ;  /* 0x0000001819397207 */ /* 0x000fe40000000000 */
[----:B------:R-:W-:Y:S01]  /*daa0*/  SEL R59, R24, R25, P0 ;  /* 0x00000019183b7207 */ /* 0x000fe20000000000 */
[--C-:B------:R-:W-:Y:S01]  /*dab0*/  IMAD.X R25, RZ, RZ, R7.reuse, P1 ;  /* 0x000000ffff197224 */ /* 0x100fe200008e0607 */
[----:B------:R-:W-:Y:S01]  /*dac0*/  SEL R61, R13, R12, P0 ;  /* 0x0000000c0d3d7207 */ /* 0x000fe20000000000 */
[--C-:B------:R-:W-:Y:S01]  /*dad0*/  IMAD.X R11, RZ, RZ, R7.reuse, P5 ;  /* 0x000000ffff0b7224 */ /* 0x100fe200028e0607 */
[----:B------:R-:W-:Y:S01]  /*dae0*/  SEL R63, R12, R13, P0 ;  /* 0x0000000d0c3f7207 */ /* 0x000fe20000000000 */
[----:B------:R-:W-:Y:S01]  /*daf0*/  IMAD.X R13, RZ, RZ, R7, P4 ;  /* 0x000000ffff0d7224 */ /* 0x000fe200020e0607 */
[----:B------:R-:W-:-:S02]  /*db00*/  SEL R55, R29, R28, P0 ;  /* 0x0000001c1d377207 */ /* 0x000fc40000000000 */
[----:B------:R-:W-:Y:S02]  /*db10*/  LOP3.LUT R12, R95, 0x380, RZ, 0xc0, !PT ;  /* 0x000003805f0c7812 */ /* 0x000fe400078ec0ff */
[----:B------:R-:W-:Y:S02]  /*db20*/  LOP3.LUT R24, R10, R93, RZ, 0x3c, !PT ;  /* 0x0000005d0a187212 */ /* 0x000fe400078e3cff */
[----:B------:R-:W-:Y:S02]  /*db30*/  SEL R29, R28, R29, P0 ;  /* 0x0000001d1c1d7207 */ /* 0x000fe40000000000 */
[----:B------:R-:W-:Y:S02]  /*db40*/  LOP3.LUT R10, R99, 0x380, RZ, 0xc0, !PT ;  /* 0x00000380630a7812 */ /* 0x000fe400078ec0ff */
[----:B------:R-:W-:Y:S02]  /*db50*/  SEL R77, R27, R26, P0 ;  /* 0x0000001a1b4d7207 */ /* 0x000fe40000000000 */
[----:B------:R-:W-:Y:S01]  /*db60*/  SEL R79, R26, R27, P0 ;  /* 0x0000001b1a4f7207 */ /* 0x000fe20000000000 */
[----:B------:R-:W-:Y:S01]  /*db70*/  IMAD.X R27, RZ, RZ, R7, P6 ;  /* 0x000000ffff1b7224 */ /* 0x000fe200030e0607 */
[----:B------:R-:W-:-:S02]  /*db80*/  SHF.R.U64 R9, R9, 0x3, RZ ;  /* 0x0000000309097819 */ /* 0x000fc400000012ff */
[----:B------:R-:W-:Y:S02]  /*db90*/  LOP3.LUT R28, R101, 0x380, RZ, 0xc0, !PT ;  /* 0x00000380651c7812 */ /* 0x000fe400078ec0ff */
[----:B------:R-:W-:Y:S02]  /*dba0*/  F2FP.BF16.F32.PACK_AB R38, R103, R38 ;  /* 0x000000266726723e */ /* 0x000fe400000010ff */
[----:B------:R-:W-:Y:S02]  /*dbb0*/  F2FP.BF16.F32.PACK_AB R15, R134, R15 ;  /* 0x0000000f860f723e */ /* 0x000fe400000010ff */
[----:B------:R-:W-:Y:S02]  /*dbc0*/  F2FP.BF16.F32.PACK_AB R14, R135, R14 ;  /* 0x0000000e870e723e */ /* 0x000fe400000010ff */
[C---:B------:R-:W-:Y:S02]  /*dbd0*/  IADD3 R97, P3, R6.reuse, 0x4000, RZ ;  /* 0x0000400006617810 */ /* 0x040fe40007f7e0ff */
[----:B------:R-:W-:-:S02]  /*dbe0*/  IADD3 R103, P6, R6, 0x4060, RZ ;  /* 0x0000406006677810 */ /* 0x000fc40007fde0ff */
[----:B------:R-:W-:Y:S02]  /*dbf0*/  SHF.R.U64 R12, R12, 0x3, RZ ;  /* 0x000000030c0c7819 */ /* 0x000fe400000012ff */
[----:B------:R-:W-:Y:S02]  /*dc00*/  SHF.R.U64 R10, R10, 0x3, RZ ;  /* 0x000000030a0a7819 */ /* 0x000fe400000012ff */
[----:B------:R-:W-:Y:S02]  /*dc10*/  F2FP.BF16.F32.PACK_AB R45, R92, R45 ;  /* 0x0000002d5c2d723e */ /* 0x000fe400000010ff */
[----:B------:R-:W-:Y:S01]  /*dc20*/  LOP3.LUT R6, R9, R6, RZ, 0x3c, !PT ;  /* 0x0000000609067212 */ /* 0x000fe200078e3cff */
[----:B------:R-:W-:Y:S01]  /*dc30*/  IMAD.X R9, RZ, RZ, R7, P6 ;  /* 0x000000ffff097224 */ /* 0x000fe200030e0607 */
[----:B------:R-:W-:Y:S02]  /*dc40*/  SHF.R.U64 R28, R28, 0x3, RZ ;  /* 0x000000031c1c7819 */ /* 0x000fe400000012ff */
[----:B------:R-:W-:-:S02]  /*dc50*/  F2FP.BF16.F32.PACK_AB R43, R94, R43 ;  /* 0x0000002b5e2b723e */ /* 0x000fc400000010ff */
[----:B------:R-:W-:Y:S02]  /*dc60*/  SEL R81, R15, R14, P0 ;  /* 0x0000000e0f517207 */ /* 0x000fe40000000000 */
[----:B------:R-:W-:Y:S01]  /*dc70*/  SEL R83, R14, R15, P0 ;  /* 0x0000000f0e537207 */ /* 0x000fe20000000000 */
[----:B------:R-:W-:Y:S01]  /*dc80*/  IMAD.X R15, RZ, RZ, R7, P3 ;  /* 0x000000ffff0f7224 */ /* 0x000fe200018e0607 */
[----:B------:R-:W-:Y:S02]  /*dc90*/  LOP3.LUT R16, R12, R95, RZ, 0x3c, !PT ;  /* 0x0000005f0c107212 */ /* 0x000fe400078e3cff */
[----:B------:R-:W-:Y:S02]  /*dca0*/  LOP3.LUT R12, R10, R99, RZ, 0x3c, !PT ;  /* 0x000000630a0c7212 */ /* 0x000fe400078e3cff */
[----:B------:R-:W-:Y:S02]  /*dcb0*/  SEL R47, R45, R44, P0 ;  /* 0x0000002c2d2f7207 */ /* 0x000fe40000000000 */
[----:B------:R-:W-:-:S02]  /*dcc0*/  LOP3.LUT R10, R28, R101, RZ, 0x3c, !PT ;  /* 0x000000651c0a7212 */ /* 0x000fc400078e3cff */
[----:B------:R-:W-:Y:S02]  /*dcd0*/  MOV R7, R6 ;  /* 0x0000000600077202 */ /* 0x000fe40000000f00 */
[----:B------:R-:W-:Y:S02]  /*dce0*/  SEL R45, R44, R45, P0 ;  /* 0x0000002d2c2d7207 */ /* 0x000fe40000000000 */
[----:B------:R-:W-:Y:S02]  /*dcf0*/  SEL R69, R43, R42, P0 ;  /* 0x0000002a2b457207 */ /* 0x000fe40000000000 */
[----:B------:R-:W-:Y:S02]  /*dd00*/  SEL R43, R42, R43, P0 ;  /* 0x0000002b2a2b7207 */ /* 0x000fe40000000000 */
[----:B------:R-:W-:Y:S02]  /*dd10*/  MOV R56, R10 ;  /* 0x0000000a00387202 */ /* 0x000fe40000000f00 */
[----:B------:R-:W-:-:S02]  /*dd20*/  MOV R58, R12 ;  /* 0x0000000c003a7202 */ /* 0x000fc40000000f00 */
[----:B------:R-:W-:Y:S02]  /*dd30*/  LOP3.LUT R8, R91, 0x380, RZ, 0xc0, !PT ;  /* 0x000003805b087812 */ /* 0x000fe400078ec0ff */
[----:B------:R-:W-:Y:S02]  /*dd40*/  F2FP.BF16.F32.PACK_AB R31, R118, R31 ;  /* 0x0000001f761f723e */ /* 0x000fe400000010ff */
[----:B------:R-:W-:Y:S02]  /*dd50*/  F2FP.BF16.F32.PACK_AB R30, R119, R30 ;  /* 0x0000001e771e723e */ /* 0x000fe400000010ff */
[----:B------:R-:W-:Y:S02]  /*dd60*/  SHF.R.U64 R8, R8, 0x3, RZ ;  /* 0x0000000308087819 */ /* 0x000fe400000012ff */
[----:B------:R-:W-:Y:S02]  /*dd70*/  SEL R75, R31, R30, P0 ;  /* 0x0000001e1f4b7207 */ /* 0x000fe40000000000 */
[----:B------:R-:W-:-:S02]  /*dd80*/  LOP3.LUT R26, R8, R91, RZ, 0x3c, !PT ;  /* 0x0000005b081a7212 */ /* 0x000fc400078e3cff */
[----:B------:R-:W-:Y:S02]  /*dd90*/  SEL R31, R30, R31, P0 ;  /* 0x0000001f1e1f7207 */ /* 0x000fe40000000000 */
[----:B------:R-:W-:Y:S02]  /*dda0*/  LOP3.LUT R8, R97, 0x380, RZ, 0xc0, !PT ;  /* 0x0000038061087812 */ /* 0x000fe400078ec0ff */
[----:B------:R-:W-:Y:S02]  /*ddb0*/  LOP3.LUT R30, R103, 0x380, RZ, 0xc0, !PT ;  /* 0x00000380671e7812 */ /* 0x000fe400078ec0ff */
[----:B------:R-:W-:Y:S02]  /*ddc0*/  SHF.R.U64 R8, R8, 0x3, RZ ;  /* 0x0000000308087819 */ /* 0x000fe400000012ff */
[----:B------:R-:W-:Y:S02]  /*ddd0*/  SHF.R.U64 R30, R30, 0x3, RZ ;  /* 0x000000031e1e7819 */ /* 0x000fe400000012ff */
[----:B------:R-:W-:-:S02]  /*dde0*/  LOP3.LUT R14, R8, R97, RZ, 0x3c, !PT ;  /* 0x00000061080e7212 */ /* 0x000fc400078e3cff */
        /* <DEDUP_REMOVED lines=8> */
[----:B------:R-:W-:Y:S02]  /*de70*/  LOP3.LUT R8, R30, R103, RZ, 0x3c, !PT ;  /* 0x000000671e087212 */ /* 0x000fe400078e3cff */
[----:B------:R-:W-:Y:S02]  /*de80*/  MOV R62, R16 ;  /* 0x00000010003e7202 */ /* 0x000fe40000000f00 */
[----:B------:R-:W-:Y:S02]  /*de90*/  SEL R49, R41, R40, P0 ;  /* 0x0000002829317207 */ /* 0x000fe40000000000 */
[----:B------:R-:W-:-:S02]  /*dea0*/  SEL R51, R37, R36, P0 ;  /* 0x0000002425337207 */ /* 0x000fc40000000000 */
[----:B------:R-:W-:Y:S02]  /*deb0*/  SEL R53, R33, R32, P0 ;  /* 0x0000002021357207 */ /* 0x000fe40000000000 */
[----:B------:R-:W-:Y:S02]  /*dec0*/  SEL R71, R39, R38, P0 ;  /* 0x0000002627477207 */ /* 0x000fe40000000000 */
[----:B------:R-:W-:Y:S02]  /*ded0*/  SEL R73, R35, R34, P0 ;  /* 0x0000002223497207 */ /* 0x000fe40000000000 */
[----:B------:R-:W-:Y:S02]  /*dee0*/  SEL R89, R150, R151, P0 ;  /* 0x0000009796597207 */ /* 0x000fe40000000000 */
[----:B------:R-:W-:Y:S02]  /*def0*/  MOV R17, R8 ;  /* 0x0000000800117202 */ /* 0x000fe40000000f00 */
[----:B------:R-:W-:-:S02]  /*df00*/  SEL R41, R40, R41, P0 ;  /* 0x0000002928297207 */ /* 0x000fc40000000000 */
[----:B------:R-:W-:Y:S02]  /*df10*/  SEL R37, R36, R37, P0 ;  /* 0x0000002524257207 */ /* 0x000fe40000000000 */
[----:B------:R-:W-:Y:S02]  /*df20*/  SEL R33, R32, R33, P0 ;  /* 0x0000002120217207 */ /* 0x000fe40000000000 */
[----:B------:R-:W-:Y:S02]  /*df30*/  SEL R39, R38, R39, P0 ;  /* 0x0000002726277207 */ /* 0x000fe40000000000 */
[----:B------:R-:W-:Y:S02]  /*df40*/  SEL R35, R34, R35, P0 ;  /* 0x0000002322237207 */ /* 0x000fe40000000000 */
[----:B------:R-:W-:Y:S02]  /*df50*/  SEL R151, R151, R150, P0 ;  /* 0x0000009697977207 */ /* 0x000fe40000000000 */
[----:B------:R-:W-:-:S02]  /*df60*/  MOV R50, R26 ;  /* 0x0000001a00327202 */ /* 0x000fc40000000f00 */
[----:B------:R-:W-:Y:S02]  /*df70*/  MOV R60, R14 ;  /* 0x0000000e003c7202 */ /* 0x000fe40000000f00 */
[----:B------:R-:W-:Y:S02]  /*df80*/  MOV R64, R24 ;  /* 0x0000001800407202 */ /* 0x000fe40000000f00 */
[----:B--2---:R-:W-:Y:S01]  /*df90*/  LOP3.LUT R6, R20, 0x2, RZ, 0x3c, !PT ;  /* 0x0000000214067812 */ /* 0x004fe200078e3cff */
[----:B------:R-:W-:Y:S04]  /*dfa0*/  SHFL.IDX PT, R47, R47, R20, 0x1c1f ;  /* 0x001c1f142f2f7589 */ /* 0x000fe800000e0000 */
[----:B------:R-:W1:Y:S04]  /*dfb0*/  SHFL.IDX PT, R10, R45, R6, 0x1c1f ;  /* 0x001c1f062d0a7589 */ /* 0x000e6800000e0000 */
[----:B------:R-:W-:Y:S04]  /*dfc0*/  SHFL.IDX PT, R69, R69, R20, 0x1c1f ;  /* 0x001c1f1445457589 */ /* 0x000fe800000e0000 */
[----:B------:R-:W2:Y:S04]  /*dfd0*/  SHFL.IDX PT, R12, R43, R6, 0x1c1f ;  /* 0x001c1f062b0c7589 */ /* 0x000ea800000e0000 */
[----:B------:R-:W-:Y:S04]  /*dfe0*/  SHFL.IDX PT, R49, R49, R20, 0x1c1f ;  /* 0x001c1f1431317589 */ /* 0x000fe800000e0000 */
[----:B------:R-:W-:Y:S04]  /*dff0*/  SHFL.IDX PT, R51, R51, R20, 0x1c1f ;  /* 0x001c1f1433337589 */ /* 0x000fe800000e0000 */
[----:B------:R-:W-:Y:S01]  /*e000*/  SHFL.IDX PT, R53, R53, R20, 0x1c1f ;  /* 0x001c1f1435357589 */ /* 0x000fe200000e0000 */
[----:B-1----:R-:W-:-:S03]  /*e010*/  SEL R8, R47, R10, P0 ;  /* 0x0000000a2f087207 */ /* 0x002fc60000000000 */
[----:B------:R-:W-:Y:S01]  /*e020*/  SHFL.IDX PT, R55, R55, R20, 0x1c1f ;  /* 0x001c1f1437377589 */ /* 0x000fe200000e0000 */
[----:B------:R-:W-:-:S03]  /*e030*/  SEL R10, R10, R47, P0 ;  /* 0x0000002f0a0a7207 */ /* 0x000fc60000000000 */
[----:B------:R-:W-:Y:S01]  /*e040*/  SHFL.IDX PT, R57, R57, R20, 0x1c1f ;  /* 0x001c1f1439397589 */ /* 0x000fe200000e0000 */
[----:B--2---:R-:W-:-:S03]  /*e050*/  SEL R9, R69, R12, P0 ;  /* 0x0000000c45097207 */ /* 0x004fc60000000000 */
[----:B------:R-:W-:Y:S01]  /*e060*/  SHFL.IDX PT, R61, R61, R20, 0x1c1f ;  /* 0x001c1f143d3d7589 */ /* 0x000fe200000e0000 */
[----:B------:R-:W-:Y:S02]  /*e070*/  SEL R11, R12, R69, P0 ;  /* 0x000000450c0b7207 */ /* 0x000fe40000000000 */
[----:B------:R-:W1:Y:S08]  /*e080*/  LDC.64 R68, c[0x0][0xc00] ;  /* 0x00030000ff447b82 */ /* 0x000e700000000a00 */
[----:B------:R-:W-:Y:S06]  /*e090*/  BAR.SYNC.DEFER_BLOCKING 0x1, 0x100 ;  /* 0x0044000000007b1d */ /* 0x000fec0000010000 */
[----:B------:R-:W-:Y:S04]  /*e0a0*/  SHFL.IDX PT, R65, R65, R20, 0x1c1f ;  /* 0x001c1f1441417589 */ /* 0x000fe800000e0000 */
[----:B------:R-:W-:Y:S04]  /*e0b0*/  SHFL.IDX PT, R71, R71, R20, 0x1c1f ;  /* 0x001c1f1447477589 */ /* 0x000fe800000e0000 */
[----:B------:R-:W-:Y:S04]  /*e0c0*/  SHFL.IDX PT, R73, R73, R20, 0x1c1f ;  /* 0x001c1f1449497589 */ /* 0x000fe800000e0000 */
[----:B------:R-:W-:Y:S01]  /*e0d0*/  SHFL.IDX PT, R75, R75, R20, 0x1c1f ;  /* 0x001c1f144b4b7589 */ /* 0x000fe200000e0000 */
[----:B-1----:R-:W-:-:S03]  /*e0e0*/  ISETP.NE.U32.AND P2, PT, R68, RZ, PT ;  /* 0x000000ff4400720c */ /* 0x002fc60003f45070 */
[----:B------:R-:W-:Y:S01]  /*e0f0*/  SHFL.IDX PT, R77, R77, R20, 0x1c1f ;  /* 0x001c1f144d4d7589 */ /* 0x000fe200000e0000 */
[----:B------:R-:W-:-:S03]  /*e100*/  ISETP.NE.AND.EX P2, PT, R69, RZ, PT, P2 ;  /* 0x000000ff4500720c */ /* 0x000fc60003f45320 */
[----:B------:R-:W-:Y:S04]  /*e110*/  SHFL.IDX PT, R81, R81, R20, 0x1c1f ;  /* 0x001c1f1451517589 */ /* 0x000fe800000e0000 */
[----:B------:R-:W-:Y:S04]  /*e120*/  SHFL.IDX PT, R85, R85, R20, 0x1c1f ;  /* 0x001c1f1455557589 */ /* 0x000fe800000e0000 */
[----:B------:R-:W-:Y:S04]  /*e130*/  SHFL.IDX PT, R89, R89, R20, 0x1c1f ;  /* 0x001c1f1459597589 */ /* 0x000fe800000e0000 */
[----:B------:R-:W1:Y:S04]  /*e140*/  SHFL.IDX PT, R14, R41, R6, 0x1c1f ;  /* 0x001c1f06290e7589 */ /* 0x000e6800000e0000 */
[----:B------:R-:W2:Y:S04]  /*e150*/  SHFL.IDX PT, R26, R37, R6, 0x1c1f ;  /* 0x001c1f06251a7589 */ /* 0x000ea800000e0000 */
[----:B------:R-:W3:Y:S04]  /*e160*/  SHFL.IDX PT, R30, R33, R6, 0x1c1f ;  /* 0x001c1f06211e7589 */ /* 0x000ee800000e0000 */
[----:B------:R-:W4:Y:S04]  /*e170*/  SHFL.IDX PT, R34, R29, R6, 0x1c1f ;  /* 0x001c1f061d227589 */ /* 0x000f2800000e0000 */
[----:B------:R-:W0:Y:S04]  /*e180*/  SHFL.IDX PT, R36, R39, R6, 0x1c1f ;  /* 0x001c1f0627247589 */ /* 0x000e2800000e0000 */
[----:B------:R-:W0:Y:S04]  /*e190*/  SHFL.IDX PT, R38, R35, R6, 0x1c1f ;  /* 0x001c1f0623267589 */ /* 0x000e2800000e0000 */
[----:B------:R-:W0:Y:S01]  /*e1a0*/  SHFL.IDX PT, R40, R31, R6, 0x1c1f ;  /* 0x001c1f061f287589 */ /* 0x000e2200000e0000 */
[----:B-1----:R-:W-:-:S02]  /*e1b0*/  SEL R12, R49, R14, P0 ;  /* 0x0000000e310c7207 */ /* 0x002fc40000000000 */
[----:B------:R-:W-:Y:S01]  /*e1c0*/  SEL R14, R14, R49, P0 ;  /* 0x000000310e0e7207 */ /* 0x000fe20000000000 */
[----:B------:R-:W1:Y:S01]  /*e1d0*/  SHFL.IDX PT, R42, R79, R6, 0x1c1f ;  /* 0x001c1f064f2a7589 */ /* 0x000e6200000e0000 */
[----:B--2---:R-:W-:Y:S02]  /*e1e0*/  SEL R24, R51, R26, P0 ;  /* 0x0000001a33187207 */ /* 0x004fe40000000000 */
[----:B------:R-:W-:Y:S01]  /*e1f0*/  SEL R26, R26, R51, P0 ;  /* 0x000000331a1a7207 */ /* 0x000fe20000000000 */
[----:B------:R-:W2:Y:S01]  /*e200*/  SHFL.IDX PT, R16, R59, R6, 0x1c1f ;  /* 0x001c1f063b107589 */ /* 0x000ea200000e0000 */
[----:B---3--:R-:W-:Y:S02]  /*e210*/  SEL R28, R53, R30, P0 ;  /* 0x0000001e351c7207 */ /* 0x008fe40000000000 */
[----:B------:R-:W-:Y:S01]  /*e220*/  SEL R30, R30, R53, P0 ;  /* 0x000000351e1e7207 */ /* 0x000fe20000000000 */
[----:B------:R-:W3:Y:S01]  /*e230*/  SHFL.IDX PT, R20, R63, R6, 0x1c1f ;  /* 0x001c1f063f147589 */ /* 0x000ee200000e0000 */
[----:B----4-:R-:W-:Y:S01]  /*e240*/  SEL R32, R55, R34, P0 ;  /* 0x0000002237207207 */ /* 0x010fe20000000000 */
[----:B------:R-:W-:Y:S01]  /*e250*/  ULDC UR4, c[0x0][0xa88] ;  /* 0x0002a20000047ab9 */ /* 0x000fe20000000800 */
[----:B------:R-:W-:Y:S01]  /*e260*/  SEL R34, R34, R55, P0 ;  /* 0x0000003722227207 */ /* 0x000fe20000000000 */
[----:B------:R-:W4:Y:S01]  /*e270*/  SHFL.IDX PT, R44, R67, R6, 0x1c1f ;  /* 0x001c1f06432c7589 */ /* 0x000f2200000e0000 */
[----:B0-----:R-:W-:Y:S01]  /*e280*/  SEL R13, R71, R36, P0 ;  /* 0x00000024470d7207 */ /* 0x001fe20000000000 */
[----:B------:R-:W0:Y:S01]  /*e290*/  LDC R53, c[0x0][0xbe8] ;  /* 0x0002fa00ff357b82 */ /* 0x000e220000000800 */
[----:B------:R-:W-:Y:S01]  /*e2a0*/  SEL R15, R36, R71, P0 ;  /* 0x00000047240f7207 */ /* 0x000fe20000000000 */
[----:B------:R-:W4:Y:S01]  /*e2b0*/  SHFL.IDX PT, R46, R83, R6, 0x1c1f ;  /* 0x001c1f06532e7589 */ /* 0x000f2200000e0000 */
[----:B------:R-:W-:-:S02]  /*e2c0*/  SEL R25, R73, R38, P0 ;  /* 0x0000002649197207 */ /* 0x000fc40000000000 */
[----:B------:R-:W-:Y:S01]  /*e2d0*/  SEL R27, R38, R73, P0 ;  /* 0x00000049261b7207 */ /* 0x000fe20000000000 */
[----:B------:R-:W4:Y:S01]  /*e2e0*/  SHFL.IDX PT, R52, R87, R6, 0x1c1f ;  /* 0x001c1f0657347589 */ /* 0x000f2200000e0000 */
[----:B------:R-:W-:Y:S02]  /*e2f0*/  SEL R29, R75, R40, P0 ;  /* 0x000000284b1d7207 */ /* 0x000fe40000000000 */
[----:B------:R-:W-:Y:S01]  /*e300*/  SEL R31, R40, R75, P0 ;  /* 0x0000004b281f7207 */ /* 0x000fe20000000000 */
[----:B------:R-:W0:Y:S01]  /*e310*/  SHFL.IDX PT, R54, R151, R6, 0x1c1f ;  /* 0x001c1f0697367589 */ /* 0x000e2200000e0000 */
[----:B-1----:R-:W-:Y:S02]  /*e320*/  SEL R33, R77, R42, P0 ;  /* 0x0000002a4d217207 */ /* 0x002fe40000000000 */
[----:B------:R-:W-:Y:S01]  /*e330*/  SEL R35, R42, R77, P0 ;  /* 0x0000004d2a237207 */ /* 0x000fe20000000000 */
[----:B------:R1:W-:Y:S01]  /*e340*/  STSM.16.M88.4 [R7], R8 ;  /* 0x0000000807007844 */ /* 0x0003e20000000200 */
[----:B--2---:R-:W-:-:S02]  /*e350*/  SEL R36, R57, R16, P0 ;  /* 0x0000001039247207 */ /* 0x004fc40000000000 */
[----:B------:R-:W-:Y:S01]  /*e360*/  SEL R38, R16, R57, P0 ;  /* 0x0000003910267207 */ /* 0x000fe20000000000 */
[----:B------:R2:W-:Y:S01]  /*e370*/  STSM.16.M88.4 [R50], R12 ;  /* 0x0000000c32007844 */ /* 0x0005e20000000200 */
[----:B---3--:R-:W-:Y:S01]  /*e380*/  SEL R40, R61, R20, P0 ;  /* 0x000000143d287207 */ /* 0x008fe20000000000 */
[----:B------:R-:W-:Y:S01]  /*e390*/  IMAD.MOV.U32 R16, RZ, RZ, RZ ;  /* 0x000000ffff107224 */ /* 0x000fe200078e00ff */
[----:B------:R-:W-:Y:S01]  /*e3a0*/  SEL R42, R20, R61, P0 ;  /* 0x0000003d142a7207 */ /* 0x000fe20000000000 */
[----:B------:R3:W-:Y:S01]  /*e3b0*/  STSM.16.M88.4 [R64], R24 ;  /* 0x0000001840007844 */ /* 0x0007e20000000200 */
[----:B----4-:R-:W-:Y:S02]  /*e3c0*/  SEL R48, R65, R44, P0 ;  /* 0x0000002c41307207 */ /* 0x010fe40000000000 */
[----:B------:R-:W-:Y:S01]  /*e3d0*/  SEL R37, R81, R46, P0 ;  /* 0x0000002e51257207 */ /* 0x000fe20000000000 */
[----:B------:R3:W-:Y:S01]  /*e3e0*/  STSM.16.M88.4 [R62], R28 ;  /* 0x0000001c3e007844 */ /* 0x0007e20000000200 */
[----:B------:R-:W-:Y:S01]  /*e3f0*/  SEL R39, R46, R81, P0 ;  /* 0x000000512e277207 */ /* 0x000fe20000000000 */
[----:B-1----:R-:W1:Y:S01]  /*e400*/  LDC.64 R6, c[0x0][0xc00] ;  /* 0x00030000ff067b82 */ /* 0x002e620000000a00 */
[----:B------:R-:W-:Y:S01]  /*e410*/  SEL R41, R85, R52, P0 ;  /* 0x0000003455297207 */ /* 0x000fe20000000000 */
[----:B------:R3:W-:Y:S01]  /*e420*/  STSM.16.M88.4 [R60], R32 ;  /* 0x000000203c007844 */ /* 0x0007e20000000200 */
[----:B------:R-:W-:-:S02]  /*e430*/  SEL R43, R52, R85, P0 ;  /* 0x00000055342b7207 */ /* 0x000fc40000000000 */
[----:B--2---:R-:W-:Y:S01]  /*e440*/  SEL R50, R44, R65, P0 ;  /* 0x000000412c327207 */ /* 0x004fe20000000000 */
[----:B------:R3:W-:Y:S01]  /*e450*/  STSM.16.M88.4 [R58], R36 ;  /* 0x000000243a007844 */ /* 0x0007e20000000200 */
[----:B0-----:R-:W-:Y:S02]  /*e460*/  SEL R49, R89, R54, P0 ;  /* 0x0000003659317207 */ /* 0x001fe40000000000 */
[----:B------:R-:W-:Y:S01]  /*e470*/  SEL R51, R54, R89, P0 ;  /* 0x0000005936337207 */ /* 0x000fe20000000000 */
[----:B------:R3:W-:Y:S04]  /*e480*/  STSM.16.M88.4 [R56], R40 ;  /* 0x0000002838007844 */ /* 0x0007e80000000200 */
[----:B------:R3:W-:Y:S01]  /*e490*/  STSM.16.M88.4 [R17], R48 ;  /* 0x0000003011007844 */ /* 0x0007e20000000200 */
[----:B-1----:R-:W-:Y:S01]  /*e4a0*/  IMAD.WIDE R8, R174, 0x4, R6 ;  /* 0x00000004ae087825 */ /* 0x002fe200078e0206 */
[----:B------:R-:W-:Y:S08]  /*e4b0*/  BAR.SYNC.DEFER_BLOCKING 0x1, 0x100 ;  /* 0x0044000000007b1d */ /* 0x000ff00000010000 */
[----:B------:R-:W0:Y:S01]  /*e4c0*/  LDC.64 R6, c[0x0][0xc08] ;  /* 0x00030200ff067b82 */ /* 0x000e220000000a00 */
[----:B------:R-:W-:Y:S01]  /*e4d0*/  IMAD.U32 R10, RZ, RZ, UR4 ;  /* 0x00000004ff0a7e24 */ /* 0x000fe2000f8e00ff */
[----:B------:R3:W5:Y:S01]  /*e4e0*/  @P2 LDG.E R16, desc[UR44][R8.64] ;  /* 0x0000002c08102981 */ /* 0x000762000c1e1900 */
[----:B------:R-:W-:-:S02]  /*e4f0*/  ISETP.NE.AND P1, PT, R53, 0x1, PT ;  /* 0x000000013500780c */ /* 0x000fc40003f25270 */
[----:B0-----:R-:W-:-:S04]  /*e500*/  ISETP.NE.U32.AND P0, PT, R6, RZ, PT ;  /* 0x000000ff0600720c */ /* 0x001fc80003f05070 */
[----:B------:R-:W-:-:S07]  /*e510*/  ISETP.NE.AND.EX P0, PT, R7, RZ, PT, P0 ;  /* 0x000000ff0700720c */ /* 0x000fce0003f05300 */
[----:B------:R-:W0:Y:S08]  /*e520*/  @P1 LDC R11, c[0x0][0xbec] ;  /* 0x0002fb00ff0b1b82 */ /* 0x000e300000000800 */
[----:B------:R-:W1:Y:S08]  /*e530*/  @P1 LDC R15, c[0x0][0xbf0] ;  /* 0x0002fc00ff0f1b82 */ /* 0x000e700000000800 */
[----:B------:R-:W2:Y:S02]  /*e540*/  @P0 LDC.64 R6, c[0x0][0xc08] ;  /* 0x00030200ff060b82 */ /* 0x000ea40000000a00 */
[----:B--2---:R-:W-:-:S05]  /*e550*/  @P0 IMAD.WIDE R6, R174, 0x4, R6 ;  /* 0x00000004ae060825 */ /* 0x004fca00078e0206 */
[----:B------:R3:W5:Y:S01]  /*e560*/  @P0 LDG.E R10, desc[UR44][R6.64] ;  /* 0x0000002c060a0981 */ /* 0x000762000c1e1900 */
[----:B01----:R-:W-:Y:S05]  /*e570*/  @P0 BRA `(.L_x_1352) ;  /* 0x0000000000100947 */ /* 0x003fea0003800000 */
[----:B------:R-:W-:Y:S05]  /*e580*/  @!P2 BRA `(.L_x_1352) ;  /* 0x00000000000ca947 */ /* 0x000fea0003800000 */
[----:B---3--:R-:W2:Y:S04]  /*e590*/  LDG.E R7, desc[UR44][R8.64] ;  /* 0x0000002c08077981 */ /* 0x008ea8000c1e1900 */
[----:B-----5:R-:W2:Y:S02]  /*e5a0*/  LDG.E R10, desc[UR44][R8.64+0x4] ;  /* 0x0000042c080a7981 */ /* 0x020ea4000c1e1900 */
[----:B--2---:R-:W-:-:S07]  /*e5b0*/  IMAD.IADD R10, R10, 0x1, -R7 ;  /* 0x000000010a0a7824 */ /* 0x004fce00078e0a07 */
.L_x_1352:
[----:B------:R-:W-:Y:S01]  /*e5c0*/  SHF.R.S32.HI R52, RZ, 0x1f, R173 ;  /* 0x0000001fff347819 */ /* 0x000fe200000114ad */
[--C-:B------:R-:W-:Y:S01]  /*e5d0*/  IMAD.IADD R14, R168, 0x1, R19.reuse ;  /* 0x00000001a80e7824 */ /* 0x100fe200078e0213 */
[----:B------:R-:W-:Y:S01]  /*e5e0*/  ULDC.64 UR4, c[0x0][0xb90] ;  /* 0x0002e40000047ab9 */ /* 0x000fe20000000a00 */
[----:B---3-5:R-:W-:Y:S01]  /*e5f0*/  SHF.R.S32.HI R17, RZ, 0x1f, R16 ;  /* 0x0000001fff117819 */ /* 0x028fe20000011410 */
[----:B------:R-:W-:Y:S01]  /*e600*/  IMAD.IADD R20, R180, 0x1, R19 ;  /* 0x00000001b4147824 */ /* 0x000fe200078e0213 */
[----:B------:R-:W-:Y:S01]  /*e610*/  SHF.R.S32.HI R50, RZ, 0x1f, R174 ;  /* 0x0000001fff327819 */ /* 0x000fe200000114ae */
[----:B------:R-:W-:Y:S01]  /*e620*/  @P1 IMAD.HI.U32 R8, R14, R11, RZ ;  /* 0x0000000b0e081227 */ /* 0x000fe200078e00ff */
[----:B------:R-:W-:Y:S02]  /*e630*/  SEL R51, R174, RZ, !P2 ;  /* 0x000000ffae337207 */ /* 0x000fe40005000000 */
[----:B------:R-:W-:Y:S01]  /*e640*/  SEL R50, R50, RZ, !P2 ;  /* 0x000000ff32327207 */ /* 0x000fe20005000000 */
[----:B------:R-:W-:-:S02]  /*e650*/  IMAD R6, R52, UR4, RZ ;  /* 0x0000000434067c24 */ /* 0x000fc4000f8e02ff */
[----:B------:R-:W-:Y:S01]  /*e660*/  IMAD.MOV.U32 R9, RZ, RZ, R14 ;  /* 0x000000ffff097224 */ /* 0x000fe200078e000e */
[----:B------:R-:W-:Y:S01]  /*e670*/  @P1 SHF.R.U32.HI R9, RZ, R15, R8 ;  /* 0x0000000fff091219 */ /* 0x000fe20000011608 */
[C---:B------:R-:W-:Y:S02]  /*e680*/  IMAD R13, R173.reuse, UR5, R6 ;  /* 0x00000005ad0d7c24 */ /* 0x040fe4000f8e0206 */
[----:B------:R-:W-:Y:S01]  /*e690*/  IMAD.WIDE.U32 R6, R173, UR4, R16 ;  /* 0x00000004ad067c25 */ /* 0x000fe2000f8e0010 */
[----:B------:R-:W-:-:S03]  /*e6a0*/  ULDC.64 UR4, c[0x0][0xb98] ;  /* 0x0002e60000047ab9 */ /* 0x000fc60000000a00 */
[----:B------:R-:W-:Y:S02]  /*e6b0*/  IMAD R11, R175, 0x40, R169 ;  /* 0x00000040af0b7824 */ /* 0x000fe400078e02a9 */
[----:B------:R-:W-:Y:S01]  /*e6c0*/  IMAD.IADD R7, R7, 0x1, R13 ;  /* 0x0000000107077824 */ /* 0x000fe200078e020d */
[--C-:B------:R-:W-:Y:S01]  /*e6d0*/  SHF.R.S32.HI R13, RZ, 0x1f, R9.reuse ;  /* 0x0000001fff0d7819 */ /* 0x100fe20000011409 */
[----:B------:R-:W-:Y:S02]  /*e6e0*/  IMAD.MOV R12, RZ, RZ, -R9 ;  /* 0x000000ffff0c7224 */ /* 0x000fe400078e0a09 */
[----:B------:R-:W-:-:S04]  /*e6f0*/  IMAD.WIDE R4, R11, 0x2, R4 ;  /* 0x000000020b047825 */ /* 0x000fc800078e0204 */
[----:B------:R-:W-:Y:S01]  /*e700*/  IMAD R8, R50, UR4, RZ ;  /* 0x0000000432087c24 */ /* 0x000fe2000f8e02ff */
[C---:B------:R-:W-:Y:S01]  /*e710*/  IADD3 R45, P3, R4.reuse, 0x2000, RZ ;  /* 0x00002000042d7810 */ /* 0x040fe20007f7e0ff */
[----:B------:R-:W-:Y:S01]  /*e720*/  IMAD.WIDE.U32 R6, R51, UR4, R6 ;  /* 0x0000000433067c25 */ /* 0x000fe2000f8e0006 */
[C---:B------:R-:W-:Y:S02]  /*e730*/  LOP3.LUT R25, R4.reuse, 0x380, RZ, 0xc0, !PT ;  /* 0x0000038004197812 */ /* 0x040fe400078ec0ff */
[----:B------:R-:W-:Y:S01]  /*e740*/  LOP3.LUT R44, R45, 0x380, RZ, 0xc0, !PT ;  /* 0x000003802d2c7812 */ /* 0x000fe200078ec0ff */
[----:B------:R-:W-:Y:S01]  /*e750*/  IMAD R11, R53, R12, R14 ;  /* 0x0000000c350b7224 */ /* 0x000fe200078e020e */
[----:B------:R-:W-:Y:S01]  /*e760*/  IADD3 R6, P2, R9, R6, RZ ;  /* 0x0000000609067210 */ /* 0x000fe20007f5e0ff */
[----:B------:R-:W-:Y:S01]  /*e770*/  IMAD R12, R51, UR5, R8 ;  /* 0x00000005330c7c24 */ /* 0x000fe2000f8e0208 */
[----:B------:R-:W-:Y:S01]  /*e780*/  ULDC.64 UR4, c[0x0][0xb88] ;  /* 0x0002e20000047ab9 */ /* 0x000fe20000000a00 */
[----:B------:R-:W-:Y:S01]  /*e790*/  IADD3 R9, P0, R4, 0x1000, RZ ;  /* 0x0000100004097810 */ /* 0x000fe20007f1e0ff */
[----:B------:R-:W-:Y:S01]  /*e7a0*/  IMAD R55, R10, R53, RZ ;  /* 0x000000350a377224 */ /* 0x000fe200078e02ff */
[----:B------:R-:W-:-:S02]  /*e7b0*/  SHF.R.S32.HI R8, RZ, 0x1f, R11 ;  /* 0x0000001fff087819 */ /* 0x000fc4000001140b */
[----:B------:R-:W-:Y:S02]  /*e7c0*/  IADD3.X R7, R13, R7, R12, P2, !PT ;  /* 0x000000070d077210 */ /* 0x000fe400017fe40c */
[----:B------:R-:W-:Y:S01]  /*e7d0*/  LOP3.LUT R12, R9, 0x380, RZ, 0xc0, !PT ;  /* 0x00000380090c7812 */ /* 0x000fe200078ec0ff */
[----:B------:R-:W-:Y:S01]  /*e7e0*/  IMAD R8, R8, UR4, RZ ;  /* 0x0000000408087c24 */ /* 0x000fe2000f8e02ff */
[----:B------:R-:W-:Y:S01]  /*e7f0*/  SHF.R.U64 R44, R44, 0x3, RZ ;  /* 0x000000032c2c7819 */ /* 0x000fe200000012ff */
[C---:B------:R-:W-:Y:S01]  /*e800*/  IMAD.WIDE.U32 R6, R11.reuse, UR4, R6 ;  /* 0x000000040b067c25 */ /* 0x040fe2000f8e0006 */
[----:B------:R-:W-:Y:S02]  /*e810*/  SHF.R.U64 R12, R12, 0x3, RZ ;  /* 0x000000030c0c7819 */ /* 0x000fe400000012ff */
[----:B------:R-:W-:Y:S01]  /*e820*/  LOP3.LUT R44, R44, R45, RZ, 0x3c, !PT ;  /* 0x0000002d2c2c7212 */ /* 0x000fe200078e3cff */
[----:B------:R-:W-:Y:S01]  /*e830*/  IMAD R13, R11, UR5, R8 ;  /* 0x000000050b0d7c24 */ /* 0x000fe2000f8e0208 */
[----:B------:R-:W-:Y:S01]  /*e840*/  ULDC.64 UR4, c[0x0][0xb50] ;  /* 0x0002d40000047ab9 */ /* 0x000fe20000000a00 */
[----:B------:R-:W-:Y:S01]  /*e850*/  LOP3.LUT R12, R12, R9, RZ, 0x3c, !PT ;  /* 0x000000090c0c7212 */ /* 0x000fe200078e3cff */
[----:B------:R-:W-:Y:S01]  /*e860*/  IMAD.X R45, RZ, RZ, R5, P3 ;  /* 0x000000ffff2d7224 */ /* 0x000fe200018e0605 */
[----:B------:R-:W-:Y:S01]  /*e870*/  LEA R11, P4, R6, UR4, 0x2 ;  /* 0x00000004060b7c11 */ /* 0x000fe2000f8810ff */
[----:B------:R-:W-:Y:S01]  /*e880*/  IMAD.IADD R7, R7, 0x1, R13 ;  /* 0x0000000107077824 */ /* 0x000fe200078e020d */
[----:B------:R-:W-:Y:S01]  /*e890*/  IADD3 R9, P2, R4, 0x3000, RZ ;  /* 0x0000300004097810 */ /* 0x000fe20007f5e0ff */
[----:B------:R-:W-:Y:S01]  /*e8a0*/  IMAD.X R13, RZ, RZ, R5, P0 ;  /* 0x000000ffff0d7224 */ /* 0x000fe200000e0605 */
[----:B------:R-:W-:Y:S01]  /*e8b0*/  LOP3.LUT P0, RZ, R177, 0x3, RZ, 0xc0, !PT ;  /* 0x00000003b1ff7812 */ /* 0x000fe2000780c0ff */
[----:B------:R-:W-:Y:S01]  /*e8c0*/  SHFL.IDX PT, R46, R11, RZ, 0x1c1f ;  /* 0x001c1fff0b2e7589 */ /* 0x000fe200000e0000 */
[----:B------:R-:W-:Y:S01]  /*e8d0*/  LEA.HI.X R14, R6, UR5, R7, 0x2, P4 ;  /* 0x00000005060e7c11 */ /* 0x000fe2000a0f1407 */
[----:B------:R-:W-:Y:S01]  /*e8e0*/  VIADD R6, R20, 0x8 ;  /* 0x0000000814067836 */ /* 0x000fe20000000000 */
[----:B------:R-:W-:Y:S01]  /*e8f0*/  LOP3.LUT R8, R9, 0x380, RZ, 0xc0, !PT ;  /* 0x0000038009087812 */ /* 0x000fe200078ec0ff */
[----:B------:R-:W-:Y:S01]  /*e900*/  SHFL.IDX PT, R48, R11, 0x1, 0x1c1f ;  /* 0x003c1f000b307f89 */ /* 0x000fe200000e0000 */
[----:B------:R-:W-:Y:S01]  /*e910*/  IADD3 R41, P6, R4, 0x4000, RZ ;  /* 0x0000400004297810 */ /* 0x000fe20007fde0ff */
[----:B------:R-:W-:Y:S01]  /*e920*/  ULDC.64 UR4, c[0x0][0xaa0] ;  /* 0x0002a80000047ab9 */ /* 0x000fe20000000a00 */
[----:B------:R-:W-:Y:S01]  /*e930*/  SHF.R.U64 R8, R8, 0x3, RZ ;  /* 0x0000000308087819 */ /* 0x000fe200000012ff */
[----:B------:R-:W0:Y:S01]  /*e940*/  SHFL.IDX PT, R47, R14, RZ, 0x1c1f ;  /* 0x001c1fff0e2f7589 */ /* 0x000e2200000e0000 */
[----:B------:R-:W-:-:S02]  /*e950*/  IADD3 R37, P5, R4, 0x5000, RZ ;  /* 0x0000500004257810 */ /* 0x000fc40007fbe0ff */
[----:B------:R-:W-:Y:S01]  /*e960*/  LOP3.LUT R8, R8, R9, RZ, 0x3c, !PT ;  /* 0x0000000908087212 */ /* 0x000fe200078e3cff */
[----:B------:R-:W1:Y:S01]  /*e970*/  SHFL.IDX PT, R49, R14, 0x1, 0x1c1f ;  /* 0x003c1f000e317f89 */ /* 0x000e6200000e0000 */
[--C-:B------:R-:W-:Y:S01]  /*e980*/  IMAD.X R9, RZ, RZ, R5.reuse, P2 ;  /* 0x000000ffff097224 */ /* 0x100fe200010e0605 */
[-C--:B------:R-:W-:Y:S02]  /*e990*/  ISETP.GE.OR P2, PT, R20, R55.reuse, P0 ;  /* 0x000000371400720c */ /* 0x080fe40000746670 */
[C---:B------:R-:W-:Y:S02]  /*e9a0*/  IADD3 R33, P4, R4.reuse, 0x6000, RZ ;  /* 0x0000600004217810 */ /* 0x040fe40007f9e0ff */
[----:B------:R-:W-:Y:S02]  /*e9b0*/  IADD3 R7, P3, R4, 0x7000, RZ ;  /* 0x0000700004077810 */ /* 0x000fe40007f7e0ff */
[----:B------:R-:W-:Y:S02]  /*e9c0*/  ISETP.GE.OR P0, PT, R6, R55, P0 ;  /* 0x000000370600720c */ /* 0x000fe40000706670 */
[----:B------:R-:W-:Y:S01]  /*e9d0*/  SHF.R.U64 R25, R25, 0x3, RZ ;  /* 0x0000000319197819 */ /* 0x000fe200000012ff */
[----:B------:R-:W-:Y:S01]  /*e9e0*/  IMAD.X R29, RZ, RZ, R5, P3 ;  /* 0x000000ffff1d7224 */ /* 0x000fe200018e0605 */
[----:B------:R-:W-:-:S02]  /*e9f0*/  LOP3.LUT R40, R41, 0x380, RZ, 0xc0, !PT ;  /* 0x0000038029287812 */ /* 0x000fc400078ec0ff */
[----:B------:R-:W-:Y:S02]  /*ea00*/  LOP3.LUT R36, R37, 0x380, RZ, 0xc0, !PT ;  /* 0x0000038025247812 */ /* 0x000fe400078ec0ff */
[----:B------:R-:W-:Y:S02]  /*ea10*/  LOP3.LUT R32, R33, 0x380, RZ, 0xc0, !PT ;  /* 0x0000038021207812 */ /* 0x000fe400078ec0ff */
[----:B------:R-:W-:Y:S02]  /*ea20*/  LOP3.LUT R6, R7, 0x380, RZ, 0xc0, !PT ;  /* 0x0000038007067812 */ /* 0x000fe400078ec0ff */
[----:B------:R-:W-:Y:S01]  /*ea30*/  LOP3.LUT R24, R25, R4, RZ, 0x3c, !PT ;  /* 0x0000000419187212 */ /* 0x000fe200078e3cff */
[----:B0-----:R0:W-:Y:S01]  /*ea40*/  @!P2 ST.E desc[UR44][R46.64], R3 ;  /* 0x000000032e00a985 */ /* 0x0011e2000c10192c */
[----:B------:R-:W-:Y:S01]  /*ea50*/  SHF.R.U64 R40, R40, 0x3, RZ ;  /* 0x0000000328287819 */ /* 0x000fe200000012ff */
[----:B------:R-:W-:Y:S01]  /*ea60*/  IMAD.MOV.U32 R25, RZ, RZ, R5 ;  /* 0x000000ffff197224 */ /* 0x000fe200078e0005 */
[----:B------:R-:W-:Y:S01]  /*ea70*/  SHF.R.U64 R36, R36, 0x3, RZ ;  /* 0x0000000324247819 */ /* 0x000fe200000012ff */
[----:B-1----:R1:W-:Y:S01]  /*ea80*/  @!P0 ST.E desc[UR44][R48.64], R0 ;  /* 0x0000000030008985 */ /* 0x0023e2000c10192c */
[----:B------:R-:W-:-:S02]  /*ea90*/  SHF.R.U64 R32, R32, 0x3, RZ ;  /* 0x0000000320207819 */ /* 0x000fc400000012ff */
[----:B------:R-:W-:Y:S01]  /*eaa0*/  SHF.R.U64 R4, R6, 0x3, RZ ;  /* 0x0000000306047819 */ /* 0x000fe200000012ff */
[----:B------:R-:W5:Y:S01]  /*eab0*/  LD.E.128 R24, desc[UR44][R24.64] ;  /* 0x0000002c18187980 */ /* 0x000f62000c101d00 */
[----:B------:R-:W-:Y:S01]  /*eac0*/  LOP3.LUT R40, R40, R41, RZ, 0x3c, !PT ;  /* 0x0000002928287212 */ /* 0x000fe200078e3cff */
[--C-:B------:R-:W-:Y:S01]  /*ead0*/  IMAD.X R41, RZ, RZ, R5.reuse, P6 ;  /* 0x000000ffff297224 */ /* 0x100fe200030e0605 */
[----:B------:R-:W-:Y:S01]  /*eae0*/  LOP3.LUT R36, R36, R37, RZ, 0x3c, !PT ;  /* 0x0000002524247212 */ /* 0x000fe200078e3cff */
[----:B0-----:R-:W0:Y:S01]  /*eaf0*/  @P1 LDC R47, c[0x0][0xbec] ;  /* 0x0002fb00ff2f1b82 */ /* 0x001e220000000800 */
[----:B------:R-:W-:Y:S01]  /*eb00*/  LOP3.LUT R32, R32, R33, RZ, 0x3c, !PT ;  /* 0x0000002120207212 */ /* 0x000fe200078e3cff */
[--C-:B------:R-:W-:Y:S01]  /*eb10*/  IMAD.X R37, RZ, RZ, R5.reuse, P5 ;  /* 0x000000ffff257224 */ /* 0x100fe200028e0605 */
[----:B------:R-:W-:Y:S01]  /*eb20*/  LOP3.LUT R28, R4, R7, RZ, 0x3c, !PT ;  /* 0x00000007041c7212 */ /* 0x000fe200078e3cff */
[----:B------:R-:W-:Y:S01]  /*eb30*/  IMAD.X R33, RZ, RZ, R5, P4 ;  /* 0x000000ffff217224 */ /* 0x000fe200020e0605 */
[----:B------:R-:W5:Y:S04]  /*eb40*/  LD.E.128 R12, desc[UR44][R12.64] ;  /* 0x0000002c0c0c7980 */ /* 0x000f68000c101d00 */
[----:B------:R2:W5:Y:S01]  /*eb50*/  LD.E.128 R4, desc[UR44][R44.64] ;  /* 0x0000002c2c047980 */ /* 0x000562000c101d00 */
[----:B------:R-:W-:-:S02]  /*eb60*/  IMAD R3, R17, UR4, RZ ;  /* 0x0000000411037c24 */ /* 0x000fc4000f8e02ff */
[----:B-1----:R-:W-:Y:S01]  /*eb70*/  IMAD R0, R172, 0x20, R175 ;  /* 0x00000020ac007824 */ /* 0x002fe200078e02af */
[----:B------:R-:W5:Y:S04]  /*eb80*/  LD.E.128 R8, desc[UR44][R8.64] ;  /* 0x0000002c08087980 */ /* 0x000f68000c101d00 */
[----:B------:R-:W5:Y:S01]  /*eb90*/  LD.E.128 R40, desc[UR44][R40.64] ;  /* 0x0000002c28287980 */ /* 0x000f62000c101d00 */
[----:B--2---:R-:W1:Y:S01]  /*eba0*/  @P1 LDC R45, c[0x0][0xbf0] ;  /* 0x0002fc00ff2d1b82 */ /* 0x004e620000000800 */
[C---:B------:R-:W-:Y:S02]  /*ebb0*/  IMAD R3, R16.reuse, UR5, R3 ;  /* 0x0000000510037c24 */ /* 0x040fe4000f8e0203 */
[----:B------:R-:W5:Y:S01]  /*ebc0*/  LD.E.128 R36, desc[UR44][R36.64] ;  /* 0x0000002c24247980 */ /* 0x000f62000c101d00 */
[----:B------:R-:W-:Y:S01]  /*ebd0*/  IMAD.WIDE.U32 R16, R16, UR4, RZ ;  /* 0x0000000410107c25 */ /* 0x000fe2000f8e00ff */
[----:B------:R-:W-:-:S02]  /*ebe0*/  ULDC.64 UR4, c[0x0][0xae8] ;  /* 0x0002ba0000047ab9 */ /* 0x000fc40000000a00 */
[----:B------:R-:W5:Y:S01]  /*ebf0*/  LD.E.128 R32, desc[UR44][R32.64] ;  /* 0x0000002c20207980 */ /* 0x000f62000c101d00 */
[----:B------:R-:W-:Y:S02]  /*ec00*/  IMAD.IADD R17, R17, 0x1, R3 ;  /* 0x0000000111117824 */ /* 0x000fe400078e0203 */
[----:B------:R-:W-:Y:S01]  /*ec10*/  IMAD R20, R52, UR4, RZ ;  /* 0x0000000434147c24 */ /* 0x000fe2000f8e02ff */
[----:B------:R-:W5:Y:S01]  /*ec20*/  LD.E.128 R28, desc[UR44][R28.64] ;  /* 0x0000002c1c1c7980 */ /* 0x000f62000c101d00 */
[----:B------:R-:W-:Y:S02]  /*ec30*/  IMAD.IADD R44, R19, 0x1, R0 ;  /* 0x00000001132c7824 */ /* 0x000fe400078e0200 */
[C---:B------:R-:W-:Y:S01]  /*ec40*/  IMAD R3, R173.reuse, UR5, R20 ;  /* 0x00000005ad037c24 */ /* 0x040fe2000f8e0214 */
[----:B------:R-:W-:Y:S01]  /*ec50*/  @!PT LDS RZ, [RZ] ;  /* 0x00000000fffff984 */ /* 0x000fe20000000800 */
[----:B------:R-:W-:Y:S01]  /*ec60*/  @!PT LDS RZ, [RZ] ;  /* 0x00000000fffff984 */ /* 0x000fe20000000800 */
[----:B------:R-:W-:Y:S01]  /*ec70*/  @!PT LDS RZ, [RZ] ;  /* 0x00000000fffff984 */ /* 0x000fe20000000800 */
[----:B------:R-:W-:Y:S01]  /*ec80*/  @!PT LDS RZ, [RZ] ;  /* 0x00000000fffff984 */ /* 0x000fe20000000800 */
[----:B------:R2:W-:Y:S06]  /*ec90*/  MEMBAR.ALL.CTA ;  /* 0x0000000000007992 */ /* 0x0005ec0000008000 */
[----:B--2---:R-:W2:Y:S01]  /*eca0*/  FENCE.VIEW.ASYNC.S ;  /* 0x00000000000073c6 */ /* 0x004ea20000000000 */
[----:B------:R-:W-:Y:S01]  /*ecb0*/  IMAD.WIDE.U32 R16, R173, UR4, R16 ;  /* 0x00000004ad107c25 */ /* 0x000fe2000f8e0010 */
[----:B------:R-:W-:-:S03]  /*ecc0*/  ULDC.64 UR4, c[0x0][0xaf0] ;  /* 0x0002bc0000047ab9 */ /* 0x000fc60000000a00 */
[----:B0-----:R-:W-:-:S04]  /*ecd0*/  @P1 IMAD.HI.U32 R0, R44, R47, RZ ;  /* 0x0000002f2c001227 */ /* 0x001fc800078e00ff */
[----:B------:R-:W-:Y:S02]  /*ece0*/  IMAD.IADD R17, R17, 0x1, R3 ;  /* 0x0000000111117824 */ /* 0x000fe400078e0203 */
[----:B------:R-:W-:Y:S01]  /*ecf0*/  IMAD.MOV.U32 R3, RZ, RZ, R44 ;  /* 0x000000ffff037224 */ /* 0x000fe200078e002c */
[----:B-1----:R-:W-:Y:S01]  /*ed00*/  @P1 SHF.R.U32.HI R3, RZ, R45, R0 ;  /* 0x0000002dff031219 */ /* 0x002fe20000011600 */
        /* <DEDUP_REMOVED lines=15> */
[----:B------:R-:W-:Y:S02]  /*ee00*/  IMAD.IADD R44, R175, 0x1, R19 ;  /* 0x00000001af2c7824 */ /* 0x000fe400078e0213 */
[----:B------:R-:W-:-:S02]  /*ee10*/  IMAD R3, R45, UR5, R20 ;  /* 0x000000052d037c24 */ /* 0x000fc4000f8e0214 */
[----:B------:R-:W-:Y:S01]  /*ee20*/  IMAD.WIDE.U32 R16, R45, UR4, R16 ;  /* 0x000000042d107c25 */ /* 0x000fe2000f8e0010 */
[CC--:B------:R-:W-:Y:S01]  /*ee30*/  ISETP.GE.AND P2, PT, R44.reuse, R55.reuse, PT ;  /* 0x000000372c00720c */ /* 0x0c0fe20003f46270 */
[----:B------:R-:W-:Y:S02]  /*ee40*/  ULDC.64 UR4, c[0x0][0xa80] ;  /* 0x0002a00000047ab9 */ /* 0x000fe40000000a00 */
[----:B------:R-:W-:Y:S01]  /*ee50*/  VIADD R0, R44, 0x20 ;  /* 0x000000202c007836 */ /* 0x000fe20000000000 */
[----:B------:R-:W-:Y:S01]  /*ee60*/  LEA R19, P3, R16, UR4, 0x1 ;  /* 0x0000000410137c11 */ /* 0x000fe2000f8608ff */
[----:B------:R-:W-:Y:S02]  /*ee70*/  IMAD.IADD R3, R17, 0x1, R3 ;  /* 0x0000000111037824 */ /* 0x000fe400078e0203 */
[----:B------:R-:W-:Y:S01]  /*ee80*/  VIADD R2, R2, 0x22820 ;  /* 0x0002282002027836 */ /* 0x000fe20000000000 */
[----:B------:R-:W-:Y:S01]  /*ee90*/  ISETP.GE.AND P0, PT, R0, R55, PT ;  /* 0x000000370000720c */ /* 0x000fe20003f06270 */
[----:B------:R-:W-:Y:S01]  /*eea0*/  VIADD R0, R44, 0x40 ;  /* 0x000000402c007836 */ /* 0x000fe20000000000 */
[----:B------:R-:W-:-:S02]  /*eeb0*/  LEA.HI.X R20, R16, UR5, R3, 0x1, P3 ;  /* 0x0000000510147c11 */ /* 0x000fc400098f0c03 */
[----:B------:R-:W-:Y:S01]  /*eec0*/  PRMT R2, RZ, 0x654, R2 ;  /* 0x00000654ff027816 */ /* 0x000fe20000000002 */
[----:B--2---:R0:W1:Y:S01]  /*eed0*/  SHFL.IDX PT, R16, R19, RZ, 0x181f ;  /* 0x00181fff13107589 */ /* 0x00406200000e0000 */
[----:B------:R-:W-:Y:S01]  /*eee0*/  ISETP.GE.AND P1, PT, R0, R55, PT ;  /* 0x000000370000720c */ /* 0x000fe20003f26270 */
[----:B------:R-:W-:Y:S01]  /*eef0*/  BSSY B1, `(.L_x_1353) ;  /* 0x000000d000017945 */ /* 0x000fe20003800000 */
[----:B------:R0:W-:Y:S01]  /*ef00*/  SYNCS.ARRIVE.TRANS64.RED.A1T0 RZ, [R2+URZ], RZ ;  /* 0x000000ff02ff79a7 */ /* 0x0001e2000810043f */
[----:B------:R0:W2:Y:S02]  /*ef10*/  SHFL.IDX PT, R0, R20, RZ, 0x181f ;  /* 0x00181fff14007589 */ /* 0x0000a400000e0000 */
[----:B------:R-:W-:Y:S08]  /*ef20*/  @P2 BRA `(.L_x_1354) ;  /* 0x0000000000242947 */ /* 0x000ff00003800000 */
[----:B------:R-:W-:Y:S02]  /*ef30*/  ULDC UR4, c[0x0][0xac8] ;  /* 0x0002b20000047ab9 */ /* 0x000fe40000000800 */
[----:B------:R-:W-:Y:S02]  /*ef40*/  ISETP.GE.AND P2, PT, R169, UR4, PT ;  /* 0x00000004a9007c0c */ /* 0x000fe4000bf46270 */
[----:B------:R-:W-:-:S11]  /*ef50*/  ISETP.GE.AND P3, PT, R171, UR4, PT ;  /* 0x00000004ab007c0c */ /* 0x000fd6000bf66270 */
[-C--:B01----:R-:W-:Y:S02]  /*ef60*/  @!P2 LEA R2, P4, R169, R16.reuse, 0x1 ;  /* 0x00000010a902a211 */ /* 0x083fe400078808ff */
[----:B------:R-:W-:Y:S02]  /*ef70*/  @!P3 LEA R16, P5, R171, R16, 0x1 ;  /* 0x00000010ab10b211 */ /* 0x000fe400078a08ff */
[-C--:B--2---:R-:W-:Y:S02]  /*ef80*/  @!P2 LEA.HI.X R3, R169, R0.reuse, R183, 0x1, P4 ;  /* 0x00000000a903a211 */ /* 0x084fe400020f0cb7 */
[----:B------:R-:W-:-:S03]  /*ef90*/  @!P3 LEA.HI.X R17, R171, R0, R182, 0x1, P5 ;  /* 0x00000000ab11b211 */ /* 0x000fc600028f0cb6 */
[----:B-----5:R3:W-:Y:S04]  /*efa0*/  @!P2 ST.E.128 desc[UR44][R2.64], R24 ;  /* 0x000000180200a985 */ /* 0x0207e8000c101d2c */
[----:B------:R3:W-:Y:S02]  /*efb0*/  @!P3 ST.E.128 desc[UR44][R16.64], R40 ;  /* 0x000000281000b985 */ /* 0x0007e4000c101d2c */
.L_x_1354:
[----:B------:R-:W-:Y:S05]  /*efc0*/  BSYNC B1 ;  /* 0x0000000000017941 */ /* 0x000fea0003800000 */
.L_x_1353:
[----:B--2---:R2:W4:Y:S01]  /*efd0*/  SHFL.IDX PT, R0, R20, 0x1, 0x181f ;  /* 0x00381f0014007f89 */ /* 0x00452200000e0000 */
[----:B------:R-:W-:Y:S03]  /*efe0*/  BSSY B1, `(.L_x_1355) ;  /* 0x000000c000017945 */ /* 0x000fe60003800000 */
[----:B-1-3--:R2:W1:Y:S01]  /*eff0*/  SHFL.IDX PT, R16, R19, 0x1, 0x181f ;  /* 0x00381f0013107f89 */ /* 0x00a46200000e0000 */
[----:B------:R-:W-:Y:S05]  /*f000*/  @P0 BRA `(.L_x_1356) ;  /* 0x0000000000240947 */ /* 0x000fea0003800000 */
[----:B------:R-:W-:Y:S02]  /*f010*/  ULDC UR4, c[0x0][0xac8] ;  /* 0x0002b20000047ab9 */ /* 0x000fe40000000800 */
[----:B------:R-:W-:Y:S02]  /*f020*/  ISETP.GE.AND P3, PT, R169, UR4, PT ;  /* 0x00000004a9007c0c */ /* 0x000fe4000bf66270 */
[----:B------:R-:W-:-:S11]  /*f030*/  ISETP.GE.AND P4, PT, R171, UR4, PT ;  /* 0x00000004ab007c0c */ /* 0x000fd6000bf86270 */
[-C--:B01----:R-:W-:Y:S02]  /*f040*/  @!P3 LEA R2, P0, R169, R16.reuse, 0x1 ;  /* 0x00000010a902b211 */ /* 0x083fe400078008ff */
[----:B------:R-:W-:Y:S02]  /*f050*/  @!P4 LEA R16, P2, R171, R16, 0x1 ;  /* 0x00000010ab10c211 */ /* 0x000fe400078408ff */
[-C--:B----4-:R-:W-:Y:S02]  /*f060*/  @!P3 LEA.HI.X R3, R169, R0.reuse, R183, 0x1, P0 ;  /* 0x00000000a903b211 */ /* 0x090fe400000f0cb7 */
[----:B------:R-:W-:-:S03]  /*f070*/  @!P4 LEA.HI.X R17, R171, R0, R182, 0x1, P2 ;  /* 0x00000000ab11c211 */ /* 0x000fc600010f0cb6 */
[----:B-----5:R3:W-:Y:S04]  /*f080*/  @!P3 ST.E.128 desc[UR44][R2.64], R12 ;  /* 0x0000000c0200b985 */ /* 0x0207e8000c101d2c */
[----:B------:R3:W-:Y:S02]  /*f090*/  @!P4 ST.E.128 desc[UR44][R16.64], R36 ;  /* 0x000000241000c985 */ /* 0x0007e4000c101d2c */
.L_x_1356:
[----:B------:R-:W-:Y:S05]  /*f0a0*/  BSYNC B1 ;  /* 0x0000000000017941 */ /* 0x000fea0003800000 */
.L_x_1355:
[----:B----4-:R4:W0:Y:S01]  /*f0b0*/  SHFL.IDX PT, R0, R20, 0x2, 0x181f ;  /* 0x00581f0014007f89 */ /* 0x01082200000e0000 */
[----:B------:R-:W-:Y:S03]  /*f0c0*/  BSSY B1, `(.L_x_1357) ;  /* 0x000000c000017945 */ /* 0x000fe60003800000 */
[----:B---3-5:R4:W3:Y:S01]  /*f0d0*/  SHFL.IDX PT, R12, R19, 0x2, 0x181f ;  /* 0x00581f00130c7f89 */ /* 0x0288e200000e0000 */
[----:B------:R-:W-:Y:S05]  /*f0e0*/  @P1 BRA `(.L_x_1358) ;  /* 0x0000000000241947 */ /* 0x000fea0003800000 */
[----:B------:R-:W-:Y:S02]  /*f0f0*/  ULDC UR4, c[0x0][0xac8] ;  /* 0x0002b20000047ab9 */ /* 0x000fe40000000800 */
[----:B------:R-:W-:Y:S02]  /*f100*/  ISETP.GE.AND P2, PT, R169, UR4, PT ;  /* 0x00000004a9007c0c */ /* 0x000fe4000bf46270 */
[----:B------:R-:W-:-:S11]  /*f110*/  ISETP.GE.AND P3, PT, R171, UR4, PT ;  /* 0x00000004ab007c0c */ /* 0x000fd6000bf66270 */
[-C--:B0--3--:R-:W-:Y:S02]  /*f120*/  @!P2 LEA R2, P0, R169, R12.reuse, 0x1 ;  /* 0x0000000ca902a211 */ /* 0x089fe400078008ff */
[----:B------:R-:W-:Y:S02]  /*f130*/  @!P3 LEA R12, P1, R171, R12, 0x1 ;  /* 0x0000000cab0cb211 */ /* 0x000fe400078208ff */
[-C--:B------:R-:W-:Y:S02]  /*f140*/  @!P2 LEA.HI.X R3, R169, R0.reuse, R183, 0x1, P0 ;  /* 0x00000000a903a211 */ /* 0x080fe400000f0cb7 */
[----:B------:R-:W-:-:S03]  /*f150*/  @!P3 LEA.HI.X R13, R171, R0, R182, 0x1, P1 ;  /* 0x00000000ab0db211 */ /* 0x000fc600008f0cb6 */
[----:B------:R0:W-:Y:S04]  /*f160*/  @!P2 ST.E.128 desc[UR44][R2.64], R4 ;  /* 0x000000040200a985 */ /* 0x0001e8000c101d2c */
[----:B------:R0:W-:Y:S02]  /*f170*/  @!P3 ST.E.128 desc[UR44][R12.64], R32 ;  /* 0x000000200c00b985 */ /* 0x0001e4000c101d2c */
.L_x_1358:
[----:B------:R-:W-:Y:S05]  /*f180*/  BSYNC B1 ;  /* 0x0000000000017941 */ /* 0x000fea0003800000 */
.L_x_1357:
[----:B0-----:R-:W-:Y:S01]  /*f190*/  VIADD R0, R44, 0x60 ;  /* 0x000000602c007836 */ /* 0x001fe20000000000 */
[----:B--2-4-:R-:W0:Y:S04]  /*f1a0*/  SHFL.IDX PT, R20, R20, 0x3, 0x181f ;  /* 0x00781f0014147f89 */ /* 0x014e2800000e0000 */
[----:B------:R-:W-:Y:S01]  /*f1b0*/  ISETP.GE.AND P0, PT, R0, R55, PT ;  /* 0x000000370000720c */ /* 0x000fe20003f06270 */
[----:B------:R2:W4:-:S12]  /*f1c0*/  SHFL.IDX PT, R4, R19, 0x3, 0x181f ;  /* 0x00781f0013047f89 */ /* 0x00051800000e0000 */
[----:B--2---:R-:W-:Y:S05]  /*f1d0*/  @P0 BRA `(.L_x_1359) ;  /* 0x0000000800dc0947 */ /* 0x004fea0003800000 */
[----:B------:R-:W-:Y:S02]  /*f1e0*/  ULDC UR4, c[0x0][0xac8] ;  /* 0x0002b20000047ab9 */ /* 0x000fe40000000800 */
[----:B------:R-:W-:-:S13]  /*f1f0*/  ISETP.GE.AND P1, PT, R169, UR4, PT ;  /* 0x00000004a9007c0c */ /* 0x000fda000bf26270 */
[----:B----4-:R-:W-:-:S04]  /*f200*/  @!P1 LEA R2, P0, R169, R4, 0x1 ;  /* 0x00000004a9029211 */ /* 0x010fc800078008ff */
[----:B0-----:R-:W-:Y:S02]  /*f210*/  @!P1 LEA.HI.X R3, R169, R20, R183, 0x1, P0 ;  /* 0x00000014a9039211 */ /* 0x001fe400000f0cb7 */
[----:B------:R-:W-:-:S03]  /*f220*/  ISETP.GE.AND P0, PT, R171, UR4, PT ;  /* 0x00000004ab007c0c */ /* 0x000fc6000bf06270 */
[----:B------:R0:W-:Y:S10]  /*f230*/  @!P1 ST.E.128 desc[UR44][R2.64], R8 ;  /* 0x0000000802009985 */ /* 0x0001f4000c101d2c */
[----:B------:R-:W-:Y:S05]  /*f240*/  @P0 BRA `(.L_x_1359) ;  /* 0x0000000800c00947 */ /* 0x000fea0003800000 */
[----:B0-----:R-:W-:-:S04]  /*f250*/  LEA R2, P0, R171, R4, 0x1 ;  /* 0x00000004ab027211 */ /* 0x001fc800078008ff */
[----:B------:R-:W-:-:S05]  /*f260*/  LEA.HI.X R3, R171, R20, R182, 0x1, P0 ;  /* 0x00000014ab037211 */ /* 0x000fca00000f0cb6 */
[----:B------:R0:W-:Y:S01]  /*f270*/  ST.E.128 desc[UR44][R2.64], R28 ;  /* 0x0000001c02007985 */ /* 0x0001e2000c101d2c */
[----:B------:R-:W-:Y:S05]  /*f280*/  BRA `(.L_x_1359) ;  /* 0x0000000800b07947 */ /* 0x000fea0003800000 */
.L_x_1351:
[----:B------:R-:W2:Y:S08]  /*f290*/  LDC.64 R4, c[0x0][0xc00] ;  /* 0x00030000ff047b82 */ /* 0x000eb00000000a00 */
[----:B0-----:R-:W0:Y:S01]  /*f2a0*/  LDC.64 R2, c[0x0][0xc00] ;  /* 0x00030000ff027b82 */ /* 0x001e220000000a00 */
[----:B------:R-:W-:Y:S01]  /*f2b0*/  ULDC UR4, c[0x0][0xa88] ;  /* 0x0002a20000047ab9 */ /* 0x000fe20000000800 */
[----:B------:R-:W-:-:S06]  /*f2c0*/  IMAD.MOV.U32 R6, RZ, RZ, RZ ;  /* 0x000000ffff067224 */ /* 0x000fcc00078e00ff */
[----:B------:R-:W3:Y:S01]  /*f2d0*/  LDC R17, c[0x0][0xbe8] ;  /* 0x0002fa00ff117b82 */ /* 0x000ee20000000800 */
[----:B--2---:R-:W-:-:S04]  /*f2e0*/  ISETP.NE.U32.AND P0, PT, R4, RZ, PT ;  /* 0x000000ff0400720c */ /* 0x004fc80003f05070 */
[----:B------:R-:W-:-:S03]  /*f2f0*/  ISETP.NE.AND.EX P0, PT, R5, RZ, PT, P0 ;  /* 0x000000ff0500720c */ /* 0x000fc60003f05300 */
[----:B------:R-:W2:Y:S01]  /*f300*/  LDC.64 R4, c[0x0][0xc08] ;  /* 0x00030200ff047b82 */ /* 0x000ea20000000a00 */
[----:B0-----:R-:W-:-:S04]  /*f310*/  IMAD.WIDE R2, R174, 0x4, R2 ;  /* 0x00000004ae027825 */ /* 0x001fc800078e0202 */
[----:B------:R-:W-:-:S05]  /*f320*/  IMAD.U32 R0, RZ, RZ, UR4 ;  /* 0x00000004ff007e24 */ /* 0x000fca000f8e00ff */
[----:B------:R0:W5:Y:S01]  /*f330*/  @P0 LDG.E R6, desc[UR44][R2.64] ;  /* 0x0000002c02060981 */ /* 0x000162000c1e1900 */
[----:B--2---:R-:W-:-:S04]  /*f340*/  ISETP.NE.U32.AND P1, PT, R4, RZ, PT ;  /* 0x000000ff0400720c */ /* 0x004fc80003f25070 */
[----:B------:R-:W-:-:S13]  /*f350*/  ISETP.NE.AND.EX P1, PT, R5, RZ, PT, P1 ;  /* 0x000000ff0500720c */ /* 0x000fda0003f25310 */
[----:B------:R-:W2:Y:S02]  /*f360*/  @P1 LDC.64 R4, c[0x0][0xc08] ;  /* 0x00030200ff041b82 */ /* 0x000ea40000000a00 */
[----:B--2---:R-:W-:-:S05]  /*f370*/  @P1 IMAD.WIDE R4, R174, 0x4, R4 ;  /* 0x00000004ae041825 */ /* 0x004fca00078e0204 */
[----:B------:R0:W5:Y:S01]  /*f380*/  @P1 LDG.E R0, desc[UR44][R4.64] ;  /* 0x0000002c04001981 */ /* 0x000162000c1e1900 */
[----:B---3--:R-:W-:Y:S02]  /*f390*/  ISETP.NE.AND P2, PT, R17, 0x1, PT ;  /* 0x000000011100780c */ /* 0x008fe40003f45270 */
[----:B------:R-:W-:Y:S02]  /*f3a0*/  ISETP.GE.AND P3, PT, R184, 0x80, PT ;  /* 0x00000080b800780c */ /* 0x000fe40003f66270 */
[----:B------:R-:W-:-:S09]  /*f3b0*/  SHF.R.S32.HI R7, RZ, 0x1f, R174 ;  /* 0x0000001fff077819 */ /* 0x000fd200000114ae */
[----:B------:R-:W2:Y:S08]  /*f3c0*/  @P2 LDC R16, c[0x0][0xbec] ;  /* 0x0002fb00ff102b82 */ /* 0x000eb00000000800 */
[----:B------:R-:W3:Y:S01]  /*f3d0*/  @P2 LDC R25, c[0x0][0xbf0] ;  /* 0x0002fc00ff192b82 */ /* 0x000ee20000000800 */
[----:B0-----:R-:W-:Y:S05]  /*f3e0*/  @P1 BRA `(.L_x_1360) ;  /* 0x0000000000101947 */ /* 0x001fea0003800000 */
[----:B------:R-:W-:Y:S05]  /*f3f0*/  @!P0 BRA `(.L_x_1360) ;  /* 0x00000000000c8947 */ /* 0x000fea0003800000 */
[----:B------:R-:W4:Y:S04]  /*f400*/  LDG.E R5, desc[UR44][R2.64] ;  /* 0x0000002c02057981 */ /* 0x000f28000c1e1900 */
[----:B-----5:R-:W4:Y:S02]  /*f410*/  LDG.E R0, desc[UR44][R2.64+0x4] ;  /* 0x0000042c02007981 */ /* 0x020f24000c1e1900 */
[----:B----4-:R-:W-:-:S07]  /*f420*/  IMAD.IADD R0, R0, 0x1, -R5 ;  /* 0x0000000100007824 */ /* 0x010fce00078e0a05 */
.L_x_1360:
[----:B------:R-:W-:Y:S01]  /*f430*/  BSSY B1, `(.L_x_1361) ;  /* 0x000002d000017945 */ /* 0x000fe20003800000 */
[----:B------:R-:W-:Y:S02]  /*f440*/  SHF.R.S32.HI R10, RZ, 0x1f, R173 ;  /* 0x0000001fff0a7819 */ /* 0x000fe400000114ad */
[----:B------:R-:W-:Y:S02]  /*f450*/  SEL R13, R174, RZ, !P0 ;  /* 0x000000ffae0d7207 */ /* 0x000fe40004000000 */
[----:B------:R-:W-:Y:S02]  /*f460*/  SEL R12, R7, RZ, !P0 ;  /* 0x000000ff070c7207 */ /* 0x000fe40004000000 */
[----:B-----5:R-:W-:Y:S01]  /*f470*/  SHF.R.S32.HI R11, RZ, 0x1f, R6 ;  /* 0x0000001fff0b7819 */ /* 0x020fe20000011406 */
[----:B------:R-:W-:Y:S06]  /*f480*/  @P3 BRA `(.L_x_1362) ;  /* 0x00000000009c3947 */ /* 0x000fec0003800000 */
[----:B------:R-:W0:Y:S01]  /*f490*/  S2R R3, SR_TID.X ;  /* 0x0000000000037919 */ /* 0x000e220000002100 */
[----:B------:R-:W4:Y:S02]  /*f4a0*/  LDC R14, c[0x0][0xbe8] ;  /* 0x0002fa00ff0e7b82 */ /* 0x000f240000000800 */
[----:B----4-:R-:W-:Y:S01]  /*f4b0*/  IMAD R2, R0, R14, RZ ;  /* 0x0000000e00027224 */ /* 0x010fe200078e02ff */
[----:B0-----:R-:W-:-:S04]  /*f4c0*/  IADD3 R9, R19, -0x80, R3 ;  /* 0xffffff8013097810 */ /* 0x001fc80007ffe003 */
        /* <DEDUP_REMOVED lines=9> */
[----:B------:R-:W0:Y:S01]  /*f560*/  @P0 LDC R4, c[0x0][0xbec] ;  /* 0x0002fb00ff040b82 */ /* 0x000e220000000800 */
[----:B------:R-:W-:Y:S01]  /*f570*/  IMAD R7, R173, UR5, R8 ;  /* 0x00000005ad077c24 */ /* 0x000fe2000f8e0208 */
[----:B------:R-:W-:-:S03]  /*f580*/  ULDC.64 UR4, c[0x0][0xb98] ;  /* 0x0002e60000047ab9 */ /* 0x000fc60000000a00 */
[----:B------:R-:W-:-:S03]  /*f590*/  IMAD.IADD R3, R3, 0x1, R7 ;  /* 0x0000000103037824 */ /* 0x000fc600078e0207 */
[----:B------:R-:W4:Y:S01]  /*f5a0*/  @P0 LDC R15, c[0x0][0xbf0] ;  /* 0x0002fc00ff0f0b82 */ /* 0x000f220000000800 */
[----:B------:R-:W-:-:S04]  /*f5b0*/  IMAD.WIDE.U32 R2, R13, UR4, R2 ;  /* 0x000000040d027c25 */ /* 0x000fc8000f8e0002 */
[----:B0-----:R-:W-:-:S05]  /*f5c0*/  @P0 IMAD.HI.U32 R4, R9, R4, RZ ;  /* 0x0000000409040227 */ /* 0x001fca00078e00ff */
[----:B----4-:R-:W-:Y:S01]  /*f5d0*/  @P0 SHF.R.U32.HI R5, RZ, R15, R4 ;  /* 0x0000000fff050219 */ /* 0x010fe20000011604 */
[----:B------:R-:W-:-:S03]  /*f5e0*/  IMAD R4, R12, UR4, RZ ;  /* 0x000000040c047c24 */ /* 0x000fc6000f8e02ff */
[----:B------:R-:W-:Y:S01]  /*f5f0*/  IADD3 R2, P0, R5, R2, RZ ;  /* 0x0000000205027210 */ /* 0x000fe20007f1e0ff */
[----:B------:R-:W-:Y:S02]  /*f600*/  IMAD.MOV R7, RZ, RZ, -R5 ;  /* 0x000000ffff077224 */ /* 0x000fe400078e0a05 */
[----:B------:R-:W-:Y:S01]  /*f610*/  IMAD R8, R13, UR5, R4 ;  /* 0x000000050d087c24 */ /* 0x000fe2000f8e0204 */
[----:B------:R-:W-:Y:S01]  /*f620*/  ULDC.64 UR4, c[0x0][0xb88] ;  /* 0x0002e20000047ab9 */ /* 0x000fe20000000a00 */
[----:B------:R-:W-:Y:S01]  /*f630*/  IMAD R7, R14, R7, R9 ;  /* 0x000000070e077224 */ /* 0x000fe200078e0209 */
[----:B------:R-:W-:-:S04]  /*f640*/  SHF.R.S32.HI R9, RZ, 0x1f, R5 ;  /* 0x0000001fff097819 */ /* 0x000fc80000011405 */
        /* <DEDUP_REMOVED lines=11> */
.L_x_1362:
[----:B------:R-:W-:Y:S05]  /*f700*/  BSYNC B1 ;  /* 0x0000000000017941 */ /* 0x000fea0003800000 */
.L_x_1361:
[----:B------:R-:W-:Y:S01]  /*f710*/  ULDC.64 UR4, c[0x0][0xaa0] ;  /* 0x0002a80000047ab9 */ /* 0x000fe20000000a00 */
[----:B0-----:R-:W-:Y:S01]  /*f720*/  IMAD R4, R172, 0x20, R175 ;  /* 0x00000020ac047824 */ /* 0x001fe200078e02af */
[----:B------:R-:W-:Y:S01]  /*f730*/  BSSY B1, `(.L_x_1363) ;  /* 0x0000037000017945 */ /* 0x000fe20003800000 */
[----:B------:R-:W-:Y:S02]  /*f740*/  IMAD R3, R11, UR4, RZ ;  /* 0x000000040b037c24 */ /* 0x000fe4000f8e02ff */
[----:B------:R-:W-:Y:S02]  /*f750*/  IMAD.IADD R9, R19, 0x1, R4 ;  /* 0x0000000113097824 */ /* 0x000fe400078e0204 */
[C---:B------:R-:W-:Y:S02]  /*f760*/  IMAD R5, R6.reuse, UR5, R3 ;  /* 0x0000000506057c24 */ /* 0x040fe4000f8e0203 */
[----:B------:R-:W-:Y:S01]  /*f770*/  IMAD.WIDE.U32 R2, R6, UR4, RZ ;  /* 0x0000000406027c25 */ /* 0x000fe2000f8e00ff */
[----:B------:R-:W-:-:S03]  /*f780*/  ULDC.64 UR4, c[0x0][0xae8] ;  /* 0x0002ba0000047ab9 */ /* 0x000fc60000000a00 */
[----:B------:R-:W-:Y:S02]  /*f790*/  IMAD.IADD R3, R3, 0x1, R5 ;  /* 0x0000000103037824 */ /* 0x000fe400078e0205 */
[----:B------:R-:W-:Y:S02]  /*f7a0*/  IMAD R6, R10, UR4, RZ ;  /* 0x000000040a067c24 */ /* 0x000fe4000f8e02ff */
[----:B--2---:R-:W-:-:S04]  /*f7b0*/  @P2 IMAD.HI.U32 R4, R9, R16, RZ ;  /* 0x0000001009042227 */ /* 0x004fc800078e00ff */
[C---:B------:R-:W-:Y:S02]  /*f7c0*/  IMAD R7, R173.reuse, UR5, R6 ;  /* 0x00000005ad077c24 */ /* 0x040fe4000f8e0206 */
[----:B------:R-:W-:Y:S01]  /*f7d0*/  IMAD.WIDE.U32 R2, R173, UR4, R2 ;  /* 0x00000004ad027c25 */ /* 0x000fe2000f8e0002 */
[----:B------:R-:W-:-:S03]  /*f7e0*/  ULDC.64 UR4, c[0x0][0xaf0] ;  /* 0x0002bc0000047ab9 */ /* 0x000fc60000000a00 */
[----:B------:R-:W-:Y:S01]  /*f7f0*/  IMAD.MOV.U32 R5, RZ, RZ, R9 ;  /* 0x000000ffff057224 */ /* 0x000fe200078e0009 */
[----:B---3--:R-:W-:Y:S01]  /*f800*/  @P2 SHF.R.U32.HI R5, RZ, R25, R4 ;  /* 0x00000019ff052219 */ /* 0x008fe20000011604 */
[----:B------:R-:W-:Y:S02]  /*f810*/  IMAD R6, R12, UR4, RZ ;  /* 0x000000040c067c24 */ /* 0x000fe4000f8e02ff */
[----:B------:R-:W-:Y:S01]  /*f820*/  IMAD.IADD R3, R3, 0x1, R7 ;  /* 0x0000000103037824 */ /* 0x000fe200078e0207 */
[----:B------:R-:W-:Y:S01]  /*f830*/  SHF.R.S32.HI R4, RZ, 0x1f, R5 ;  /* 0x0000001fff047819 */ /* 0x000fe20000011405 */
        /* <DEDUP_REMOVED lines=13> */
[----:B------:R-:W-:Y:S02]  /*f910*/  IMAD.IADD R8, R175, 0x1, R19 ;  /* 0x00000001af087824 */ /* 0x000fe400078e0213 */
[----:B------:R-:W-:Y:S02]  /*f920*/  IMAD R17, R0, R17, RZ ;  /* 0x0000001100117224 */ /* 0x000fe400078e02ff */
[C---:B------:R-:W-:Y:S02]  /*f930*/  IMAD R5, R7.reuse, UR5, R4 ;  /* 0x0000000507057c24 */ /* 0x040fe4000f8e0204 */
[----:B------:R-:W-:Y:S01]  /*f940*/  IMAD.WIDE.U32 R2, R7, UR4, R2 ;  /* 0x0000000407027c25 */ /* 0x000fe2000f8e0002 */
[----:B------:R-:W-:Y:S01]  /*f950*/  ISETP.GE.AND P2, PT, R8, R17, PT ;  /* 0x000000110800720c */ /* 0x000fe20003f46270 */
[----:B------:R-:W-:-:S02]  /*f960*/  ULDC.64 UR4, c[0x0][0xa80] ;  /* 0x0002a00000047ab9 */ /* 0x000fc40000000a00 */
[----:B------:R-:W-:Y:S01]  /*f970*/  VIADD R0, R8, 0x20 ;  /* 0x0000002008007836 */ /* 0x000fe20000000000 */
[----:B------:R-:W-:Y:S01]  /*f980*/  LEA R4, P3, R2, UR4, 0x1 ;  /* 0x0000000402047c11 */ /* 0x000fe2000f8608ff */
[----:B------:R-:W-:-:S03]  /*f990*/  IMAD.IADD R3, R3, 0x1, R5 ;  /* 0x0000000103037824 */ /* 0x000fc600078e0205 */
[-C--:B------:R-:W-:Y:S01]  /*f9a0*/  ISETP.GE.AND P1, PT, R0, R17.reuse, PT ;  /* 0x000000110000720c */ /* 0x080fe20003f26270 */
[----:B------:R-:W-:Y:S01]  /*f9b0*/  VIADD R0, R8, 0x40 ;  /* 0x0000004008007836 */ /* 0x000fe20000000000 */
[----:B------:R-:W-:Y:S02]  /*f9c0*/  LEA.HI.X R5, R2, UR5, R3, 0x1, P3 ;  /* 0x0000000502057c11 */ /* 0x000fe400098f0c03 */
[----:B------:R0:W2:Y:S02]  /*f9d0*/  SHFL.IDX PT, R2, R4, RZ, 0x181f ;  /* 0x00181fff04027589 */ /* 0x0000a400000e0000 */
[----:B------:R-:W-:Y:S02]  /*f9e0*/  ISETP.GE.AND P0, PT, R0, R17, PT ;  /* 0x000000110000720c */ /* 0x000fe40003f06270 */
[----:B------:R0:W3:Y:S01]  /*f9f0*/  SHFL.IDX PT, R0, R5, RZ, 0x181f ;  /* 0x00181fff05007589 */ /* 0x0000e200000e0000 */
[----:B------:R-:W-:Y:S10]  /*fa00*/  @P2 BRA `(.L_x_1364) ;  /* 0x0000000000242947 */ /* 0x000ff40003800000 */
[----:B------:R-:W-:Y:S02]  /*fa10*/  ULDC UR4, c[0x0][0xac8] ;  /* 0x0002b20000047ab9 */ /* 0x000fe40000000800 */
[----:B------:R-:W-:Y:S02]  /*fa20*/  ISETP.GE.AND P4, PT, R169, UR4, PT ;  /* 0x00000004a9007c0c */ /* 0x000fe4000bf86270 */
[----:B------:R-:W-:-:S11]  /*fa30*/  ISETP.GE.AND P5, PT, R171, UR4, PT ;  /* 0x00000004ab007c0c */ /* 0x000fd6000bfa6270 */
[-C--:B--2---:R-:W-:Y:S02]  /*fa40*/  @!P4 LEA R6, P2, R169, R2.reuse, 0x1 ;  /* 0x00000002a906c211 */ /* 0x084fe400078408ff */
[----:B------:R-:W-:Y:S02]  /*fa50*/  @!P5 LEA R2, P3, R171, R2, 0x1 ;  /* 0x00000002ab02d211 */ /* 0x000fe400078608ff */
[-C--:B---3--:R-:W-:Y:S02]  /*fa60*/  @!P4 LEA.HI.X R7, R169, R0.reuse, R183, 0x1, P2 ;  /* 0x00000000a907c211 */ /* 0x088fe400010f0cb7 */
[----:B------:R-:W-:-:S03]  /*fa70*/  @!P5 LEA.HI.X R3, R171, R0, R182, 0x1, P3 ;  /* 0x00000000ab03d211 */ /* 0x000fc600018f0cb6 */
[----:B------:R4:W-:Y:S04]  /*fa80*/  @!P4 ST.E.128 desc[UR44][R6.64], RZ ;  /* 0x000000ff0600c985 */ /* 0x0009e8000c101d2c */
[----:B------:R4:W-:Y:S02]  /*fa90*/  @!P5 ST.E.128 desc[UR44][R2.64], RZ ;  /* 0x000000ff0200d985 */ /* 0x0009e4000c101d2c */
.L_x_1364:
[----:B------:R-:W-:Y:S05]  /*faa0*/  BSYNC B1 ;  /* 0x0000000000017941 */ /* 0x000fea0003800000 */
.L_x_1363:
[----:B---3--:R3:W0:Y:S01]  /*fab0*/  SHFL.IDX PT, R0, R5, 0x1, 0x181f ;  /* 0x00381f0005007f89 */ /* 0x00862200000e0000 */
[----:B------:R-:W-:Y:S03]  /*fac0*/  BSSY B1, `(.L_x_1365) ;  /* 0x000000c000017945 */ /* 0x000fe60003800000 */
[----:B--2-4-:R3:W2:Y:S01]  /*fad0*/  SHFL.IDX PT, R2, R4, 0x1, 0x181f ;  /* 0x00381f0004027f89 */ /* 0x0146a200000e0000 */
[----:B------:R-:W-:Y:S05]  /*fae0*/  @P1 BRA `(.L_x_1366) ;  /* 0x0000000000241947 */ /* 0x000fea0003800000 */
[----:B------:R-:W-:Y:S02]  /*faf0*/  ULDC UR4, c[0x0][0xac8] ;  /* 0x0002b20000047ab9 */ /* 0x000fe40000000800 */
[----:B------:R-:W-:Y:S02]  /*fb00*/  ISETP.GE.AND P3, PT, R169, UR4, PT ;  /* 0x00000004a9007c0c */ /* 0x000fe4000bf66270 */
[----:B------:R-:W-:-:S11]  /*fb10*/  ISETP.GE.AND P4, PT, R171, UR4, PT ;  /* 0x00000004ab007c0c */ /* 0x000fd6000bf86270 */
[-C--:B--2---:R-:W-:Y:S02]  /*fb20*/  @!P3 LEA R6, P1, R169, R2.reuse, 0x1 ;  /* 0x00000002a906b211 */ /* 0x084fe400078208ff */
[----:B------:R-:W-:Y:S02]  /*fb30*/  @!P4 LEA R2, P2, R171, R2, 0x1 ;  /* 0x00000002ab02c211 */ /* 0x000fe400078408ff */
[-C--:B0-----:R-:W-:Y:S02]  /*fb40*/  @!P3 LEA.HI.X R7, R169, R0.reuse, R183, 0x1, P1 ;  /* 0x00000000a907b211 */ /* 0x081fe400008f0cb7 */
[----:B------:R-:W-:-:S03]  /*fb50*/  @!P4 LEA.HI.X R3, R171, R0, R182, 0x1, P2 ;  /* 0x00000000ab03c211 */ /* 0x000fc600010f0cb6 */
[----:B------:R4:W-:Y:S04]  /*fb60*/  @!P3 ST.E.128 desc[UR44][R6.64], RZ ;  /* 0x000000ff0600b985 */ /* 0x0009e8000c101d2c */
[----:B------:R4:W-:Y:S02]  /*fb70*/  @!P4 ST.E.128 desc[UR44][R2.64], RZ ;  /* 0x000000ff0200c985 */ /* 0x0009e4000c101d2c */
.L_x_1366:
[----:B------:R-:W-:Y:S05]  /*fb80*/  BSYNC B1 ;  /* 0x0000000000017941 */ /* 0x000fea0003800000 */
.L_x_1365:
[----:B0-----:R0:W0:Y:S01]  /*fb90*/  SHFL.IDX PT, R0, R5, 0x2, 0x181f ;  /* 0x00581f0005007f89 */ /* 0x00102200000e0000 */
[----:B------:R-:W-:Y:S03]  /*fba0*/  BSSY B1, `(.L_x_1367) ;  /* 0x000000c000017945 */ /* 0x000fe60003800000 */
[----:B--2-4-:R2:W4:Y:S01]  /*fbb0*/  SHFL.IDX PT, R2, R4, 0x2, 0x181f ;  /* 0x00581f0004027f89 */ /* 0x01452200000e0000 */
[----:B------:R-:W-:Y:S05]  /*fbc0*/  @P0 BRA `(.L_x_1368) ;  /* 0x0000000000240947 */ /* 0x000fea0003800000 */
[----:B------:R-:W-:Y:S02]  /*fbd0*/  ULDC UR4, c[0x0][0xac8] ;  /* 0x0002b20000047ab9 */ /* 0x000fe40000000800 */
[----:B------:R-:W-:Y:S02]  /*fbe0*/  ISETP.GE.AND P2, PT, R169, UR4, PT ;  /* 0x00000004a9007c0c */ /* 0x000fe4000bf46270 */
[----:B------:R-:W-:-:S11]  /*fbf0*/  ISETP.GE.AND P3, PT, R171, UR4, PT ;  /* 0x00000004ab007c0c */ /* 0x000fd6000bf66270 */
[-C--:B----4-:R-:W-:Y:S02]  /*fc00*/  @!P2 LEA R6, P0, R169, R2.reuse, 0x1 ;  /* 0x00000002a906a211 */ /* 0x090fe400078008ff */
[----:B------:R-:W-:Y:S02]  /*fc10*/  @!P3 LEA R2, P1, R171, R2, 0x1 ;  /* 0x00000002ab02b211 */ /* 0x000fe400078208ff */
[-C--:B0-----:R-:W-:Y:S02]  /*fc20*/  @!P2 LEA.HI.X R7, R169, R0.reuse, R183, 0x1, P0 ;  /* 0x00000000a907a211 */ /* 0x081fe400000f0cb7 */
[----:B------:R-:W-:-:S03]  /*fc30*/  @!P3 LEA.HI.X R3, R171, R0, R182, 0x1, P1 ;  /* 0x00000000ab03b211 */ /* 0x000fc600008f0cb6 */
[----:B------:R0:W-:Y:S04]  /*fc40*/  @!P2 ST.E.128 desc[UR44][R6.64], RZ ;  /* 0x000000ff0600a985 */ /* 0x0001e8000c101d2c */
[----:B------:R0:W-:Y:S02]  /*fc50*/  @!P3 ST.E.128 desc[UR44][R2.64], RZ ;  /* 0x000000ff0200b985 */ /* 0x0001e4000c101d2c */
.L_x_1368:
[----:B------:R-:W-:Y:S05]  /*fc60*/  BSYNC B1 ;  /* 0x0000000000017941 */ /* 0x000fea0003800000 */
.L_x_1367:
[----:B0-----:R-:W-:Y:S01]  /*fc70*/  VIADD R0, R8, 0x60 ;  /* 0x0000006008007836 */ /* 0x001fe20000000000 */
[----:B------:R0:W0:Y:S04]  /*fc80*/  SHFL.IDX PT, R6, R5, 0x3, 0x181f ;  /* 0x00781f0005067f89 */ /* 0x00002800000e0000 */
[----:B------:R-:W-:Y:S01]  /*fc90*/  ISETP.GE.AND P0, PT, R0, R17, PT ;  /* 0x000000110000720c */ /* 0x000fe20003f06270 */
[----:B----4-:R4:W0:-:S12]  /*fca0*/  SHFL.IDX PT, R2, R4, 0x3, 0x181f ;  /* 0x00781f0004027f89 */ /* 0x01081800000e0000 */
[----:B----4-:R-:W-:Y:S05]  /*fcb0*/  @P0 BRA `(.L_x_1359) ;  /* 0x0000000000240947 */ /* 0x010fea0003800000 */
[----:B------:R-:W-:Y:S02]  /*fcc0*/  ULDC UR4, c[0x0][0xac8] ;  /* 0x0002b20000047ab9 */ /* 0x000fe40000000800 */
[----:B------:R-:W-:Y:S02]  /*fcd0*/  ISETP.GE.AND P2, PT, R169, UR4, PT ;  /* 0x00000004a9007c0c */ /* 0x000fe4000bf46270 */
[----:B------:R-:W-:-:S11]  /*fce0*/  ISETP.GE.AND P3, PT, R171, UR4, PT ;  /* 0x00000004ab007c0c */ /* 0x000fd6000bf66270 */
[-C--:B0-23--:R-:W-:Y:S02]  /*fcf0*/  @!P2 LEA R4, P0, R169, R2.reuse, 0x1 ;  /* 0x00000002a904a211 */ /* 0x08dfe400078008ff */
[----:B------:R-:W-:Y:S02]  /*fd00*/  @!P3 LEA R2, P1, R171, R2, 0x1 ;  /* 0x00000002ab02b211 */ /* 0x000fe400078208ff */
[-C--:B------:R-:W-:Y:S02]  /*fd10*/  @!P2 LEA.HI.X R5, R169, R6.reuse, R183, 0x1, P0 ;  /* 0x00000006a905a211 */ /* 0x080fe400000f0cb7 */
[----:B------:R-:W-:-:S03]  /*fd20*/  @!P3 LEA.HI.X R3, R171, R6, R182, 0x1, P1 ;  /* 0x00000006ab03b211 */ /* 0x000fc600008f0cb6 */
[----:B------:R4:W-:Y:S04]  /*fd30*/  @!P2 ST.E.128 desc[UR44][R4.64], RZ ;  /* 0x000000ff0400a985 */ /* 0x0009e8000c101d2c */
[----:B------:R4:W-:Y:S02]  /*fd40*/  @!P3 ST.E.128 desc[UR44][R2.64], RZ ;  /* 0x000000ff0200b985 */ /* 0x0009e4000c101d2c */
.L_x_1359:
[----:B------:R-:W-:Y:S05]  /*fd50*/  BSYNC B0 ;  /* 0x0000000000007941 */ /* 0x000fea0003800000 */
.L_x_1350:
[----:B------:R-:W-:Y:S02]  /*fd60*/  ULDC UR4, c[0x0][0xc3c] ;  /* 0x00030f0000047ab9 */ /* 0x000fe40000000800 */
[----:B-1----:R-:W-:-:S13]  /*fd70*/  ISETP.GE.AND P0, PT, R23, UR4, PT ;  /* 0x0000000417007c0c */ /* 0x002fda000bf06270 */
[----:B------:R-:W-:Y:S05]  /*fd80*/  @!P0 BRA `(.L_x_1369) ;  /* 0xffffff0c00e48947 */ /* 0x000fea000383ffff */
[----:B------:R-:W-:Y:S05]  /*fd90*/  EXIT ;  /* 0x000000000000794d */ /* 0x000fea0003800000 */
.L_x_1260:
        /* <DEDUP_REMOVED lines=18> */
[----:B------:R-:W3:Y:S01]  /*fec0*/  LDC R9, c[0x0][0xc38] ;  /* 0x00030e00ff097b82 */ /* 0x000ee20000000800 */
[----:B--2---:R-:W-:-:S04]  /*fed0*/  LOP3.LUT R5, R4, 0x1f, RZ, 0xc0, !PT ;  /* 0x0000001f04057812 */ /* 0x004fc800078ec0ff */
[----:B------:R-:W-:-:S04]  /*fee0*/  ISETP.NE.AND P0, PT, R5, 0x1f, PT ;  /* 0x0000001f0500780c */ /* 0x000fc80003f05270 */
[----:B------:R-:W-:-:S13]  /*fef0*/  ISETP.GE.OR P1, PT, R5, UR4, !P0 ;  /* 0x0000000405007c0c */ /* 0x000fda000c726670 */
[----:B0-----:R-:W0:Y:S02]  /*ff00*/  @!P1 LDC.64 R2, c[0x0][0xc80] ;  /* 0x00032000ff029b82 */ /* 0x001e240000000a00 */
[----:B0-----:R-:W-:-:S05]  /*ff10*/  @!P1 IMAD.WIDE.U32 R2, R5, 0x4, R2 ;  /* 0x0000000405029825 */ /* 0x001fca00078e0002 */
[----:B------:R-:W2:Y:S01]  /*ff20*/  @!P1 LDG.E R0, desc[UR44][R2.64] ;  /* 0x0000002c02009981 */ /* 0x000ea2000c1e1900 */
[C---:B------:R-:W-:Y:S01]  /*ff30*/  ISETP.NE.AND P1, PT, R5.reuse, RZ, PT ;  /* 0x000000ff0500720c */ /* 0x040fe20003f25270 */
[----:B-1----:R-:W-:Y:S01]  /*ff40*/  IMAD.MOV.U32 R16, RZ, RZ, RZ ;  /* 0x000000ffff107224 */ /* 0x002fe200078e00ff */
[C---:B------:R-:W-:Y:S02]  /*ff50*/  ISETP.GE.U32.AND P2, PT, R5.reuse, 0x2, PT ;  /* 0x000000020500780c */ /* 0x040fe40003f46070 */
        /* <DEDUP_REMOVED lines=19> */
[----:B------:R-:W3:Y:S02]  /*10090*/  SHFL.IDX PT, R4, R8, 0x1f, 0x1f ;  /* 0x03e01f0008047f89 */ /* 0x000ee400000e0000 */
[----:B---3--:R-:W-:Y:S02]  /*100a0*/  IMAD R6, R4, R9, RZ ;  /* 0x0000000904067224 */ /* 0x008fe400078e02ff */
[----:B------:R-:W-:Y:S02]  /*100b0*/  IMAD.MOV.U32 R4, RZ, RZ, RZ ;  /* 0x000000ffff047224 */ /* 0x000fe400078e00ff */
[----:B------:R-:W-:Y:S01]  /*100c0*/  IMAD.MOV.U32 R3, RZ, RZ, R6 ;  /* 0x000000ffff037224 */ /* 0x000fe200078e0006 */
[----:B0-----:R-:W-:-:S13]  /*100d0*/  ISETP.GT.AND P6, PT, R6, R7, PT ;  /* 0x000000070600720c */ /* 0x001fda0003fc4270 */
[----:B------:R-:W-:Y:S05]  /*100e0*/  @P6 BRA `(.L_x_1371) ;  /* 0x0000000000906947 */ /* 0x000fea0003800000 */
[----:B------:R-:W-:Y:S01]  /*100f0*/  IMAD.MOV.U32 R6, RZ, RZ, R3 ;  /* 0x000000ffff067224 */ /* 0x000fe200078e0003 */
[----:B------:R-:W-:Y:S01]  /*10100*/  ULDC UR4, c[0x0][0xc3c] ;  /* 0x00030f0000047ab9 */ /* 0x000fe20000000800 */
[----:B------:R-:W-:-:S07]  /*10110*/  IMAD.MOV.U32 R4, RZ, RZ, RZ ;  /* 0x000000ffff047224 */ /* 0x000fce00078e00ff */
.L_x_1375:
[----:B------:R-:W-:-:S05]  /*10120*/  VIADD R4, R4, 0x1f ;  /* 0x0000001f04047836 */ /* 0x000fca0000000000 */
[----:B------:R-:W-:-:S13]  /*10130*/  ISETP.GE.AND P6, PT, R4, UR4, PT ;  /* 0x0000000404007c0c */ /* 0x000fda000bfc6270 */
[----:B------:R-:W-:Y:S05]  /*10140*/  @P6 BRA `(.L_x_1372) ;  /* 0x0000000400b46947 */ /* 0x000fea0003800000 */
[----:B------:R-:W-:Y:S01]  /*10150*/  IMAD.IADD R9, R5, 0x1, R4 ;  /* 0x0000000105097824 */ /* 0x000fe200078e0204 */
[----:B------:R-:W-:Y:S01]  /*10160*/  BSSY B0, `(.L_x_1373) ;  /* 0x0000007000007945 */ /* 0x000fe20003800000 */
[----:B------:R-:W-:-:S03]  /*10170*/  IMAD.MOV.U32 R0, RZ, RZ, RZ ;  /* 0x000000ffff007224 */ /* 0x000fc600078e00ff */
[----:B------:R-:W-:-:S13]  /*10180*/  ISETP.GE.OR P6, PT, R9, UR4, !P0 ;  /* 0x0000000409007c0c */ /* 0x000fda000c7c6670 */
[----:B------:R-:W-:Y:S05]  /*10190*/  @P6 BRA `(.L_x_1374) ;  /* 0x00000000000c6947 */ /* 0x000fea0003800000 */
[----:B------:R-:W0:Y:S02]  /*101a0*/  LDC.64 R2, c[0x0][0xc80] ;  /* 0x00032000ff027b82 */ /* 0x000e240000000a00 */
[----:B0-----:R-:W-:-:S05]  /*101b0*/  IMAD.WIDE R2, R9, 0x4, R2 ;  /* 0x0000000409027825 */ /* 0x001fca00078e0202 */
[----:B------:R0:W5:Y:S02]  /*101c0*/  LDG.E R0, desc[UR44][R2.64] ;  /* 0x0000002c02007981 */ /* 0x000164000c1e1900 */
.L_x_1374:
[----:B------:R-:W-:Y:S05]  /*101d0*/  BSYNC B0 ;  /* 0x0000000000007941 */ /* 0x000fea0003800000 */
.L_x_1373:
        /* <DEDUP_REMOVED lines=21> */
.L_x_1371:
[----:B------:R-:W-:-:S04]  /*10330*/  IMAD.IADD R13, R6, 0x1, -R3 ;  /* 0x00000001060d7824 */ /* 0x000fc800078e0a03 */
[----:B------:R-:W-:-:S05]  /*10340*/  IMAD R2, R8, R9, R13 ;  /* 0x0000000908027224 */ /* 0x000fca00078e020d */
[----:B------:R-:W-:Y:S02]  /*10350*/  ISETP.GT.AND P0, PT, R2, R7, PT ;  /* 0x000000070200720c */ /* 0x000fe40003f04270 */
[----:B------:R-:W0:Y:S11]  /*10360*/  LDC.64 R2, c[0x0][0xc90] ;  /* 0x00032400ff027b82 */ /* 0x000e360000000a00 */
[----:B------:R-:W-:-:S04]  /*10370*/  VOTE.ANY R10, PT, !P0 ;  /* 0x00000000000a7806 */ /* 0x000fc800040e0100 */
[----:B------:R-:W1:Y:S02]  /*10380*/  POPC R15, R10 ;  /* 0x0000000a000f7309 */ /* 0x000e640000000000 */
[----:B-1----:R-:W-:-:S04]  /*10390*/  IMAD.IADD R19, R15, 0x1, R4 ;  /* 0x000000010f137824 */ /* 0x002fc800078e0204 */
[----:B0-----:R-:W-:-:S05]  /*103a0*/  IMAD.WIDE R2, R19, 0x4, R2 ;  /* 0x0000000413027825 */ /* 0x001fca00078e0202 */
[----:B------:R-:W2:Y:S01]  /*103b0*/  LDG.E R6, desc[UR44][R2.64] ;  /* 0x0000002c02067981 */ /* 0x000ea2000c1e1900 */
[----:B------:R-:W-:-:S03]  /*103c0*/  ISETP.NE.AND P0, PT, R10, RZ, PT ;  /* 0x000000ff0a00720c */ /* 0x000fc60003f05270 */
[----:B------:R-:W2:Y:S02]  /*103d0*/  SHFL.IDX PT, R0, R0, R15, 0x1f ;  /* 0x00001f0f00007589 */ /* 0x000ea400000e0000 */
[----:B--2---:R-:W-:-:S05]  /*103e0*/  IMAD R4, R0, R6, RZ ;  /* 0x0000000600047224 */ /* 0x004fca00078e02ff */
[----:B------:R-:W-:-:S04]  /*103f0*/  IABS R14, R4 ;  /* 0x00000004000e7213 */ /* 0x000fc80000000000 */
[----:B------:R-:W0:Y:S08]  /*10400*/  I2F.RP R11, R14 ;  /* 0x0000000e000b7306 */ /* 0x000e300000209400 */
[----:B0-----:R-:W0:Y:S02]  /*10410*/  MUFU.RCP R11, R11 ;  /* 0x0000000b000b7308 */ /* 0x001e240000001000 */
[----:B0-----:R-:W-:-:S06]  /*10420*/  VIADD R12, R11, 0xffffffe ;  /* 0x0ffffffe0b0c7836 */ /* 0x001fcc0000000000 */
[----:B------:R0:W1:Y:S01]  /*10430*/  F2I.FTZ.U32.TRUNC.NTZ R3, R12 ;  /* 0x0000000c00037305 */ /* 0x000062000021f000 */
[----:B------:R-:W-:Y:S05]  /*10440*/  @!P0 BRA `(.L_x_1376) ;  /* 0x0000000000088947 */ /* 0x000fea0003800000 */
[----:B------:R-:W-:-:S05]  /*10450*/  VIADD R11, R15, 0xffffffff ;  /* 0xffffffff0f0b7836 */ /* 0x000fca0000000000 */
[----:B------:R2:W3:Y:S02]  /*10460*/  SHFL.IDX PT, R16, R8, R11, 0x1f ;  /* 0x00001f0b08107589 */ /* 0x0004e400000e0000 */
.L_x_1376:
[----:B---3--:R-:W-:Y:S01]  /*10470*/  IMAD R16, R16, R9, R13 ;  /* 0x0000000910107224 */ /* 0x008fe200078e020d */
[----:B------:R-:W-:Y:S01]  /*10480*/  IABS R2, R4 ;  /* 0x0000000400027213 */ /* 0x000fe20000000000 */
[----:B-12---:R-:W-:Y:S02]  /*10490*/  IMAD.MOV R11, RZ, RZ, -R3 ;  /* 0x000000ffff0b7224 */ /* 0x006fe400078e0a03 */
        /* <DEDUP_REMOVED lines=20> */
[----:B------:R-:W-:Y:S02]  /*105e0*/  IMAD R11, R6, R2, RZ ;  /* 0x00000002060b7224 */ /* 0x000fe400078e02ff */
[----:B------:R-:W-:Y:S02]  /*105f0*/  IMAD.MOV R2, RZ, RZ, -R2 ;  /* 0x000000ffff027224 */ /* 0x000fe400078e0a02 */
[----:B------:R-:W-:Y:S02]  /*10600*/  IMAD.MOV R3, RZ, RZ, -R11 ;  /* 0x000000ffff037224 */ /* 0x000fe400078e0a0b */
[----:B------:R-:W-:Y:S02]  /*10610*/  IMAD R4, R4, R2, R7 ;  /* 0x0000000204047224 */ /* 0x000fe400078e0207 */
[----:B------:R-:W-:Y:S01]  /*10620*/  IMAD.MOV.U32 R2, RZ, RZ, RZ ;  /* 0x000000ffff027224 */ /* 0x000fe200078e00ff */
[----:B------:R-:W-:-:S04]  /*10630*/  VIADDMNMX R13, R3, R9, R6, PT ;  /* 0x00000009030d7246 */ /* 0x000fc80003800106 */
[-C--:B------:R-:W-:Y:S01]  /*10640*/  IABS R8, R13.reuse ;  /* 0x0000000d00087213 */ /* 0x080fe20000000000 */
[----:B------:R-:W-:Y:S01]  /*10650*/  IMAD.MOV R18, RZ, RZ, -R13 ;  /* 0x000000ffff127224 */ /* 0x000fe200078e0a0d */
[----:B------:R-:W-:Y:S02]  /*10660*/  IABS R10, R13 ;  /* 0x0000000d000a7213 */ /* 0x000fe40000000000 */
[----:B------:R-:W1:Y:S08]  /*10670*/  I2F.RP R6, R8 ;  /* 0x0000000800067306 */ /* 0x000e700000209400 */
[----:B-1----:R-:W1:Y:S02]  /*10680*/  MUFU.RCP R6, R6 ;  /* 0x0000000600067308 */ /* 0x002e640000001000 */
[----:B-1----:R-:W-:-:S06]  /*10690*/  VIADD R3, R6, 0xffffffe ;  /* 0x0ffffffe06037836 */ /* 0x002fcc0000000000 */
[----:B------:R-:W1:Y:S02]  /*106a0*/  F2I.FTZ.U32.TRUNC.NTZ R3, R3 ;  /* 0x0000000300037305 */ /* 0x000e64000021f000 */
[----:B-1----:R-:W-:-:S04]  /*106b0*/  IMAD.MOV R9, RZ, RZ, -R3 ;  /* 0x000000ffff097224 */ /* 0x002fc800078e0a03 */
[----:B------:R-:W-:Y:S01]  /*106c0*/  IMAD.MOV.U32 R7, RZ, RZ, R9 ;  /* 0x000000ffff077224 */ /* 0x000fe200078e0009 */
[----:B------:R-:W-:-:S03]  /*106d0*/  IABS R9, R4 ;  /* 0x0000000400097213 */ /* 0x000fc60000000000 */
[----:B------:R-:W-:-:S04]  /*106e0*/  IMAD R7, R7, R8, RZ ;  /* 0x0000000807077224 */ /* 0x000fc800078e02ff */
[----:B------:R-:W-:-:S04]  /*106f0*/  IMAD.HI.U32 R2, R3, R7, R2 ;  /* 0x0000000703027227 */ /* 0x000fc800078e0002 */
        /* <DEDUP_REMOVED lines=9> */
[----:B------:R-:W-:Y:S01]  /*10790*/  ISETP.GE.AND P2, PT, R3, RZ, PT ;  /* 0x000000ff0300720c */ /* 0x000fe20003f46270 */
[----:B------:R-:W-:-:S06]  /*107a0*/  IMAD.IADD R3, R4, 0x1, R11 ;  /* 0x0000000104037824 */ /* 0x000fcc00078e020b */
[----:B------:R-:W-:-:S06]  /*107b0*/  @P0 VIADD R2, R2, 0x1 ;  /* 0x0000000102020836 */ /* 0x000fcc0000000000 */
[----:B------:R-:W-:Y:S01]  /*107c0*/  @!P2 IMAD.MOV R2, RZ, RZ, -R2 ;  /* 0x000000ffff02a224 */ /* 0x000fe200078e0a02 */
[----:B------:R-:W-:-:S04]  /*107d0*/  @!P1 LOP3.LUT R2, RZ, R13, RZ, 0x33, !PT ;  /* 0x0000000dff029212 */ /* 0x000fc800078e33ff */
[----:B------:R-:W-:Y:S01]  /*107e0*/  LOP3.LUT R17, RZ, R2, RZ, 0x33, !PT ;  /* 0x00000002ff117212 */ /* 0x000fe200078e33ff */
[----:B------:R-:W-:-:S04]  /*107f0*/  IMAD R18, R2, R18, R3 ;  /* 0x0000001202127224 */ /* 0x000fc800078e0203 */
[----:B------:R-:W-:Y:S01]  /*10800*/  IMAD.IADD R17, R0, 0x1, R17 ;  /* 0x0000000100117824 */ /* 0x000fe200078e0211 */
[----:B------:R-:W-:Y:S06]  /*10810*/  BRA `(.L_x_1377) ;  /* 0x0000000000107947 */ /* 0x000fec0003800000 */
.L_x_1372:
[----:B------:R-:W0:Y:S01]  /*10820*/  LDC R19, c[0x0][0xc3c] ;  /* 0x00030f00ff137b82 */ /* 0x000e220000000800 */
[----:B------:R-:W-:Y:S02]  /*10830*/  IMAD.MOV.U32 R16, RZ, RZ, R7 ;  /* 0x000000ffff107224 */ /* 0x000fe400078e0007 */
[----:B------:R-:W-:Y:S02]  /*10840*/  IMAD.MOV.U32 R17, RZ, RZ, RZ ;  /* 0x000000ffff117224 */ /* 0x000fe400078e00ff */
[----:B------:R-:W-:-:S07]  /*10850*/  IMAD.MOV.U32 R18, RZ, RZ, RZ ;  /* 0x000000ffff127224 */ /* 0x000fce00078e00ff */
.L_x_1377:
[----:B------:R-:W-:-:S13]  /*10860*/  ISETP.NE.AND P0, PT, R5, RZ, PT ;  /* 0x000000ff0500720c */ /* 0x000fda0003f05270 */
[----:B------:R-:W1:Y:S01]  /*10870*/  @!P0 S2R R3, SR_CgaCtaId ;  /* 0x0000000000038919 */ /* 0x000e620000008800 */
[----:B------:R-:W-:-:S04]  /*10880*/  @!P0 MOV R0, 0x400 ;  /* 0x0000040000008802 */ /* 0x000fc80000000f00 */
[----:B-1----:R-:W-:-:S05]  /*10890*/  @!P0 LEA R0, R3, R0, 0x18 ;  /* 0x0000000003008211 */ /* 0x002fca00078ec0ff */
[----:B0-----:R2:W-:Y:S01]  /*108a0*/  @!P0 STS.128 [R0+0x228d0], R16 ;  /* 0x0228d01000008388 */ /* 0x0015e20000000c00 */
[----:B------:R-:W-:Y:S06]  /*108b0*/  BAR.ARV 0x5, 0x180 ;  /* 0x0146000000007b1d */ /* 0x000fec0000002000 */
.L_x_1370:
        /* <DEDUP_REMOVED lines=9> */
[----:B------:R-:W-:Y:S01]  /*10950*/  IMAD.MOV.U32 R31, RZ, RZ, 0x40 ;  /* 0x00000040ff1f7424 */ /* 0x000fe200078e00ff */
[----:B------:R-:W-:Y:S01]  /*10960*/  ULOP3.LUT UR43, UR42, 0x2, URZ, 0xfc, !UPT ;  /* 0x000000022a2b7892 */ /* 0x000fe2000f8efc3f */
[----:B------:R-:W-:Y:S01]  /*10970*/  IMAD.MOV.U32 R29, RZ, RZ, 0x20 ;  /* 0x00000020ff1d7424 */ /* 0x000fe200078e00ff */
[----:B------:R-:W-:Y:S01]  /*10980*/  ULOP3.LUT UR46, UR42, 0x1, URZ, 0xfc, !UPT ;  /* 0x000000012a2e7892 */ /* 0x000fe2000f8efc3f */
[----:B------:R-:W-:Y:S01]  /*10990*/  IMAD.MOV.U32 R25, RZ, RZ, 0x1 ;  /* 0x00000001ff197424 */ /* 0x000fe200078e00ff */
[----:B------:R-:W-:Y:S01]  /*109a0*/  ULDC UR47, c[0x0][0xc] ;  /* 0x00000300002f7ab9 */ /* 0x000fe20000000800 */
[----:B------:R-:W-:Y:S02]  /*109b0*/  IMAD.MOV.U32 R23, RZ, RZ, RZ ;  /* 0x000000ffff177224 */ /* 0x000fe400078e00ff */
[----:B---3--:R-:W-:-:S05]  /*109c0*/  IMAD.U32 R35, RZ, RZ, UR4 ;  /* 0x00000004ff237e24 */ /* 0x008fca000f8e00ff */
[----:B------:R-:W-:Y:S01]  /*109d0*/  LEA R22, R35, R22, 0x18 ;  /* 0x0000001623167211 */ /* 0x000fe200078ec0ff */
[C---:B-1----:R-:W-:Y:S01]  /*109e0*/  IMAD.SHL.U32 R6, R12.reuse, 0x10, RZ ;  /* 0x000000100c067824 */ /* 0x042fe200078e00ff */
[C---:B------:R-:W-:Y:S01]  /*109f0*/  LOP3.LUT R11, R12.reuse, 0x7f, RZ, 0xc0, !PT ;  /* 0x0000007f0c0b7812 */ /* 0x040fe200078ec0ff */
[C---:B0-----:R-:W-:Y:S01]  /*10a00*/  IMAD.SHL.U32 R2, R12.reuse, 0x80, RZ ;  /* 0x000000800c027824 */ /* 0x041fe200078e00ff */
[C---:B------:R-:W-:Y:S01]  /*10a10*/  R2P PR, R12.reuse, 0x16 ;  /* 0x000000160c007804 */ /* 0x040fe20000000000 */
[----:B------:R-:W-:Y:S01]  /*10a20*/  IMAD.SHL.U32 R3, R12, 0x2, RZ ;  /* 0x000000020c037824 */ /* 0x000fe200078e00ff */
[----:B--2---:R-:W-:Y:S01]  /*10a30*/  LOP3.LUT R0, R6, 0x1b0, RZ, 0xc0, !PT ;  /* 0x000001b006007812 */ /* 0x004fe200078ec0ff */
[----:B------:R-:W-:Y:S01]  /*10a40*/  IMAD.SHL.U32 R30, R12, 0x4, RZ ;  /* 0x000000040c1e7824 */ /* 0x000fe200078e00ff */
[----:B------:R-:W-:Y:S02]  /*10a50*/  SHF.R.U32.HI R37, RZ, 0x5, R11 ;  /* 0x00000005ff257819 */ /* 0x000fe4000001160b */
[----:B------:R-:W-:-:S02]  /*10a60*/  LOP3.LUT R4, R2, 0x380, RZ, 0xc0, !PT ;  /* 0x0000038002047812 */ /* 0x000fc400078ec0ff */
[----:B------:R-:W-:Y:S01]  /*10a70*/  LOP3.LUT R36, R0, 0x30, R3, 0x78, !PT ;  /* 0x0000003000247812 */ /* 0x000fe200078e7803 */
[----:B------:R-:W-:Y:S01]  /*10a80*/  IMAD.SHL.U32 R0, R12, 0x20, RZ ;  /* 0x000000200c007824 */ /* 0x000fe200078e00ff */
[----:B------:R-:W-:Y:S01]  /*10a90*/  LOP3.LUT R8, R2, 0x400, RZ, 0xc0, !PT ;  /* 0x0000040002087812 */ /* 0x000fe200078ec0ff */
[C---:B------:R-:W-:Y:S01]  /*10aa0*/  IMAD R3, R37.reuse, 0x10, R4 ;  /* 0x0000001025037824 */ /* 0x040fe200078e0204 */
[----:B------:R-:W-:Y:S02]  /*10ab0*/  LOP3.LUT R5, R4, 0x10, R12, 0xf8, !PT ;  /* 0x0000001004057812 */ /* 0x000fe400078ef80c */
[----:B------:R-:W-:Y:S01]  /*10ac0*/  LOP3.LUT R10, R6, 0x40, RZ, 0xc0, !PT ;  /* 0x00000040060a7812 */ /* 0x000fe200078ec0ff */
[----:B------:R-:W-:Y:S01]  /*10ad0*/  IMAD R8, R37, 0x800, R8 ;  /* 0x0000080025087824 */ /* 0x000fe200078e0208 */
[--C-:B------:R-:W-:Y:S02]  /*10ae0*/  LOP3.LUT R3, R3, 0x70, R6.reuse, 0x78, !PT ;  /* 0x0000007003037812 */ /* 0x100fe400078e7806 */
[----:B------:R-:W-:Y:S01]  /*10af0*/  LOP3.LUT R5, R5, 0x70, R6, 0x78, !PT ;  /* 0x0000007005057812 */ /* 0x000fe200078e7806 */
[----:B------:R-:W-:Y:S01]  /*10b00*/  IMAD R7, R37, 0x200, R10 ;  /* 0x0000020025077824 */ /* 0x000fe200078e020a */
[----:B------:R-:W-:Y:S01]  /*10b10*/  LOP3.LUT R3, R3, 0xc00, R2, 0xf8, !PT ;  /* 0x00000c0003037812 */ /* 0x000fe200078ef802 */
[----:B------:R-:W-:Y:S01]  /*10b20*/  IMAD.SHL.U32 R37, R37, 0x400, RZ ;  /* 0x0000040025257824 */ /* 0x000fe200078e00ff */
[----:B------:R-:W-:Y:S01]  /*10b30*/  LOP3.LUT R9, R0, 0x380, RZ, 0xc0, !PT ;  /* 0x0000038000097812 */ /* 0x000fe200078ec0ff */
[----:B------:R-:W-:Y:S01]  /*10b40*/  IMAD.IADD R2, R8, 0x1, R5 ;  /* 0x0000000108027824 */ /* 0x000fe200078e0205 */
[----:B------:R-:W-:Y:S01]  /*10b50*/  LOP3.LUT R33, R6, 0x30, RZ, 0xc0, !PT ;  /* 0x0000003006217812 */ /* 0x000fe200078ec0ff */
[----:B------:R0:W-:Y:S01]  /*10b60*/  STL [R1+0x8], R3 ;  /* 0x0000080301007387 */ /* 0x0001e20000100800 */
[----:B------:R-:W-:Y:S01]  /*10b70*/  IMAD.IADD R36, R36, 0x1, R7 ;  /* 0x0000000124247824 */ /* 0x000fe200078e0207 */
[----:B------:R-:W-:-:S02]  /*10b80*/  LOP3.LUT R9, R9, 0x30, R6, 0xf8, !PT ;  /* 0x0000003009097812 */ /* 0x000fc400078ef806 */
[----:B------:R1:W-:Y:S01]  /*10b90*/  STL [R1+0x4], R2 ;  /* 0x0000040201007387 */ /* 0x0003e20000100800 */
[----:B------:R-:W-:Y:S02]  /*10ba0*/  SEL R32, R31, 0xffffffc0, !P2 ;  /* 0xffffffc01f207807 */ /* 0x000fe40005000000 */
[----:B------:R-:W-:Y:S01]  /*10bb0*/  LOP3.LUT R30, R9, 0x70, R30, 0x78, !PT ;  /* 0x00000070091e7812 */ /* 0x000fe200078e781e */
[----:B------:R2:W-:Y:S01]  /*10bc0*/  STL [R1+0x18], RZ ;  /* 0x000018ff01007387 */ /* 0x0005e20000100800 */
[----:B------:R-:W-:Y:S02]  /*10bd0*/  SEL R31, R31, 0xffffffc0, !P4 ;  /* 0xffffffc01f1f7807 */ /* 0x000fe40006000000 */
[----:B------:R-:W-:Y:S02]  /*10be0*/  SEL R29, R29, 0xffffffe0, !P1 ;  /* 0xffffffe01d1d7807 */ /* 0x000fe40004800000 */
[----:B0-----:R-:W-:Y:S02]  /*10bf0*/  LOP3.LUT R3, R33, 0x40, RZ, 0xfc, !PT ;  /* 0x0000004021037812 */ /* 0x001fe400078efcff */
[----:B-1----:R-:W-:-:S04]  /*10c00*/  SHF.R.U32.HI R2, RZ, 0x2, R11 ;  /* 0x00000002ff027819 */ /* 0x002fc8000001160b */
[----:B------:R-:W-:Y:S01]  /*10c10*/  LOP3.LUT R0, R2, 0x60, R0, 0xf8, !PT ;  /* 0x0000006002007812 */ /* 0x000fe200078ef800 */
[----:B------:R-:W-:Y:S01]  /*10c20*/  IMAD.IADD R0, R22, 0x1, R36 ;  /* 0x0000000116007824 */ /* 0x000fe200078e0224 */
[----:B------:R-:W-:-:S04]  /*10c30*/  LOP3.LUT R2, R33, 0x80, RZ, 0xfc, !PT ;  /* 0x0000008021027812 */ /* 0x000fc800078efcff */
[----:B------:R2:W-:Y:S03]  /*10c40*/  STL [R1+0xc], R0 ;  /* 0x00000c0001007387 */ /* 0x0005e60000100800 */
.L_x_1459:
[----:B0-----:R-:W0:Y:S01]  /*10c50*/  LDC.64 R6, c[0x0][0xa28] ;  /* 0x00028a00ff067b82 */ /* 0x001e220000000a00 */
[----:B---3--:R-:W3:Y:S07]  /*10c60*/  LDL.LU R26, [R1] ;  /* 0x00000000011a7983 */ /* 0x008eee0000300800 */
[----:B-1----:R-:W1:Y:S08]  /*10c70*/  LDC.64 R2, c[0x0][0xa18] ;  /* 0x00028600ff027b82 */ /* 0x002e700000000a00 */
[----:B------:R-:W4:Y:S01]  /*10c80*/  LDC.64 R4, c[0x0][0xa00] ;  /* 0x00028000ff047b82 */ /* 0x000f220000000a00 */
[----:B0-----:R-:W-:-:S07]  /*10c90*/  ISETP.NE.U32.AND P0, PT, R6, RZ, PT ;  /* 0x000000ff0600720c */ /* 0x001fce0003f05070 */
[----:B------:R-:W0:Y:S01]  /*10ca0*/  LDC.64 R8, c[0x0][0xa00] ;  /* 0x00028000ff087b82 */ /* 0x000e220000000a00 */
[----:B------:R-:W-:Y:S02]  /*10cb0*/  ISETP.NE.AND.EX P0, PT, R7, RZ, PT, P0 ;  /* 0x000000ff0700720c */ /* 0x000fe40003f05300 */
[----:B-1----:R-:W-:-:S04]  /*10cc0*/  ISETP.NE.U32.AND P1, PT, R2, RZ, PT ;  /* 0x000000ff0200720c */ /* 0x002fc80003f25070 */
[----:B------:R-:W-:Y:S02]  /*10cd0*/  ISETP.NE.AND.EX P2, PT, R3, RZ, PT, P1 ;  /* 0x000000ff0300720c */ /* 0x000fe40003f45310 */
[----:B----4-:R-:W-:-:S05]  /*10ce0*/  ISETP.NE.U32.AND P1, PT, R4, RZ, PT ;  /* 0x000000ff0400720c */ /* 0x010fca0003f25070 */
[----:B------:R-:W1:Y:S01]  /*10cf0*/  @P0 LDC.64 R2, c[0x0][0xa28] ;  /* 0x00028a00ff020b82 */ /* 0x000e620000000a00 */
[----:B------:R-:W-:-:S07]  /*10d00*/  ISETP.NE.AND.EX P3, PT, R5, RZ, PT, P1 ;  /* 0x000000ff0500720c */ /* 0x000fce0003f65310 */
[----:B------:R-:W4:Y:S01]  /*10d10*/  @P2 LDC.64 R6, c[0x0][0xa18] ;  /* 0x00028600ff062b82 */ /* 0x000f220000000a00 */
[----:B------:R-:W-:Y:S02]  /*10d20*/  IMAD.MOV.U32 R24, RZ, RZ, RZ ;  /* 0x000000ffff187224 */ /* 0x000fe400078e00ff */
[----:B-1----:R-:W-:-:S06]  /*10d30*/  @P0 IMAD.WIDE R4, R19, 0x4, R2 ;  /* 0x0000000413040825 */ /* 0x002fcc00078e0202 */
[----:B------:R-:W5:Y:S01]  /*10d40*/  @P0 LDG.E R4, desc[UR44][R4.64] ;  /* 0x0000002c04040981 */ /* 0x000f62000c1e1900 */
[----:B----4-:R-:W-:-:S05]  /*10d50*/  @P2 IMAD.WIDE R2, R19, 0x4, R6 ;  /* 0x0000000413022825 */ /* 0x010fca00078e0206 */
[----:B--2---:R0:W2:Y:S02]  /*10d60*/  @P2 LDG.E R0, desc[UR44][R2.64] ;  /* 0x0000002c02002981 */ /* 0x0040a4000c1e1900 */
[----:B0-----:R-:W-:-:S05]  /*10d70*/  IMAD.WIDE R2, R19, 0x4, R8 ;  /* 0x0000000413027825 */ /* 0x001fca00078e0208 */
[----:B------:R0:W5:Y:S01]  /*10d80*/  @P3 LDG.E R24, desc[UR44][R2.64] ;  /* 0x0000002c02183981 */ /* 0x000162000c1e1900 */
[----:B---3--:R-:W-:-:S04]  /*10d90*/  LOP3.LUT R26, R26, 0xffffff7f, RZ, 0xc0, !PT ;  /* 0xffffff7f1a1a7812 */ /* 0x008fc800078ec0ff */
[----:B------:R-:W-:-:S05]  /*10da0*/  @P3 LOP3.LUT R26, R26, 0x80, RZ, 0xfc, !PT ;  /* 0x000000801a1a3812 */ /* 0x000fca00078efcff */
[----:B------:R0:W-:Y:S01]  /*10db0*/  STL [R1], R26 ;  /* 0x0000001a01007387 */ /* 0x0001e20000100800 */
[----:B--2---:R-:W-:Y:S01]  /*10dc0*/  @P2 R2UR UR37, R0 ;  /* 0x00000000002522ca */ /* 0x004fe200000e0000 */
[----:B0-----:R-:W-:-:S14]  /*10dd0*/  @P2 BRA `(.L_x_1379) ;  /* 0x00000000001c2947 */ /* 0x001fdc0003800000 */
[----:B------:R-:W-:Y:S01]  /*10de0*/  ULDC UR37, c[0x0][0x288] ;  /* 0x0000a20000257ab9 */ /* 0x000fe20000000800 */
[----:B------:R-:W-:Y:S05]  /*10df0*/  @!P3 BRA `(.L_x_1379) ;  /* 0x000000000014b947 */ /* 0x000fea0003800000 */
[----:B------:R-:W2:Y:S04]  /*10e00*/  LDG.E R5, desc[UR44][R2.64] ;  /* 0x0000002c02057981 */ /* 0x000ea8000c1e1900 */
[----:B------:R-:W3:Y:S01]  /*10e10*/  LDG.E R0, desc[UR44][R2.64+0x4] ;  /* 0x0000042c02007981 */ /* 0x000ee2000c1e1900 */
[----:B--2---:R-:W-:Y:S02]  /*10e20*/  R2UR UR4, R5 ;  /* 0x00000000050472ca */ /* 0x004fe400000e0000 */
[----:B---3--:R-:W-:-:S13]  /*10e30*/  R2UR UR37, R0 ;  /* 0x00000000002572ca */ /* 0x008fda00000e0000 */
[----:B------:R-:W-:-:S12]  /*10e40*/  UIADD3 UR37, -UR4, UR37, URZ ;  /* 0x0000002504257290 */ /* 0x000fd8000fffe13f */
.L_x_1379:
[----:B------:R-:W-:Y:S01]  /*10e50*/  UMOV UR36, URZ ;  /* 0x0000003f00247c82 */ /* 0x000fe20008000000 */
[----:B------:R-:W-:Y:S01]  /*10e60*/  ULDC.64 UR6, c[0x0][0xa20] ;  /* 0x0002880000067ab9 */ /* 0x000fe20000000a00 */
[----:B-----5:R-:W-:Y:S01]  /*10e70*/  @P0 R2UR UR36, R4 ;  /* 0x00000000042402ca */ /* 0x020fe200000e0000 */
[----:B------:R-:W-:Y:S01]  /*10e80*/  ULDC.64 UR4, c[0x0][0x418] ;  /* 0x0001060000047ab9 */ /* 0x000fe20000000a00 */
[----:B------:R-:W-:Y:S01]  /*10e90*/  ISETP.NE.U32.AND P0, PT, RZ, UR6, PT ;  /* 0x00000006ff007c0c */ /* 0x000fe2000bf05070 */
[----:B------:R-:W-:Y:S01]  /*10ea0*/  UISETP.NE.U32.AND UP0, UPT, UR4, URZ, UPT ;  /* 0x0000003f0400728c */ /* 0x000fe2000bf05070 */
[----:B------:R-:W-:Y:S02]  /*10eb0*/  ULDC UR39, c[0x0][0x2f0] ;  /* 0x0000bc0000277ab9 */ /* 0x000fe40000000800 */
[----:B------:R-:W-:Y:S01]  /*10ec0*/  ISETP.NE.AND.EX P0, PT, RZ, UR7, PT, P0 ;  /* 0x00000007ff007c0c */ /* 0x000fe2000bf05300 */
[----:B------:R-:W-:Y:S01]  /*10ed0*/  UISETP.NE.AND.EX UP0, UPT, UR5, URZ, UPT, UP0 ;  /* 0x0000003f0500728c */ /* 0x000fe2000bf05300 */
[----:B------:R-:W-:-:S03]  /*10ee0*/  ULDC UR4, c[0x0][0x424] ;  /* 0x0001090000047ab9 */ /* 0x000fc60000000800 */
[----:B------:R-:W-:-:S04]  /*10ef0*/  USEL UR4, UR4, 0x1, UP0 ;  /* 0x0000000104047887 */ /* 0x000fc80008000000 */
[----:B------:R-:W-:-:S04]  /*10f00*/  UIMAD UR39, UR4, UR39, URZ ;  /* 0x00000027042772a4 */ /* 0x000fc8000f8e023f */
[----:B------:R-:W-:Y:S08]  /*10f10*/  @!P0 BRA `(.L_x_1380) ;  /* 0x0000000000148947 */ /* 0x000ff00003800000 */
[----:B------:R-:W0:Y:S02]  /*10f20*/  LDC.64 R2, c[0x0][0xa20] ;  /* 0x00028800ff027b82 */ /* 0x000e240000000a00 */
[----:B0-----:R-:W-:-:S06]  /*10f30*/  IMAD.WIDE R2, R19, 0x4, R2 ;  /* 0x0000000413027825 */ /* 0x001fcc00078e0202 */
[----:B------:R-:W2:Y:S02]  /*10f40*/  LDG.E R2, desc[UR44][R2.64] ;  /* 0x0000002c02027981 */ /* 0x000ea4000c1e1900 */
[----:B--2---:R-:W-:Y:S01]  /*10f50*/  R2UR UR39, R2 ;  /* 0x00000000022772ca */ /* 0x004fe200000e0000 */
[----:B------:R-:W-:-:S14]  /*10f60*/  BRA `(.L_x_1381) ;  /* 0x00000000002c7947 */ /* 0x000fdc0003800000 */
.L_x_1380:
        /* <DEDUP_REMOVED lines=11> */
.L_x_1381:
[----:B------:R-:W-:Y:S01]  /*11020*/  R2UR UR38, R17 ;  /* 0x00000000112672ca */ /* 0x000fe200000e0000 */
[----:B------:R-:W-:Y:S01]  /*11030*/  ULDC UR4, c[0x0][0x448] ;  /* 0x0001120000047ab9 */ /* 0x000fe20000000800 */
[----:B------:R-:W-:Y:S02]  /*11040*/  UIADD3 UR39, -UR36, UR39, URZ ;  /* 0x0000002724277290 */ /* 0x000fe4000fffe13f */
[----:B------:R-:W-:Y:S02]  /*11050*/  UISETP.NE.AND UP0, UPT, UR4, 0x1, UPT ;  /* 0x000000010400788c */ /* 0x000fe4000bf05270 */
[----:B------:R-:W-:Y:S01]  /*11060*/  UIADD3 UR9, UR39, 0x1, -UR37 ;  /* 0x0000000127097890 */ /* 0x000fe2000fffe825 */
[----:B------:R-:W-:Y:S01]  /*11070*/  ULDC.64 UR4, c[0x0][0x9e0] ;  /* 0x0002780000047ab9 */ /* 0x000fe20000000a00 */
[----:B------:R-:W-:-:S05]  /*11080*/  UP2UR UR48, UPR, URZ, 0x1 ;  /* 0x000000013f307883 */ /* 0x000fca0008000000 */
[----:B------:R-:W-:Y:S02]  /*11090*/  USHF.L.U32 UR38, UR38, 0x7, URZ ;  /* 0x0000000726267899 */ /* 0x000fe4000800063f */
[----:B------:R-:W-:Y:S01]  /*110a0*/  @UP0 ULDC UR6, c[0x0][0x44c] ;  /* 0x0001130000060ab9 */ /* 0x000fe20000000800 */
[----:B------:R-:W-:Y:S01]  /*110b0*/  @UP0 ULDC UR10, c[0x0][0x450] ;  /* 0x00011400000a0ab9 */ /* 0x000fe20000000800 */
[----:B------:R-:W-:-:S04]  /*110c0*/  UIADD3 UR8, UR38, 0x7f, URZ ;  /* 0x0000007f26087890 */ /* 0x000fc8000fffe03f */
[----:B------:R-:W-:-:S04]  /*110d0*/  UIMAD.WIDE.U32 UR6, UR8, UR6, URZ ;  /* 0x00000006080672a5 */ /* 0x000fc8000f8e003f */
[----:B------:R-:W-:Y:S02]  /*110e0*/  @UP0 USHF.R.U32.HI UR8, URZ, UR10, UR7 ;  /* 0x0000000a3f080299 */ /* 0x000fe40008011607 */
[----:B------:R-:W-:Y:S02]  /*110f0*/  UISETP.GE.AND UP0, UPT, UR5, 0x1, UPT ;  /* 0x000000010500788c */ /* 0x000fe4000bf06270 */
[----:B------:R-:W-:-:S04]  /*11100*/  UIADD3 UR9, UR9, UR8, URZ ;  /* 0x0000000809097290 */ /* 0x000fc8000fffe03f */
[----:B------:R-:W-:Y:S01]  /*11110*/  PLOP3.LUT P1, PT, PT, PT, UP0, 0x80, 0x0 ;  /* 0x000000000000781c */ /* 0x000fe20003f2f008 */
[----:B------:R-:W-:-:S12]  /*11120*/  UIADD3 UR4, UR9, UR4, URZ ;  /* 0x0000000409047290 */ /* 0x000fd8000fffe03f */
[----:B------:R-:W-:Y:S05]  /*11130*/  @!P1 BRA `(.L_x_1382) ;  /* 0x0000000000449947 */ /* 0x000fea0003800000 */
        /* <DEDUP_REMOVED lines=10> */
.L_x_1383:
[----:B------:R-:W-:-:S11]  /*111e0*/  UISETP.NE.AND UP0, UPT, UR5, 0x1, UPT ;  /* 0x000000010500788c */ /* 0x000fd6000bf05270 */
[----:B------:R-:W-:Y:S02]  /*111f0*/  @UP0 ULDC.64 UR10, c[0x0][0x9e8] ;  /* 0x00027a00000a0ab9 */ /* 0x000fe40000000a00 */
[----:B------:R-:W-:-:S04]  /*11200*/  UIMAD.WIDE.U32 UR6, UR8, UR10, URZ ;  /* 0x0000000a080672a5 */ /* 0x000fc8000f8e003f */
[----:B------:R-:W-:-:S12]  /*11210*/  @UP0 USHF.R.U32.HI UR8, URZ, UR11, UR7 ;  /* 0x0000000b3f080299 */ /* 0x000fd80008011607 */
.L_x_1384:
[----:B------:R-:W-:-:S04]  /*11220*/  UIMAD UR8, UR8, UR5, UR5 ;  /* 0x00000005080872a4 */ /* 0x000fc8000f8e0205 */
[----:B------:R-:W-:-:S04]  /*11230*/  UISETP.LT.AND UP0, UPT, UR4, UR8, UPT ;  /* 0x000000080400728c */ /* 0x000fc8000bf01270 */
[----:B------:R-:W-:-:S12]  /*11240*/  USEL UR4, UR4, UR8, UP0 ;  /* 0x0000000804047287 */ /* 0x000fd80008000000 */
.L_x_1382:
[----:B------:R-:W-:Y:S02]  /*11250*/  UISETP.NE.AND UP0, UPT, UR48, URZ, UPT ;  /* 0x0000003f3000728c */ /* 0x000fe4000bf05270 */
[----:B------:R-:W-:Y:S02]  /*11260*/  UIADD3 UR8, UR39, 0x7f, URZ ;  /* 0x0000007f27087890 */ /* 0x000fe4000fffe03f */
[----:B------:R-:W-:Y:S02]  /*11270*/  UIADD3 UR9, UR4, 0x7f, URZ ;  /* 0x0000007f04097890 */ /* 0x000fe4000fffe03f */
[----:B------:R-:W-:Y:S02]  /*11280*/  USHF.R.S32.HI UR4, URZ, 0x1f, UR8 ;  /* 0x0000001f3f047899 */ /* 0x000fe40008011408 */
[----:B------:R-:W-:Y:S02]  /*11290*/  USHF.R.S32.HI UR10, URZ, 0x1f, UR9 ;  /* 0x0000001f3f0a7899 */ /* 0x000fe40008011409 */
[----:B------:R-:W-:Y:S01]  /*112a0*/  ULEA.HI UR4, UR4, UR8, URZ, 0x7 ;  /* 0x0000000804047291 */ /* 0x000fe2000f8f383f */
[----:B------:R-:W-:Y:S01]  /*112b0*/  @UP0 ULDC UR6, c[0x0][0x44c] ;  /* 0x0001130000060ab9 */ /* 0x000fe20000000800 */
[----:B------:R-:W-:-:S02]  /*112c0*/  ULEA.HI UR10, UR10, UR9, URZ, 0x7 ;  /* 0x000000090a0a7291 */ /* 0x000fc4000f8f383f */
[----:B------:R-:W-:Y:S01]  /*112d0*/  UIMAD.WIDE.U32 UR6, UR38, UR6, URZ ;  /* 0x00000006260672a5 */ /* 0x000fe2000f8e003f */
[----:B------:R-:W-:Y:S01]  /*112e0*/  @UP0 ULDC UR9, c[0x0][0x450] ;  /* 0x0001140000090ab9 */ /* 0x000fe20000000800 */
[----:B------:R-:W-:Y:S02]  /*112f0*/  UMOV UR8, UR38 ;  /* 0x0000002600087c82 */ /* 0x000fe40008000000 */
[----:B------:R-:W-:Y:S02]  /*11300*/  @UP0 USHF.R.U32.HI UR8, URZ, UR9, UR7 ;  /* 0x000000093f080299 */ /* 0x000fe40008011607 */
[----:B------:R-:W-:Y:S02]  /*11310*/  USHF.R.S32.HI UR4, URZ, 0x7, UR4 ;  /* 0x000000073f047899 */ /* 0x000fe40008011404 */
[----:B------:R-:W-:Y:S02]  /*11320*/  USHF.R.S32.HI UR10, URZ, 0x7, UR10 ;  /* 0x000000073f0a7899 */ /* 0x000fe4000801140a */
[----:B------:R-:W-:-:S02]  /*11330*/  UIADD3 UR6, UR8, UR39, -UR37 ;  /* 0x0000002708067290 */ /* 0x000fc4000fffe825 */
[----:B------:R-:W-:Y:S01]  /*11340*/  UISETP.LT.AND UP0, UPT, UR4, UR10, UPT ;  /* 0x0000000a0400728c */ /* 0x000fe2000bf01270 */
[----:B------:R-:W-:-:S03]  /*11350*/  ULDC UR8, c[0x0][0x9dc] ;  /* 0x0002770000087ab9 */ /* 0x000fc60000000800 */
[----:B------:R-:W-:Y:S02]  /*11360*/  USEL UR40, UR4, UR10, UP0 ;  /* 0x0000000a04287287 */ /* 0x000fe40008000000 */
[----:B------:R-:W-:Y:S01]  /*11370*/  UIADD3 UR8, UR6, -UR8, URZ ;  /* 0x8000000806087290 */ /* 0x000fe2000fffe03f */
[----:B------:R-:W-:Y:S11]  /*11380*/  @!P1 BRA `(.L_x_1385) ;  /* 0x0000000000489947 */ /* 0x000ff60003800000 */
[----:B------:R-:W-:Y:S02]  /*11390*/  UMOV UR4, UR6 ;  /* 0x0000000600047c82 */ /* 0x000fe40008000000 */
        /* <DEDUP_REMOVED lines=10> */
.L_x_1386:
[----:B------:R-:W-:-:S11]  /*11440*/  UISETP.NE.AND UP0, UPT, UR5, 0x1, UPT ;  /* 0x000000010500788c */ /* 0x000fd6000bf05270 */
[----:B------:R-:W-:Y:S02]  /*11450*/  @UP0 ULDC.64 UR10, c[0x0][0x9e8] ;  /* 0x00027a00000a0ab9 */ /* 0x000fe40000000a00 */
[----:B------:R-:W-:-:S04]  /*11460*/  UIMAD.WIDE.U32 UR6, UR4, UR10, URZ ;  /* 0x0000000a040672a5 */ /* 0x000fc8000f8e003f */
[----:B------:R-:W-:-:S12]  /*11470*/  @UP0 USHF.R.U32.HI UR4, URZ, UR11, UR7 ;  /* 0x0000000b3f040299 */ /* 0x000fd80008011607 */
.L_x_1387:
[----:B------:R-:W-:-:S04]  /*11480*/  UIMAD UR4, UR4, UR5, URZ ;  /* 0x00000005040472a4 */ /* 0x000fc8000f8e023f */
[----:B------:R-:W-:-:S04]  /*11490*/  UISETP.LT.AND UP0, UPT, UR8, UR4, UPT ;  /* 0x000000040800728c */ /* 0x000fc8000bf01270 */
[----:B------:R-:W-:-:S12]  /*114a0*/  USEL UR8, UR8, UR4, !UP0 ;  /* 0x0000000408087287 */ /* 0x000fd8000c000000 */
.L_x_1385:
        /* <DEDUP_REMOVED lines=26> */
.L_x_1389:
        /* <DEDUP_REMOVED lines=20> */
.L_x_1392:
[----:B------:R-:W-:Y:S05]  /*11790*/  BSYNC B6 ;  /* 0x0000000000067941 */ /* 0x000fea0003800000 */
.L_x_1391:
[----:B------:R-:W-:Y:S01]  /*117a0*/  VIADD R0, R22, 0x8400 ;  /* 0x0000840016007836 */ /* 0x000fe20000000000 */
[----:B------:R-:W-:Y:S01]  /*117b0*/  BSSY B6, `(.L_x_1393) ;  /* 0x0000017000067945 */ /* 0x000fe20003800000 */
[----:B------:R-:W-:-:S03]  /*117c0*/  IMAD.MOV.U32 R17, RZ, RZ, R26 ;  /* 0x000000ffff117224 */ /* 0x000fc600078e001a */
[----:B------:R-:W-:Y:S02]  /*117d0*/  LOP3.LUT P0, RZ, R0, 0x3ff, RZ, 0xc0, !PT ;  /* 0x000003ff00ff7812 */ /* 0x000fe4000780c0ff */
[----:B------:R-:W-:-:S11]  /*117e0*/  LOP3.LUT R17, R17, 0xfffffffe, RZ, 0xc0, !PT ;  /* 0xfffffffe11117812 */ /* 0x000fd600078ec0ff */
[----:B------:R-:W-:-:S05]  /*117f0*/  @P0 LOP3.LUT R17, R17, 0x1, RZ, 0xfc, !PT ;  /* 0x0000000111110812 */ /* 0x000fca00078efcff */
[----:B------:R0:W-:Y:S01]  /*11800*/  STL [R1], R17 ;  /* 0x0000001101007387 */ /* 0x0001e20000100800 */
        /* <DEDUP_REMOVED lines=17> */
.L_x_1394:
[----:B------:R-:W-:Y:S05]  /*11920*/  BSYNC B6 ;  /* 0x0000000000067941 */ /* 0x000fea0003800000 */
.L_x_1393:
        /* <DEDUP_REMOVED lines=20> */
.L_x_1396:
[----:B------:R-:W-:Y:S05]  /*11a70*/  BSYNC B6 ;  /* 0x0000000000067941 */ /* 0x000fea0003800000 */
.L_x_1395:
        /* <DEDUP_REMOVED lines=19> */
.L_x_1398:
[----:B------:R-:W-:Y:S05]  /*11bb0*/  BSYNC B6 ;  /* 0x0000000000067941 */ /* 0x000fea0003800000 */
.L_x_1397:
[----:B------:R-:W1:Y:S01]  /*11bc0*/  LDC.64 R2, c[0x0][0x9f8] ;  /* 0x00027e00ff027b82 */ /* 0x000e620000000a00 */
[----:B------:R-:W-:Y:S01]  /*11bd0*/  IMAD.MOV.U32 R27, RZ, RZ, R19 ;  /* 0x000000ffff1b7224 */ /* 0x000fe200078e0013 */
[----:B------:R-:W-:Y:S01]  /*11be0*/  ULDC UR4, c[0x0][0x2f4] ;  /* 0x0000bd0000047ab9 */ /* 0x000fe20000000800 */
[----:B------:R-:W-:Y:S01]  /*11bf0*/  LOP3.LUT R20, R33, 0x40, RZ, 0xfc, !PT ;  /* 0x0000004021147812 */ /* 0x000fe200078efcff */
[----:B------:R-:W-:-:S04]  /*11c00*/  ULDC UR5, c[0x0][0x320] ;  /* 0x0000c80000057ab9 */ /* 0x000fc80000000800 */
[----:B------:R-:W2:Y:S01]  /*11c10*/  LDC R10, c[0x0][0x430] ;  /* 0x00010c00ff0a7b82 */ /* 0x000ea20000000800 */
[----:B-1----:R-:W-:-:S04]  /*11c20*/  ISETP.NE.U32.AND P0, PT, R2, RZ, PT ;  /* 0x000000ff0200720c */ /* 0x002fc80003f05070 */
[----:B------:R-:W-:-:S13]  /*11c30*/  ISETP.NE.AND.EX P0, PT, R3, RZ, PT, P0 ;  /* 0x000000ff0300720c */ /* 0x000fda0003f05300 */
[----:B------:R-:W1:Y:S01]  /*11c40*/  @P0 LDC.64 R2, c[0x0][0x9f8] ;  /* 0x00027e00ff020b82 */ /* 0x000e620000000a00 */
[----:B------:R-:W-:Y:S02]  /*11c50*/  ISETP.GE.AND P1, PT, R20, UR4, PT ;  /* 0x0000000414007c0c */ /* 0x000fe4000bf26270 */
[----:B0-----:R-:W-:Y:S02]  /*11c60*/  LOP3.LUT R17, R17, 0xffffffef, RZ, 0xc0, !PT ;  /* 0xffffffef11117812 */ /* 0x001fe400078ec0ff */
[----:B------:R-:W-:Y:S01]  /*11c70*/  LOP3.LUT R21, R33, 0x80, RZ, 0xfc, !PT ;  /* 0x0000008021157812 */ /* 0x000fe200078efcff */
[----:B-1----:R-:W-:-:S05]  /*11c80*/  @P0 IMAD.WIDE R2, R19, 0x4, R2 ;  /* 0x0000000413020825 */ /* 0x002fca00078e0202 */
[----:B------:R0:W5:Y:S01]  /*11c90*/  @P0 LDG.E R27, desc[UR44][R2.64] ;  /* 0x0000002c021b0981 */ /* 0x000162000c1e1900 */
[----:B------:R-:W-:Y:S01]  /*11ca0*/  ISETP.GE.AND P0, PT, R33, UR4, PT ;  /* 0x0000000421007c0c */ /* 0x000fe2000bf06270 */
[----:B------:R-:W-:Y:S01]  /*11cb0*/  UMOV UR6, 0xffffffff ;  /* 0xffffffff00067882 */ /* 0x000fe20000000000 */
[----:B------:R-:W-:-:S05]  /*11cc0*/  IMAD.U32 R9, RZ, RZ, UR40 ;  /* 0x00000028ff097e24 */ /* 0x000fca000f8e00ff */
[----:B------:R-:W-:-:S06]  /*11cd0*/  LEA R9, R9, 0xffffff80, 0x7 ;  /* 0xffffff8009097811 */ /* 0x000fcc00078e38ff */
        /* <DEDUP_REMOVED lines=9> */
[----:B------:R-:W-:-:S04]  /*11d70*/  @P1 LOP3.LUT R17, R17, 0x2, RZ, 0xfc, !PT ;  /* 0x0000000211111812 */ /* 0x000fc800078efcff */
[----:B------:R-:W-:-:S04]  /*11d80*/  LOP3.LUT R17, R17, 0xfffffffe, RZ, 0xc0, !PT ;  /* 0xfffffffe11117812 */ /* 0x000fc800078ec0ff */
[----:B------:R-:W-:-:S05]  /*11d90*/  @P0 LOP3.LUT R17, R17, 0x1, RZ, 0xfc, !PT ;  /* 0x0000000111110812 */ /* 0x000fca00078efcff */
[----:B------:R0:W-:Y:S01]  /*11da0*/  STL [R1], R17 ;  /* 0x0000001101007387 */ /* 0x0001e20000100800 */
[----:B--2---:R-:W-:Y:S05]  /*11db0*/  BRA.DIV UR6, `(.L_x_1399) ;  /* 0x0000004606287947 */ /* 0x004fea000b800000 */
.L_x_1479:
[----:B------:R-:W0:Y:S01]  /*11dc0*/  S2R R0, SR_TID.X ;  /* 0x0000000000007919 */ /* 0x000e220000002100 */
[----:B------:R-:W-:Y:S01]  /*11dd0*/  ISETP.NE.AND P1, PT, R10, 0x1, PT ;  /* 0x000000010a00780c */ /* 0x000fe20003f25270 */
[----:B------:R-:W-:Y:S01]  /*11de0*/  IMAD.MOV.U32 R8, RZ, RZ, R17 ;  /* 0x000000ffff087224 */ /* 0x000fe200078e0011 */
[----:B-----5:R-:W-:-:S04]  /*11df0*/  SHF.R.S32.HI R34, RZ, 0x1f, R27 ;  /* 0x0000001fff227819 */ /* 0x020fc8000001141b */
[----:B------:R-:W-:-:S07]  /*11e00*/  LOP3.LUT R8, R8, 0xffffffbf, RZ, 0xc0, !PT ;  /* 0xffffffbf08087812 */ /* 0x000fce00078ec0ff */
[----:B------:R-:W1:Y:S01]  /*11e10*/  @P1 LDC R5, c[0x0][0x434] ;  /* 0x00010d00ff051b82 */ /* 0x000e620000000800 */
[----:B------:R-:W-:-:S07]  /*11e20*/  @P1 LOP3.LUT R8, R8, 0x40, RZ, 0xfc, !PT ;  /* 0x0000004008081812 */ /* 0x000fce00078efcff */
[----:B------:R-:W2:Y:S01]  /*11e30*/  @P1 LDC R4, c[0x0][0x438] ;  /* 0x00010e00ff041b82 */ /* 0x000ea20000000800 */
[C---:B0-----:R-:W-:Y:S01]  /*11e40*/  LOP3.LUT R2, R0.reuse, 0x7f, RZ, 0xc0, !PT ;  /* 0x0000007f00027812 */ /* 0x041fe200078ec0ff */
[----:B------:R-:W-:-:S03]  /*11e50*/  IMAD.SHL.U32 R0, R0, 0x20, RZ ;  /* 0x0000002000007824 */ /* 0x000fc600078e00ff */
[----:B------:R-:W-:-:S04]  /*11e60*/  SHF.R.U32.HI R2, RZ, 0x2, R2 ;  /* 0x00000002ff027819 */ /* 0x000fc80000011602 */
[----:B------:R-:W-:-:S04]  /*11e70*/  LOP3.LUT R0, R2, 0x60, R0, 0xf8, !PT ;  /* 0x0000006002007812 */ /* 0x000fc800078ef800 */
[----:B------:R-:W-:-:S04]  /*11e80*/  LOP3.LUT R0, R0, R9, RZ, 0xfc, !PT ;  /* 0x0000000900007212 */ /* 0x000fc800078efcff */
[C---:B------:R-:W-:Y:S01]  /*11e90*/  ISETP.GE.AND P0, PT, R0.reuse, UR39, PT ;  /* 0x0000002700007c0c */ /* 0x040fe2000bf06270 */
[----:B------:R-:W-:-:S04]  /*11ea0*/  VIADD R0, R0, UR36 ;  /* 0x0000002400007c36 */ /* 0x000fc80008000000 */
[----:B-1----:R-:W-:-:S04]  /*11eb0*/  @P1 IMAD.HI.U32 R5, R0, R5, RZ ;  /* 0x0000000500051227 */ /* 0x002fc800078e00ff */
        /* <DEDUP_REMOVED lines=14> */
[----:B------:R-:W-:Y:S01]  /*11fa0*/  LOP3.LUT R8, R8, 0xffffffdf, RZ, 0xc0, !PT ;  /* 0xffffffdf08087812 */ /* 0x000fe200078ec0ff */
[----:B------:R-:W-:Y:S01]  /*11fb0*/  IMAD.MOV R5, RZ, RZ, -R6 ;  /* 0x000000ffff057224 */ /* 0x000fe200078e0a06 */
[----:B------:R-:W-:-:S03]  /*11fc0*/  SHF.R.S32.HI R28, RZ, 0x1f, R18 ;  /* 0x0000001fff1c7819 */ /* 0x000fc60000011412 */
[----:B------:R-:W-:Y:S02]  /*11fd0*/  IMAD R5, R10, R5, R0 ;  /* 0x000000050a057224 */ /* 0x000fe400078e0200 */
[----:B0-----:R-:W-:-:S05]  /*11fe0*/  IMAD.U32 R2, RZ, RZ, UR43 ;  /* 0x0000002bff027e24 */ /* 0x001fca000f8e00ff */
[----:B------:R-:W-:-:S13]  /*11ff0*/  ISETP.NE.AND P2, PT, R2, 0x3, PT ;  /* 0x000000030200780c */ /* 0x000fda0003f45270 */
[----:B------:R-:W-:-:S05]  /*12000*/  @P2 LOP3.LUT R8, R8, 0x20, RZ, 0xfc, !PT ;  /* 0x0000002008082812 */ /* 0x000fca00078efcff */
[----:B------:R0:W-:Y:S01]  /*12010*/  STL [R1], R8 ;  /* 0x0000000801007387 */ /* 0x0001e20000100800 */
[----:B------:R-:W-:Y:S05]  /*12020*/  @!P2 BRA `(.L_x_1400) ;  /* 0x000000000004a947 */ /* 0x000fea0003800000 */
[----:B------:R-:W-:Y:S01]  /*12030*/  BPT.TRAP 0x1 ;  /* 0x000000040000795c */ /* 0x000fe20000300000 */
.L_x_1400:
[----:B------:R-:W-:Y:S01]  /*12040*/  IMAD R0, R23, 0x8, R22 ;  /* 0x0000000817007824 */ /* 0x000fe200078e0216 */
[----:B------:R-:W-:Y:S01]  /*12050*/  SHF.L.U32 R21, R25, 0x1f, RZ ;  /* 0x0000001f19157819 */ /* 0x000fe200000006ff */
[----:B------:R-:W-:Y:S01]  /*12060*/  BSSY B0, `(.L_x_1401) ;  /* 0x0000004000007945 */ /* 0x000fe20003800000 */
[----:B------:R-:W-:Y:S02]  /*12070*/  SHF.R.S32.HI R17, RZ, 0x1f, R5 ;  /* 0x0000001fff117819 */ /* 0x000fe40000011405 */
[----:B------:R-:W1:Y:S02]  /*12080*/  SYNCS.PHASECHK.TRANS64.TRYWAIT P0, [R0+URZ+0x22880], R21 ;  /* 0x02288015000075a7 */ /* 0x000e64000800017f */
[----:B-1----:R-:W-:Y:S05]  /*12090*/  @!P0 BRA `(.L_x_1402) ;  /* 0x00000040009c8947 */ /* 0x002fea0003800000 */
.L_x_1480:
[----:B------:R-:W-:Y:S05]  /*120a0*/  BSYNC B0 ;  /* 0x0000000000007941 */ /* 0x000fea0003800000 */
.L_x_1401:
[----:B------:R-:W2:Y:S01]  /*120b0*/  LDL R26, [R1] ;  /* 0x00000000011a7983 */ /* 0x000ea20000100800 */
[----:B------:R-:W-:Y:S01]  /*120c0*/  ULDC.64 UR4, c[0x0][0x328] ;  /* 0x0000ca0000047ab9 */ /* 0x000fe20000000a00 */
[----:B-----5:R-:W-:Y:S01]  /*120d0*/  SHF.R.S32.HI R20, RZ, 0x1f, R4 ;  /* 0x0000001fff147819 */ /* 0x020fe20000011404 */
[----:B------:R-:W-:Y:S01]  /*120e0*/  IMAD R6, R17, UR4, RZ ;  /* 0x0000000411067c24 */ /* 0x000fe2000f8e02ff */
[----:B------:R-:W3:Y:S01]  /*120f0*/  S2R R7, SR_TID.X ;  /* 0x0000000000077919 */ /* 0x000ee20000002100 */
[----:B------:R-:W-:Y:S01]  /*12100*/  IMAD.WIDE.U32 R2, R5, UR4, RZ ;  /* 0x0000000405027c25 */ /* 0x000fe2000f8e00ff */
[----:B------:R-:W-:-:S03]  /*12110*/  ULDC.64 UR6, c[0x0][0x318] ;  /* 0x0000c60000067ab9 */ /* 0x000fc60000000a00 */
        /* <DEDUP_REMOVED lines=11> */
[----:B------:R-:W-:-:S03]  /*121d0*/  UMOV UR4, 0xffffffff ;  /* 0xffffffff00047882 */ /* 0x000fc60000000000 */
[----:B------:R-:W-:Y:S01]  /*121e0*/  IMAD R6, R23, 0x4000, R37 ;  /* 0x0000400017067824 */ /* 0x000fe200078e0225 */
[----:B0-----:R-:W-:Y:S02]  /*121f0*/  IADD3 R8, P0, R2, UR6, RZ ;  /* 0x0000000602087c10 */ /* 0x001fe4000ff1e0ff */
[----:B---3--:R-:W-:Y:S02]  /*12200*/  LOP3.LUT R7, R7, 0x7f, RZ, 0xc0, !PT ;  /* 0x0000007f07077812 */ /* 0x008fe400078ec0ff */
[----:B------:R-:W-:Y:S02]  /*12210*/  IADD3.X R10, R3, UR7, R10, P0, !PT ;  /* 0x00000007030a7c10 */ /* 0x000fe400087fe40a */
[----:B------:R-:W-:-:S04]  /*12220*/  SHF.R.U32.HI R7, RZ, 0x2, R7 ;  /* 0x00000002ff077819 */ /* 0x000fc80000011607 */
[----:B------:R-:W-:-:S04]  /*12230*/  IADD3 R9, -R7, UR39, -R9 ;  /* 0x0000002707097c10 */ /* 0x000fc8000fffe909 */
[----:B------:R-:W-:Y:S02]  /*12240*/  ISETP.GE.AND P4, PT, R9, 0x1, PT ;  /* 0x000000010900780c */ /* 0x000fe40003f86270 */
[----:B--2---:R-:W-:Y:S01]  /*12250*/  LOP3.LUT P1, RZ, R26, 0x1, RZ, 0xc0, !PT ;  /* 0x000000011aff7812 */ /* 0x004fe2000782c0ff */
[----:B------:R-:W-:-:S12]  /*12260*/  BRA.DIV UR4, `(.L_x_1403) ;  /* 0x00000042043c7947 */ /* 0x000fd8000b800000 */
[----:B------:R-:W0:Y:S01]  /*12270*/  SHFL.IDX PT, R2, R8, RZ, 0x1c1f ;  /* 0x001c1fff08027589 */ /* 0x000e2200000e0000 */
[----:B------:R-:W-:Y:S02]  /*12280*/  LOP3.LUT P6, RZ, R26, 0x2, RZ, 0xc0, !PT ;  /* 0x000000021aff7812 */ /* 0x000fe400078cc0ff */
[----:B------:R-:W-:Y:S01]  /*12290*/  IADD3 R6, R22, R6, R30 ;  /* 0x0000000616067210 */ /* 0x000fe20007ffe01e */
[----:B------:R-:W2:Y:S01]  /*122a0*/  SHFL.IDX PT, R3, R10, RZ, 0x1c1f ;  /* 0x001c1fff0a037589 */ /* 0x000ea200000e0000 */
[C---:B------:R-:W-:Y:S02]  /*122b0*/  ISETP.GE.AND P3, PT, R9.reuse, 0x21, PT ;  /* 0x000000210900780c */ /* 0x040fe40003f66270 */
[----:B------:R-:W-:Y:S01]  /*122c0*/  ISETP.GE.AND P2, PT, R9, 0x41, PT ;  /* 0x000000410900780c */ /* 0x000fe20003f46270 */
[----:B------:R-:W-:Y:S01]  /*122d0*/  IMAD.IADD R7, R31, 0x1, R6 ;  /* 0x000000011f077824 */ /* 0x000fe200078e0206 */
[----:B------:R-:W-:Y:S02]  /*122e0*/  ISETP.GE.AND P5, PT, R9, 0x61, PT ;  /* 0x000000610900780c */ /* 0x000fe40003fa6270 */
[----:B0-----:R-:W-:-:S05]  /*122f0*/  IADD3 R2, P0, R33, R2, RZ ;  /* 0x0000000221027210 */ /* 0x001fca0007f1e0ff */
[----:B--2---:R-:W-:Y:S01]  /*12300*/  IMAD.X R3, RZ, RZ, R3, P0 ;  /* 0x000000ffff037224 */ /* 0x004fe200000e0603 */
[----:B------:R-:W-:-:S13]  /*12310*/  ISETP.LT.OR P0, PT, R9, 0x1, P6 ;  /* 0x000000010900780c */ /* 0x000fda0003701670 */
[----:B------:R-:W-:Y:S01]  /*12320*/  @!PT LDS RZ, [RZ] ;  /* 0x00000000fffff984 */ /* 0x000fe20000000800 */
[----:B------:R-:W-:Y:S01]  /*12330*/  LDGSTS.E.BYPASS.LTC128B.128 [R6+0x8400], desc[UR44][R2.64], !P0 ;  /* 0x0840000002067fae */ /* 0x000fe2000c101d6c */
[----:B------:R-:W-:-:S13]  /*12340*/  ISETP.LT.OR P0, PT, R9, 0x1, P1 ;  /* 0x000000010900780c */ /* 0x000fda0000f01670 */
[----:B------:R0:W-:Y:S04]  /*12350*/  LDGSTS.E.BYPASS.LTC128B.128 [R7+0x8400], desc[UR44][R2.64+0x40], !P0 ;  /* 0x0840004002077fae */ /* 0x0001e8000c101d6c */
[----:B0-----:R-:W0:Y:S04]  /*12360*/  SHFL.IDX PT, R2, R8, 0x1, 0x1c1f ;  /* 0x003c1f0008027f89 */ /* 0x001e2800000e0000 */
[----:B------:R-:W2:Y:S01]  /*12370*/  SHFL.IDX PT, R3, R10, 0x1, 0x1c1f ;  /* 0x003c1f000a037f89 */ /* 0x000ea200000e0000 */
[----:B0-----:R-:W-:-:S05]  /*12380*/  IADD3 R2, P0, R33, R2, RZ ;  /* 0x0000000221027210 */ /* 0x001fca0007f1e0ff */
[----:B--2---:R-:W-:Y:S01]  /*12390*/  IMAD.X R3, RZ, RZ, R3, P0 ;  /* 0x000000ffff037224 */ /* 0x004fe200000e0603 */
[----:B------:R-:W-:-:S13]  /*123a0*/  ISETP.LT.OR P0, PT, R9, 0x21, P6 ;  /* 0x000000210900780c */ /* 0x000fda0003701670 */
[----:B------:R-:W-:Y:S01]  /*123b0*/  LDGSTS.E.BYPASS.LTC128B.128 [R6+0x9400], desc[UR44][R2.64], !P0 ;  /* 0x0940000002067fae */ /* 0x000fe2000c101d6c */
[----:B------:R-:W-:-:S13]  /*123c0*/  ISETP.LT.OR P0, PT, R9, 0x21, P1 ;  /* 0x000000210900780c */ /* 0x000fda0000f01670 */
[----:B------:R0:W-:Y:S04]  /*123d0*/  LDGSTS.E.BYPASS.LTC128B.128 [R7+0x9400], desc[UR44][R2.64+0x40], !P0 ;  /* 0x0940004002077fae */ /* 0x0001e8000c101d6c */
[----:B0-----:R-:W0:Y:S04]  /*123e0*/  SHFL.IDX PT, R2, R8, 0x2, 0x1c1f ;  /* 0x005c1f0008027f89 */ /* 0x001e2800000e0000 */
[----:B------:R-:W2:Y:S04]  /*123f0*/  SHFL.IDX PT, R3, R10, 0x2, 0x1c1f ;  /* 0x005c1f000a037f89 */ /* 0x000ea800000e0000 */
[----:B------:R-:W3:Y:S01]  /*12400*/  SHFL.IDX PT, R10, R10, 0x3, 0x1c1f ;  /* 0x007c1f000a0a7f89 */ /* 0x000ee200000e0000 */
[----:B0-----:R-:W-:-:S05]  /*12410*/  IADD3 R2, P0, R33, R2, RZ ;  /* 0x0000000221027210 */ /* 0x001fca0007f1e0ff */
[----:B--2---:R-:W-:Y:S01]  /*12420*/  IMAD.X R3, RZ, RZ, R3, P0 ;  /* 0x000000ffff037224 */ /* 0x004fe200000e0603 */
[----:B------:R-:W-:-:S13]  /*12430*/  ISETP.LT.OR P0, PT, R9, 0x41, P6 ;  /* 0x000000410900780c */ /* 0x000fda0003701670 */
[----:B------:R-:W-:Y:S01]  /*12440*/  LDGSTS.E.BYPASS.LTC128B.128 [R6+0xa400], desc[UR44][R2.64], !P0 ;  /* 0x0a40000002067fae */ /* 0x000fe2000c101d6c */
[----:B------:R-:W-:-:S13]  /*12450*/  ISETP.LT.OR P0, PT, R9, 0x41, P1 ;  /* 0x000000410900780c */ /* 0x000fda0000f01670 */
[----:B------:R0:W-:Y:S04]  /*12460*/  LDGSTS.E.BYPASS.LTC128B.128 [R7+0xa400], desc[UR44][R2.64+0x40], !P0 ;  /* 0x0a40004002077fae */ /* 0x0001e8000c101d6c */
[----:B0--3--:R0:W2:Y:S02]  /*12470*/  SHFL.IDX PT, R2, R8, 0x3, 0x1c1f ;  /* 0x007c1f0008027f89 */ /* 0x0090a400000e0000 */
.L_x_1490:
        /* <DEDUP_REMOVED lines=12> */
.L_x_1404:
        /* <DEDUP_REMOVED lines=11> */
.L_x_1405:
[----:B------:R2:W-:Y:S01]  /*125f0*/  SYNCS.ARRIVE.TRANS64.A1T0 RZ, [R0+URZ+0x22870], RZ ;  /* 0x022870ff00ff79a7 */ /* 0x0005e2000810003f */
[----:B------:R-:W-:Y:S05]  /*12600*/  @!P6 BRA `(.L_x_1406) ;  /* 0x000000000004e947 */ /* 0x000fea0003800000 */
[----:B------:R-:W-:Y:S01]  /*12610*/  BPT.TRAP 0x1 ;  /* 0x000000040000795c */ /* 0x000fe20000300000 */
.L_x_1406:
[----:B------:R-:W3:Y:S01]  /*12620*/  SYNCS.PHASECHK.TRANS64.TRYWAIT P0, [R0+URZ+0x22840], R21 ;  /* 0x02284015000075a7 */ /* 0x000ee2000800017f */
[----:B------:R-:W-:Y:S04]  /*12630*/  BSSY B0, `(.L_x_1407) ;  /* 0x0000002000007945 */ /* 0x000fe80003800000 */
[----:B---3--:R-:W-:Y:S05]  /*12640*/  @!P0 BRA `(.L_x_1408) ;  /* 0x0000004000a48947 */ /* 0x008fea0003800000 */
.L_x_1491:
[----:B------:R-:W-:Y:S05]  /*12650*/  BSYNC B0 ;  /* 0x0000000000007941 */ /* 0x000fea0003800000 */
.L_x_1407:
[----:B0-----:R-:W4:Y:S01]  /*12660*/  LDL R8, [R1] ;  /* 0x0000000001087983 */ /* 0x001f220000100800 */
[----:B------:R-:W-:Y:S01]  /*12670*/  ULDC.64 UR4, c[0x0][0x300] ;  /* 0x0000c00000047ab9 */ /* 0x000fe20000000a00 */
[----:B------:R-:W-:Y:S01]  /*12680*/  ULDC.64 UR6, c[0x0][0x2e8] ;  /* 0x0000ba0000067ab9 */ /* 0x000fe20000000a00 */
[----:B------:R-:W-:Y:S02]  /*12690*/  IMAD R6, R17, UR4, RZ ;  /* 0x0000000411067c24 */ /* 0x000fe4000f8e02ff */
[----:B------:R-:W-:-:S04]  /*126a0*/  IMAD.WIDE.U32 R2, R5, UR4, RZ ;  /* 0x0000000405027c25 */ /* 0x000fc8000f8e00ff */
[----:B------:R-:W-:Y:S01]  /*126b0*/  IMAD R6, R5, UR5, R6 ;  /* 0x0000000505067c24 */ /* 0x000fe2000f8e0206 */
[----:B------:R-:W-:Y:S02]  /*126c0*/  ULDC.64 UR4, c[0x0][0x310] ;  /* 0x0000c40000047ab9 */ /* 0x000fe40000000a00 */
[----:B------:R-:W-:Y:S02]  /*126d0*/  IMAD R20, R20, UR4, RZ ;  /* 0x0000000414147c24 */ /* 0x000fe4000f8e02ff */
        /* <DEDUP_REMOVED lines=9> */
[----:B------:R-:W-:Y:S01]  /*12770*/  IADD3 R4, P0, R2, UR6, RZ ;  /* 0x0000000602047c10 */ /* 0x000fe2000ff1e0ff */
[----:B------:R-:W-:-:S03]  /*12780*/  IMAD R6, R23, 0x6000, R36 ;  /* 0x0000600017067824 */ /* 0x000fc600078e0224 */
[----:B------:R-:W-:Y:S02]  /*12790*/  IADD3.X R5, R3, UR7, R5, P0, !PT ;  /* 0x0000000703057c10 */ /* 0x000fe400087fe405 */
[----:B----4-:R-:W-:Y:S01]  /*127a0*/  LOP3.LUT P1, RZ, R8, 0x4, RZ, 0xc0, !PT ;  /* 0x0000000408ff7812 */ /* 0x010fe2000782c0ff */
[----:B------:R-:W-:-:S12]  /*127b0*/  BRA.DIV UR4, `(.L_x_1409) ;  /* 0x00000042045c7947 */ /* 0x000fd8000b800000 */
[----:B------:R-:W0:Y:S01]  /*127c0*/  SHFL.IDX PT, R3, R4, RZ, 0x1c1f ;  /* 0x001c1fff04037589 */ /* 0x000e2200000e0000 */
[----:B------:R-:W-:Y:S01]  /*127d0*/  LOP3.LUT P6, RZ, R8, 0x8, RZ, 0xc0, !PT ;  /* 0x0000000808ff7812 */ /* 0x000fe200078cc0ff */
[C-C-:B------:R-:W-:Y:S02]  /*127e0*/  @P4 IMAD.IADD R7, R22.reuse, 0x1, R6.reuse ;  /* 0x0000000116074824 */ /* 0x140fe400078e0206 */
[----:B------:R-:W4:Y:S01]  /*127f0*/  SHFL.IDX PT, R2, R5, RZ, 0x1c1f ;  /* 0x001c1fff05027589 */ /* 0x000f2200000e0000 */
[----:B------:R-:W-:-:S03]  /*12800*/  @P3 IMAD.IADD R9, R22, 0x1, R6 ;  /* 0x0000000116093824 */ /* 0x000fc600078e0206 */
[----:B------:R-:W-:Y:S01]  /*12810*/  SHFL.IDX PT, R14, R4, 0x3, 0x1c1f ;  /* 0x007c1f00040e7f89 */ /* 0x000fe200000e0000 */
[----:B0-----:R-:W-:-:S05]  /*12820*/  @P4 IADD3 R3, P0, R33, R3, RZ ;  /* 0x0000000321034210 */ /* 0x001fca0007f1e0ff */
[----:B----4-:R-:W-:Y:S01]  /*12830*/  @P4 IMAD.X R2, RZ, RZ, R2, P0 ;  /* 0x000000ffff024224 */ /* 0x010fe200000e0602 */
        /* <DEDUP_REMOVED lines=8> */
[----:B0-----:R-:W0:Y:S01]  /*128c0*/  SHFL.IDX PT, R3, R4, 0x1, 0x1c1f ;  /* 0x003c1f0004037f89 */ /* 0x001e2200000e0000 */
[----:B------:R-:W-:-:S03]  /*128d0*/  @P2 IMAD.IADD R7, R22, 0x1, R6 ;  /* 0x0000000116072824 */ /* 0x000fc600078e0206 */
[----:B------:R-:W4:Y:S01]  /*128e0*/  SHFL.IDX PT, R2, R5, 0x1, 0x1c1f ;  /* 0x003c1f0005027f89 */ /* 0x000f2200000e0000 */
[----:B0-----:R-:W-:-:S05]  /*128f0*/  @P3 IADD3 R3, P0, R33, R3, RZ ;  /* 0x0000000321033210 */ /* 0x001fca0007f1e0ff */
[----:B----4-:R-:W-:-:S05]  /*12900*/  @P3 IMAD.X R2, RZ, RZ, R2, P0 ;  /* 0x000000ffff023224 */ /* 0x010fca00000e0602 */
[----:B------:R-:W-:-:S04]  /*12910*/  @P3 LOP3.LUT R3, R3, R2, RZ, 0x3c, !PT ;  /* 0x0000000203033212 */ /* 0x000fc800078e3cff */
[----:B------:R-:W-:-:S04]  /*12920*/  @P3 LOP3.LUT R2, R3, R2, RZ, 0x3c, !PT ;  /* 0x0000000203023212 */ /* 0x000fc800078e3cff */
[----:B------:R-:W-:-:S05]  /*12930*/  @P3 LOP3.LUT R3, R3, R2, RZ, 0x3c, !PT ;  /* 0x0000000203033212 */ /* 0x000fca00078e3cff */
[----:B------:R-:W-:Y:S04]  /*12940*/  @P3 LDGSTS.E.BYPASS.LTC128B.128 [R9+0x16c00], desc[UR44][R2.64], !P4 ;  /* 0x16c0000002093fae */ /* 0x000fe8000e101d6c */
[----:B------:R-:W-:Y:S04]  /*12950*/  @P3 LDGSTS.E.BYPASS.LTC128B.128 [R9+0x18c00], desc[UR44][R2.64+0x40], !P6 ;  /* 0x18c0004002093fae */ /* 0x000fe8000f101d6c */
[----:B------:R0:W-:Y:S04]  /*12960*/  @P3 LDGSTS.E.BYPASS.LTC128B.128 [R9+0x1ac00], desc[UR44][R2.64+0x80], !P1 ;  /* 0x1ac0008002093fae */ /* 0x0001e8000c901d6c */
[----:B0-----:R-:W0:Y:S04]  /*12970*/  SHFL.IDX PT, R3, R4, 0x2, 0x1c1f ;  /* 0x005c1f0004037f89 */ /* 0x001e2800000e0000 */
[----:B------:R-:W4:Y:S04]  /*12980*/  SHFL.IDX PT, R2, R5, 0x2, 0x1c1f ;  /* 0x005c1f0005027f89 */ /* 0x000f2800000e0000 */
[----:B------:R-:W1:Y:S01]  /*12990*/  SHFL.IDX PT, R5, R5, 0x3, 0x1c1f ;  /* 0x007c1f0005057f89 */ /* 0x000e6200000e0000 */
[----:B0-----:R-:W-:-:S05]  /*129a0*/  @P2 IADD3 R3, P0, R33, R3, RZ ;  /* 0x0000000321032210 */ /* 0x001fca0007f1e0ff */
[----:B----4-:R-:W-:-:S05]  /*129b0*/  @P2 IMAD.X R2, RZ, RZ, R2, P0 ;  /* 0x000000ffff022224 */ /* 0x010fca00000e0602 */
[----:B------:R-:W-:-:S04]  /*129c0*/  @P2 LOP3.LUT R3, R3, R2, RZ, 0x3c, !PT ;  /* 0x0000000203032212 */ /* 0x000fc800078e3cff */
[----:B------:R-:W-:-:S04]  /*129d0*/  @P2 LOP3.LUT R2, R3, R2, RZ, 0x3c, !PT ;  /* 0x0000000203022212 */ /* 0x000fc800078e3cff */
[----:B------:R-:W-:-:S05]  /*129e0*/  @P2 LOP3.LUT R3, R3, R2, RZ, 0x3c, !PT ;  /* 0x0000000203032212 */ /* 0x000fca00078e3cff */
[----:B------:R0:W-:Y:S04]  /*129f0*/  @P2 LDGSTS.E.BYPASS.LTC128B.128 [R7+0x17400], desc[UR44][R2.64], !P4 ;  /* 0x1740000002072fae */ /* 0x0001e8000e101d6c */
[----:B------:R0:W-:Y:S04]  /*12a00*/  @P2 LDGSTS.E.BYPASS.LTC128B.128 [R7+0x19400], desc[UR44][R2.64+0x40], !P6 ;  /* 0x1940004002072fae */ /* 0x0001e8000f101d6c */
[----:B-1----:R0:W-:Y:S02]  /*12a10*/  @P2 LDGSTS.E.BYPASS.LTC128B.128 [R7+0x1b400], desc[UR44][R2.64+0x80], !P1 ;  /* 0x1b40008002072fae */ /* 0x0021e4000c901d6c */
.L_x_1501:
[----:B------:R-:W-:Y:S01]  /*12a20*/  LOP3.LUT P3, RZ, R8, 0x10, RZ, 0xc0, !PT ;  /* 0x0000001008ff7812 */ /* 0x000fe2000786c0ff */
[----:B------:R-:W-:Y:S01]  /*12a30*/  @P5 IMAD.IADD R6, R22, 0x1, R6 ;  /* 0x0000000116065824 */ /* 0x000fe200078e0206 */
[----:B------:R-:W-:Y:S02]  /*12a40*/  LOP3.LUT P2, RZ, R8, 0x8, RZ, 0xc0, !PT ;  /* 0x0000000808ff7812 */ /* 0x000fe4000784c0ff */
[----:B0-----:R-:W-:-:S05]  /*12a50*/  @P5 IADD3 R2, P0, R33, R14, RZ ;  /* 0x0000000e21025210 */ /* 0x001fca0007f1e0ff */
[----:B------:R-:W-:Y:S01]  /*12a60*/  @P5 IMAD.X R3, RZ, RZ, R5, P0 ;  /* 0x000000ffff035224 */ /* 0x000fe200000e0605 */
[----:B------:R-:W-:-:S04]  /*12a70*/  PLOP3.LUT P0, PT, PT, PT, PT, 0x80, 0x0 ;  /* 0x000000000000781c */ /* 0x000fc80003f0f070 */
[----:B------:R-:W-:Y:S01]  /*12a80*/  @!PT LDS RZ, [RZ] ;  /* 0x00000000fffff984 */ /* 0x000fe20000000800 */
[----:B------:R-:W-:Y:S01]  /*12a90*/  @!PT LDS RZ, [RZ] ;  /* 0x00000000fffff984 */ /* 0x000fe20000000800 */
[----:B------:R-:W-:Y:S01]  /*12aa0*/  @!PT LDS RZ, [RZ] ;  /* 0x00000000fffff984 */ /* 0x000fe20000000800 */
[----:B------:R0:W-:Y:S04]  /*12ab0*/  @P5 LDGSTS.E.BYPASS.LTC128B.128 [R6+0x17c00], desc[UR44][R2.64], !P3 ;  /* 0x17c0000002065fae */ /* 0x0001e8000d901d6c */
[----:B------:R0:W-:Y:S04]  /*12ac0*/  @P5 LDGSTS.E.BYPASS.LTC128B.128 [R6+0x19c00], desc[UR44][R2.64+0x40], !P2 ;  /* 0x19c0004002065fae */ /* 0x0001e8000d101d6c */
[----:B------:R0:W-:Y:S01]  /*12ad0*/  @P5 LDGSTS.E.BYPASS.LTC128B.128 [R6+0x1bc00], desc[UR44][R2.64+0x80], !P1 ;  /* 0x1bc0008002065fae */ /* 0x0001e2000c901d6c */
[----:B------:R-:W-:Y:S01]  /*12ae0*/  NOP ;  /* 0x0000000000007918 */ /* 0x000fe20000000000 */
.L_x_1410:
        /* <DEDUP_REMOVED lines=11> */
.L_x_1411:
[----:B------:R0:W-:Y:S02]  /*12ba0*/  SYNCS.ARRIVE.TRANS64.A1T0 RZ, [R0+URZ+0x22830], RZ ;  /* 0x022830ff00ff79a7 */ /* 0x0001e4000810003f */
[----:B------:R-:W-:Y:S05]  /*12bb0*/  WARPSYNC.ALL ;  /* 0x0000000000007948 */ /* 0x000fea0003800000 */
[----:B------:R-:W-:Y:S01]  /*12bc0*/  ULDC.64 UR4, c[0x0][0x298] ;  /* 0x0000a60000047ab9 */ /* 0x000fe20000000a00 */
[----:B0-23--:R-:W-:Y:S01]  /*12bd0*/  SHF.R.S32.HI R0, RZ, 0x1f, R24 ;  /* 0x0000001fff007819 */ /* 0x00dfe20000011418 */
[----:B------:R-:W-:Y:S01]  /*12be0*/  IMAD.WIDE.U32 R4, R24, UR4, RZ ;  /* 0x0000000418047c25 */ /* 0x000fe2000f8e00ff */
[----:B------:R-:W-:Y:S03]  /*12bf0*/  BSSY B6, `(.L_x_1412) ;  /* 0x0000019000067945 */ /* 0x000fe60003800000 */
[----:B------:R-:W-:Y:S01]  /*12c00*/  IMAD R3, R0, UR4, RZ ;  /* 0x0000000400037c24 */ /* 0x000fe2000f8e02ff */
[----:B------:R0:W-:Y:S01]  /*12c10*/  STL.64 [R1+0x10], R4 ;  /* 0x0000100401007387 */ /* 0x0001e20000100a00 */
[----:B------:R-:W-:-:S02]  /*12c20*/  VIADD R0, R22, 0x10400 ;  /* 0x0001040016007836 */ /* 0x000fc40000000000 */
[----:B------:R-:W-:Y:S01]  /*12c30*/  IMAD R3, R24, UR5, R3 ;  /* 0x0000000518037c24 */ /* 0x000fe2000f8e0203 */
[----:B------:R-:W-:Y:S02]  /*12c40*/  BAR.SYNC.DEFER_BLOCKING 0x8, 0x180 ;  /* 0x0206000000007b1d */ /* 0x000fe40000010000 */
[----:B------:R-:W-:Y:S01]  /*12c50*/  LOP3.LUT P0, RZ, R0, 0x1bf, RZ, 0xc0, !PT ;  /* 0x000001bf00ff7812 */ /* 0x000fe2000780c0ff */
[----:B------:R-:W-:-:S12]  /*12c60*/  IMAD.IADD R17, R5, 0x1, R3 ;  /* 0x0000000105117824 */ /* 0x000fd800078e0203 */
[----:B0-----:R-:W-:Y:S05]  /*12c70*/  @!P0 BRA `(.L_x_1413) ;  /* 0x0000000000408947 */ /* 0x001fea0003800000 */
        /* <DEDUP_REMOVED lines=16> */
.L_x_1413:
[----:B------:R-:W-:Y:S05]  /*12d80*/  BSYNC B6 ;  /* 0x0000000000067941 */ /* 0x000fea0003800000 */
.L_x_1412:
[----:B------:R-:W2:Y:S01]  /*12d90*/  LDL.LU.64 R20, [R1+0x10] ;  /* 0x0000100001147983 */ /* 0x000ea20000300a00 */
[----:B------:R-:W-:Y:S01]  /*12da0*/  UISETP.NE.AND UP0, UPT, UR48, URZ, UPT ;  /* 0x0000003f3000728c */ /* 0x000fe2000bf05270 */
[----:B------:R-:W-:Y:S02]  /*12db0*/  ULDC.64 UR4, c[0x0][0x2d8] ;  /* 0x0000b60000047ab9 */ /* 0x000fe40000000a00 */
[----:B------:R-:W3:Y:S01]  /*12dc0*/  LDL R2, [R1] ;  /* 0x0000000001027983 */ /* 0x000ee20000100800 */
[----:B------:R-:W-:Y:S01]  /*12dd0*/  IMAD.MOV.U32 R3, RZ, RZ, R17 ;  /* 0x000000ffff037224 */ /* 0x000fe200078e0011 */
[----:B------:R-:W-:Y:S01]  /*12de0*/  SHF.R.S32.HI R0, RZ, 0x1f, R19 ;  /* 0x0000001fff007819 */ /* 0x000fe20000011413 */
[----:B------:R-:W-:Y:S01]  /*12df0*/  IMAD R5, R28, UR4, RZ ;  /* 0x000000041c057c24 */ /* 0x000fe2000f8e02ff */
[----:B------:R0:W5:Y:S01]  /*12e00*/  LDL R7, [R1+0xc] ;  /* 0x00000c0001077983 */ /* 0x0001620000100800 */
[----:B------:R-:W-:Y:S02]  /*12e10*/  PLOP3.LUT P0, PT, PT, PT, UP0, 0x80, 0x0 ;  /* 0x000000000000781c */ /* 0x000fe40003f0f008 */
[----:B------:R-:W-:Y:S01]  /*12e20*/  IMAD R5, R18, UR5, R5 ;  /* 0x0000000512057c24 */ /* 0x000fe2000f8e0205 */
[----:B------:R-:W-:-:S02]  /*12e30*/  LOP3.LUT R9, R33, 0x40, RZ, 0xfc, !PT ;  /* 0x0000004021097812 */ /* 0x000fc400078efcff */
[----:B------:R-:W-:Y:S02]  /*12e40*/  LOP3.LUT R8, R33, 0x80, RZ, 0xfc, !PT ;  /* 0x0000008021087812 */ /* 0x000fe400078efcff */
[----:B---3--:R-:W-:Y:S01]  /*12e50*/  LOP3.LUT P6, RZ, R2, 0x80, RZ, 0xc0, !PT ;  /* 0x0000008002ff7812 */ /* 0x008fe200078cc0ff */
[----:B--2---:R-:W-:Y:S02]  /*12e60*/  IMAD.MOV.U32 R2, RZ, RZ, R20 ;  /* 0x000000ffff027224 */ /* 0x004fe400078e0014 */
[----:B------:R-:W1:Y:S01]  /*12e70*/  S2R R20, SR_TID.X ;  /* 0x0000000000147919 */ /* 0x000e620000002100 */
[----:B------:R-:W-:Y:S01]  /*12e80*/  SEL R0, R0, RZ, !P6 ;  /* 0x000000ff00007207 */ /* 0x000fe20007000000 */
[----:B------:R-:W-:Y:S01]  /*12e90*/  IMAD.WIDE.U32 R2, R18, UR4, R2 ;  /* 0x0000000412027c25 */ /* 0x000fe2000f8e0002 */
[----:B------:R-:W-:Y:S01]  /*12ea0*/  SEL R4, R19, RZ, !P6 ;  /* 0x000000ff13047207 */ /* 0x000fe20007000000 */
[----:B------:R-:W-:Y:S02]  /*12eb0*/  ULDC.64 UR4, c[0x0][0x2e0] ;  /* 0x0000b80000047ab9 */ /* 0x000fe40000000a00 */
[----:B------:R-:W-:-:S02]  /*12ec0*/  IMAD.IADD R3, R3, 0x1, R5 ;  /* 0x0000000103037824 */ /* 0x000fc400078e0205 */
[----:B------:R-:W-:Y:S02]  /*12ed0*/  IMAD R0, R0, UR4, RZ ;  /* 0x0000000400007c24 */ /* 0x000fe4000f8e02ff */
[----:B------:R-:W-:Y:S01]  /*12ee0*/  IMAD.WIDE.U32 R2, R4, UR4, R2 ;  /* 0x0000000404027c25 */ /* 0x000fe2000f8e0002 */
[----:B------:R-:W-:-:S03]  /*12ef0*/  @UP0 ULDC UR4, c[0x0][0x44c] ;  /* 0x0001130000040ab9 */ /* 0x000fc60000000800 */
[----:B------:R-:W-:Y:S01]  /*12f00*/  IMAD R0, R4, UR5, R0 ;  /* 0x0000000504007c24 */ /* 0x000fe2000f8e0200 */
[C---:B-1----:R-:W-:Y:S01]  /*12f10*/  LOP3.LUT R21, R20.reuse, 0x7f, RZ, 0xc0, !PT ;  /* 0x0000007f14157812 */ /* 0x042fe200078ec0ff */
[----:B------:R-:W-:-:S03]  /*12f20*/  IMAD.SHL.U32 R20, R20, 0x20, RZ ;  /* 0x0000002014147824 */ /* 0x000fc600078e00ff */
[----:B------:R-:W-:-:S04]  /*12f30*/  SHF.R.U32.HI R21, RZ, 0x2, R21 ;  /* 0x00000002ff157819 */ /* 0x000fc80000011615 */
[----:B------:R-:W-:-:S05]  /*12f40*/  LOP3.LUT R20, R21, 0x60, R20, 0xf8, !PT ;  /* 0x0000006015147812 */ /* 0x000fca00078ef814 */
[----:B------:R-:W-:-:S04]  /*12f50*/  VIADD R5, R20, UR38 ;  /* 0x0000002614057c36 */ /* 0x000fc80008000000 */
[----:B------:R-:W-:Y:S01]  /*12f60*/  @P0 IMAD.HI.U32 R6, R5, UR4, RZ ;  /* 0x0000000405060c27 */ /* 0x000fe2000f8e00ff */
[----:B------:R-:W-:Y:S01]  /*12f70*/  PLOP3.LUT P0, PT, PT, PT, UP0, 0x80, 0x0 ;  /* 0x000000000000781c */ /* 0x000fe20003f0f008 */
[----:B------:R-:W-:Y:S02]  /*12f80*/  @UP0 ULDC UR4, c[0x0][0x450] ;  /* 0x0001140000040ab9 */ /* 0x000fe40000000800 */
[----:B------:R-:W-:-:S10]  /*12f90*/  IMAD.MOV.U32 R4, RZ, RZ, R5 ;  /* 0x000000ffff047224 */ /* 0x000fd400078e0005 */
[----:B------:R-:W-:Y:S01]  /*12fa0*/  @P0 SHF.R.U32.HI R4, RZ, UR4, R6 ;  /* 0x00000004ff040c19 */ /* 0x000fe20008011606 */
[----:B------:R-:W-:Y:S01]  /*12fb0*/  IMAD.IADD R3, R3, 0x1, R0 ;  /* 0x0000000103037824 */ /* 0x000fe200078e0200 */
[----:B------:R-:W1:Y:S01]  /*12fc0*/  LDC R6, c[0x0][0x448] ;  /* 0x00011200ff067b82 */ /* 0x000e620000000800 */
[----:B------:R-:W2:Y:S01]  /*12fd0*/  S2R R20, SR_TID.X ;  /* 0x0000000000147919 */ /* 0x000ea20000002100 */
[----:B------:R-:W-:Y:S01]  /*12fe0*/  ULDC.64 UR4, c[0x0][0x2d0] ;  /* 0x0000b40000047ab9 */ /* 0x000fe20000000a00 */
[----:B------:R-:W-:Y:S02]  /*12ff0*/  IMAD.MOV R0, RZ, RZ, -R4 ;  /* 0x000000ffff007224 */ /* 0x000fe400078e0a04 */
[----:B------:R-:W-:-:S04]  /*13000*/  IMAD.WIDE.U32 R2, R4, UR4, R2 ;  /* 0x0000000404027c25 */ /* 0x000fc8000f8e0002 */
[----:B-1----:R-:W-:Y:S01]  /*13010*/  IMAD R0, R6, R0, R5 ;  /* 0x0000000006007224 */ /* 0x002fe200078e0205 */
[----:B------:R-:W-:-:S05]  /*13020*/  SHF.R.S32.HI R5, RZ, 0x1f, R4 ;  /* 0x0000001fff057819 */ /* 0x000fca0000011404 */
[----:B------:R-:W-:-:S04]  /*13030*/  IMAD R5, R5, UR4, RZ ;  /* 0x0000000405057c24 */ /* 0x000fc8000f8e02ff */
[----:B------:R-:W-:Y:S01]  /*13040*/  IMAD R5, R4, UR5, R5 ;  /* 0x0000000504057c24 */ /* 0x000fe2000f8e0205 */
        /* <DEDUP_REMOVED lines=9> */
[----:B--2---:R-:W-:Y:S02]  /*130e0*/  LOP3.LUT R20, R20, 0x7f, RZ, 0xc0, !PT ;  /* 0x0000007f14147812 */ /* 0x004fe400078ec0ff */
[----:B------:R-:W-:Y:S01]  /*130f0*/  IADD3.X R4, R3, UR5, R5, P0, !PT ;  /* 0x0000000503047c10 */ /* 0x000fe200087fe405 */
[----:B------:R-:W-:Y:S01]  /*13100*/  UMOV UR5, 0xffffffff ;  /* 0xffffffff00057882 */ /* 0x000fe20000000000 */
[----:B------:R-:W-:Y:S02]  /*13110*/  ISETP.GE.AND P3, PT, R33, UR4, PT ;  /* 0x0000000421007c0c */ /* 0x000fe4000bf66270 */
[----:B------:R-:W-:-:S02]  /*13120*/  ISETP.GE.AND P2, PT, R9, UR4, PT ;  /* 0x0000000409007c0c */ /* 0x000fc4000bf46270 */
[----:B------:R-:W-:Y:S02]  /*13130*/  ISETP.GE.AND P1, PT, R8, UR4, PT ;  /* 0x0000000408007c0c */ /* 0x000fe4000bf26270 */
[----:B------:R-:W-:Y:S01]  /*13140*/  SHF.R.U32.HI R9, RZ, 0x2, R20 ;  /* 0x00000002ff097819 */ /* 0x000fe20000011614 */
[----:B0-----:R-:W-:Y:S10]  /*13150*/  BRA.DIV UR5, `(.L_x_1414) ;  /* 0x0000003e05787947 */ /* 0x001ff4000b800000 */
[----:B------:R-:W0:Y:S01]  /*13160*/  SHFL.IDX PT, R3, R0, RZ, 0x1c1f ;  /* 0x001c1fff00037589 */ /* 0x000e2200000e0000 */
[----:B------:R-:W-:Y:S02]  /*13170*/  IMAD R5, R6, UR37, RZ ;  /* 0x0000002506057c24 */ /* 0x000fe4000f8e02ff */
[----:B------:R-:W-:Y:S01]  /*13180*/  VIADD R6, R9, UR38 ;  /* 0x0000002609067c36 */ /* 0x000fe20008000000 */
[----:B------:R-:W1:Y:S03]  /*13190*/  SHFL.IDX PT, R2, R4, RZ, 0x1c1f ;  /* 0x001c1fff04027589 */ /* 0x000e6600000e0000 */
[C---:B------:R-:W-:Y:S01]  /*131a0*/  VIADD R8, R6.reuse, 0x20 ;  /* 0x0000002006087836 */ /* 0x040fe20000000000 */
[----:B------:R-:W-:Y:S01]  /*131b0*/  ISETP.GE.AND P0, PT, R6, R5, PT ;  /* 0x000000050600720c */ /* 0x000fe20003f06270 */
[----:B------:R-:W-:-:S12]  /*131c0*/  SHFL.IDX PT, R14, R0, 0x3, 0x1c1f ;  /* 0x007c1f00000e7f89 */ /* 0x000fd800000e0000 */
[----:B0-----:R-:W-:-:S05]  /*131d0*/  @!P0 IADD3 R3, P4, R33, R3, RZ ;  /* 0x0000000321038210 */ /* 0x001fca0007f9e0ff */
[----:B-1----:R-:W-:-:S05]  /*131e0*/  @!P0 IMAD.X R2, RZ, RZ, R2, P4 ;  /* 0x000000ffff028224 */ /* 0x002fca00020e0602 */
[----:B------:R-:W-:-:S04]  /*131f0*/  @!P0 LOP3.LUT R3, R3, R2, RZ, 0x3c, !PT ;  /* 0x0000000203038212 */ /* 0x000fc800078e3cff */
[----:B------:R-:W-:-:S04]  /*13200*/  @!P0 LOP3.LUT R2, R3, R2, RZ, 0x3c, !PT ;  /* 0x0000000203028212 */ /* 0x000fc800078e3cff */
[----:B------:R-:W-:-:S05]  /*13210*/  @!P0 LOP3.LUT R3, R3, R2, RZ, 0x3c, !PT ;  /* 0x0000000203038212 */ /* 0x000fca00078e3cff */
[----:B-----5:R-:W-:Y:S04]  /*13220*/  @!P0 LDGSTS.E.BYPASS.LTC128B.128 [R7+0x10400], desc[UR44][R2.64], !P3 ;  /* 0x1040000002078fae */ /* 0x020fe8000d901d6c */
[----:B------:R-:W-:Y:S04]  /*13230*/  @!P0 LDGSTS.E.BYPASS.LTC128B.128 [R7+0x12400], desc[UR44][R2.64+0x40], !P2 ;  /* 0x1240004002078fae */ /* 0x000fe8000d101d6c */
[----:B------:R0:W-:Y:S01]  /*13240*/  @!P0 LDGSTS.E.BYPASS.LTC128B.128 [R7+0x14400], desc[UR44][R2.64+0x80], !P1 ;  /* 0x1440008002078fae */ /* 0x0001e2000c901d6c */
[----:B------:R-:W-:Y:S01]  /*13250*/  ISETP.GE.AND P0, PT, R8, R5, PT ;  /* 0x000000050800720c */ /* 0x000fe20003f06270 */
[----:B------:R-:W-:-:S02]  /*13260*/  VIADD R8, R6, 0x40 ;  /* 0x0000004006087836 */ /* 0x000fc40000000000 */
[----:B0-----:R-:W0:Y:S04]  /*13270*/  SHFL.IDX PT, R3, R0, 0x1, 0x1c1f ;  /* 0x003c1f0000037f89 */ /* 0x001e2800000e0000 */
[----:B------:R-:W1:Y:S06]  /*13280*/  SHFL.IDX PT, R2, R4, 0x1, 0x1c1f ;  /* 0x003c1f0004027f89 */ /* 0x000e6c00000e0000 */
[----:B0-----:R-:W-:-:S05]  /*13290*/  @!P0 IADD3 R3, P4, R33, R3, RZ ;  /* 0x0000000321038210 */ /* 0x001fca0007f9e0ff */
[----:B-1----:R-:W-:-:S05]  /*132a0*/  @!P0 IMAD.X R2, RZ, RZ, R2, P4 ;  /* 0x000000ffff028224 */ /* 0x002fca00020e0602 */
[----:B------:R-:W-:-:S04]  /*132b0*/  @!P0 LOP3.LUT R3, R3, R2, RZ, 0x3c, !PT ;  /* 0x0000000203038212 */ /* 0x000fc800078e3cff */
[----:B------:R-:W-:-:S04]  /*132c0*/  @!P0 LOP3.LUT R2, R3, R2, RZ, 0x3c, !PT ;  /* 0x0000000203028212 */ /* 0x000fc800078e3cff */
[----:B------:R-:W-:-:S05]  /*132d0*/  @!P0 LOP3.LUT R3, R3, R2, RZ, 0x3c, !PT ;  /* 0x0000000203038212 */ /* 0x000fca00078e3cff */
[----:B------:R-:W-:Y:S04]  /*132e0*/  @!P0 LDGSTS.E.BYPASS.LTC128B.128 [R7+0x10c00], desc[UR44][R2.64], !P3 ;  /* 0x10c0000002078fae */ /* 0x000fe8000d901d6c */
[----:B------:R-:W-:Y:S04]  /*132f0*/  @!P0 LDGSTS.E.BYPASS.LTC128B.128 [R7+0x12c00], desc[UR44][R2.64+0x40], !P2 ;  /* 0x12c0004002078fae */ /* 0x000fe8000d101d6c */
[----:B------:R0:W-:Y:S01]  /*13300*/  @!P0 LDGSTS.E.BYPASS.LTC128B.128 [R7+0x14c00], desc[UR44][R2.64+0x80], !P1 ;  /* 0x14c0008002078fae */ /* 0x0001e2000c901d6c */
[----:B------:R-:W-:-:S03]  /*13310*/  ISETP.GE.AND P0, PT, R8, R5, PT ;  /* 0x000000050800720c */ /* 0x000fc60003f06270 */
[----:B0-----:R-:W0:Y:S04]  /*13320*/  SHFL.IDX PT, R3, R0, 0x2, 0x1c1f ;  /* 0x005c1f0000037f89 */ /* 0x001e2800000e0000 */
[----:B------:R-:W1:Y:S04]  /*13330*/  SHFL.IDX PT, R2, R4, 0x2, 0x1c1f ;  /* 0x005c1f0004027f89 */ /* 0x000e6800000e0000 */
[----:B------:R-:W2:Y:S02]  /*13340*/  SHFL.IDX PT, R4, R4, 0x3, 0x1c1f ;  /* 0x007c1f0004047f89 */ /* 0x000ea400000e0000 */
[----:B0-----:R-:W-:-:S05]  /*13350*/  @!P0 IADD3 R3, P4, R33, R3, RZ ;  /* 0x0000000321038210 */ /* 0x001fca0007f9e0ff */
[----:B-1----:R-:W-:-:S05]  /*13360*/  @!P0 IMAD.X R2, RZ, RZ, R2, P4 ;  /* 0x000000ffff028224 */ /* 0x002fca00020e0602 */
[----:B------:R-:W-:-:S04]  /*13370*/  @!P0 LOP3.LUT R3, R3, R2, RZ, 0x3c, !PT ;  /* 0x0000000203038212 */ /* 0x000fc800078e3cff */
[----:B------:R-:W-:-:S04]  /*13380*/  @!P0 LOP3.LUT R2, R3, R2, RZ, 0x3c, !PT ;  /* 0x0000000203028212 */ /* 0x000fc800078e3cff */
[----:B------:R-:W-:-:S05]  /*13390*/  @!P0 LOP3.LUT R3, R3, R2, RZ, 0x3c, !PT ;  /* 0x0000000203038212 */ /* 0x000fca00078e3cff */
[----:B------:R0:W-:Y:S04]  /*133a0*/  @!P0 LDGSTS.E.BYPASS.LTC128B.128 [R7+0x11400], desc[UR44][R2.64], !P3 ;  /* 0x1140000002078fae */ /* 0x0001e8000d901d6c */
[----:B------:R0:W-:Y:S04]  /*133b0*/  @!P0 LDGSTS.E.BYPASS.LTC128B.128 [R7+0x13400], desc[UR44][R2.64+0x40], !P2 ;  /* 0x1340004002078fae */ /* 0x0001e8000d101d6c */
[----:B--2---:R0:W-:Y:S02]  /*133c0*/  @!P0 LDGSTS.E.BYPASS.LTC128B.128 [R7+0x15400], desc[UR44][R2.64+0x80], !P1 ;  /* 0x1540008002078fae */ /* 0x0041e4000c901d6c */
.L_x_1510:
[----:B------:R-:W-:Y:S01]  /*133d0*/  VIADD R6, R6, 0x60 ;  /* 0x0000006006067836 */ /* 0x000fe20000000000 */
[----:B------:R-:W-:Y:S04]  /*133e0*/  BSSY B0, `(.L_x_1415) ;  /* 0x000000b000007945 */ /* 0x000fe80003800000 */
[----:B------:R-:W-:-:S13]  /*133f0*/  ISETP.GE.AND P0, PT, R6, R5, PT ;  /* 0x000000050600720c */ /* 0x000fda0003f06270 */
[----:B------:R-:W-:Y:S05]  /*13400*/  @P0 BRA `(.L_x_1416) ;  /* 0x0000000000200947 */ /* 0x000fea0003800000 */
[----:B0-----:R-:W-:-:S05]  /*13410*/  IADD3 R2, P0, R33, R14, RZ ;  /* 0x0000000e21027210 */ /* 0x001fca0007f1e0ff */
[----:B------:R-:W-:-:S05]  /*13420*/  IMAD.X R3, RZ, RZ, R4, P0 ;  /* 0x000000ffff037224 */ /* 0x000fca00000e0604 */
[----:B------:R-:W-:Y:S01]  /*13430*/  @!PT LDS RZ, [RZ] ;  /* 0x00000000fffff984 */ /* 0x000fe20000000800 */
[----:B------:R-:W-:Y:S01]  /*13440*/  @!PT LDS RZ, [RZ] ;  /* 0x00000000fffff984 */ /* 0x000fe20000000800 */
[----:B------:R-:W-:Y:S01]  /*13450*/  @!PT LDS RZ, [RZ] ;  /* 0x00000000fffff984 */ /* 0x000fe20000000800 */
[----:B------:R1:W-:Y:S04]  /*13460*/  LDGSTS.E.BYPASS.LTC128B.128 [R7+0x11c00], desc[UR44][R2.64], !P3 ;  /* 0x11c0000002077fae */ /* 0x0003e8000d901d6c */
[----:B------:R1:W-:Y:S04]  /*13470*/  LDGSTS.E.BYPASS.LTC128B.128 [R7+0x13c00], desc[UR44][R2.64+0x40], !P2 ;  /* 0x13c0004002077fae */ /* 0x0003e8000d101d6c */
[----:B------:R1:W-:Y:S02]  /*13480*/  LDGSTS.E.BYPASS.LTC128B.128 [R7+0x15c00], desc[UR44][R2.64+0x80], !P1 ;  /* 0x15c0008002077fae */ /* 0x0003e4000c901d6c */
.L_x_1416:
[----:B------:R-:W-:Y:S05]  /*13490*/  BSYNC B0 ;  /* 0x0000000000007941 */ /* 0x000fea0003800000 */
.L_x_1415:
[----:B------:R-:W-:Y:S01]  /*134a0*/  NOP ;  /* 0x0000000000007918 */ /* 0x000fe20000000000 */
[----:B------:R-:W-:-:S13]  /*134b0*/  PLOP3.LUT P0, PT, PT, PT, PT, 0x80, 0x0 ;  /* 0x000000000000781c */ /* 0x000fda0003f0f070 */
.L_x_1417:
[----:B------:R-:W-:Y:S02]  /*134c0*/  PLOP3.LUT P1, PT, P1, P0, PT, 0xa2, 0x0 ;  /* 0x000000000000781c */ /* 0x000fe40000f21472 */
[----:B------:R-:W-:-:S08]  /*134d0*/  @P0 R2UR P1, UR4, R22 ;  /* 0x00000000160402ca */ /* 0x000fd00000020000 */
[----:B------:R-:W-:-:S05]  /*134e0*/  @P0 PLOP3.LUT P0, PT, P1, PT, PT, 0x80, 0x0 ;  /* 0x000000000000081c */ /* 0x000fca0000f0f070 */
[----:B------:R-:W-:Y:S01]  /*134f0*/  @!P1 SYNCS.ARRIVE.TRANS64.RED.A0T1 RZ, [UR4+0x22800], RZ ;  /* 0x022800ffffff99a7 */ /* 0x000fe20008200404 */
[----:B------:R-:W-:Y:S07]  /*13500*/  @!P1 ARRIVES.LDGSTSBAR.64.TRANSCNT [UR4+0x22800] ;  /* 0x02280000ff0099b0 */ /* 0x000fee0008000a84 */
[----:B------:R-:W-:Y:S05]  /*13510*/  @P0 BRA.U.ANY `(.L_x_1417) ;  /* 0xfffffffd00e80947 */ /* 0x000fea000393ffff */
[----:B01----:R-:W2:Y:S02]  /*13520*/  LDL.LU R2, [R1+0x18] ;  /* 0x0000180001027983 */ /* 0x003ea40000300800 */
        /* <DEDUP_REMOVED lines=11> */
.L_x_1511:
[----:B------:R-:W-:Y:S05]  /*135e0*/  BSYNC B0 ;  /* 0x0000000000007941 */ /* 0x000fea0003800000 */
.L_x_1418:
[----:B------:R-:W-:-:S04]  /*135f0*/  UIADD3 UR4, UR40, -0x2, URZ ;  /* 0xfffffffe28047890 */ /* 0x000fc8000fffe03f */
[----:B------:R-:W-:-:S06]  /*13600*/  UISETP.GE.AND UP0, UPT, UR4, UR41, UPT ;  /* 0x000000290400728c */ /* 0x000fcc000bf06270 */
[----:B------:R-:W-:-:S13]  /*13610*/  PLOP3.LUT P0, PT, PT, PT, UP0, 0x40, 0x0 ;  /* 0x000000000000781c */ /* 0x000fda0003f0e808 */
[----:B------:R-:W-:Y:S05]  /*13620*/  @P0 BRA `(.L_x_1420) ;  /* 0x00000010008c0947 */ /* 0x000fea0003800000 */
[----:B------:R-:W-:Y:S02]  /*13630*/  IMAD.MOV.U32 R4, RZ, RZ, R23 ;  /* 0x000000ffff047224 */ /* 0x000fe400078e0017 */
[----:B------:R-:W-:Y:S02]  /*13640*/  IMAD.MOV.U32 R5, RZ, RZ, R25 ;  /* 0x000000ffff057224 */ /* 0x000fe400078e0019 */
[----:B------:R-:W-:-:S07]  /*13650*/  IMAD.U32 R20, RZ, RZ, UR4 ;  /* 0x00000004ff147e24 */ /* 0x000fce000f8e00ff */
.L_x_1440:
[----:B0-----:R-:W0:Y:S01]  /*13660*/  LDC R3, c[0x0][0x430] ;  /* 0x00010c00ff037b82 */ /* 0x001e220000000800 */
[----:B-12---:R-:W1:Y:S01]  /*13670*/  S2R R0, SR_TID.X ;  /* 0x0000000000007919 */ /* 0x006e620000002100 */
[----:B------:R-:W-:Y:S05]  /*13680*/  YIELD ;  /* 0x0000000000007946 */ /* 0x000fea0003800000 */
[----:B------:R-:W-:Y:S01]  /*13690*/  ULDC.64 UR4, c[0x0][0x428] ;  /* 0x00010a0000047ab9 */ /* 0x000fe20000000a00 */
[----:B------:R-:W-:Y:S01]  /*136a0*/  IMAD.U32 R9, RZ, RZ, UR43 ;  /* 0x0000002bff097e24 */ /* 0x000fe2000f8e00ff */
[----:B------:R-:W-:Y:S01]  /*136b0*/  ISETP.GT.AND P2, PT, R20, UR41, PT ;  /* 0x0000002914007c0c */ /* 0x000fe2000bf44270 */
[----:B------:R-:W-:Y:S01]  /*136c0*/  VIADD R23, R4, 0x1 ;  /* 0x0000000104177836 */ /* 0x000fe20000000000 */
[----:B0-----:R-:W-:-:S02]  /*136d0*/  ISETP.NE.AND P0, PT, R3, 0x1, PT ;  /* 0x000000010300780c */ /* 0x001fc40003f05270 */
[C---:B-1----:R-:W-:Y:S01]  /*136e0*/  LOP3.LUT R2, R0.reuse, 0x7f, RZ, 0xc0, !PT ;  /* 0x0000007f00027812 */ /* 0x042fe200078ec0ff */
[----:B------:R-:W-:-:S10]  /*136f0*/  IMAD.SHL.U32 R0, R0, 0x20, RZ ;  /* 0x0000002000007824 */ /* 0x000fd400078e00ff */
[----:B------:R-:W0:Y:S01]  /*13700*/  @P0 LDC R3, c[0x0][0x434] ;  /* 0x00010d00ff030b82 */ /* 0x000e220000000800 */
[----:B------:R-:W-:Y:S02]  /*13710*/  SHF.R.U32.HI R6, RZ, 0x2, R2 ;  /* 0x00000002ff067819 */ /* 0x000fe40000011602 */
[----:B------:R-:W-:-:S03]  /*13720*/  LOP3.LUT R0, R0, 0x60, RZ, 0xc0, !PT ;  /* 0x0000006000007812 */ /* 0x000fc600078ec0ff */
[----:B------:R-:W-:Y:S02]  /*13730*/  IMAD R8, R20, 0x80, R6 ;  /* 0x0000008014087824 */ /* 0x000fe400078e0206 */
[----:B------:R-:W1:Y:S01]  /*13740*/  @P0 LDC R2, c[0x0][0x438] ;  /* 0x00010e00ff020b82 */ /* 0x000e620000000800 */
[----:B------:R-:W-:Y:S02]  /*13750*/  IMAD R6, R34, UR4, RZ ;  /* 0x0000000422067c24 */ /* 0x000fe4000f8e02ff */
[----:B------:R-:W-:Y:S02]  /*13760*/  IADD3 R8, R0, UR36, R8 ;  /* 0x0000002400087c10 */ /* 0x000fe4000fffe008 */
[----:B------:R-:W-:-:S03]  /*13770*/  IMAD R6, R27, UR5, R6 ;  /* 0x000000051b067c24 */ /* 0x000fc6000f8e0206 */
[----:B------:R-:W-:Y:S02]  /*13780*/  IMAD.MOV.U32 R0, RZ, RZ, R8 ;  /* 0x000000ffff007224 */ /* 0x000fe400078e0008 */
[----:B0-----:R-:W-:-:S05]  /*13790*/  @P0 IMAD.HI.U32 R3, R8, R3, RZ ;  /* 0x0000000308030227 */ /* 0x001fca00078e00ff */
[----:B-1----:R-:W-:-:S04]  /*137a0*/  @P0 SHF.R.U32.HI R0, RZ, R2, R3 ;  /* 0x00000002ff000219 */ /* 0x002fc80000011603 */
[--C-:B------:R-:W-:Y:S01]  /*137b0*/  SHF.R.S32.HI R3, RZ, 0x1f, R0.reuse ;  /* 0x0000001fff037819 */ /* 0x100fe20000011400 */
[----:B------:R-:W-:-:S04]  /*137c0*/  IMAD.MOV.U32 R2, RZ, RZ, R0 ;  /* 0x000000ffff027224 */ /* 0x000fc800078e0000 */
[----:B------:R-:W-:Y:S01]  /*137d0*/  IMAD.WIDE.U32 R2, R27, UR4, R2 ;  /* 0x000000041b027c25 */ /* 0x000fe2000f8e0002 */
[----:B------:R-:W-:-:S03]  /*137e0*/  ULDC.64 UR4, c[0x0][0x418] ;  /* 0x0001060000047ab9 */ /* 0x000fc60000000a00 */
[----:B------:R-:W-:Y:S01]  /*137f0*/  IMAD.IADD R3, R6, 0x1, R3 ;  /* 0x0000000106037824 */ /* 0x000fe200078e0203 */
[----:B------:R-:W-:Y:S01]  /*13800*/  LEA R6, P0, R2, UR4, 0x2 ;  /* 0x0000000402067c11 */ /* 0x000fe2000f8010ff */
[----:B------:R-:W-:-:S03]  /*13810*/  ULDC UR4, c[0x0][0x430] ;  /* 0x00010c0000047ab9 */ /* 0x000fc60000000800 */
[----:B------:R-:W-:Y:S01]  /*13820*/  LEA.HI.X R7, R2, UR5, R3, 0x2, P0 ;  /* 0x0000000502077c11 */ /* 0x000fe200080f1403 */
[----:B------:R-:W-:Y:S01]  /*13830*/  IMAD.MOV R3, RZ, RZ, -R0 ;  /* 0x000000ffff037224 */ /* 0x000fe200078e0a00 */
[----:B------:R-:W-:Y:S02]  /*13840*/  ISETP.NE.AND P1, PT, R9, 0x3, PT ;  /* 0x000000030900780c */ /* 0x000fe40003f25270 */
[----:B------:R-:W-:Y:S01]  /*13850*/  ISETP.NE.AND P0, PT, R23, 0x2, PT ;  /* 0x000000021700780c */ /* 0x000fe20003f05270 */
[----:B------:R-:W2:Y:S01]  /*13860*/  LDG.E R6, desc[UR44][R6.64] ;  /* 0x0000002c06067981 */ /* 0x000ea2000c1e1900 */
[----:B------:R-:W-:Y:S02]  /*13870*/  IMAD R8, R3, UR4, R8 ;  /* 0x0000000403087c24 */ /* 0x000fe4000f8e0208 */
[----:B------:R-:W-:Y:S01]  /*13880*/  SEL R25, RZ, 0x1, P0 ;  /* 0x00000001ff197807 */ /* 0x000fe20000000000 */
[----:B------:R-:W-:Y:S01]  /*13890*/  VIADD R20, R20, 0xffffffff ;  /* 0xffffffff14147836 */ /* 0x000fe20000000000 */
[----:B------:R-:W-:-:S02]  /*138a0*/  SEL R23, R23, RZ, P0 ;  /* 0x000000ff17177207 */ /* 0x000fc40000000000 */
[----:B------:R-:W-:Y:S02]  /*138b0*/  LOP3.LUT R25, R5, R25, RZ, 0x3c, !PT ;  /* 0x0000001905197212 */ /* 0x000fe400078e3cff */
[----:B--2---:R-:W-:Y:S01]  /*138c0*/  SHF.R.S32.HI R9, RZ, 0x1f, R6 ;  /* 0x0000001fff097819 */ /* 0x004fe20000011406 */
[----:B------:R-:W-:Y:S06]  /*138d0*/  @!P1 BRA `(.L_x_1421) ;  /* 0x0000000000049947 */ /* 0x000fec0003800000 */
[----:B------:R-:W-:Y:S01]  /*138e0*/  BPT.TRAP 0x1 ;  /* 0x000000040000795c */ /* 0x000fe20000300000 */
.L_x_1421:
[----:B------:R-:W-:Y:S01]  /*138f0*/  IMAD R0, R23, 0x8, R22 ;  /* 0x0000000817007824 */ /* 0x000fe200078e0216 */
[----:B------:R-:W-:Y:S01]  /*13900*/  SHF.L.U32 R10, R25, 0x1f, RZ ;  /* 0x0000001f190a7819 */ /* 0x000fe200000006ff */
[----:B------:R-:W-:Y:S01]  /*13910*/  BSSY B0, `(.L_x_1422) ;  /* 0x0000004000007945 */ /* 0x000fe20003800000 */
[----:B------:R-:W-:Y:S02]  /*13920*/  SHF.R.S32.HI R7, RZ, 0x1f, R8 ;  /* 0x0000001fff077819 */ /* 0x000fe40000011408 */
[----:B------:R-:W0:Y:S02]  /*13930*/  SYNCS.PHASECHK.TRANS64.TRYWAIT P0, [R0+URZ+0x22880], R10 ;  /* 0x0228800a000075a7 */ /* 0x000e24000800017f */
[----:B0-----:R-:W-:Y:S05]  /*13940*/  @!P0 BRA `(.L_x_1423) ;  /* 0x0000003800e88947 */ /* 0x001fea0003800000 */
.L_x_1512:
[----:B------:R-:W-:Y:S05]  /*13950*/  BSYNC B0 ;  /* 0x0000000000007941 */ /* 0x000fea0003800000 */
.L_x_1422:
[----:B------:R-:W2:Y:S01]  /*13960*/  LDL R2, [R1] ;  /* 0x0000000001027983 */ /* 0x000ea20000100800 */
[----:B------:R-:W-:Y:S01]  /*13970*/  ULDC.64 UR4, c[0x0][0x328] ;  /* 0x0000ca0000047ab9 */ /* 0x000fe20000000a00 */
[----:B------:R-:W-:Y:S01]  /*13980*/  ULDC.64 UR6, c[0x0][0x318] ;  /* 0x0000c60000067ab9 */ /* 0x000fe20000000a00 */
[----:B------:R-:W-:Y:S02]  /*13990*/  IMAD R11, R7, UR4, RZ ;  /* 0x00000004070b7c24 */ /* 0x000fe4000f8e02ff */
[----:B------:R-:W-:Y:S02]  /*139a0*/  IMAD R21, R23, 0x4000, R37 ;  /* 0x0000400017157824 */ /* 0x000fe400078e0225 */
[----:B------:R-:W-:Y:S01]  /*139b0*/  IMAD R11, R8, UR5, R11 ;  /* 0x00000005080b7c24 */ /* 0x000fe2000f8e020b */
[C---:B--2---:R-:W-:Y:S02]  /*139c0*/  LOP3.LUT P3, RZ, R2.reuse, 0x2, RZ, 0xc0, !PT ;  /* 0x0000000202ff7812 */ /* 0x044fe4000786c0ff */
[----:B------:R-:W-:Y:S01]  /*139d0*/  LOP3.LUT P1, RZ, R2, 0x1, RZ, 0xc0, !PT ;  /* 0x0000000102ff7812 */ /* 0x000fe2000782c0ff */
[----:B------:R-:W-:Y:S01]  /*139e0*/  IMAD.WIDE.U32 R2, R8, UR4, RZ ;  /* 0x0000000408027c25 */ /* 0x000fe2000f8e00ff */
        /* <DEDUP_REMOVED lines=37> */
.L_x_1522:
        /* <DEDUP_REMOVED lines=9> */
.L_x_1425:
        /* <DEDUP_REMOVED lines=11> */
.L_x_1426:
[----:B------:R2:W-:Y:S01]  /*13d80*/  SYNCS.ARRIVE.TRANS64.A1T0 RZ, [R0+URZ+0x22870], RZ ;  /* 0x022870ff00ff79a7 */ /* 0x0005e2000810003f */
[----:B------:R-:W-:Y:S05]  /*13d90*/  @!P3 BRA `(.L_x_1427) ;  /* 0x000000000004b947 */ /* 0x000fea0003800000 */
[----:B------:R-:W-:Y:S01]  /*13da0*/  BPT.TRAP 0x1 ;  /* 0x000000040000795c */ /* 0x000fe20000300000 */
.L_x_1427:
[----:B------:R-:W3:Y:S01]  /*13db0*/  SYNCS.PHASECHK.TRANS64.TRYWAIT P0, [R0+URZ+0x22840], R10 ;  /* 0x0228400a000075a7 */ /* 0x000ee2000800017f */
[----:B------:R-:W-:Y:S04]  /*13dc0*/  BSSY B0, `(.L_x_1428) ;  /* 0x0000002000007945 */ /* 0x000fe80003800000 */
[----:B---3--:R-:W-:Y:S05]  /*13dd0*/  @!P0 BRA `(.L_x_1429) ;  /* 0x0000003c00048947 */ /* 0x008fea0003800000 */
.L_x_1523:
[----:B------:R-:W-:Y:S05]  /*13de0*/  BSYNC B0 ;  /* 0x0000000000007941 */ /* 0x000fea0003800000 */
.L_x_1428:
[----:B------:R-:W4:Y:S01]  /*13df0*/  LDL R2, [R1] ;  /* 0x0000000001027983 */ /* 0x000f220000100800 */
[----:B------:R-:W-:Y:S01]  /*13e00*/  ULDC.64 UR4, c[0x0][0x300] ;  /* 0x0000c00000047ab9 */ /* 0x000fe20000000a00 */
[----:B------:R-:W-:Y:S01]  /*13e10*/  ULDC.64 UR6, c[0x0][0x2e8] ;  /* 0x0000ba0000067ab9 */ /* 0x000fe20000000a00 */
[----:B------:R-:W-:-:S04]  /*13e20*/  IMAD R7, R7, UR4, RZ ;  /* 0x0000000407077c24 */ /* 0x000fc8000f8e02ff */
[----:B------:R-:W-:Y:S01]  /*13e30*/  IMAD R7, R8, UR5, R7 ;  /* 0x0000000508077c24 */ /* 0x000fe2000f8e0207 */
[C---:B----4-:R-:W-:Y:S02]  /*13e40*/  LOP3.LUT P4, RZ, R2.reuse, 0x10, RZ, 0xc0, !PT ;  /* 0x0000001002ff7812 */ /* 0x050fe4000788c0ff */
[C---:B------:R-:W-:Y:S02]  /*13e50*/  LOP3.LUT P3, RZ, R2.reuse, 0x8, RZ, 0xc0, !PT ;  /* 0x0000000802ff7812 */ /* 0x040fe4000786c0ff */
[----:B------:R-:W-:Y:S01]  /*13e60*/  LOP3.LUT P1, RZ, R2, 0x4, RZ, 0xc0, !PT ;  /* 0x0000000402ff7812 */ /* 0x000fe2000782c0ff */
[----:B------:R-:W-:Y:S01]  /*13e70*/  IMAD.WIDE.U32 R2, R8, UR4, RZ ;  /* 0x0000000408027c25 */ /* 0x000fe2000f8e00ff */
[----:B------:R-:W-:-:S03]  /*13e80*/  ULDC.64 UR4, c[0x0][0x310] ;  /* 0x0000c40000047ab9 */ /* 0x000fc60000000a00 */
[----:B------:R-:W-:Y:S02]  /*13e90*/  IMAD.IADD R3, R3, 0x1, R7 ;  /* 0x0000000103037824 */ /* 0x000fe400078e0207 */
[----:B------:R-:W-:Y:S02]  /*13ea0*/  IMAD R9, R9, UR4, RZ ;  /* 0x0000000409097c24 */ /* 0x000fe4000f8e02ff */
[----:B------:R-:W-:-:S04]  /*13eb0*/  IMAD.WIDE.U32 R2, R6, UR4, R2 ;  /* 0x0000000406027c25 */ /* 0x000fc8000f8e0002 */
[----:B------:R-:W-:Y:S01]  /*13ec0*/  IMAD R9, R6, UR5, R9 ;  /* 0x0000000506097c24 */ /* 0x000fe2000f8e0209 */
[----:B------:R-:W-:Y:S01]  /*13ed0*/  ULDC.64 UR4, c[0x0][0x308] ;  /* 0x0000c20000047ab9 */ /* 0x000fe20000000a00 */
[----:B------:R-:W-:Y:S02]  /*13ee0*/  IMAD R7, R23, 0x6000, R36 ;  /* 0x0000600017077824 */ /* 0x000fe400078e0224 */
        /* <DEDUP_REMOVED lines=9> */
[----:B------:R-:W-:-:S03]  /*13f80*/  IMAD.IADD R7, R22, 0x1, R7 ;  /* 0x0000000116077824 */ /* 0x000fc600078e0207 */
[----:B------:R-:W5:Y:S04]  /*13f90*/  SHFL.IDX PT, R3, R8, RZ, 0x1c1f ;  /* 0x001c1fff08037589 */ /* 0x000f6800000e0000 */
        /* <DEDUP_REMOVED lines=17> */
[----:B------:R-:W-:Y:S04]  /*140b0*/  LDGSTS.E.BYPASS.LTC128B.128 [R7+0x17400], desc[UR44][R2.64], !P4 ;  /* 0x1740000002077fae */ /* 0x000fe8000e101d6c */
[----:B------:R-:W-:Y:S04]  /*140c0*/  LDGSTS.E.BYPASS.LTC128B.128 [R7+0x19400], desc[UR44][R2.64+0x40], !P3 ;  /* 0x1940004002077fae */ /* 0x000fe8000d901d6c */
[----:B------:R5:W-:Y:S04]  /*140d0*/  LDGSTS.E.BYPASS.LTC128B.128 [R7+0x1b400], desc[UR44][R2.64+0x80], !P1 ;  /* 0x1b40008002077fae */ /* 0x000be8000c901d6c */
[----:B-----5:R4:W0:Y:S02]  /*140e0*/  SHFL.IDX PT, R2, R6, 0x3, 0x1c1f ;  /* 0x007c1f0006027f89 */ /* 0x02082400000e0000 */
.L_x_1533:
[----:B0-----:R-:W-:-:S05]  /*140f0*/  IADD3 R2, P0, R33, R2, RZ ;  /* 0x0000000221027210 */ /* 0x001fca0007f1e0ff */
        /* <DEDUP_REMOVED lines=9> */
.L_x_1431:
        /* <DEDUP_REMOVED lines=11> */
.L_x_1432:
[----:B------:R2:W-:Y:S02]  /*14240*/  SYNCS.ARRIVE.TRANS64.A1T0 RZ, [R0+URZ+0x22830], RZ ;  /* 0x022830ff00ff79a7 */ /* 0x0005e4000810003f */
[----:B--23--:R-:W-:-:S05]  /*14250*/  IMAD.U32 R0, RZ, RZ, UR46 ;  /* 0x0000002eff007e24 */ /* 0x00cfca000f8e00ff */
[----:B------:R-:W-:-:S13]  /*14260*/  ISETP.NE.AND P0, PT, R0, 0x3, PT ;  /* 0x000000030000780c */ /* 0x000fda0003f05270 */
[----:B------:R-:W-:Y:S05]  /*14270*/  @!P0 BRA `(.L_x_1433) ;  /* 0x0000000000048947 */ /* 0x000fea0003800000 */
[----:B------:R-:W-:Y:S01]  /*14280*/  BPT.TRAP 0x1 ;  /* 0x000000040000795c */ /* 0x000fe20000300000 */
.L_x_1433:
[----:B------:R-:W-:Y:S01]  /*14290*/  LOP3.LUT R3, R5, 0x1, RZ, 0x3c, !PT ;  /* 0x0000000105037812 */ /* 0x000fe200078e3cff */
[----:B------:R-:W-:Y:S01]  /*142a0*/  IMAD R0, R4, 0x8, R22 ;  /* 0x0000000804007824 */ /* 0x000fe200078e0216 */
[----:B------:R-:W-:Y:S02]  /*142b0*/  BSSY B0, `(.L_x_1434) ;  /* 0x0000004000007945 */ /* 0x000fe40003800000 */
[----:B------:R-:W-:-:S04]  /*142c0*/  SHF.L.U32 R3, R3, 0x1f, RZ ;  /* 0x0000001f03037819 */ /* 0x000fc800000006ff */
[----:B------:R-:W0:Y:S02]  /*142d0*/  SYNCS.PHASECHK.TRANS64.TRYWAIT P1, [R0+URZ+0x22870], R3 ;  /* 0x02287003000075a7 */ /* 0x000e24000802017f */
[----:B0-----:R-:W-:Y:S05]  /*142e0*/  @!P1 BRA `(.L_x_1435) ;  /* 0x0000003c00089947 */ /* 0x001fea0003800000 */
.L_x_1534:
[----:B------:R-:W-:Y:S05]  /*142f0*/  BSYNC B0 ;  /* 0x0000000000007941 */ /* 0x000fea0003800000 */
.L_x_1434:
[----:B------:R-:W-:-:S05]  /*14300*/  IMAD.U32 R2, RZ, RZ, UR43 ;  /* 0x0000002bff027e24 */ /* 0x000fca000f8e00ff */
[----:B------:R-:W-:-:S13]  /*14310*/  ISETP.NE.AND P1, PT, R2, 0x3, PT ;  /* 0x000000030200780c */ /* 0x000fda0003f25270 */
[----:B------:R-:W-:Y:S05]  /*14320*/  @!P1 BRA `(.L_x_1436) ;  /* 0x0000000000049947 */ /* 0x000fea0003800000 */
[----:B------:R-:W-:Y:S01]  /*14330*/  BPT.TRAP 0x1 ;  /* 0x000000040000795c */ /* 0x000fe20000300000 */
.L_x_1436:
[----:B0-----:R-:W-:Y:S01]  /*14340*/  SHF.L.U32 R3, R5, 0x1f, RZ ;  /* 0x0000001f05037819 */ /* 0x001fe200000006ff */
[----:B-1----:R-:W-:-:S03]  /*14350*/  IMAD.SHL.U32 R17, R4, 0x4000, RZ ;  /* 0x0000400004117824 */ /* 0x002fc600078e00ff */
[----:B------:R-:W0:Y:S02]  /*14360*/  SYNCS.PHASECHK.TRANS64.TRYWAIT P1, [R0+URZ+0x22860], R3 ;  /* 0x02286003000075a7 */ /* 0x000e24000802017f */
[----:B0-----:R-:W-:Y:S05]  /*14370*/  @!P1 BRA `(.L_x_1437) ;  /* 0x0000003800f89947 */ /* 0x001fea0003800000 */
.L_x_1535:
[----:B------:R-:W0:Y:S04]  /*14380*/  LDL R2, [R1+0x8] ;  /* 0x0000080001027983 */ /* 0x000e280000100800 */
[----:B------:R-:W2:Y:S01]  /*14390*/  LDL R12, [R1+0x4] ;  /* 0x00000400010c7983 */ /* 0x000ea20000100800 */
[----:B------:R-:W-:Y:S05]  /*143a0*/  WARPSYNC.ALL ;  /* 0x0000000000007948 */ /* 0x000fea0003800000 */
[----:B------:R-:W-:-:S05]  /*143b0*/  IMAD.U32 R21, RZ, RZ, UR43 ;  /* 0x0000002bff157e24 */ /* 0x000fca000f8e00ff */
[----:B------:R-:W-:Y:S02]  /*143c0*/  ISETP.NE.AND P1, PT, R21, 0x3, PT ;  /* 0x000000031500780c */ /* 0x000fe40003f25270 */
[----:B0-----:R-:W-:Y:S02]  /*143d0*/  LOP3.LUT R3, R17, R2, RZ, 0xfc, !PT ;  /* 0x0000000211037212 */ /* 0x001fe400078efcff */
[----:B--2---:R-:W-:-:S03]  /*143e0*/  IADD3 R17, R22, R17, R12 ;  /* 0x0000001116117210 */ /* 0x004fc60007ffe00c */
[----:B------:R-:W-:-:S04]  /*143f0*/  IMAD.IADD R3, R22, 0x1, R3 ;  /* 0x0000000116037824 */ /* 0x000fc800078e0203 */
[----:B------:R-:W-:Y:S01]  /*14400*/  IMAD.IADD R2, R32, 0x1, R3 ;  /* 0x0000000120027824 */ /* 0x000fe200078e0203 */
[----:B----4-:R-:W0:Y:S02]  /*14410*/  LDSM.16.MT88.4 R4, [R3+0x8400] ;  /* 0x008400000304783b */ /* 0x010e240000004200 */
        /* <DEDUP_REMOVED lines=58> */
.L_x_1438:
[----:B0-----:R0:W-:Y:S01]  /*147c0*/  SYNCS.ARRIVE.TRANS64.A1T0 RZ, [R0+URZ+0x22850], RZ ;  /* 0x022850ff00ff79a7 */ /* 0x0011e2000810003f */
[----:B------:R-:W-:Y:S06]  /*147d0*/  BAR.SYNC.DEFER_BLOCKING 0x2, 0x80 ;  /* 0x0082000000007b1d */ /* 0x000fec0000010000 */
[----:B------:R-:W-:Y:S05]  /*147e0*/  @!P0 BRA `(.L_x_1439) ;  /* 0x0000000000048947 */ /* 0x000fea0003800000 */
[----:B------:R-:W-:Y:S01]  /*147f0*/  BPT.TRAP 0x1 ;  /* 0x000000040000795c */ /* 0x000fe20000300000 */
.L_x_1439:
[----:B0-----:R-:W-:Y:S02]  /*14800*/  VIADD R0, R0, 0x22880 ;  /* 0x0002288000007836 */ /* 0x001fe40000000000 */
[----:B------:R-:W-:Y:S02]  /*14810*/  IMAD.MOV.U32 R4, RZ, RZ, R23 ;  /* 0x000000ffff047224 */ /* 0x000fe400078e0017 */
[----:B------:R-:W-:Y:S01]  /*14820*/  IMAD.MOV.U32 R5, RZ, RZ, R25 ;  /* 0x000000ffff057224 */ /* 0x000fe200078e0019 */
[----:B------:R-:W-:-:S04]  /*14830*/  PRMT R0, R35, 0x654, R0 ;  /* 0x0000065423007816 */ /* 0x000fc80000000000 */
[----:B------:R2:W-:Y:S01]  /*14840*/  SYNCS.ARRIVE.TRANS64.RED.A1T0 RZ, [R0+URZ], RZ ;  /* 0x000000ff00ff79a7 */ /* 0x0005e2000810043f */
[----:B------:R-:W-:Y:S05]  /*14850*/  @P2 BRA `(.L_x_1440) ;  /* 0xffffffec00802947 */ /* 0x000fea000383ffff */
.L_x_1420:
[----:B--2---:R-:W2:Y:S01]  /*14860*/  S2R R0, SR_TID.X ;  /* 0x0000000000007919 */ /* 0x004ea20000002100 */
[----:B------:R-:W-:Y:S01]  /*14870*/  BSSY B0, `(.L_x_1441) ;  /* 0x0000012000007945 */ /* 0x000fe20003800000 */
[----:B--2---:R-:W-:Y:S01]  /*14880*/  LOP3.LUT R2, R0, 0x7f, RZ, 0xc0, !PT ;  /* 0x0000007f00027812 */ /* 0x004fe200078ec0ff */
[----:B------:R-:W-:-:S03]  /*14890*/  IMAD.U32 R0, RZ, RZ, UR46 ;  /* 0x0000002eff007e24 */ /* 0x000fc6000f8e00ff */
[----:B------:R-:W-:Y:S02]  /*148a0*/  ISETP.NE.AND P1, PT, R2, RZ, PT ;  /* 0x000000ff0200720c */ /* 0x000fe40003f25270 */
[----:B------:R-:W-:-:S11]  /*148b0*/  ISETP.NE.AND P0, PT, R0, 0x3, PT ;  /* 0x000000030000780c */ /* 0x000fd60003f05270 */
[----:B------:R-:W-:Y:S05]  /*148c0*/  @P1 BRA `(.L_x_1442) ;  /* 0x0000000000301947 */ /* 0x000fea0003800000 */
[----:B------:R-:W2:Y:S01]  /*148d0*/  S2R R5, SR_LANEID ;  /* 0x0000000000057919 */ /* 0x000ea20000000000 */
[----:B------:R-:W-:Y:S01]  /*148e0*/  VOTEU.ANY UR4, UPT, PT ;  /* 0x0000000000047886 */ /* 0x000fe200038e0100 */
[----:B0-----:R-:W0:Y:S01]  /*148f0*/  LDC.64 R2, c[0x0][0xc60] ;  /* 0x00031800ff027b82 */ /* 0x001e220000000a00 */
[----:B------:R-:W2:Y:S02]  /*14900*/  FLO.U32 R0, UR4 ;  /* 0x0000000400007d00 */ /* 0x000ea400080e0000 */
[----:B--2---:R-:W-:-:S06]  /*14910*/  ISETP.EQ.U32.AND P1, PT, R0, R5, PT ;  /* 0x000000050000720c */ /* 0x004fcc0003f22070 */
[----:B------:R-:W0:Y:S07]  /*14920*/  POPC R5, UR4 ;  /* 0x0000000400057d09 */ /* 0x000e2e0008000000 */
[----:B0-----:R-:W2:Y:S01]  /*14930*/  @P1 ATOMG.E.ADD.STRONG.GPU PT, R3, desc[UR44][R2.64], R5 ;  /* 0x00000005020319a8 */ /* 0x001ea200081ee1ec */
[----:B------:R-:W0:Y:S02]  /*14940*/  S2R R4, SR_LTMASK ;  /* 0x0000000000047919 */ /* 0x000e240000003900 */
[----:B0-----:R-:W-:-:S04]  /*14950*/  LOP3.LUT R4, R4, UR4, RZ, 0xc0, !PT ;  /* 0x0000000404047c12 */ /* 0x001fc8000f8ec0ff */
[----:B------:R-:W0:Y:S01]  /*14960*/  POPC R7, R4 ;  /* 0x0000000400077309 */ /* 0x000e220000000000 */
[----:B--2---:R-:W0:Y:S02]  /*14970*/  SHFL.IDX PT, R0, R3, R0, 0x1f ;  /* 0x00001f0003007589 */ /* 0x004e2400000e0000 */
[----:B0-----:R-:W-:-:S07]  /*14980*/  IADD3 R16, R0, UR47, R7 ;  /* 0x0000002f00107c10 */ /* 0x001fce000fffe007 */
.L_x_1442:
[----:B------:R-:W-:Y:S05]  /*14990*/  BSYNC B0 ;  /* 0x0000000000007941 */ /* 0x000fea0003800000 */
.L_x_1441:
[----:B------:R-:W-:Y:S05]  /*149a0*/  @!P0 BRA `(.L_x_1443) ;  /* 0x0000000000048947 */ /* 0x000fea0003800000 */
[----:B------:R-:W-:Y:S01]  /*149b0*/  BPT.TRAP 0x1 ;  /* 0x000000040000795c */ /* 0x000fe20000300000 */
.L_x_1443:
[----:B------:R-:W-:Y:S01]  /*149c0*/  LOP3.LUT R0, R25, 0x1, RZ, 0x3c, !PT ;  /* 0x0000000119007812 */ /* 0x000fe200078e3cff */
[----:B-1----:R-:W-:Y:S01]  /*149d0*/  IMAD R17, R23, 0x8, R22 ;  /* 0x0000000817117824 */ /* 0x002fe200078e0216 */
[----:B------:R-:W-:Y:S02]  /*149e0*/  BSSY B0, `(.L_x_1444) ;  /* 0x0000004000007945 */ /* 0x000fe40003800000 */
[----:B------:R-:W-:-:S04]  /*149f0*/  SHF.L.U32 R0, R0, 0x1f, RZ ;  /* 0x0000001f00007819 */ /* 0x000fc800000006ff */
[----:B------:R-:W1:Y:S02]  /*14a00*/  SYNCS.PHASECHK.TRANS64.TRYWAIT P1, [R17+URZ+0x22870], R0 ;  /* 0x02287000110075a7 */ /* 0x000e64000802017f */
[----:B-1----:R-:W-:Y:S05]  /*14a10*/  @!P1 BRA `(.L_x_1445) ;  /* 0x0000003400649947 */ /* 0x002fea0003800000 */
.L_x_1536:
[----:B------:R-:W-:Y:S05]  /*14a20*/  BSYNC B0 ;  /* 0x0000000000007941 */ /* 0x000fea0003800000 */
.L_x_1444:
[----:B------:R-:W-:-:S05]  /*14a30*/  IMAD.U32 R2, RZ, RZ, UR43 ;  /* 0x0000002bff027e24 */ /* 0x000fca000f8e00ff */
[----:B------:R-:W-:-:S13]  /*14a40*/  ISETP.NE.AND P1, PT, R2, 0x3, PT ;  /* 0x000000030200780c */ /* 0x000fda0003f25270 */
[----:B------:R-:W-:Y:S05]  /*14a50*/  @!P1 BRA `(.L_x_1446) ;  /* 0x0000000000049947 */ /* 0x000fea0003800000 */
[----:B------:R-:W-:Y:S01]  /*14a60*/  BPT.TRAP 0x1 ;  /* 0x000000040000795c */ /* 0x000fe20000300000 */
.L_x_1446:
[----:B-1----:R-:W-:-:S04]  /*14a70*/  SHF.L.U32 R0, R25, 0x1f, RZ ;  /* 0x0000001f19007819 */ /* 0x002fc800000006ff */
[----:B------:R-:W1:Y:S02]  /*14a80*/  SYNCS.PHASECHK.TRANS64.TRYWAIT P1, [R17+URZ+0x22860], R0 ;  /* 0x02286000110075a7 */ /* 0x000e64000802017f */
[----:B-1----:R-:W-:Y:S05]  /*14a90*/  @!P1 BRA `(.L_x_1447) ;  /* 0x0000003400589947 */ /* 0x002fea0003800000 */
.L_x_1537:
[----:B0-----:R-:W2:Y:S04]  /*14aa0*/  LDL R3, [R1+0x8] ;  /* 0x0000080001037983 */ /* 0x001ea80000100800 */
[----:B------:R-:W3:Y:S01]  /*14ab0*/  LDL R12, [R1+0x4] ;  /* 0x00000400010c7983 */ /* 0x000ee20000100800 */
[----:B------:R-:W-:Y:S01]  /*14ac0*/  IMAD.SHL.U32 R2, R23, 0x4000, RZ ;  /* 0x0000400017027824 */ /* 0x000fe200078e00ff */
[----:B------:R-:W-:Y:S05]  /*14ad0*/  WARPSYNC.ALL ;  /* 0x0000000000007948 */ /* 0x000fea0003800000 */
[----:B------:R-:W-:-:S05]  /*14ae0*/  IMAD.U32 R20, RZ, RZ, UR43 ;  /* 0x0000002bff147e24 */ /* 0x000fca000f8e00ff */
[----:B------:R-:W-:Y:S02]  /*14af0*/  ISETP.NE.AND P1, PT, R20, 0x3, PT ;  /* 0x000000031400780c */ /* 0x000fe40003f25270 */
[----:B--2---:R-:W-:Y:S02]  /*14b00*/  LOP3.LUT R3, R2, R3, RZ, 0xfc, !PT ;  /* 0x0000000302037212 */ /* 0x004fe400078efcff */
[----:B---3--:R-:W-:-:S03]  /*14b10*/  IADD3 R2, R22, R2, R12 ;  /* 0x0000000216027210 */ /* 0x008fc60007ffe00c */
[----:B-1----:R-:W-:Y:S01]  /*14b20*/  IMAD.IADD R0, R22, 0x1, R3 ;  /* 0x0000000116007824 */ /* 0x002fe200078e0203 */
[----:B------:R-:W-:-:S03]  /*14b30*/  IADD3 R18, R29, 0x400, R2 ;  /* 0x000004001d127810 */ /* 0x000fc60007ffe002 */
[----:B------:R-:W-:Y:S01]  /*14b40*/  IMAD.IADD R3, R32, 0x1, R0 ;  /* 0x0000000120037824 */ /* 0x000fe200078e0200 */
[----:B------:R-:W0:Y:S02]  /*14b50*/  LDSM.16.MT88.4 R4, [R0+0x8400] ;  /* 0x008400000004783b */ /* 0x000e240000004200 */
        /* <DEDUP_REMOVED lines=10> */
[----:B------:R0:W-:Y:S04]  /*14c00*/  STSM.16.M88.4 [R2+0x2400], R8 ;  /* 0x0024000802007844 */ /* 0x0001e80000000200 */
[----:B------:R-:W1:Y:S01]  /*14c10*/  LDSM.16.MT88.4 R4, [R0+0x9400] ;  /* 0x009400000004783b */ /* 0x000e620000004200 */
[----:B0-----:R-:W-:Y:S02]  /*14c20*/  IADD3 R2, R32, 0x400, R2 ;  /* 0x0000040020027810 */ /* 0x001fe40007ffe002 */
[C-C-:B-1----:R-:W-:Y:S02]  /*14c30*/  PRMT R12, R4.reuse, 0x6420, R5.reuse ;  /* 0x00006420040c7816 */ /* 0x142fe40000000005 */
[----:B------:R-:W-:Y:S02]  /*14c40*/  PRMT R13, R4, 0x7531, R5 ;  /* 0x00007531040d7816 */ /* 0x000fe40000000005 */
[----:B------:R-:W-:-:S02]  /*14c50*/  PRMT R14, R6, 0x6420, R7 ;  /* 0x00006420060e7816 */ /* 0x000fc40000000007 */
[----:B------:R-:W-:Y:S02]  /*14c60*/  PRMT R15, R6, 0x7531, R7 ;  /* 0x00007531060f7816 */ /* 0x000fe40000000007 */
[----:B------:R-:W0:Y:S04]  /*14c70*/  LDSM.16.MT88.4 R4, [R3+0x9400] ;  /* 0x009400000304783b */ /* 0x000e280000004200 */
[----:B------:R-:W-:Y:S01]  /*14c80*/  STSM.16.M88.4 [R18], R12 ;  /* 0x0000000c12007844 */ /* 0x000fe20000000200 */
        /* <DEDUP_REMOVED lines=38> */
.L_x_1448:
[----:B0-----:R0:W-:Y:S01]  /*14ef0*/  SYNCS.ARRIVE.TRANS64.A1T0 RZ, [R17+URZ+0x22850], RZ ;  /* 0x022850ff11ff79a7 */ /* 0x0011e2000810003f */
[----:B------:R-:W-:Y:S06]  /*14f00*/  BAR.SYNC.DEFER_BLOCKING 0x2, 0x80 ;  /* 0x0082000000007b1d */ /* 0x000fec0000010000 */
[----:B------:R-:W-:Y:S05]  /*14f10*/  @!P0 BRA `(.L_x_1449) ;  /* 0x0000000000048947 */ /* 0x000fea0003800000 */
[----:B------:R-:W-:Y:S01]  /*14f20*/  BPT.TRAP 0x1 ;  /* 0x000000040000795c */ /* 0x000fe20000300000 */
.L_x_1449:
[----:B------:R-:W-:Y:S02]  /*14f30*/  VIADD R0, R17, 0x22880 ;  /* 0x0002288011007836 */ /* 0x000fe40000000000 */
[----:B------:R-:W-:-:S03]  /*14f40*/  VIADD R23, R23, 0x1 ;  /* 0x0000000117177836 */ /* 0x000fc60000000000 */
[----:B------:R-:W-:Y:S02]  /*14f50*/  PRMT R0, R35, 0x654, R0 ;  /* 0x0000065423007816 */ /* 0x000fe40000000000 */
[C---:B------:R-:W-:Y:S02]  /*14f60*/  ISETP.NE.AND P0, PT, R23.reuse, 0x2, PT ;  /* 0x000000021700780c */ /* 0x040fe40003f05270 */
[----:B------:R2:W-:Y:S02]  /*14f70*/  SYNCS.ARRIVE.TRANS64.RED.A1T0 RZ, [R0+URZ], RZ ;  /* 0x000000ff00ff79a7 */ /* 0x0005e4000810043f */
[----:B------:R-:W-:Y:S02]  /*14f80*/  SEL R23, R23, RZ, P0 ;  /* 0x000000ff17177207 */ /* 0x000fe40000000000 */
[----:B--2---:R-:W-:-:S04]  /*14f90*/  SEL R0, RZ, 0x1, P0 ;  /* 0x00000001ff007807 */ /* 0x004fc80000000000 */
[----:B------:R-:W-:-:S07]  /*14fa0*/  LOP3.LUT R25, R25, R0, RZ, 0x3c, !PT ;  /* 0x0000000019197212 */ /* 0x000fce00078e3cff */
.L_x_1390:
[----:B------:R-:W-:Y:S05]  /*14fb0*/  BSYNC B7 ;  /* 0x0000000000077941 */ /* 0x000fea0003800000 */
.L_x_1388:
[----:B------:R-:W2:Y:S02]  /*14fc0*/  LDL R0, [R1] ;  /* 0x0000000001007983 */ /* 0x000ea40000100800 */
[----:B--2---:R-:W-:-:S13]  /*14fd0*/  LOP3.LUT P0, RZ, R0, 0x100, RZ, 0xc0, !PT ;  /* 0x0000010000ff7812 */ /* 0x004fda000780c0ff */
[----:B------:R-:W-:Y:S05]  /*14fe0*/  @!P0 BRA `(.L_x_1450) ;  /* 0x0000000000208947 */ /* 0x000fea0003800000 */
[----:B------:R-:W2:Y:S08]  /*14ff0*/  S2UR UR4, SR_CgaCtaId ;  /* 0x00000000000479c3 */ /* 0x000eb00000008800 */
[----:B------:R-:W-:Y:S01]  /*15000*/  BAR.SYNC.DEFER_BLOCKING 0x5, 0x180 ;  /* 0x0146000000007b1d */ /* 0x000fe20000010000 */
[----:B------:R-:W-:Y:S01]  /*15010*/  MOV R22, 0x400 ;  /* 0x0000040000167802 */ /* 0x000fe20000000f00 */
[----:B--2---:R-:W-:-:S05]  /*15020*/  IMAD.U32 R35, RZ, RZ, UR4 ;  /* 0x00000004ff237e24 */ /* 0x004fca000f8e00ff */
[----:B------:R-:W-:-:S05]  /*15030*/  LEA R22, R35, R22, 0x18 ;  /* 0x0000001623167211 */ /* 0x000fca00078ec0ff */
[----:B0-----:R0:W2:Y:S01]  /*15040*/  LDS.128 R16, [R22+0x228d0] ;  /* 0x0228d00016107984 */ /* 0x0010a20000000c00 */
[----:B------:R-:W-:Y:S06]  /*15050*/  BAR.ARV 0x4, 0x180 ;  /* 0x0106000000007b1d */ /* 0x000fec0000002000 */
[----:B------:R-:W-:Y:S05]  /*15060*/  BRA `(.L_x_1451) ;  /* 0x0000000800947947 */ /* 0x000fea0003800000 */
.L_x_1450:
[----:B------:R-:W2:Y:S01]  /*15070*/  S2R R0, SR_TID.X ;  /* 0x0000000000007919 */ /* 0x000ea20000002100 */
[----:B------:R-:W-:Y:S01]  /*15080*/  ULDC UR4, c[0x0][0xc3c] ;  /* 0x00030f0000047ab9 */ /* 0x000fe20000000800 */
[----:B------:R-:W-:Y:S01]  /*15090*/  IMAD.MOV.U32 R4, RZ, RZ, RZ ;  /* 0x000000ffff047224 */ /* 0x000fe200078e00ff */
[----:B--2---:R-:W-:-:S04]  /*150a0*/  LOP3.LUT R7, R0, 0x1f, RZ, 0xc0, !PT ;  /* 0x0000001f00077812 */ /* 0x004fc800078ec0ff */
[----:B------:R-:W-:Y:S01]  /*150b0*/  ISETP.NE.AND P0, PT, R7, 0x1f, PT ;  /* 0x0000001f0700780c */ /* 0x000fe20003f05270 */
[----:B------:R-:W-:-:S05]  /*150c0*/  IMAD.IADD R5, R19, 0x1, R7 ;  /* 0x0000000113057824 */ /* 0x000fca00078e0207 */
[----:B------:R-:W-:Y:S01]  /*150d0*/  ISETP.GE.OR P1, PT, R5, UR4, !P0 ;  /* 0x0000000405007c0c */ /* 0x000fe2000c726670 */
[----:B-1----:R-:W-:Y:S01]  /*150e0*/  SHFL.IDX PT, R8, R16, 0x1, 0x1f ;  /* 0x00201f0010087f89 */ /* 0x002fe200000e0000 */
[----:B------:R-:W-:Y:S01]  /*150f0*/  ISETP.GE.U32.AND P2, PT, R7, 0x2, PT ;  /* 0x000000020700780c */ /* 0x000fe20003f46070 */
[----:B------:R-:W-:-:S10]  /*15100*/  ULDC UR4, c[0x0][0xc3c] ;  /* 0x00030f0000047ab9 */ /* 0x000fd40000000800 */
[----:B------:R-:W1:Y:S02]  /*15110*/  @!P1 LDC.64 R2, c[0x0][0xc80] ;  /* 0x00032000ff029b82 */ /* 0x000e640000000a00 */
[----:B-1----:R-:W-:-:S05]  /*15120*/  @!P1 IMAD.WIDE R2, R5, 0x4, R2 ;  /* 0x0000000405029825 */ /* 0x002fca00078e0202 */
[----:B------:R-:W2:Y:S01]  /*15130*/  @!P1 LDG.E R4, desc[UR44][R2.64] ;  /* 0x0000002c02049981 */ /* 0x000ea2000c1e1900 */
[C---:B------:R-:W-:Y:S02]  /*15140*/  ISETP.NE.AND P1, PT, R7.reuse, RZ, PT ;  /* 0x000000ff0700720c */ /* 0x040fe40003f25270 */
        /* <DEDUP_REMOVED lines=8> */
[----:B------:R-:W-:-:S05]  /*151d0*/  IMAD.IADD R0, R5, 0x1, R0 ;  /* 0x0000000105007824 */ /* 0x000fca00078e0200 */
[----:B------:R-:W1:Y:S02]  /*151e0*/  SHFL.UP PT, R6, R0, 0x4, RZ ;  /* 0x0480000000067989 */ /* 0x000e6400000e00ff */
[----:B-1----:R-:W-:-:S05]  /*151f0*/  SEL R3, R6, RZ, P3 ;  /* 0x000000ff06037207 */ /* 0x002fca0001800000 */
[----:B------:R-:W-:Y:S02]  /*15200*/  IMAD.IADD R3, R0, 0x1, R3 ;  /* 0x0000000100037824 */ /* 0x000fe400078e0203 */
[----:B------:R-:W1:Y:S03]  /*15210*/  LDC R0, c[0x0][0xc38] ;  /* 0x00030e00ff007b82 */ /* 0x000e660000000800 */
[----:B------:R-:W2:Y:S02]  /*15220*/  SHFL.UP PT, R2, R3, 0x8, RZ ;  /* 0x0500000003027989 */ /* 0x000ea400000e00ff */
[----:B--2---:R-:W-:-:S05]  /*15230*/  SEL R2, R2, RZ, P4 ;  /* 0x000000ff02027207 */ /* 0x004fca0002000000 */
[----:B------:R-:W-:-:S05]  /*15240*/  IMAD.IADD R2, R3, 0x1, R2 ;  /* 0x0000000103027824 */ /* 0x000fca00078e0202 */
[----:B------:R-:W2:Y:S02]  /*15250*/  SHFL.UP PT, R5, R2, 0x10, RZ ;  /* 0x0600000002057989 */ /* 0x000ea400000e00ff */
[----:B--2---:R-:W-:-:S05]  /*15260*/  SEL R5, R5, RZ, P5 ;  /* 0x000000ff05057207 */ /* 0x004fca0002800000 */
[----:B------:R-:W-:Y:S02]  /*15270*/  IMAD.IADD R6, R2, 0x1, R5 ;  /* 0x0000000102067824 */ /* 0x000fe400078e0205 */
[----:B------:R-:W-:Y:S04]  /*15280*/  SHFL.IDX PT, R5, R16, RZ, 0x1f ;  /* 0x00001fff10057589 */ /* 0x000fe800000e0000 */
[----:B------:R-:W1:Y:S02]  /*15290*/  SHFL.IDX PT, R7, R6, 0x1f, 0x1f ;  /* 0x03e01f0006077f89 */ /* 0x000e6400000e0000 */
[----:B-1----:R-:W-:-:S04]  /*152a0*/  IMAD R7, R7, R0, RZ ;  /* 0x0000000007077224 */ /* 0x002fc800078e02ff */
[----:B------:R-:W-:-:S05]  /*152b0*/  IMAD.IADD R8, R8, 0x1, R7 ;  /* 0x0000000108087824 */ /* 0x000fca00078e0207 */
[----:B------:R-:W-:-:S13]  /*152c0*/  ISETP.GT.AND P6, PT, R8, R5, PT ;  /* 0x000000050800720c */ /* 0x000fda0003fc4270 */
[----:B------:R-:W-:Y:S05]  /*152d0*/  @P6 BRA `(.L_x_1452) ;  /* 0x0000000000906947 */ /* 0x000fea0003800000 */
.L_x_1456:
[----:B------:R-:W-:-:S05]  /*152e0*/  VIADD R19, R19, 0x1f ;  /* 0x0000001f13137836 */ /* 0x000fca0000000000 */
[----:B------:R-:W-:-:S13]  /*152f0*/  ISETP.GE.AND P6, PT, R19, UR4, PT ;  /* 0x0000000413007c0c */ /* 0x000fda000bfc6270 */
[----:B------:R-:W-:Y:S05]  /*15300*/  @P6 BRA `(.L_x_1453) ;  /* 0x0000000400b86947 */ /* 0x000fea0003800000 */
[----:B------:R-:W1:Y:S01]  /*15310*/  S2R R0, SR_TID.X ;  /* 0x0000000000007919 */ /* 0x000e620000002100 */
[----:B------:R-:W-:Y:S01]  /*15320*/  BSSY B0, `(.L_x_1454) ;  /* 0x0000009000007945 */ /* 0x000fe20003800000 */
[----:B------:R-:W-:Y:S01]  /*15330*/  IMAD.MOV.U32 R4, RZ, RZ, RZ ;  /* 0x000000ffff047224 */ /* 0x000fe200078e00ff */
[----:B-1----:R-:W-:-:S05]  /*15340*/  LOP3.LUT R0, R0, 0x1f, RZ, 0xc0, !PT ;  /* 0x0000001f00007812 */ /* 0x002fca00078ec0ff */
[----:B------:R-:W-:-:S05]  /*15350*/  IMAD.IADD R7, R19, 0x1, R0 ;  /* 0x0000000113077824 */ /* 0x000fca00078e0200 */
[----:B------:R-:W-:-:S13]  /*15360*/  ISETP.GE.OR P6, PT, R7, UR4, !P0 ;  /* 0x0000000407007c0c */ /* 0x000fda000c7c6670 */
[----:B------:R-:W-:Y:S05]  /*15370*/  @P6 BRA `(.L_x_1455) ;  /* 0x00000000000c6947 */ /* 0x000fea0003800000 */
[----:B------:R-:W1:Y:S02]  /*15380*/  LDC.64 R2, c[0x0][0xc80] ;  /* 0x00032000ff027b82 */ /* 0x000e640000000a00 */
[----:B-1----:R-:W-:-:S05]  /*15390*/  IMAD.WIDE R2, R7, 0x4, R2 ;  /* 0x0000000407027825 */ /* 0x002fca00078e0202 */
[----:B------:R1:W5:Y:S02]  /*153a0*/  LDG.E R4, desc[UR44][R2.64] ;  /* 0x0000002c02047981 */ /* 0x000364000c1e1900 */
.L_x_1455:
[----:B------:R-:W-:Y:S05]  /*153b0*/  BSYNC B0 ;  /* 0x0000000000007941 */ /* 0x000fea0003800000 */
.L_x_1454:
[----:B-----5:R-:W1:Y:S02]  /*153c0*/  SHFL.UP PT, R0, R4, 0x1, RZ ;  /* 0x0420000004007989 */ /* 0x020e6400000e00ff */
        /* <DEDUP_REMOVED lines=20> */
[----:B------:R-:W-:-:S07]  /*15510*/  IMAD.MOV.U32 R7, RZ, RZ, R3 ;  /* 0x000000ffff077224 */ /* 0x000fce00078e0003 */
.L_x_1452:
[----:B------:R-:W-:-:S04]  /*15520*/  IMAD.IADD R7, R8, 0x1, -R7 ;  /* 0x0000000108077824 */ /* 0x000fc800078e0a07 */
[----:B------:R-:W-:-:S05]  /*15530*/  IMAD R2, R6, R0, R7 ;  /* 0x0000000006027224 */ /* 0x000fca00078e0207 */
[----:B------:R-:W-:Y:S02]  /*15540*/  ISETP.GT.AND P0, PT, R2, R5, PT ;  /* 0x000000050200720c */ /* 0x000fe40003f04270 */
[----:B------:R-:W1:Y:S11]  /*15550*/  LDC.64 R2, c[0x0][0xc90] ;  /* 0x00032400ff027b82 */ /* 0x000e760000000a00 */
[----:B------:R-:W-:-:S04]  /*15560*/  VOTE.ANY R9, PT, !P0 ;  /* 0x0000000000097806 */ /* 0x000fc800040e0100 */
[----:B------:R-:W2:Y:S02]  /*15570*/  POPC R8, R9 ;  /* 0x0000000900087309 */ /* 0x000ea40000000000 */
[----:B--2---:R-:W-:-:S04]  /*15580*/  IMAD.IADD R19, R8, 0x1, R19 ;  /* 0x0000000108137824 */ /* 0x004fc800078e0213 */
[----:B-1----:R-:W-:-:S05]  /*15590*/  IMAD.WIDE R2, R19, 0x4, R2 ;  /* 0x0000000413027825 */ /* 0x002fca00078e0202 */
[----:B------:R1:W5:Y:S01]  /*155a0*/  LDG.E R11, desc[UR44][R2.64] ;  /* 0x0000002c020b7981 */ /* 0x000362000c1e1900 */
[----:B------:R-:W-:Y:S01]  /*155b0*/  ISETP.NE.AND P0, PT, R9, RZ, PT ;  /* 0x000000ff0900720c */ /* 0x000fe20003f05270 */
[----:B------:R-:W-:Y:S02]  /*155c0*/  IMAD.MOV.U32 R16, RZ, RZ, RZ ;  /* 0x000000ffff107224 */ /* 0x000fe400078e00ff */
[----:B------:R1:W2:Y:S10]  /*155d0*/  SHFL.IDX PT, R4, R4, R8, 0x1f ;  /* 0x00001f0804047589 */ /* 0x0002b400000e0000 */
[----:B-1----:R-:W-:Y:S05]  /*155e0*/  @!P0 BRA `(.L_x_1457) ;  /* 0x0000000000088947 */ /* 0x002fea0003800000 */
[----:B------:R-:W-:-:S05]  /*155f0*/  VIADD R3, R8, 0xffffffff ;  /* 0xffffffff08037836 */ /* 0x000fca0000000000 */
[----:B------:R1:W3:Y:S02]  /*15600*/  SHFL.IDX PT, R16, R6, R3, 0x1f ;  /* 0x00001f0306107589 */ /* 0x0002e400000e0000 */
.L_x_1457:
[----:B-12--5:R-:W-:Y:S02]  /*15610*/  IMAD R6, R4, R11, RZ ;  /* 0x0000000b04067224 */ /* 0x026fe400078e02ff */
[----:B---3--:R-:W-:Y:S02]  /*15620*/  IMAD R16, R16, R0, R7 ;  /* 0x0000000010107224 */ /* 0x008fe400078e0207 */
[----:B------:R-:W-:Y:S01]  /*15630*/  IMAD.MOV.U32 R2, RZ, RZ, RZ ;  /* 0x000000ffff027224 */ /* 0x000fe200078e00ff */
[----:B------:R-:W-:Y:S01]  /*15640*/  IABS R8, R6 ;  /* 0x0000000600087213 */ /* 0x000fe20000000000 */
[----:B------:R-:W-:-:S03]  /*15650*/  IMAD.IADD R5, R5, 0x1, -R16 ;  /* 0x0000000105057824 */ /* 0x000fc600078e0a10 */
[----:B------:R-:W1:Y:S08]  /*15660*/  I2F.RP R9, R8 ;  /* 0x0000000800097306 */ /* 0x000e700000209400 */
[----:B-1----:R-:W1:Y:S02]  /*15670*/  MUFU.RCP R9, R9 ;  /* 0x0000000900097308 */ /* 0x002e640000001000 */
[----:B-1----:R-:W-:-:S06]  /*15680*/  VIADD R3, R9, 0xffffffe ;  /* 0x0ffffffe09037836 */ /* 0x002fcc0000000000 */
[----:B------:R-:W1:Y:S02]  /*15690*/  F2I.FTZ.U32.TRUNC.NTZ R3, R3 ;  /* 0x0000000300037305 */ /* 0x000e64000021f000 */
[----:B-1----:R-:W-:-:S04]  /*156a0*/  IMAD.MOV R13, RZ, RZ, -R3 ;  /* 0x000000ffff0d7224 */ /* 0x002fc800078e0a03 */
        /* <DEDUP_REMOVED lines=23> */
[-C--:B------:R-:W-:Y:S02]  /*15820*/  IABS R8, R0.reuse ;  /* 0x0000000000087213 */ /* 0x080fe40000000000 */
[----:B------:R-:W-:Y:S02]  /*15830*/  IABS R6, R0 ;  /* 0x0000000000067213 */ /* 0x000fe40000000000 */
[----:B------:R-:W1:Y:S08]  /*15840*/  I2F.RP R9, R8 ;  /* 0x0000000800097306 */ /* 0x000e700000209400 */
[----:B-1----:R-:W1:Y:S02]  /*15850*/  MUFU.RCP R9, R9 ;  /* 0x0000000900097308 */ /* 0x002e640000001000 */
[----:B-1----:R-:W-:Y:S01]  /*15860*/  VIADD R3, R9, 0xffffffe ;  /* 0x0ffffffe09037836 */ /* 0x002fe20000000000 */
[----:B------:R-:W-:-:S05]  /*15870*/  IABS R9, R5 ;  /* 0x0000000500097213 */ /* 0x000fca0000000000 */
[----:B------:R-:W1:Y:S02]  /*15880*/  F2I.FTZ.U32.TRUNC.NTZ R3, R3 ;  /* 0x0000000300037305 */ /* 0x000e64000021f000 */
[----:B-1----:R-:W-:-:S04]  /*15890*/  IMAD.MOV R11, RZ, RZ, -R3 ;  /* 0x000000ffff0b7224 */ /* 0x002fc800078e0a03 */
        /* <DEDUP_REMOVED lines=10> */
[C---:B------:R-:W-:Y:S01]  /*15940*/  LOP3.LUT R3, R5.reuse, R0, RZ, 0x3c, !PT ;  /* 0x0000000005037212 */ /* 0x040fe200078e3cff */
[----:B------:R-:W-:-:S03]  /*15950*/  IMAD.IADD R5, R5, 0x1, R7 ;  /* 0x0000000105057824 */ /* 0x000fc600078e0207 */
[----:B------:R-:W-:-:S07]  /*15960*/  ISETP.GE.AND P2, PT, R3, RZ, PT ;  /* 0x000000ff0300720c */ /* 0x000fce0003f46270 */
[----:B------:R-:W-:-:S06]  /*15970*/  @P0 VIADD R2, R2, 0x1 ;  /* 0x0000000102020836 */ /* 0x000fcc0000000000 */
[----:B------:R-:W-:Y:S01]  /*15980*/  @!P2 IMAD.MOV R2, RZ, RZ, -R2 ;  /* 0x000000ffff02a224 */ /* 0x000fe200078e0a02 */
[----:B------:R-:W-:Y:S01]  /*15990*/  @!P1 LOP3.LUT R2, RZ, R0, RZ, 0x33, !PT ;  /* 0x00000000ff029212 */ /* 0x000fe200078e33ff */
[----:B------:R-:W-:-:S03]  /*159a0*/  IMAD.MOV R0, RZ, RZ, -R0 ;  /* 0x000000ffff007224 */ /* 0x000fc600078e0a00 */
[----:B0-----:R-:W-:Y:S01]  /*159b0*/  LOP3.LUT R17, RZ, R2, RZ, 0x33, !PT ;  /* 0x00000002ff117212 */ /* 0x001fe200078e33ff */
[----:B------:R-:W-:-:S04]  /*159c0*/  IMAD R18, R2, R0, R5 ;  /* 0x0000000002127224 */ /* 0x000fc800078e0205 */
[----:B------:R-:W-:Y:S01]  /*159d0*/  IMAD.IADD R17, R4, 0x1, R17 ;  /* 0x0000000104117824 */ /* 0x000fe200078e0211 */
[----:B------:R-:W-:Y:S06]  /*159e0*/  BRA `(.L_x_1458) ;  /* 0x0000000000107947 */ /* 0x000fec0003800000 */
.L_x_1453:
[----:B------:R-:W1:Y:S01]  /*159f0*/  LDC R19, c[0x0][0xc3c] ;  /* 0x00030f00ff137b82 */ /* 0x000e620000000800 */
[----:B------:R-:W-:Y:S02]  /*15a00*/  IMAD.MOV.U32 R16, RZ, RZ, R5 ;  /* 0x000000ffff107224 */ /* 0x000fe400078e0005 */
[----:B0-----:R-:W-:Y:S02]  /*15a10*/  IMAD.MOV.U32 R17, RZ, RZ, RZ ;  /* 0x000000ffff117224 */ /* 0x001fe400078e00ff */
[----:B------:R-:W-:-:S07]  /*15a20*/  IMAD.MOV.U32 R18, RZ, RZ, RZ ;  /* 0x000000ffff127224 */ /* 0x000fce00078e00ff */
.L_x_1458:
[----:B------:R-:W0:Y:S01]  /*15a30*/  S2R R0, SR_TID.X ;  /* 0x0000000000007919 */ /* 0x000e220000002100 */
[----:B------:R-:W-:Y:S01]  /*15a40*/  BAR.SYNC.DEFER_BLOCKING 0x4, 0x180 ;  /* 0x0106000000007b1d */ /* 0x000fe20000010000 */
[----:B0-----:R-:W-:-:S04]  /*15a50*/  LOP3.LUT R0, R0, 0x1f, RZ, 0xc0, !PT ;  /* 0x0000001f00007812 */ /* 0x001fc800078ec0ff */
[----:B------:R-:W-:-:S13]  /*15a60*/  ISETP.NE.AND P0, PT, R0, RZ, PT ;  /* 0x000000ff0000720c */ /* 0x000fda0003f05270 */
[----:B------:R-:W0:Y:S01]  /*15a70*/  @!P0 S2R R35, SR_CgaCtaId ;  /* 0x0000000000238919 */ /* 0x000e220000008800 */
[----:B------:R-:W-:-:S04]  /*15a80*/  @!P0 MOV R0, 0x400 ;  /* 0x0000040000008802 */ /* 0x000fc80000000f00 */
[----:B0-----:R-:W-:-:S05]  /*15a90*/  @!P0 LEA R22, R35, R0, 0x18 ;  /* 0x0000000023168211 */ /* 0x001fca00078ec0ff */
[----:B-1----:R3:W-:Y:S01]  /*15aa0*/  @!P0 STS.128 [R22+0x228d0], R16 ;  /* 0x0228d01016008388 */ /* 0x0027e20000000c00 */
[----:B------:R-:W-:Y:S06]  /*15ab0*/  BAR.ARV 0x5, 0x180 ;  /* 0x0146000000007b1d */ /* 0x000fec0000002000 */
.L_x_1451:
[----:B------:R-:W-:Y:S02]  /*15ac0*/  ULDC UR4, c[0x0][0xc3c] ;  /* 0x00030f0000047ab9 */ /* 0x000fe40000000800 */
[----:B--2---:R-:W-:-:S13]  /*15ad0*/  ISETP.GE.AND P0, PT, R19, UR4, PT ;  /* 0x0000000413007c0c */ /* 0x004fda000bf06270 */
[----:B------:R-:W-:Y:S05]  /*15ae0*/  @!P0 BRA `(.L_x_1459) ;  /* 0xffffffb000588947 */ /* 0x000fea000383ffff */
.L_x_1378:
[----:B--2---:R-:W2:Y:S01]  /*15af0*/  LDL.LU R0, [R1+0x18] ;  /* 0x0000180001007983 */ /* 0x004ea20000300800 */
[----:B------:R-:W-:Y:S01]  /*15b00*/  BSSY B0, `(.L_x_1460) ;  /* 0x000000b000007945 */ /* 0x000fe20003800000 */
[----:B------:R-:W4:Y:S01]  /*15b10*/  S2R R5, SR_CgaCtaId ;  /* 0x0000000000057919 */ /* 0x000f220000008800 */
[----:B--2---:R-:W-:-:S05]  /*15b20*/  VIADD R0, R0, 0x1 ;  /* 0x0000000100007836 */ /* 0x004fca0000000000 */
[----:B01----:R-:W-:-:S04]  /*15b30*/  LEA.HI R2, R0, R0, RZ, 0x1 ;  /* 0x0000000000027211 */ /* 0x003fc800078f08ff */
[----:B------:R-:W-:Y:S02]  /*15b40*/  LOP3.LUT R3, R2, 0xfffffffe, RZ, 0xc0, !PT ;  /* 0xfffffffe02037812 */ /* 0x000fe400078ec0ff */
[----:B------:R-:W-:-:S03]  /*15b50*/  MOV R2, 0x400 ;  /* 0x0000040000027802 */ /* 0x000fc60000000f00 */
[----:B------:R-:W-:Y:S01]  /*15b60*/  IMAD.IADD R0, R0, 0x1, -R3 ;  /* 0x0000000100007824 */ /* 0x000fe200078e0a03 */
[----:B----4-:R-:W-:-:S04]  /*15b70*/  LEA R5, R5, R2, 0x18 ;  /* 0x0000000205057211 */ /* 0x010fc800078ec0ff */
[----:B------:R-:W-:-:S04]  /*15b80*/  SHF.L.U32 R0, R0, 0x1f, RZ ;  /* 0x0000001f00007819 */ /* 0x000fc800000006ff */
[----:B------:R-:W0:Y:S02]  /*15b90*/  SYNCS.PHASECHK.TRANS64.TRYWAIT P0, [R5+URZ+0x22820], R0 ;  /* 0x02282000050075a7 */ /* 0x000e24000800017f */
[----:B0-----:R-:W-:Y:S05]  /*15ba0*/  @!P0 BRA `(.L_x_1461) ;  /* 0x0000002400288947 */ /* 0x001fea0003800000 */
.L_x_1538:
[----:B------:R-:W-:Y:S05]  /*15bb0*/  BSYNC B0 ;  /* 0x0000000000007941 */ /* 0x000fea0003800000 */
.L_x_1460:
[----:B------:R-:W-:-:S03]  /*15bc0*/  UMOV UR4, 0xffffffff ;  /* 0xffffffff00047882 */ /* 0x000fc60000000000 */
[----:B------:R-:W-:Y:S05]  /*15bd0*/  BRA.DIV UR4, `(.L_x_1462) ;  /* 0x0000002604307947 */ /* 0x000fea000b800000 */
[----:B0-----:R-:W0:Y:S02]  /*15be0*/  S2R R0, SR_TID.X ;  /* 0x0000000000007919 */ /* 0x001e240000002100 */
[----:B0-----:R-:W-:-:S04]  /*15bf0*/  SHF.R.U32.HI R0, RZ, 0x5, R0 ;  /* 0x00000005ff007819 */ /* 0x001fc80000011600 */
[----:B------:R-:W-:-:S05]  /*15c00*/  LOP3.LUT R0, R0, 0x3, RZ, 0xc0, !PT ;  /* 0x0000000300007812 */ /* 0x000fca00078ec0ff */
[----:B------:R0:W1:Y:S02]  /*15c10*/  SHFL.IDX PT, R14, R0, RZ, 0x1f ;  /* 0x00001fff000e7589 */ /* 0x00006400000e0000 */
.L_x_1541:
[----:B-1----:R-:W-:Y:S01]  /*15c20*/  ISETP.NE.AND P0, PT, R14, RZ, PT ;  /* 0x000000ff0e00720c */ /* 0x002fe20003f05270 */
[----:B------:R-:W-:-:S12]  /*15c30*/  BSSY B0, `(.L_x_1463) ;  /* 0x000002c000007945 */ /* 0x000fd80003800000 */
[----:B------:R-:W-:Y:S05]  /*15c40*/  @P0 BRA `(.L_x_1464) ;  /* 0x0000000000a80947 */ /* 0x000fea0003800000 */
[----:B------:R-:W-:-:S03]  /*15c50*/  UMOV UR4, 0xffffffff ;  /* 0xffffffff00047882 */ /* 0x000fc60000000000 */
[----:B------:R-:W-:Y:S05]  /*15c60*/  BRA.DIV UR4, `(.L_x_1465) ;  /* 0x0000002604407947 */ /* 0x000fea000b800000 */
[----:B------:R-:W-:-:S13]  /*15c70*/  ELECT P6, URZ, PT ;  /* 0x00000000003f782f */ /* 0x000fda00038c0000 */
.L_x_1544:
[----:B------:R-:W-:Y:S05]  /*15c80*/  @!P6 BRA `(.L_x_1464) ;  /* 0x000000000098e947 */ /* 0x000fea0003800000 */
[----:B------:R-:W-:-:S06]  /*15c90*/  ULOP3.LUT UR4, UR42, 0x2, URZ, 0xfc, !UPT ;  /* 0x000000022a047892 */ /* 0x000fcc000f8efc3f */
[----:B0-----:R-:W-:-:S05]  /*15ca0*/  IMAD.U32 R0, RZ, RZ, UR4 ;  /* 0x00000004ff007e24 */ /* 0x001fca000f8e00ff */
[----:B------:R-:W-:-:S13]  /*15cb0*/  ISETP.NE.AND P0, PT, R0, 0x3, PT ;  /* 0x000000030000780c */ /* 0x000fda0003f05270 */
[----:B------:R-:W-:Y:S05]  /*15cc0*/  @!P0 BRA `(.L_x_1466) ;  /* 0x0000000000048947 */ /* 0x000fea0003800000 */
[----:B------:R-:W-:Y:S01]  /*15cd0*/  BPT.TRAP 0x1 ;  /* 0x000000040000795c */ /* 0x000fe20000300000 */
.L_x_1466:
[----:B------:R-:W-:Y:S01]  /*15ce0*/  IMAD R3, R23, 0x8, R5 ;  /* 0x0000000817037824 */ /* 0x000fe200078e0205 */
[----:B------:R-:W-:Y:S01]  /*15cf0*/  SHF.L.U32 R2, R25, 0x1f, RZ ;  /* 0x0000001f19027819 */ /* 0x000fe200000006ff */
[----:B------:R-:W-:-:S03]  /*15d00*/  VIADD R23, R23, 0x1 ;  /* 0x0000000117177836 */ /* 0x000fc60000000000 */
[----:B------:R-:W0:Y:S02]  /*15d10*/  SYNCS.PHASECHK.TRANS64.TRYWAIT P1, [R3+URZ+0x22840], R2 ;  /* 0x02284002030075a7 */ /* 0x000e24000802017f */
[----:B------:R-:W-:-:S04]  /*15d20*/  ISETP.NE.AND P2, PT, R23, 0x2, PT ;  /* 0x000000021700780c */ /* 0x000fc80003f45270 */
[----:B------:R-:W-:Y:S01]  /*15d30*/  SEL R0, RZ, 0x1, P2 ;  /* 0x00000001ff007807 */ /* 0x000fe20001000000 */
[----:B0-----:R-:W-:Y:S08]  /*15d40*/  @!P1 BRA `(.L_x_1467) ;  /* 0x0000002400289947 */ /* 0x001ff00003800000 */
.L_x_1545:
[----:B------:R-:W-:Y:S02]  /*15d50*/  SEL R23, R23, RZ, P2 ;  /* 0x000000ff17177207 */ /* 0x000fe40001000000 */
[----:B------:R-:W-:Y:S01]  /*15d60*/  LOP3.LUT R0, R25, R0, RZ, 0x3c, !PT ;  /* 0x0000000019007212 */ /* 0x000fe200078e3cff */
[----:B------:R-:W-:Y:S06]  /*15d70*/  @!P0 BRA `(.L_x_1468) ;  /* 0x0000000000048947 */ /* 0x000fec0003800000 */
[----:B------:R-:W-:Y:S01]  /*15d80*/  BPT.TRAP 0x1 ;  /* 0x000000040000795c */ /* 0x000fe20000300000 */
.L_x_1468:
[----:B------:R-:W-:Y:S01]  /*15d90*/  IMAD R23, R23, 0x8, R5 ;  /* 0x0000000817177824 */ /* 0x000fe200078e0205 */
[----:B------:R-:W-:-:S04]  /*15da0*/  SHF.L.U32 R0, R0, 0x1f, RZ ;  /* 0x0000001f00007819 */ /* 0x000fc800000006ff */
[----:B------:R-:W1:Y:S02]  /*15db0*/  SYNCS.PHASECHK.TRANS64.TRYWAIT P1, [R23+URZ+0x22840], R0 ;  /* 0x02284000170075a7 */ /* 0x000e64000802017f */
[----:B-1----:R-:W-:Y:S05]  /*15dc0*/  @!P1 BRA `(.L_x_1469) ;  /* 0x00000024001c9947 */ /* 0x002fea0003800000 */
.L_x_1546:
[----:B------:R-:W-:Y:S05]  /*15dd0*/  @!P0 BRA `(.L_x_1470) ;  /* 0x0000000000048947 */ /* 0x000fea0003800000 */
[----:B------:R-:W-:Y:S01]  /*15de0*/  BPT.TRAP 0x1 ;  /* 0x000000040000795c */ /* 0x000fe20000300000 */
.L_x_1470:
[----:B------:R-:W2:Y:S02]  /*15df0*/  SYNCS.PHASECHK.TRANS64.TRYWAIT P1, [R3+URZ+0x22860], R2 ;  /* 0x02286002030075a7 */ /* 0x000ea4000802017f */
[----:B--2---:R-:W-:Y:S05]  /*15e00*/  @!P1 BRA `(.L_x_1471) ;  /* 0x0000002400209947 */ /* 0x004fea0003800000 */
.L_x_1547:
[----:B------:R-:W-:Y:S05]  /*15e10*/  @!P0 BRA `(.L_x_1472) ;  /* 0x0000000000048947 */ /* 0x000fea0003800000 */
[----:B------:R-:W-:Y:S01]  /*15e20*/  BPT.TRAP 0x1 ;  /* 0x000000040000795c */ /* 0x000fe20000300000 */
.L_x_1472:
[----:B------:R-:W4:Y:S02]  /*15e30*/  SYNCS.PHASECHK.TRANS64.TRYWAIT P1, [R23+URZ+0x22860], R0 ;  /* 0x02286000170075a7 */ /* 0x000f24000802017f */
[----:B----4-:R-:W-:Y:S05]  /*15e40*/  @!P1 BRA `(.L_x_1473) ;  /* 0x0000002400249947 */ /* 0x010fea0003800000 */
.L_x_1548:
[----:B------:R-:W-:Y:S05]  /*15e50*/  @!P0 BRA `(.L_x_1474) ;  /* 0x0000000000048947 */ /* 0x000fea0003800000 */
[----:B------:R-:W-:Y:S01]  /*15e60*/  BPT.TRAP 0x1 ;  /* 0x000000040000795c */ /* 0x000fe20000300000 */
.L_x_1474:
[----:B------:R-:W5:Y:S02]  /*15e70*/  SYNCS.PHASECHK.TRANS64.TRYWAIT P1, [R3+URZ+0x22880], R2 ;  /* 0x02288002030075a7 */ /* 0x000f64000802017f */
[----:B-----5:R-:W-:Y:S05]  /*15e80*/  @!P1 BRA `(.L_x_1475) ;  /* 0x0000002400289947 */ /* 0x020fea0003800000 */
.L_x_1549:
[----:B------:R-:W-:Y:S05]  /*15e90*/  @!P0 BRA `(.L_x_1476) ;  /* 0x0000000000048947 */ /* 0x000fea0003800000 */
[----:B------:R-:W-:Y:S01]  /*15ea0*/  BPT.TRAP 0x1 ;  /* 0x000000040000795c */ /* 0x000fe20000300000 */
.L_x_1476:
[----:B------:R0:W0:Y:S02]  /*15eb0*/  SYNCS.PHASECHK.TRANS64.TRYWAIT P0, [R23+URZ+0x22880], R0 ;  /* 0x02288000170075a7 */ /* 0x000024000800017f */
[----:B0-----:R-:W-:Y:S05]  /*15ec0*/  @!P0 NANOSLEEP.SYNCS 0x989680 ;  /* 0x009896800000895d */ /* 0x001fea0003900000 */
[----:B------:R-:W0:Y:S02]  /*15ed0*/  @!P0 SYNCS.PHASECHK.TRANS64 P0, [R23+URZ+0x22880], R0 ;  /* 0x02288000170085a7 */ /* 0x000e24000800007f */
[----:B0-----:R-:W-:Y:S05]  /*15ee0*/  @!P0 BRA `(.L_x_1476) ;  /* 0xfffffffc00f08947 */ /* 0x001fea000383ffff */
.L_x_1464:
[----:B------:R-:W-:Y:S05]  /*15ef0*/  BSYNC B0 ;  /* 0x0000000000007941 */ /* 0x000fea0003800000 */
.L_x_1463:
[----:B------:R-:W-:Y:S05]  /*15f00*/  EXIT ;  /* 0x000000000000794d */ /* 0x000fea0003800000 */
.L_x_1273:
[----:B0-----:R-:W-:-:S04]  /*15f10*/  IMAD.U32 R3, RZ, RZ, UR38 ;  /* 0x00000026ff037e24 */ /* 0x001fc8000f8e00ff */
[----:B------:R0:W1:Y:S03]  /*15f20*/  SYNCS.PHASECHK.TRANS64.TRYWAIT P1, [R3+URZ+0x22800], R0 ;  /* 0x02280000030075a7 */ /* 0x000066000802017f */
[----:B-1----:R-:W-:Y:S05]  /*15f30*/  @!P1 NANOSLEEP.SYNCS 0x989680 ;  /* 0x009896800000995d */ /* 0x002fea0003900000 */
[----:B------:R-:W1:Y:S02]  /*15f40*/  @!P1 SYNCS.PHASECHK.TRANS64 P1, [R3+URZ+0x22800], R0 ;  /* 0x02280000030095a7 */ /* 0x000e64000802007f */
[----:B-1----:R-:W-:Y:S05]  /*15f50*/  @!P1 BRA `(.L_x_1273) ;  /* 0xfffffffc00ec9947 */ /* 0x002fea000383ffff */
[----:B------:R-:W-:Y:S05]  /*15f60*/  BRA `(.L_x_1477) ;  /* 0xfffffebc00387947 */ /* 0x000fea000383ffff */
.L_x_1277:
[----:B-1----:R1:W2:Y:S02]  /*15f70*/  SYNCS.PHASECHK.TRANS64.TRYWAIT P1, [R3+URZ+0x22830], R0 ;  /* 0x02283000030075a7 */ /* 0x0022a4000802017f */
[----:B--2---:R-:W-:Y:S05]  /*15f80*/  @!P1 NANOSLEEP.SYNCS 0x989680 ;  /* 0x009896800000995d */ /* 0x004fea0003900000 */
[----:B------:R-:W2:Y:S02]  /*15f90*/  @!P1 SYNCS.PHASECHK.TRANS64 P1, [R3+URZ+0x22830], R0 ;  /* 0x02283000030095a7 */ /* 0x000ea4000802007f */
[----:B--2---:R-:W-:Y:S05]  /*15fa0*/  @!P1 BRA `(.L_x_1277) ;  /* 0xfffffffc00f09947 */ /* 0x004fea000383ffff */
[----:B------:R-:W-:Y:S05]  /*15fb0*/  BRA `(.L_x_1276) ;  /* 0xfffffebc00547947 */ /* 0x000fea000383ffff */
.L_x_1294:
[----:B-1----:R-:W-:-:S04]  /*15fc0*/  IMAD.U32 R5, RZ, RZ, UR4 ;  /* 0x00000004ff057e24 */ /* 0x002fc8000f8e00ff */
[----:B------:R1:W2:Y:S03]  /*15fd0*/  SYNCS.PHASECHK.TRANS64.TRYWAIT P1, [R5+URZ+0x22830], R4 ;  /* 0x02283004050075a7 */ /* 0x0002a6000802017f */
[----:B--2---:R-:W-:Y:S05]  /*15fe0*/  @!P1 NANOSLEEP.SYNCS 0x989680 ;  /* 0x009896800000995d */ /* 0x004fea0003900000 */
[----:B------:R-:W2:Y:S02]  /*15ff0*/  @!P1 SYNCS.PHASECHK.TRANS64 P1, [R5+URZ+0x22830], R4 ;  /* 0x02283004050095a7 */ /* 0x000ea4000802007f */
[----:B--2---:R-:W-:Y:S05]  /*16000*/  @!P1 BRA `(.L_x_1294) ;  /* 0xfffffffc00ec9947 */ /* 0x004fea000383ffff */
[----:B------:R-:W-:Y:S05]  /*16010*/  BRA `(.L_x_1291) ;  /* 0xfffffeec00c07947 */ /* 0x000fea000383ffff */
.L_x_1298:
[----:B-1----:R-:W-:-:S04]  /*16020*/  IMAD.U32 R5, RZ, RZ, UR4 ;  /* 0x00000004ff057e24 */ /* 0x002fc8000f8e00ff */
[----:B------:R1:W2:Y:S03]  /*16030*/  SYNCS.PHASECHK.TRANS64.TRYWAIT P1, [R5+URZ+0x22850], R4 ;  /* 0x02285004050075a7 */ /* 0x0002a6000802017f */
[----:B--2---:R-:W-:Y:S05]  /*16040*/  @!P1 NANOSLEEP.SYNCS 0x989680 ;  /* 0x009896800000995d */ /* 0x004fea0003900000 */
[----:B------:R-:W2:Y:S02]  /*16050*/  @!P1 SYNCS.PHASECHK.TRANS64 P1, [R5+URZ+0x22850], R4 ;  /* 0x02285004050095a7 */ /* 0x000ea4000802007f */
[----:B--2---:R-:W-:Y:S05]  /*16060*/  @!P1 BRA `(.L_x_1298) ;  /* 0xfffffffc00ec9947 */ /* 0x004fea000383ffff */
[----:B------:R-:W-:Y:S05]  /*16070*/  BRA `(.L_x_1295) ;  /* 0xfffffef000807947 */ /* 0x000fea000383ffff */
.L_x_1317:
[----:B-1----:R-:W-:-:S04]  /*16080*/  IMAD.U32 R5, RZ, RZ, UR6 ;  /* 0x00000006ff057e24 */ /* 0x002fc8000f8e00ff */
[----:B------:R1:W2:Y:S03]  /*16090*/  SYNCS.PHASECHK.TRANS64.TRYWAIT P1, [R5+URZ+0x22830], R4 ;  /* 0x02283004050075a7 */ /* 0x0002a6000802017f */
[----:B--2---:R-:W-:Y:S05]  /*160a0*/  @!P1 NANOSLEEP.SYNCS 0x989680 ;  /* 0x009896800000995d */ /* 0x004fea0003900000 */
[----:B------:R-:W2:Y:S02]  /*160b0*/  @!P1 SYNCS.PHASECHK.TRANS64 P1, [R5+URZ+0x22830], R4 ;  /* 0x02283004050095a7 */ /* 0x000ea4000802007f */
[----:B--2---:R-:W-:Y:S05]  /*160c0*/  @!P1 BRA `(.L_x_1317) ;  /* 0xfffffffc00ec9947 */ /* 0x004fea000383ffff */
[----:B------:R-:W-:Y:S05]  /*160d0*/  BRA `(.L_x_1314) ;  /* 0xffffff2000047947 */ /* 0x000fea000383ffff */
.L_x_1321:
[----:B-1----:R-:W-:-:S04]  /*160e0*/  IMAD.U32 R5, RZ, RZ, UR6 ;  /* 0x00000006ff057e24 */ /* 0x002fc8000f8e00ff */
[----:B------:R1:W2:Y:S03]  /*160f0*/  SYNCS.PHASECHK.TRANS64.TRYWAIT P1, [R5+URZ+0x22850], R4 ;  /* 0x02285004050075a7 */ /* 0x0002a6000802017f */
[----:B--2---:R-:W-:Y:S05]  /*16100*/  @!P1 NANOSLEEP.SYNCS 0x989680 ;  /* 0x009896800000995d */ /* 0x004fea0003900000 */
[----:B------:R-:W2:Y:S02]  /*16110*/  @!P1 SYNCS.PHASECHK.TRANS64 P1, [R5+URZ+0x22850], R4 ;  /* 0x02285004050095a7 */ /* 0x000ea4000802007f */
[----:B--2---:R-:W-:Y:S05]  /*16120*/  @!P1 BRA `(.L_x_1321) ;  /* 0xfffffffc00ec9947 */ /* 0x004fea000383ffff */
[----:B------:R-:W-:Y:S05]  /*16130*/  BRA `(.L_x_1318) ;  /* 0xffffff2000b07947 */ /* 0x000fea000383ffff */
.L_x_1329:
[----:B-1----:R-:W-:-:S04]  /*16140*/  IMAD.U32 R5, RZ, RZ, UR10 ;  /* 0x0000000aff057e24 */ /* 0x002fc8000f8e00ff */
[----:B------:R1:W2:Y:S03]  /*16150*/  SYNCS.PHASECHK.TRANS64.TRYWAIT P1, [R5+URZ+0x22830], R4 ;  /* 0x02283004050075a7 */ /* 0x0002a6000802017f */
[----:B--2---:R-:W-:Y:S05]  /*16160*/  @!P1 NANOSLEEP.SYNCS 0x989680 ;  /* 0x009896800000995d */ /* 0x004fea0003900000 */
[----:B------:R-:W2:Y:S02]  /*16170*/  @!P1 SYNCS.PHASECHK.TRANS64 P1, [R5+URZ+0x22830], R4 ;  /* 0x02283004050095a7 */ /* 0x000ea4000802007f */
[----:B--2---:R-:W-:Y:S05]  /*16180*/  @!P1 BRA `(.L_x_1329) ;  /* 0xfffffffc00ec9947 */ /* 0x004fea000383ffff */
[----:B------:R-:W-:Y:S05]  /*16190*/  BRA `(.L_x_1326) ;  /* 0xffffff3c00847947 */ /* 0x000fea000383ffff */
.L_x_1333:
[----:B-1----:R-:W-:-:S04]  /*161a0*/  IMAD.U32 R5, RZ, RZ, UR10 ;  /* 0x0000000aff057e24 */ /* 0x002fc8000f8e00ff */
[----:B------:R1:W2:Y:S03]  /*161b0*/  SYNCS.PHASECHK.TRANS64.TRYWAIT P1, [R5+URZ+0x22850], R4 ;  /* 0x02285004050075a7 */ /* 0x0002a6000802017f */
[----:B--2---:R-:W-:Y:S05]  /*161c0*/  @!P1 NANOSLEEP.SYNCS 0x989680 ;  /* 0x009896800000995d */ /* 0x004fea0003900000 */
[----:B------:R-:W2:Y:S02]  /*161d0*/  @!P1 SYNCS.PHASECHK.TRANS64 P1, [R5+URZ+0x22850], R4 ;  /* 0x02285004050095a7 */ /* 0x000ea4000802007f */
[----:B--2---:R-:W-:Y:S05]  /*161e0*/  @!P1 BRA `(.L_x_1333) ;  /* 0xfffffffc00ec9947 */ /* 0x004fea000383ffff */
[----:B------:R-:W-:Y:S05]  /*161f0*/  BRA `(.L_x_1330) ;  /* 0xffffff4000247947 */ /* 0x000fea000383ffff */
.L_x_1348:
[----:B-1----:R-:W-:-:S04]  /*16200*/  IMAD.U32 R7, RZ, RZ, UR5 ;  /* 0x00000005ff077e24 */ /* 0x002fc8000f8e00ff */
[----:B------:R1:W2:Y:S03]  /*16210*/  SYNCS.PHASECHK.TRANS64.TRYWAIT P1, [R7+URZ+0x22850], R6 ;  /* 0x02285006070075a7 */ /* 0x0002a6000802017f */
[----:B--2---:R-:W-:Y:S05]  /*16220*/  @!P1 NANOSLEEP.SYNCS 0x989680 ;  /* 0x009896800000995d */ /* 0x004fea0003900000 */
[----:B------:R-:W2:Y:S02]  /*16230*/  @!P1 SYNCS.PHASECHK.TRANS64 P1, [R7+URZ+0x22850], R6 ;  /* 0x02285006070095a7 */ /* 0x000ea4000802007f */
[----:B--2---:R-:W-:Y:S05]  /*16240*/  @!P1 BRA `(.L_x_1348) ;  /* 0xfffffffc00ec9947 */ /* 0x004fea000383ffff */
[----:B------:R-:W-:Y:S05]  /*16250*/  BRA `(.L_x_1347) ;  /* 0xffffff6800e47947 */ /* 0x000fea000383ffff */
.L_x_1399:
[----:B------:R-:W1:Y:S01]  /*16260*/  S2R R20, SR_TID.X ;  /* 0x0000000000147919 */ /* 0x000e620000002100 */
[----:B------:R-:W-:Y:S02]  /*16270*/  IMAD.MOV.U32 R12, RZ, RZ, RZ ;  /* 0x000000ffff0c7224 */ /* 0x000fe400078e00ff */
[----:B------:R-:W-:Y:S02]  /*16280*/  IMAD.MOV.U32 R11, RZ, RZ, 0x1f ;  /* 0x0000001fff0b7424 */ /* 0x000fe400078e00ff */
[----:B------:R-:W-:Y:S01]  /*16290*/  IMAD.MOV.U32 R15, RZ, RZ, -0x1 ;  /* 0xffffffffff0f7424 */ /* 0x000fe200078e00ff */
[----:B-1----:R-:W-:-:S04]  /*162a0*/  SHF.R.U32.HI R20, RZ, 0x5, R20 ;  /* 0x00000005ff147819 */ /* 0x002fc80000011614 */
[----:B------:R-:W-:-:S05]  /*162b0*/  LOP3.LUT R20, R20, 0x3, RZ, 0xc0, !PT ;  /* 0x0000000314147812 */ /* 0x000fca00078ec0ff */
[----:B------:R-:W-:-:S07]  /*162c0*/  IMAD.MOV.U32 R13, RZ, RZ, R20 ;  /* 0x000000ffff0d7224 */ /* 0x000fce00078e0014 */
[----:B0----5:R-:W-:Y:S05]  /*162d0*/  WARPSYNC.COLLECTIVE R15, `(.L_x_1478) ;  /* 0x000000000f087348 */ /* 0x021fea0003c00000 */
[----:B------:R1:W2:Y:S02]  /*162e0*/  SHFL.IDX P6, R14, R13, R12, R11 ;  /* 0x0000000c0d0e7389 */ /* 0x0002a400000c000b */
[----:B012--5:R-:W-:Y:S01]  /*162f0*/  ENDCOLLECTIVE ;  /* 0x000000000000791b */ /* 0x027fe20003800000 */
.L_x_1478:
[----:B------:R-:W-:Y:S05]  /*16300*/  BRA `(.L_x_1479) ;  /* 0xffffffb800ac7947 */ /* 0x000fea000383ffff */
.L_x_1402:
[----:B-1----:R1:W2:Y:S02]  /*16310*/  SYNCS.PHASECHK.TRANS64.TRYWAIT P0, [R0+URZ+0x22880], R21 ;  /* 0x02288015000075a7 */ /* 0x0022a4000800017f */
[----:B--2---:R-:W-:Y:S05]  /*16320*/  @!P0 NANOSLEEP.SYNCS 0x989680 ;  /* 0x009896800000895d */ /* 0x004fea0003900000 */
[----:B------:R-:W2:Y:S02]  /*16330*/  @!P0 SYNCS.PHASECHK.TRANS64 P0, [R0+URZ+0x22880], R21 ;  /* 0x02288015000085a7 */ /* 0x000ea4000800007f */
[----:B--2---:R-:W-:Y:S05]  /*16340*/  @!P0 BRA `(.L_x_1402) ;  /* 0xfffffffc00f08947 */ /* 0x004fea000383ffff */
[----:B------:R-:W-:Y:S05]  /*16350*/  BRA `(.L_x_1480) ;  /* 0xffffffbc00507947 */ /* 0x000fea000383ffff */
.L_x_1403:
[----:B------:R-:W-:Y:S01]  /*16360*/  BSSY B0, `(.L_x_1481) ;  /* 0x0000008000007945 */ /* 0x000fe20003800000 */
[----:B------:R-:W-:Y:S02]  /*16370*/  IMAD.MOV.U32 R13, RZ, RZ, R10 ;  /* 0x000000ffff0d7224 */ /* 0x000fe400078e000a */
[----:B------:R-:W-:Y:S02]  /*16380*/  IMAD.MOV.U32 R12, RZ, RZ, RZ ;  /* 0x000000ffff0c7224 */ /* 0x000fe400078e00ff */
[----:B------:R-:W-:Y:S02]  /*16390*/  IMAD.MOV.U32 R11, RZ, RZ, 0x1c1f ;  /* 0x00001c1fff0b7424 */ /* 0x000fe400078e00ff */
[----:B------:R-:W-:-:S07]  /*163a0*/  IMAD.MOV.U32 R15, RZ, RZ, -0x1 ;  /* 0xffffffffff0f7424 */ /* 0x000fce00078e00ff */
[----:B-1----:R-:W-:Y:S05]  /*163b0*/  WARPSYNC.COLLECTIVE R15, `(.L_x_1482) ;  /* 0x000000000f087348 */ /* 0x002fea0003c00000 */
[----:B------:R0:W2:Y:S02]  /*163c0*/  SHFL.IDX P6, R14, R13, R12, R11 ;  /* 0x0000000c0d0e7389 */ /* 0x0000a400000c000b */
[----:B012---:R-:W-:Y:S01]  /*163d0*/  ENDCOLLECTIVE ;  /* 0x000000000000791b */ /* 0x007fe20003800000 */
.L_x_1482:
[----:B------:R-:W-:Y:S05]  /*163e0*/  BSYNC B0 ;  /* 0x0000000000007941 */ /* 0x000fea0003800000 */
.L_x_1481:
        /* <DEDUP_REMOVED lines=13> */
.L_x_1483:
[----:B------:R-:W-:Y:S02]  /*164c0*/  IMAD.MOV.U32 R13, RZ, RZ, R10 ;  /* 0x000000ffff0d7224 */ /* 0x000fe400078e000a */
[----:B------:R-:W-:Y:S02]  /*164d0*/  IMAD.MOV.U32 R12, RZ, RZ, 0x1 ;  /* 0x00000001ff0c7424 */ /* 0x000fe400078e00ff */
[----:B------:R-:W-:-:S07]  /*164e0*/  IMAD.MOV.U32 R2, RZ, RZ, R14 ;  /* 0x000000ffff027224 */ /* 0x000fce00078e000e */
[----:B------:R-:W-:Y:S05]  /*164f0*/  WARPSYNC.COLLECTIVE R15, `(.L_x_1484) ;  /* 0x000000000f087348 */ /* 0x000fea0003c00000 */
[----:B------:R0:W1:Y:S02]  /*16500*/  SHFL.IDX P6, R14, R13, R12, R11 ;  /* 0x0000000c0d0e7389 */ /* 0x00006400000c000b */
[----:B01----:R-:W-:Y:S01]  /*16510*/  ENDCOLLECTIVE ;  /* 0x000000000000791b */ /* 0x003fe20003800000 */
.L_x_1484:
        /* <DEDUP_REMOVED lines=14> */
.L_x_1485:
[----:B------:R-:W-:Y:S02]  /*16600*/  IMAD.MOV.U32 R13, RZ, RZ, R10 ;  /* 0x000000ffff0d7224 */ /* 0x000fe400078e000a */
[----:B------:R-:W-:Y:S02]  /*16610*/  IMAD.MOV.U32 R12, RZ, RZ, 0x2 ;  /* 0x00000002ff0c7424 */ /* 0x000fe400078e00ff */
[----:B------:R-:W-:-:S07]  /*16620*/  IMAD.MOV.U32 R2, RZ, RZ, R14 ;  /* 0x000000ffff027224 */ /* 0x000fce00078e000e */
[----:B------:R-:W-:Y:S05]  /*16630*/  WARPSYNC.COLLECTIVE R15, `(.L_x_1486) ;  /* 0x000000000f087348 */ /* 0x000fea0003c00000 */
[----:B------:R0:W1:Y:S02]  /*16640*/  SHFL.IDX P6, R14, R13, R12, R11 ;  /* 0x0000000c0d0e7389 */ /* 0x00006400000c000b */
[----:B01----:R-:W-:Y:S01]  /*16650*/  ENDCOLLECTIVE ;  /* 0x000000000000791b */ /* 0x003fe20003800000 */
.L_x_1486:
        /* <DEDUP_REMOVED lines=14> */
.L_x_1487:
[----:B------:R-:W-:Y:S02]  /*16740*/  IMAD.MOV.U32 R13, RZ, RZ, R10 ;  /* 0x000000ffff0d7224 */ /* 0x000fe400078e000a */
[----:B------:R-:W-:Y:S02]  /*16750*/  IMAD.MOV.U32 R12, RZ, RZ, 0x3 ;  /* 0x00000003ff0c7424 */ /* 0x000fe400078e00ff */
[----:B------:R-:W-:-:S07]  /*16760*/  IMAD.MOV.U32 R2, RZ, RZ, R14 ;  /* 0x000000ffff027224 */ /* 0x000fce00078e000e */
[----:B------:R-:W-:Y:S05]  /*16770*/  WARPSYNC.COLLECTIVE R15, `(.L_x_1488) ;  /* 0x000000000f087348 */ /* 0x000fea0003c00000 */
[----:B------:R0:W1:Y:S02]  /*16780*/  SHFL.IDX P6, R14, R13, R12, R11 ;  /* 0x0000000c0d0e7389 */ /* 0x00006400000c000b */
[----:B01----:R-:W-:Y:S01]  /*16790*/  ENDCOLLECTIVE ;  /* 0x000000000000791b */ /* 0x003fe20003800000 */
.L_x_1488:
        /* <DEDUP_REMOVED lines=14> */
.L_x_1489:
[----:B------:R-:W-:Y:S01]  /*16880*/  @!PT LDS RZ, [RZ] ;  /* 0x00000000fffff984 */ /* 0x000fe20000000800 */
[----:B------:R-:W-:Y:S01]  /*16890*/  @!PT LDS RZ, [RZ] ;  /* 0x00000000fffff984 */ /* 0x000fe20000000800 */
[----:B------:R-:W-:Y:S01]  /*168a0*/  @!PT LDS RZ, [RZ] ;  /* 0x00000000fffff984 */ /* 0x000fe20000000800 */
[----:B------:R0:W-:Y:S02]  /*168b0*/  LDGSTS.E.BYPASS.LTC128B.128 [R7+0xa400], desc[UR44][R2.64+0x40], !P0 ;  /* 0x0a40004002077fae */ /* 0x0001e4000c101d6c */
[----:B0-----:R-:W-:Y:S01]  /*168c0*/  IMAD.MOV.U32 R2, RZ, RZ, R14 ;  /* 0x000000ffff027224 */ /* 0x001fe200078e000e */
[----:B------:R-:W-:Y:S06]  /*168d0*/  BRA `(.L_x_1490) ;  /* 0xffffffb800e87947 */ /* 0x000fec000383ffff */
.L_x_1408:
[----:B---3--:R3:W4:Y:S02]  /*168e0*/  SYNCS.PHASECHK.TRANS64.TRYWAIT P0, [R0+URZ+0x22840], R21 ;  /* 0x02284015000075a7 */ /* 0x008724000800017f */
[----:B----4-:R-:W-:Y:S05]  /*168f0*/  @!P0 NANOSLEEP.SYNCS 0x989680 ;  /* 0x009896800000895d */ /* 0x010fea0003900000 */
[----:B------:R-:W4:Y:S02]  /*16900*/  @!P0 SYNCS.PHASECHK.TRANS64 P0, [R0+URZ+0x22840], R21 ;  /* 0x02284015000085a7 */ /* 0x000f24000800007f */
[----:B----4-:R-:W-:Y:S05]  /*16910*/  @!P0 BRA `(.L_x_1408) ;  /* 0xfffffffc00f08947 */ /* 0x010fea000383ffff */
[----:B------:R-:W-:Y:S05]  /*16920*/  BRA `(.L_x_1491) ;  /* 0xffffffbc00487947 */ /* 0x000fea000383ffff */
.L_x_1409:
[----:B------:R-:W-:Y:S01]  /*16930*/  BSSY B0, `(.L_x_1492) ;  /* 0x0000008000007945 */ /* 0x000fe20003800000 */
[----:B------:R-:W-:Y:S02]  /*16940*/  IMAD.MOV.U32 R13, RZ, RZ, R5 ;  /* 0x000000ffff0d7224 */ /* 0x000fe400078e0005 */
[----:B------:R-:W-:Y:S02]  /*16950*/  IMAD.MOV.U32 R12, RZ, RZ, RZ ;  /* 0x000000ffff0c7224 */ /* 0x000fe400078e00ff */
[----:B------:R-:W-:Y:S02]  /*16960*/  IMAD.MOV.U32 R11, RZ, RZ, 0x1c1f ;  /* 0x00001c1fff0b7424 */ /* 0x000fe400078e00ff */
[----:B------:R-:W-:-:S07]  /*16970*/  IMAD.MOV.U32 R15, RZ, RZ, -0x1 ;  /* 0xffffffffff0f7424 */ /* 0x000fce00078e00ff */
[----:B-123--:R-:W-:Y:S05]  /*16980*/  WARPSYNC.COLLECTIVE R15, `(.L_x_1493) ;  /* 0x000000000f087348 */ /* 0x00efea0003c00000 */
[----:B------:R0:W4:Y:S02]  /*16990*/  SHFL.IDX P6, R14, R13, R12, R11 ;  /* 0x0000000c0d0e7389 */ /* 0x00012400000c000b */
[----:B01234-:R-:W-:Y:S01]  /*169a0*/  ENDCOLLECTIVE ;  /* 0x000000000000791b */ /* 0x01ffe20003800000 */
.L_x_1493:
[----:B------:R-:W-:Y:S05]  /*169b0*/  BSYNC B0 ;  /* 0x0000000000007941 */ /* 0x000fea0003800000 */
.L_x_1492:
        /* <DEDUP_REMOVED lines=12> */
.L_x_1494:
[----:B------:R-:W-:Y:S01]  /*16a80*/  @P3 IMAD.IADD R9, R22, 0x1, R6 ;  /* 0x0000000116093824 */ /* 0x000fe200078e0206 */
[----:B------:R0:W-:Y:S01]  /*16a90*/  STL [R1], R8 ;  /* 0x0000000801007387 */ /* 0x0001e20000100800 */
        /* <DEDUP_REMOVED lines=16> */
.L_x_1495:
        /* <DEDUP_REMOVED lines=12> */
.L_x_1496:
[----:B------:R-:W-:Y:S02]  /*16c60*/  IMAD.MOV.U32 R13, RZ, RZ, R5 ;  /* 0x000000ffff0d7224 */ /* 0x000fe400078e0005 */
[----:B------:R-:W-:Y:S02]  /*16c70*/  IMAD.MOV.U32 R12, RZ, RZ, 0x2 ;  /* 0x00000002ff0c7424 */ /* 0x000fe400078e00ff */
[----:B------:R-:W-:-:S07]  /*16c80*/  IMAD.MOV.U32 R3, RZ, RZ, R14 ;  /* 0x000000ffff037224 */ /* 0x000fce00078e000e */
[----:B------:R-:W-:Y:S05]  /*16c90*/  WARPSYNC.COLLECTIVE R15, `(.L_x_1497) ;  /* 0x000000000f087348 */ /* 0x000fea0003c00000 */
[----:B------:R0:W1:Y:S02]  /*16ca0*/  SHFL.IDX P6, R14, R13, R12, R11 ;  /* 0x0000000c0d0e7389 */ /* 0x00006400000c000b */
[----:B01----:R-:W-:Y:S01]  /*16cb0*/  ENDCOLLECTIVE ;  /* 0x000000000000791b */ /* 0x003fe20003800000 */
.L_x_1497:
[----:B------:R-:W-:-:S05]  /*16cc0*/  @P3 IADD3 R3, P0, R33, R3, RZ ;  /* 0x0000000321033210 */ /* 0x000fca0007f1e0ff */
[----:B------:R-:W-:-:S05]  /*16cd0*/  @P3 IMAD.X R2, RZ, RZ, R2, P0 ;  /* 0x000000ffff023224 */ /* 0x000fca00000e0602 */
[----:B------:R-:W-:Y:S01]  /*16ce0*/  @P3 LOP3.LUT R3, R3, R2, RZ, 0x3c, !PT ;  /* 0x0000000203033212 */ /* 0x000fe200078e3cff */
[----:B------:R-:W-:-:S03]  /*16cf0*/  IMAD.MOV.U32 R13, RZ, RZ, R4 ;  /* 0x000000ffff0d7224 */ /* 0x000fc600078e0004 */
[----:B------:R-:W-:-:S04]  /*16d00*/  @P3 LOP3.LUT R2, R3, R2, RZ, 0x3c, !PT ;  /* 0x0000000203023212 */ /* 0x000fc800078e3cff */
[----:B------:R-:W-:-:S05]  /*16d10*/  @P3 LOP3.LUT R3, R3, R2, RZ, 0x3c, !PT ;  /* 0x0000000203033212 */ /* 0x000fca00078e3cff */
[----:B------:R-:W-:Y:S01]  /*16d20*/  @!PT LDS RZ, [RZ] ;  /* 0x00000000fffff984 */ /* 0x000fe20000000800 */
[----:B------:R-:W-:Y:S01]  /*16d30*/  @!PT LDS RZ, [RZ] ;  /* 0x00000000fffff984 */ /* 0x000fe20000000800 */
[----:B------:R-:W-:Y:S01]  /*16d40*/  @!PT LDS RZ, [RZ] ;  /* 0x00000000fffff984 */ /* 0x000fe20000000800 */
[----:B------:R-:W-:Y:S04]  /*16d50*/  @P3 LDGSTS.E.BYPASS.LTC128B.128 [R9+0x16c00], desc[UR44][R2.64], !P4 ;  /* 0x16c0000002093fae */ /* 0x000fe8000e101d6c */
[----:B------:R-:W-:Y:S04]  /*16d60*/  @P3 LDGSTS.E.BYPASS.LTC128B.128 [R9+0x18c00], desc[UR44][R2.64+0x40], !P5 ;  /* 0x18c0004002093fae */ /* 0x000fe8000e901d6c */
[----:B------:R0:W-:Y:S02]  /*16d70*/  @P3 LDGSTS.E.BYPASS.LTC128B.128 [R9+0x1ac00], desc[UR44][R2.64+0x80], !P1 ;  /* 0x1ac0008002093fae */ /* 0x0001e4000c901d6c */
[----:B0-----:R-:W-:-:S07]  /*16d80*/  IMAD.MOV.U32 R2, RZ, RZ, R14 ;  /* 0x000000ffff027224 */ /* 0x001fce00078e000e */
[----:B------:R-:W-:Y:S05]  /*16d90*/  WARPSYNC.COLLECTIVE R15, `(.L_x_1498) ;  /* 0x000000000f087348 */ /* 0x000fea0003c00000 */
[----:B------:R0:W1:Y:S02]  /*16da0*/  SHFL.IDX P6, R14, R13, R12, R11 ;  /* 0x0000000c0d0e7389 */ /* 0x00006400000c000b */
[----:B01----:R-:W-:Y:S01]  /*16db0*/  ENDCOLLECTIVE ;  /* 0x000000000000791b */ /* 0x003fe20003800000 */
.L_x_1498:
[----:B------:R-:W-:Y:S02]  /*16dc0*/  IMAD.MOV.U32 R13, RZ, RZ, R5 ;  /* 0x000000ffff0d7224 */ /* 0x000fe400078e0005 */
[----:B------:R-:W-:Y:S02]  /*16dd0*/  IMAD.MOV.U32 R12, RZ, RZ, 0x3 ;  /* 0x00000003ff0c7424 */ /* 0x000fe400078e00ff */
[----:B------:R-:W-:-:S07]  /*16de0*/  IMAD.MOV.U32 R3, RZ, RZ, R14 ;  /* 0x000000ffff037224 */ /* 0x000fce00078e000e */
[----:B------:R-:W-:Y:S05]  /*16df0*/  WARPSYNC.COLLECTIVE R15, `(.L_x_1499) ;  /* 0x000000000f087348 */ /* 0x000fea0003c00000 */
[----:B------:R0:W1:Y:S02]  /*16e00*/  SHFL.IDX P6, R14, R13, R12, R11 ;  /* 0x0000000c0d0e7389 */ /* 0x00006400000c000b */
[----:B01----:R-:W-:Y:S01]  /*16e10*/  ENDCOLLECTIVE ;  /* 0x000000000000791b */ /* 0x003fe20003800000 */
.L_x_1499:
        /* <DEDUP_REMOVED lines=10> */
[----:B------:R0:W-:Y:S04]  /*16ec0*/  @P2 LDGSTS.E.BYPASS.LTC128B.128 [R7+0x17400], desc[UR44][R2.64], !P4 ;  /* 0x1740000002072fae */ /* 0x0001e8000e101d6c */
[----:B------:R0:W-:Y:S01]  /*16ed0*/  @P2 LDGSTS.E.BYPASS.LTC128B.128 [R7+0x19400], desc[UR44][R2.64+0x40], !P5 ;  /* 0x1940004002072fae */ /* 0x0001e2000e901d6c */
[----:B------:R-:W-:-:S03]  /*16ee0*/  LOP3.LUT P5, RZ, R8, 0x20000000, RZ, 0xc0, !PT ;  /* 0x2000000008ff7812 */ /* 0x000fc600078ac0ff */
[----:B------:R0:W-:Y:S10]  /*16ef0*/  @P2 LDGSTS.E.BYPASS.LTC128B.128 [R7+0x1b400], desc[UR44][R2.64+0x80], !P1 ;  /* 0x1b40008002072fae */ /* 0x0001f4000c901d6c */
[----:B0-----:R-:W-:Y:S05]  /*16f00*/  WARPSYNC.COLLECTIVE R15, `(.L_x_1500) ;  /* 0x000000000f087348 */ /* 0x001fea0003c00000 */
[----:B------:R1:W2:Y:S02]  /*16f10*/  SHFL.IDX P6, R14, R13, R12, R11 ;  /* 0x0000000c0d0e7389 */ /* 0x0002a400000c000b */
[----:B012---:R-:W-:Y:S01]  /*16f20*/  ENDCOLLECTIVE ;  /* 0x000000000000791b */ /* 0x007fe20003800000 */
.L_x_1500:
[----:B------:R-:W-:Y:S05]  /*16f30*/  BRA `(.L_x_1501) ;  /* 0xffffffb800b87947 */ /* 0x000fea000383ffff */
.L_x_1414:
[----:B------:R-:W-:Y:S02]  /*16f40*/  IMAD.MOV.U32 R13, RZ, RZ, R4 ;  /* 0x000000ffff0d7224 */ /* 0x000fe400078e0004 */
[----:B------:R-:W-:Y:S02]  /*16f50*/  IMAD.MOV.U32 R12, RZ, RZ, RZ ;  /* 0x000000ffff0c7224 */ /* 0x000fe400078e00ff */
[----:B------:R-:W-:Y:S02]  /*16f60*/  IMAD.MOV.U32 R11, RZ, RZ, 0x1c1f ;  /* 0x00001c1fff0b7424 */ /* 0x000fe400078e00ff */
[----:B------:R-:W-:Y:S02]  /*16f70*/  IMAD.MOV.U32 R15, RZ, RZ, -0x1 ;  /* 0xffffffffff0f7424 */ /* 0x000fe400078e00ff */
[----:B------:R-:W-:Y:S02]  /*16f80*/  IMAD R5, R6, UR37, RZ ;  /* 0x0000002506057c24 */ /* 0x000fe4000f8e02ff */
[----:B------:R-:W-:-:S07]  /*16f90*/  VIADD R6, R9, UR38 ;  /* 0x0000002609067c36 */ /* 0x000fce0008000000 */
[----:B-----5:R-:W-:Y:S05]  /*16fa0*/  WARPSYNC.COLLECTIVE R15, `(.L_x_1502) ;  /* 0x000000000f087348 */ /* 0x020fea0003c00000 */
[----:B------:R0:W1:Y:S02]  /*16fb0*/  SHFL.IDX P6, R14, R13, R12, R11 ;  /* 0x0000000c0d0e7389 */ /* 0x00006400000c000b */
[----:B01---5:R-:W-:Y:S01]  /*16fc0*/  ENDCOLLECTIVE ;  /* 0x000000000000791b */ /* 0x023fe20003800000 */
.L_x_1502:
[C---:B------:R-:W-:Y:S01]  /*16fd0*/  VIADD R8, R6.reuse, 0x20 ;  /* 0x0000002006087836 */ /* 0x040fe20000000000 */
[----:B------:R-:W-:Y:S01]  /*16fe0*/  ISETP.GE.AND P0, PT, R6, R5, PT ;  /* 0x000000050600720c */ /* 0x000fe20003f06270 */
[----:B------:R-:W-:Y:S02]  /*16ff0*/  IMAD.MOV.U32 R13, RZ, RZ, R0 ;  /* 0x000000ffff0d7224 */ /* 0x000fe400078e0000 */
[----:B------:R-:W-:-:S10]  /*17000*/  IMAD.MOV.U32 R2, RZ, RZ, R14 ;  /* 0x000000ffff027224 */ /* 0x000fd400078e000e */
[----:B------:R-:W-:Y:S05]  /*17010*/  WARPSYNC.COLLECTIVE R15, `(.L_x_1503) ;  /* 0x000000000f087348 */ /* 0x000fea0003c00000 */
[----:B------:R0:W1:Y:S02]  /*17020*/  SHFL.IDX P6, R14, R13, R12, R11 ;  /* 0x0000000c0d0e7389 */ /* 0x00006400000c000b */
[----:B01----:R-:W-:Y:S01]  /*17030*/  ENDCOLLECTIVE ;  /* 0x000000000000791b */ /* 0x003fe20003800000 */
.L_x_1503:
[----:B------:R-:W-:Y:S02]  /*17040*/  IMAD.MOV.U32 R13, RZ, RZ, R4 ;  /* 0x000000ffff0d7224 */ /* 0x000fe400078e0004 */
[----:B------:R-:W-:Y:S02]  /*17050*/  IMAD.MOV.U32 R12, RZ, RZ, 0x1 ;  /* 0x00000001ff0c7424 */ /* 0x000fe400078e00ff */
[----:B------:R-:W-:-:S07]  /*17060*/  IMAD.MOV.U32 R3, RZ, RZ, R14 ;  /* 0x000000ffff037224 */ /* 0x000fce00078e000e */
[----:B------:R-:W-:Y:S05]  /*17070*/  WARPSYNC.COLLECTIVE R15, `(.L_x_1504) ;  /* 0x000000000f087348 */ /* 0x000fea0003c00000 */
[----:B------:R0:W1:Y:S02]  /*17080*/  SHFL.IDX P6, R14, R13, R12, R11 ;  /* 0x0000000c0d0e7389 */ /* 0x00006400000c000b */
[----:B01----:R-:W-:Y:S01]  /*17090*/  ENDCOLLECTIVE ;  /* 0x000000000000791b */ /* 0x003fe20003800000 */
.L_x_1504:
        /* <DEDUP_REMOVED lines=18> */
.L_x_1505:
[----:B------:R-:W-:Y:S02]  /*171c0*/  IMAD.MOV.U32 R13, RZ, RZ, R4 ;  /* 0x000000ffff0d7224 */ /* 0x000fe400078e0004 */
[----:B------:R-:W-:Y:S02]  /*171d0*/  IMAD.MOV.U32 R12, RZ, RZ, 0x2 ;  /* 0x00000002ff0c7424 */ /* 0x000fe400078e00ff */
[----:B------:R-:W-:-:S07]  /*171e0*/  IMAD.MOV.U32 R3, RZ, RZ, R14 ;  /* 0x000000ffff037224 */ /* 0x000fce00078e000e */
[----:B------:R-:W-:Y:S05]  /*171f0*/  WARPSYNC.COLLECTIVE R15, `(.L_x_1506) ;  /* 0x000000000f087348 */ /* 0x000fea0003c00000 */
[----:B------:R0:W1:Y:S02]  /*17200*/  SHFL.IDX P6, R14, R13, R12, R11 ;  /* 0x0000000c0d0e7389 */ /* 0x00006400000c000b */
[----:B01----:R-:W-:Y:S01]  /*17210*/  ENDCOLLECTIVE ;  /* 0x000000000000791b */ /* 0x003fe20003800000 */
.L_x_1506:
        /* <DEDUP_REMOVED lines=17> */
.L_x_1507:
[----:B------:R-:W-:Y:S02]  /*17330*/  IMAD.MOV.U32 R13, RZ, RZ, R4 ;  /* 0x000000ffff0d7224 */ /* 0x000fe400078e0004 */
[----:B------:R-:W-:Y:S02]  /*17340*/  IMAD.MOV.U32 R12, RZ, RZ, 0x3 ;  /* 0x00000003ff0c7424 */ /* 0x000fe400078e00ff */
[----:B------:R-:W-:-:S07]  /*17350*/  IMAD.MOV.U32 R3, RZ, RZ, R14 ;  /* 0x000000ffff037224 */ /* 0x000fce00078e000e */
[----:B------:R-:W-:Y:S05]  /*17360*/  WARPSYNC.COLLECTIVE R15, `(.L_x_1508) ;  /* 0x000000000f087348 */ /* 0x000fea0003c00000 */
[----:B------:R0:W1:Y:S02]  /*17370*/  SHFL.IDX P6, R14, R13, R12, R11 ;  /* 0x0000000c0d0e7389 */ /* 0x00006400000c000b */
[----:B01----:R-:W-:Y:S01]  /*17380*/  ENDCOLLECTIVE ;  /* 0x000000000000791b */ /* 0x003fe20003800000 */
.L_x_1508:
[----:B------:R-:W-:-:S05]  /*17390*/  @!P0 IADD3 R3, P4, R33, R3, RZ ;  /* 0x0000000321038210 */ /* 0x000fca0007f9e0ff */
[----:B------:R-:W-:-:S05]  /*173a0*/  @!P0 IMAD.X R2, RZ, RZ, R2, P4 ;  /* 0x000000ffff028224 */ /* 0x000fca00020e0602 */
[----:B------:R-:W-:Y:S01]  /*173b0*/  @!P0 LOP3.LUT R3, R3, R2, RZ, 0x3c, !PT ;  /* 0x0000000203038212 */ /* 0x000fe200078e3cff */
[----:B------:R-:W-:-:S03]  /*173c0*/  IMAD.MOV.U32 R13, RZ, RZ, R0 ;  /* 0x000000ffff0d7224 */ /* 0x000fc600078e0000 */
[----:B------:R-:W-:-:S04]  /*173d0*/  @!P0 LOP3.LUT R2, R3, R2, RZ, 0x3c, !PT ;  /* 0x0000000203028212 */ /* 0x000fc800078e3cff */
[----:B------:R-:W-:Y:S01]  /*173e0*/  @!P0 LOP3.LUT R3, R3, R2, RZ, 0x3c, !PT ;  /* 0x0000000203038212 */ /* 0x000fe200078e3cff */
[----:B------:R-:W-:-:S04]  /*173f0*/  IMAD.MOV.U32 R4, RZ, RZ, R14 ;  /* 0x000000ffff047224 */ /* 0x000fc800078e000e */
[----:B------:R-:W-:Y:S01]  /*17400*/  @!PT LDS RZ, [RZ] ;  /* 0x00000000fffff984 */ /* 0x000fe20000000800 */
[----:B------:R-:W-:Y:S01]  /*17410*/  @!PT LDS RZ, [RZ] ;  /* 0x00000000fffff984 */ /* 0x000fe20000000800 */
[----:B------:R-:W-:Y:S01]  /*17420*/  @!PT LDS RZ, [RZ] ;  /* 0x00000000fffff984 */ /* 0x000fe20000000800 */
[----:B------:R0:W-:Y:S04]  /*17430*/  @!P0 LDGSTS.E.BYPASS.LTC128B.128 [R7+0x11400], desc[UR44][R2.64], !P3 ;  /* 0x1140000002078fae */ /* 0x0001e8000d901d6c */
[----:B------:R0:W-:Y:S04]  /*17440*/  @!P0 LDGSTS.E.BYPASS.LTC128B.128 [R7+0x13400], desc[UR44][R2.64+0x40], !P2 ;  /* 0x1340004002078fae */ /* 0x0001e8000d101d6c */
[----:B------:R0:W-:Y:S02]  /*17450*/  @!P0 LDGSTS.E.BYPASS.LTC128B.128 [R7+0x15400], desc[UR44][R2.64+0x80], !P1 ;  /* 0x1540008002078fae */ /* 0x0001e4000c901d6c */
[----:B0-----:R-:W-:Y:S05]  /*17460*/  WARPSYNC.COLLECTIVE R15, `(.L_x_1509) ;  /* 0x000000000f087348 */ /* 0x001fea0003c00000 */
[----:B------:R1:W2:Y:S02]  /*17470*/  SHFL.IDX P6, R14, R13, R12, R11 ;  /* 0x0000000c0d0e7389 */ /* 0x0002a400000c000b */
[----:B012---:R-:W-:Y:S01]  /*17480*/  ENDCOLLECTIVE ;  /* 0x000000000000791b */ /* 0x007fe20003800000 */
.L_x_1509:
[----:B------:R-:W-:Y:S05]  /*17490*/  BRA `(.L_x_1510) ;  /* 0xffffffbc00cc7947 */ /* 0x000fea000383ffff */
.L_x_1419:
[----:B0-----:R0:W1:Y:S02]  /*174a0*/  SYNCS.PHASECHK.TRANS64.TRYWAIT P0, [R22+URZ+0x22820], R3 ;  /* 0x02282003160075a7 */ /* 0x001064000800017f */
[----:B-1----:R-:W-:Y:S05]  /*174b0*/  @!P0 NANOSLEEP.SYNCS 0x989680 ;  /* 0x009896800000895d */ /* 0x002fea0003900000 */
[----:B------:R-:W1:Y:S02]  /*174c0*/  @!P0 SYNCS.PHASECHK.TRANS64 P0, [R22+URZ+0x22820], R3 ;  /* 0x02282003160085a7 */ /* 0x000e64000800007f */
[----:B-1----:R-:W-:Y:S05]  /*174d0*/  @!P0 BRA `(.L_x_1419) ;  /* 0xfffffffc00f08947 */ /* 0x002fea000383ffff */
[----:B------:R-:W-:Y:S05]  /*174e0*/  BRA `(.L_x_1511) ;  /* 0xffffffc0003c7947 */ /* 0x000fea000383ffff */
.L_x_1423:
[----:B0-----:R0:W1:Y:S02]  /*174f0*/  SYNCS.PHASECHK.TRANS64.TRYWAIT P0, [R0+URZ+0x22880], R10 ;  /* 0x0228800a000075a7 */ /* 0x001064000800017f */
[----:B-1----:R-:W-:Y:S05]  /*17500*/  @!P0 NANOSLEEP.SYNCS 0x989680 ;  /* 0x009896800000895d */ /* 0x002fea0003900000 */
[----:B------:R-:W1:Y:S02]  /*17510*/  @!P0 SYNCS.PHASECHK.TRANS64 P0, [R0+URZ+0x22880], R10 ;  /* 0x0228800a000085a7 */ /* 0x000e64000800007f */
[----:B-1----:R-:W-:Y:S05]  /*17520*/  @!P0 BRA `(.L_x_1423) ;  /* 0xfffffffc00f08947 */ /* 0x002fea000383ffff */
[----:B------:R-:W-:Y:S05]  /*17530*/  BRA `(.L_x_1512) ;  /* 0xffffffc400047947 */ /* 0x000fea000383ffff */
.L_x_1424:
        /* <DEDUP_REMOVED lines=8> */
.L_x_1514:
[----:B------:R-:W-:Y:S05]  /*175c0*/  BSYNC B0 ;  /* 0x0000000000007941 */ /* 0x000fea0003800000 */
.L_x_1513:
        /* <DEDUP_REMOVED lines=10> */
.L_x_1515:
[----:B------:R-:W-:Y:S02]  /*17670*/  IMAD.MOV.U32 R13, RZ, RZ, R26 ;  /* 0x000000ffff0d7224 */ /* 0x000fe400078e001a */
[----:B------:R-:W-:Y:S02]  /*17680*/  IMAD.MOV.U32 R12, RZ, RZ, 0x1 ;  /* 0x00000001ff0c7424 */ /* 0x000fe400078e00ff */
[----:B------:R-:W-:-:S07]  /*17690*/  IMAD.MOV.U32 R2, RZ, RZ, R14 ;  /* 0x000000ffff027224 */ /* 0x000fce00078e000e */
[----:B------:R-:W-:Y:S05]  /*176a0*/  WARPSYNC.COLLECTIVE R15, `(.L_x_1516) ;  /* 0x000000000f087348 */ /* 0x000fea0003c00000 */
[----:B------:R0:W1:Y:S02]  /*176b0*/  SHFL.IDX P6, R14, R13, R12, R11 ;  /* 0x0000000c0d0e7389 */ /* 0x00006400000c000b */
[----:B01----:R-:W-:Y:S01]  /*176c0*/  ENDCOLLECTIVE ;  /* 0x000000000000791b */ /* 0x003fe20003800000 */
.L_x_1516:
        /* <DEDUP_REMOVED lines=12> */
.L_x_1517:
[----:B------:R-:W-:Y:S02]  /*17790*/  IMAD.MOV.U32 R13, RZ, RZ, R26 ;  /* 0x000000ffff0d7224 */ /* 0x000fe400078e001a */
[----:B------:R-:W-:Y:S02]  /*177a0*/  IMAD.MOV.U32 R12, RZ, RZ, 0x2 ;  /* 0x00000002ff0c7424 */ /* 0x000fe400078e00ff */
[----:B------:R-:W-:-:S07]  /*177b0*/  IMAD.MOV.U32 R2, RZ, RZ, R14 ;  /* 0x000000ffff027224 */ /* 0x000fce00078e000e */
[----:B------:R-:W-:Y:S05]  /*177c0*/  WARPSYNC.COLLECTIVE R15, `(.L_x_1518) ;  /* 0x000000000f087348 */ /* 0x000fea0003c00000 */
[----:B------:R0:W1:Y:S02]  /*177d0*/  SHFL.IDX P6, R14, R13, R12, R11 ;  /* 0x0000000c0d0e7389 */ /* 0x00006400000c000b */
[----:B01----:R-:W-:Y:S01]  /*177e0*/  ENDCOLLECTIVE ;  /* 0x000000000000791b */ /* 0x003fe20003800000 */
.L_x_1518:
        /* <DEDUP_REMOVED lines=12> */
.L_x_1519:
[----:B------:R-:W-:Y:S02]  /*178b0*/  IMAD.MOV.U32 R13, RZ, RZ, R26 ;  /* 0x000000ffff0d7224 */ /* 0x000fe400078e001a */
[----:B------:R-:W-:Y:S02]  /*178c0*/  IMAD.MOV.U32 R12, RZ, RZ, 0x3 ;  /* 0x00000003ff0c7424 */ /* 0x000fe400078e00ff */
[----:B------:R-:W-:-:S07]  /*178d0*/  IMAD.MOV.U32 R2, RZ, RZ, R14 ;  /* 0x000000ffff027224 */ /* 0x000fce00078e000e */
[----:B------:R-:W-:Y:S05]  /*178e0*/  WARPSYNC.COLLECTIVE R15, `(.L_x_1520) ;  /* 0x000000000f087348 */ /* 0x000fea0003c00000 */
[----:B------:R0:W1:Y:S02]  /*178f0*/  SHFL.IDX P6, R14, R13, R12, R11 ;  /* 0x0000000c0d0e7389 */ /* 0x00006400000c000b */
[----:B01----:R-:W-:Y:S01]  /*17900*/  ENDCOLLECTIVE ;  /* 0x000000000000791b */ /* 0x003fe20003800000 */
.L_x_1520:
        /* <DEDUP_REMOVED lines=12> */
.L_x_1521:
[----:B------:R-:W-:Y:S01]  /*179d0*/  IMAD.MOV.U32 R2, RZ, RZ, R14 ;  /* 0x000000ffff027224 */ /* 0x000fe200078e000e */
[----:B------:R-:W-:Y:S06]  /*179e0*/  BRA `(.L_x_1522) ;  /* 0xffffffc000947947 */ /* 0x000fec000383ffff */
.L_x_1429:
[----:B---3--:R3:W4:Y:S02]  /*179f0*/  SYNCS.PHASECHK.TRANS64.TRYWAIT P0, [R0+URZ+0x22840], R10 ;  /* 0x0228400a000075a7 */ /* 0x008724000800017f */
[----:B----4-:R-:W-:Y:S05]  /*17a00*/  @!P0 NANOSLEEP.SYNCS 0x989680 ;  /* 0x009896800000895d */ /* 0x010fea0003900000 */
[----:B------:R-:W4:Y:S02]  /*17a10*/  @!P0 SYNCS.PHASECHK.TRANS64 P0, [R0+URZ+0x22840], R10 ;  /* 0x0228400a000085a7 */ /* 0x000f24000800007f */
[----:B----4-:R-:W-:Y:S05]  /*17a20*/  @!P0 BRA `(.L_x_1429) ;  /* 0xfffffffc00f08947 */ /* 0x010fea000383ffff */
[----:B------:R-:W-:Y:S05]  /*17a30*/  BRA `(.L_x_1523) ;  /* 0xffffffc000e87947 */ /* 0x000fea000383ffff */
.L_x_1430:
        /* <DEDUP_REMOVED lines=8> */
.L_x_1525:
[----:B------:R-:W-:Y:S05]  /*17ac0*/  BSYNC B0 ;  /* 0x0000000000007941 */ /* 0x000fea0003800000 */
.L_x_1524:
        /* <DEDUP_REMOVED lines=9> */
.L_x_1526:
[----:B------:R-:W-:Y:S02]  /*17b60*/  IMAD.MOV.U32 R13, RZ, RZ, R8 ;  /* 0x000000ffff0d7224 */ /* 0x000fe400078e0008 */
[----:B------:R-:W-:Y:S02]  /*17b70*/  IMAD.MOV.U32 R12, RZ, RZ, 0x1 ;  /* 0x00000001ff0c7424 */ /* 0x000fe400078e00ff */
[----:B------:R-:W-:-:S07]  /*17b80*/  IMAD.MOV.U32 R2, RZ, RZ, R14 ;  /* 0x000000ffff027224 */ /* 0x000fce00078e000e */
[----:B------:R-:W-:Y:S05]  /*17b90*/  WARPSYNC.COLLECTIVE R15, `(.L_x_1527) ;  /* 0x000000000f087348 */ /* 0x000fea0003c00000 */
[----:B------:R0:W1:Y:S02]  /*17ba0*/  SHFL.IDX P6, R14, R13, R12, R11 ;  /* 0x0000000c0d0e7389 */ /* 0x00006400000c000b */
[----:B01----:R-:W-:Y:S01]  /*17bb0*/  ENDCOLLECTIVE ;  /* 0x000000000000791b */ /* 0x003fe20003800000 */
.L_x_1527:
        /* <DEDUP_REMOVED lines=13> */
.L_x_1528:
[----:B------:R-:W-:Y:S02]  /*17c90*/  IMAD.MOV.U32 R13, RZ, RZ, R8 ;  /* 0x000000ffff0d7224 */ /* 0x000fe400078e0008 */
[----:B------:R-:W-:Y:S02]  /*17ca0*/  IMAD.MOV.U32 R12, RZ, RZ, 0x2 ;  /* 0x00000002ff0c7424 */ /* 0x000fe400078e00ff */
[----:B------:R-:W-:-:S07]  /*17cb0*/  IMAD.MOV.U32 R2, RZ, RZ, R14 ;  /* 0x000000ffff027224 */ /* 0x000fce00078e000e */
[----:B------:R-:W-:Y:S05]  /*17cc0*/  WARPSYNC.COLLECTIVE R15, `(.L_x_1529) ;  /* 0x000000000f087348 */ /* 0x000fea0003c00000 */
[----:B------:R0:W1:Y:S02]  /*17cd0*/  SHFL.IDX P6, R14, R13, R12, R11 ;  /* 0x0000000c0d0e7389 */ /* 0x00006400000c000b */
[----:B01----:R-:W-:Y:S01]  /*17ce0*/  ENDCOLLECTIVE ;  /* 0x000000000000791b */ /* 0x003fe20003800000 */
.L_x_1529:
        /* <DEDUP_REMOVED lines=13> */
.L_x_1530:
[----:B------:R-:W-:Y:S02]  /*17dc0*/  IMAD.MOV.U32 R13, RZ, RZ, R8 ;  /* 0x000000ffff0d7224 */ /* 0x000fe400078e0008 */
[----:B------:R-:W-:Y:S02]  /*17dd0*/  IMAD.MOV.U32 R12, RZ, RZ, 0x3 ;  /* 0x00000003ff0c7424 */ /* 0x000fe400078e00ff */
[----:B------:R-:W-:-:S07]  /*17de0*/  IMAD.MOV.U32 R2, RZ, RZ, R14 ;  /* 0x000000ffff027224 */ /* 0x000fce00078e000e */
[----:B------:R-:W-:Y:S05]  /*17df0*/  WARPSYNC.COLLECTIVE R15, `(.L_x_1531) ;  /* 0x000000000f087348 */ /* 0x000fea0003c00000 */
[----:B------:R0:W1:Y:S02]  /*17e00*/  SHFL.IDX P6, R14, R13, R12, R11 ;  /* 0x0000000c0d0e7389 */ /* 0x00006400000c000b */
[----:B01----:R-:W-:Y:S01]  /*17e10*/  ENDCOLLECTIVE ;  /* 0x000000000000791b */ /* 0x003fe20003800000 */
.L_x_1531:
        /* <DEDUP_REMOVED lines=13> */
.L_x_1532:
[----:B------:R-:W-:Y:S01]  /*17ef0*/  IMAD.MOV.U32 R2, RZ, RZ, R14 ;  /* 0x000000ffff027224 */ /* 0x000fe200078e000e */
[----:B------:R-:W-:Y:S06]  /*17f00*/  BRA `(.L_x_1533) ;  /* 0xffffffc000787947 */ /* 0x000fec000383ffff */
.L_x_1435:
[----:B0-----:R0:W2:Y:S02]  /*17f10*/  SYNCS.PHASECHK.TRANS64.TRYWAIT P1, [R0+URZ+0x22870], R3 ;  /* 0x02287003000075a7 */ /* 0x0010a4000802017f */
[----:B--2---:R-:W-:Y:S05]  /*17f20*/  @!P1 NANOSLEEP.SYNCS 0x989680 ;  /* 0x009896800000995d */ /* 0x004fea0003900000 */
[----:B------:R-:W2:Y:S02]  /*17f30*/  @!P1 SYNCS.PHASECHK.TRANS64 P1, [R0+URZ+0x22870], R3 ;  /* 0x02287003000095a7 */ /* 0x000ea4000802007f */
[----:B--2---:R-:W-:Y:S05]  /*17f40*/  @!P1 BRA `(.L_x_1435) ;  /* 0xfffffffc00f09947 */ /* 0x004fea000383ffff */
[----:B------:R-:W-:Y:S05]  /*17f50*/  BRA `(.L_x_1534) ;  /* 0xffffffc000e47947 */ /* 0x000fea000383ffff */
.L_x_1437:
[----:B0-----:R0:W1:Y:S02]  /*17f60*/  SYNCS.PHASECHK.TRANS64.TRYWAIT P1, [R0+URZ+0x22860], R3 ;  /* 0x02286003000075a7 */ /* 0x001064000802017f */
[----:B-1----:R-:W-:Y:S05]  /*17f70*/  @!P1 NANOSLEEP.SYNCS 0x989680 ;  /* 0x009896800000995d */ /* 0x002fea0003900000 */
[----:B------:R-:W1:Y:S02]  /*17f80*/  @!P1 SYNCS.PHASECHK.TRANS64 P1, [R0+URZ+0x22860], R3 ;  /* 0x02286003000095a7 */ /* 0x000e64000802007f */
[----:B-1----:R-:W-:Y:S05]  /*17f90*/  @!P1 BRA `(.L_x_1437) ;  /* 0xfffffffc00f09947 */ /* 0x002fea000383ffff */
[----:B------:R-:W-:Y:S05]  /*17fa0*/  BRA `(.L_x_1535) ;  /* 0xffffffc000f47947 */ /* 0x000fea000383ffff */
.L_x_1445:
[----:B-1----:R1:W2:Y:S02]  /*17fb0*/  SYNCS.PHASECHK.TRANS64.TRYWAIT P1, [R17+URZ+0x22870], R0 ;  /* 0x02287000110075a7 */ /* 0x0022a4000802017f */
[----:B--2---:R-:W-:Y:S05]  /*17fc0*/  @!P1 NANOSLEEP.SYNCS 0x989680 ;  /* 0x009896800000995d */ /* 0x004fea0003900000 */
[----:B------:R-:W2:Y:S02]  /*17fd0*/  @!P1 SYNCS.PHASECHK.TRANS64 P1, [R17+URZ+0x22870], R0 ;  /* 0x02287000110095a7 */ /* 0x000ea4000802007f */
[----:B--2---:R-:W-:Y:S05]  /*17fe0*/  @!P1 BRA `(.L_x_1445) ;  /* 0xfffffffc00f09947 */ /* 0x004fea000383ffff */
[----:B------:R-:W-:Y:S05]  /*17ff0*/  BRA `(.L_x_1536) ;  /* 0xffffffc800887947 */ /* 0x000fea000383ffff */
.L_x_1447:
[----:B-1----:R1:W2:Y:S02]  /*18000*/  SYNCS.PHASECHK.TRANS64.TRYWAIT P1, [R17+URZ+0x22860], R0 ;  /* 0x02286000110075a7 */ /* 0x0022a4000802017f */
[----:B--2---:R-:W-:Y:S05]  /*18010*/  @!P1 NANOSLEEP.SYNCS 0x989680 ;  /* 0x009896800000995d */ /* 0x004fea0003900000 */
[----:B------:R-:W2:Y:S02]  /*18020*/  @!P1 SYNCS.PHASECHK.TRANS64 P1, [R17+URZ+0x22860], R0 ;  /* 0x02286000110095a7 */ /* 0x000ea4000802007f */
[----:B--2---:R-:W-:Y:S05]  /*18030*/  @!P1 BRA `(.L_x_1447) ;  /* 0xfffffffc00f09947 */ /* 0x004fea000383ffff */
[----:B------:R-:W-:Y:S05]  /*18040*/  BRA `(.L_x_1537) ;  /* 0xffffffc800947947 */ /* 0x000fea000383ffff */
.L_x_1461:
[----:B0-----:R0:W1:Y:S02]  /*18050*/  SYNCS.PHASECHK.TRANS64.TRYWAIT P0, [R5+URZ+0x22820], R0 ;  /* 0x02282000050075a7 */ /* 0x001064000800017f */
[----:B-1----:R-:W-:Y:S05]  /*18060*/  @!P0 NANOSLEEP.SYNCS 0x989680 ;  /* 0x009896800000895d */ /* 0x002fea0003900000 */
[----:B------:R-:W1:Y:S02]  /*18070*/  @!P0 SYNCS.PHASECHK.TRANS64 P0, [R5+URZ+0x22820], R0 ;  /* 0x02282000050085a7 */ /* 0x000e64000800007f */
[----:B-1----:R-:W-:Y:S05]  /*18080*/  @!P0 BRA `(.L_x_1461) ;  /* 0xfffffffc00f08947 */ /* 0x002fea000383ffff */
[----:B------:R-:W-:Y:S05]  /*18090*/  BRA `(.L_x_1538) ;  /* 0xffffffd800c47947 */ /* 0x000fea000383ffff */
.L_x_1462:
[----:B------:R-:W1:Y:S01]  /*180a0*/  S2R R2, SR_TID.X ;  /* 0x0000000000027919 */ /* 0x000e620000002100 */
[----:B------:R-:W-:Y:S01]  /*180b0*/  BSSY B0, `(.L_x_1539) ;  /* 0x000000a000007945 */ /* 0x000fe20003800000 */
[----:B------:R-:W-:Y:S02]  /*180c0*/  IMAD.MOV.U32 R12, RZ, RZ, RZ ;  /* 0x000000ffff0c7224 */ /* 0x000fe400078e00ff */
[----:B------:R-:W-:Y:S02]  /*180d0*/  IMAD.MOV.U32 R11, RZ, RZ, 0x1f ;  /* 0x0000001fff0b7424 */ /* 0x000fe400078e00ff */
[----:B------:R-:W-:Y:S01]  /*180e0*/  IMAD.MOV.U32 R15, RZ, RZ, -0x1 ;  /* 0xffffffffff0f7424 */ /* 0x000fe200078e00ff */
[----:B-1----:R-:W-:-:S04]  /*180f0*/  SHF.R.U32.HI R2, RZ, 0x5, R2 ;  /* 0x00000005ff027819 */ /* 0x002fc80000011602 */
[----:B------:R-:W-:-:S05]  /*18100*/  LOP3.LUT R2, R2, 0x3, RZ, 0xc0, !PT ;  /* 0x0000000302027812 */ /* 0x000fca00078ec0ff */
[----:B------:R-:W-:-:S07]  /*18110*/  IMAD.MOV.U32 R13, RZ, RZ, R2 ;  /* 0x000000ffff0d7224 */ /* 0x000fce00078e0002 */
[----:B0--3--:R-:W-:Y:S05]  /*18120*/  WARPSYNC.COLLECTIVE R15, `(.L_x_1540) ;  /* 0x000000000f087348 */ /* 0x009fea0003c00000 */
[----:B------:R1:W2:Y:S02]  /*18130*/  SHFL.IDX P6, R14, R13, R12, R11 ;  /* 0x0000000c0d0e7389 */ /* 0x0002a400000c000b */
[----:B0123--:R-:W-:Y:S01]  /*18140*/  ENDCOLLECTIVE ;  /* 0x000000000000791b */ /* 0x00ffe20003800000 */
.L_x_1540:
[----:B------:R-:W-:Y:S05]  /*18150*/  BSYNC B0 ;  /* 0x0000000000007941 */ /* 0x000fea0003800000 */
.L_x_1539:
[----:B------:R-:W-:Y:S05]  /*18160*/  BRA `(.L_x_1541) ;  /* 0xffffffd800ac7947 */ /* 0x000fea000383ffff */
.L_x_1465:
[----:B------:R-:W-:Y:S01]  /*18170*/  BSSY B1, `(.L_x_1542) ;  /* 0x0000006000017945 */ /* 0x000fe20003800000 */
[----:B------:R-:W-:-:S07]  /*18180*/  IMAD.MOV.U32 R15, RZ, RZ, -0x1 ;  /* 0xffffffffff0f7424 */ /* 0x000fce00078e00ff */
[----:B0--3--:R-:W-:Y:S05]  /*18190*/  WARPSYNC.COLLECTIVE R15, `(.L_x_1543) ;  /* 0x000000000f0c7348 */ /* 0x009fea0003c00000 */
[----:B------:R-:W-:Y:S02]  /*181a0*/  ELECT P6, UR62, PT ;  /* 0x00000000003e782f */ /* 0x000fe400038c0000 */
[----:B------:R-:W-:Y:S01]  /*181b0*/  MOV R14, UR62 ;  /* 0x0000003e000e7c02 */ /* 0x000fe20008000f00 */
[----:B0--3--:R-:W-:Y:S10]  /*181c0*/  ENDCOLLECTIVE ;  /* 0x000000000000791b */ /* 0x009ff40003800000 */
.L_x_1543:
[----:B------:R-:W-:Y:S05]  /*181d0*/  BSYNC B1 ;  /* 0x0000000000017941 */ /* 0x000fea0003800000 */
.L_x_1542:
[----:B------:R-:W-:Y:S05]  /*181e0*/  BRA `(.L_x_1544) ;  /* 0xffffffd800a47947 */ /* 0x000fea000383ffff */
.L_x_1467:
[----:B0-----:R0:W1:Y:S02]  /*181f0*/  SYNCS.PHASECHK.TRANS64.TRYWAIT P1, [R3+URZ+0x22840], R2 ;  /* 0x02284002030075a7 */ /* 0x001064000802017f */
[----:B-1----:R-:W-:Y:S05]  /*18200*/  @!P1 NANOSLEEP.SYNCS 0x989680 ;  /* 0x009896800000995d */ /* 0x002fea0003900000 */
[----:B------:R-:W1:Y:S02]  /*18210*/  @!P1 SYNCS.PHASECHK.TRANS64 P1, [R3+URZ+0x22840], R2 ;  /* 0x02284002030095a7 */ /* 0x000e64000802007f */
[----:B-1----:R-:W-:Y:S05]  /*18220*/  @!P1 BRA `(.L_x_1467) ;  /* 0xfffffffc00f09947 */ /* 0x002fea000383ffff */
[----:B------:R-:W-:Y:S05]  /*18230*/  BRA `(.L_x_1545) ;  /* 0xffffffd800c47947 */ /* 0x000fea000383ffff */
.L_x_1469:
[----:B-1----:R1:W2:Y:S02]  /*18240*/  SYNCS.PHASECHK.TRANS64.TRYWAIT P1, [R23+URZ+0x22840], R0 ;  /* 0x02284000170075a7 */ /* 0x0022a4000802017f */
[----:B--2---:R-:W-:Y:S05]  /*18250*/  @!P1 NANOSLEEP.SYNCS 0x989680 ;  /* 0x009896800000995d */ /* 0x004fea0003900000 */
[----:B------:R-:W2:Y:S02]  /*18260*/  @!P1 SYNCS.PHASECHK.TRANS64 P1, [R23+URZ+0x22840], R0 ;  /* 0x02284000170095a7 */ /* 0x000ea4000802007f */
[----:B--2---:R-:W-:Y:S05]  /*18270*/  @!P1 BRA `(.L_x_1469) ;  /* 0xfffffffc00f09947 */ /* 0x004fea000383ffff */
[----:B------:R-:W-:Y:S05]  /*18280*/  BRA `(.L_x_1546) ;  /* 0xffffffd800d07947 */ /* 0x000fea000383ffff */
.L_x_1471:
[----:B--2---:R2:W4:Y:S02]  /*18290*/  SYNCS.PHASECHK.TRANS64.TRYWAIT P1, [R3+URZ+0x22860], R2 ;  /* 0x02286002030075a7 */ /* 0x004524000802017f */
[----:B----4-:R-:W-:Y:S05]  /*182a0*/  @!P1 NANOSLEEP.SYNCS 0x989680 ;  /* 0x009896800000995d */ /* 0x010fea0003900000 */
[----:B------:R-:W4:Y:S02]  /*182b0*/  @!P1 SYNCS.PHASECHK.TRANS64 P1, [R3+URZ+0x22860], R2 ;  /* 0x02286002030095a7 */ /* 0x000f24000802007f */
[----:B----4-:R-:W-:Y:S05]  /*182c0*/  @!P1 BRA `(.L_x_1471) ;  /* 0xfffffffc00f09947 */ /* 0x010fea000383ffff */
[----:B------:R-:W-:Y:S05]  /*182d0*/  BRA `(.L_x_1547) ;  /* 0xffffffd800cc7947 */ /* 0x000fea000383ffff */
.L_x_1473:
[----:B----4-:R4:W0:Y:S02]  /*182e0*/  SYNCS.PHASECHK.TRANS64.TRYWAIT P1, [R23+URZ+0x22860], R0 ;  /* 0x02286000170075a7 */ /* 0x010824000802017f */
[----:B0-----:R-:W-:Y:S05]  /*182f0*/  @!P1 NANOSLEEP.SYNCS 0x989680 ;  /* 0x009896800000995d */ /* 0x001fea0003900000 */
[----:B------:R-:W0:Y:S02]  /*18300*/  @!P1 SYNCS.PHASECHK.TRANS64 P1, [R23+URZ+0x22860], R0 ;  /* 0x02286000170095a7 */ /* 0x000e24000802007f */
[----:B0-----:R-:W-:Y:S05]  /*18310*/  @!P1 BRA `(.L_x_1473) ;  /* 0xfffffffc00f09947 */ /* 0x001fea000383ffff */
[----:B------:R-:W-:Y:S05]  /*18320*/  BRA `(.L_x_1548) ;  /* 0xffffffd800c87947 */ /* 0x000fea000383ffff */
.L_x_1475:
[----:B------:R0:W0:Y:S02]  /*18330*/  SYNCS.PHASECHK.TRANS64.TRYWAIT P1, [R3+URZ+0x22880], R2 ;  /* 0x02288002030075a7 */ /* 0x000024000802017f */
[----:B0-----:R-:W-:Y:S05]  /*18340*/  @!P1 NANOSLEEP.SYNCS 0x989680 ;  /* 0x009896800000995d */ /* 0x001fea0003900000 */
[----:B------:R-:W0:Y:S02]  /*18350*/  @!P1 SYNCS.PHASECHK.TRANS64 P1, [R3+URZ+0x22880], R2 ;  /* 0x02288002030095a7 */ /* 0x000e24000802007f */
[----:B0-----:R-:W-:Y:S05]  /*18360*/  @!P1 BRA `(.L_x_1475) ;  /* 0xfffffffc00f09947 */ /* 0x001fea000383ffff */
[----:B------:R-:W-:Y:S05]  /*18370*/  BRA `(.L_x_1549) ;  /* 0xffffffd800c47947 */ /* 0x000fea000383ffff */
.L_x_1550:
        /* <DEDUP_REMOVED lines=16> */
.L_x_3194:


//--------------------- .text._ZN7cutlass13device_kernelIN5flash11enable_sm90INS1_16FlashAttnFwdSm90INS1_25CollectiveMainloopFwdSm90ILi2EN4cute5tupleIJNS5_1CILi1EEES8_S8_EEENS6_IJNS7_ILi128EEESA_NS7_ILi192EEEEEELi128ENS_12float_e4m3_tEfNS_4arch4Sm90ELb0ELb1ELb0ELb1ELb1ELb1ELb0ELb1ELb1ELb1ELb0ELb0EEENS1_21CollectiveEpilogueFwdINS6_IJSA_SA_SA_EEES9_NS_10bfloat16_tESF_Li256ELb1ELb1ELb0ELb1EEENS1_36VarlenDynamicPersistentTileSchedulerILi128ELi128ELi256ELi128ELb0ELb1ELb1ELb1ELb0ELb1EEEEEEEEEvNT_6ParamsE --------------------------
	.section	.text._ZN7cutlass13device_kernelIN5flash11enable_sm90INS1_16FlashAttnFwdSm90INS1_25CollectiveMainloopFwdSm90ILi2EN4cute5tupleIJNS5_1CILi1EEES8_S8_EEENS6_IJNS7_ILi128EEESA_NS7_ILi192EEEEEELi128ENS_12float_e4m3_tEfNS_4arch4Sm90ELb0ELb1ELb0ELb1ELb1ELb1ELb0ELb1ELb1ELb1ELb0ELb0EEENS1_21CollectiveEpilogueFwdINS6_IJSA_SA_SA_EEES9_NS_10bfloat16_tESF_Li256ELb1ELb1ELb0ELb1EEENS1_36VarlenDynamicPersistentTileSchedulerILi128ELi128ELi256ELi128ELb0ELb1ELb1ELb1ELb0ELb1EEEEEEEEEvNT_6ParamsE,"ax",@progbits
	.align	128
.text._ZN7cutlass13device_kernelIN5flash11enable_sm90INS1_16FlashAttnFwdSm90INS1_25CollectiveMainloopFwdSm90ILi2EN4cute5tupleIJNS5_1CILi1EEES8_S8_EEENS6_IJNS7_ILi128EEESA_NS7_ILi192EEEEEELi128ENS_12float_e4m3_tEfNS_4arch4Sm90ELb0ELb1ELb0ELb1ELb1ELb1ELb0ELb1ELb1ELb1ELb0ELb0EEENS1_21CollectiveEpilogueFwdINS6_IJSA_SA_SA_EEES9_NS_10bfloat16_tESF_Li256ELb1ELb1ELb0ELb1EEENS1_36VarlenDynamicPersistentTileSchedulerILi128ELi128ELi256ELi128ELb0ELb1ELb1ELb1ELb0ELb1EEEEEEEEEvNT_6ParamsE:
        .type           _ZN7cutlass13device_kernelIN5flash11enable_sm90INS1_16FlashAttnFwdSm90INS1_25CollectiveMainloopFwdSm90ILi2EN4cute5tupleIJNS5_1CILi1EEES8_S8_EEENS6_IJNS7_ILi128EEESA_NS7_ILi192EEEEEELi128ENS_12float_e4m3_tEfNS_4arch4Sm90ELb0ELb1ELb0ELb1ELb1ELb1ELb0ELb1ELb1ELb1ELb0ELb0EEENS1_21CollectiveEpilogueFwdINS6_IJSA_SA_SA_EEES9_NS_10bfloat16_tESF_Li256ELb1ELb1ELb0ELb1EEENS1_36VarlenDynamicPersistentTileSchedulerILi128ELi128ELi256ELi128ELb0ELb1ELb1ELb1ELb0ELb1EEEEEEEEEvNT_6ParamsE,@function
        .size           _ZN7cutlass13device_kernelIN5flash11enable_sm90INS1_16FlashAttnFwdSm90INS1_25CollectiveMainloopFwdSm90ILi2EN4cute5tupleIJNS5_1CILi1EEES8_S8_EEENS6_IJNS7_ILi128EEESA_NS7_ILi192EEEEEELi128ENS_12float_e4m3_tEfNS_4arch4Sm90ELb0ELb1ELb0ELb1ELb1ELb1ELb0ELb1ELb1ELb1ELb0ELb0EEENS1_21CollectiveEpilogueFwdINS6_IJSA_SA_SA_EEES9_NS_10bfloat16_tESF_Li256ELb1ELb1ELb0ELb1EEENS1_36VarlenDynamicPersistentTileSchedulerILi128ELi128ELi256ELi128ELb0ELb1ELb1ELb1ELb0ELb1EEEEEEEEEvNT_6ParamsE,(.L_x_3195 - _ZN7cutlass13device_kernelIN5flash11enable_sm90INS1_16FlashAttnFwdSm90INS1_25CollectiveMainloopFwdSm90ILi2EN4cute5tupleIJNS5_1CILi1EEES8_S8_EEENS6_IJNS7_ILi128EEESA_NS7_ILi192EEEEEELi128ENS_12float_e4m3_tEfNS_4arch4Sm90ELb0ELb1ELb0ELb1ELb1ELb1ELb0ELb1ELb1ELb1ELb0ELb0EEENS1_21CollectiveEpilogueFwdINS6_IJSA_SA_SA_EEES9_NS_10bfloat16_tESF_Li256ELb1ELb1ELb0ELb1EEENS1_36VarlenDynamicPersistentTileSchedulerILi128ELi128ELi256ELi128ELb0ELb1ELb1ELb1ELb0ELb1EEEEEEEEEvNT_6ParamsE)
        .other          _ZN7cutlass13device_kernelIN5flash11enable_sm90INS1_16FlashAttnFwdSm90INS1_25CollectiveMainloopFwdSm90ILi2EN4cute5tupleIJNS5_1CILi1EEES8_S8_EEENS6_IJNS7_ILi128EEESA_NS7_ILi192EEEEEELi128ENS_12float_e4m3_tEfNS_4arch4Sm90ELb0ELb1ELb0ELb1ELb1ELb1ELb0ELb1ELb1ELb1ELb0ELb0EEENS1_21CollectiveEpilogueFwdINS6_IJSA_SA_SA_EEES9_NS_10bfloat16_tESF_Li256ELb1ELb1ELb0ELb1EEENS1_36VarlenDynamicPersistentTileSchedulerILi128ELi128ELi256ELi128ELb0ELb1ELb1ELb1ELb0ELb1EEEEEEEEEvNT_6ParamsE,@"STO_CUDA_ENTRY STV_DEFAULT"
_ZN7cutlass13device_kernelIN5flash11enable_sm90INS1_16FlashAttnFwdSm90INS1_25CollectiveMainloopFwdSm90ILi2EN4cute5tupleIJNS5_1CILi1EEES8_S8_EEENS6_IJNS7_ILi128EEESA_NS7_ILi192EEEEEELi128ENS_12float_e4m3_tEfNS_4arch4Sm90ELb0ELb1ELb0ELb1ELb1ELb1ELb0ELb1ELb1ELb1ELb0ELb0EEENS1_21CollectiveEpilogueFwdINS6_IJSA_SA_SA_EEES9_NS_10bfloat16_tESF_Li256ELb1ELb1ELb0ELb1EEENS1_36VarlenDynamicPersistentTileSchedulerILi128ELi128ELi256ELi128ELb0ELb1ELb1ELb1ELb0ELb1EEEEEEEEEvNT_6ParamsE:
        /* <DEDUP_REMOVED lines=18> */
.L_x_1552:
[----:B------:R-:W-:Y:S05]  /*0120*/  BSYNC B0 ;  /* 0x0000000000007941 */ /* 0x000fea0003800000 */
.L_x_1551:
        /* <DEDUP_REMOVED lines=41> */
.L_x_1553:
        /* <DEDUP_REMOVED lines=22> */
.L_x_1554:
        /* <DEDUP_REMOVED lines=18> */
.L_x_1555:
        /* <DEDUP_REMOVED lines=22> */
.L_x_1556:
        /* <DEDUP_REMOVED lines=23> */
.L_x_1557:
        /* <DEDUP_REMOVED lines=8> */
.L_x_1560:
        /* <DEDUP_REMOVED lines=8> */
[----:B-1----:R-:W-:-:S06]  /*0a10*/  ULEA UR4, UR40, UR4, 0x18 ;  /* 0x0000000428047291 */ /* 0x002fcc000f8ec03f */
[----:B------:R-:W-:Y:S01]  /*0a20*/  IMAD.U32 R16, RZ, RZ, UR4 ;  /* 0x00000004ff107e24 */ /* 0x000fe2000f8e00ff */
[----:B0-----:R-:W-:Y:S01]  /*0a30*/  SHF.R.U32.HI R0, RZ, 0x7, R0 ;  /* 0x00000007ff007819 */ /* 0x001fe20000011600 */
[----:B------:R-:W-:-:S03]  /*0a40*/  ULDC UR4, c[0x0][0xc3c] ;  /* 0x00030f0000047ab9 */ /* 0x000fc60000000800 */
[----:B------:R-:W-:-:S13]  /*0a50*/  ISETP.NE.AND P0, PT, R0, 0x1, PT ;  /* 0x000000010000780c */ /* 0x000fda0003f05270 */
[----:B------:R-:W-:Y:S08]  /*0a60*/  @!P0 BAR.ARV 0x9, 0x100 ;  /* 0x0244000000008b1d */ /* 0x000ff00000002000 */
[----:B------:R-:W-:Y:S06]  /*0a70*/  BAR.SYNC.DEFER_BLOCKING 0x5, 0x180 ;  /* 0x0146000000007b1d */ /* 0x000fec0000010000 */
[----:B------:R-:W0:Y:S02]  /*0a80*/  LDS.128 R20, [R16+0x228d0] ;  /* 0x0228d00010147984 */ /* 0x000e240000000c00 */
[----:B------:R-:W-:Y:S06]  /*0a90*/  BAR.ARV 0x4, 0x180 ;  /* 0x0106000000007b1d */ /* 0x000fec0000002000 */
[----:B0-----:R-:W-:-:S13]  /*0aa0*/  ISETP.GE.AND P0, PT, R23, UR4, PT ;  /* 0x0000000417007c0c */ /* 0x001fda000bf06270 */
[----:B------:R-:W-:Y:S05]  /*0ab0*/  @P0 BRA `(.L_x_1561) ;  /* 0x0000026800800947 */ /* 0x000fea0003800000 */
[----:B------:R-:W0:Y:S01]  /*0ac0*/  S2R R0, SR_TID.X ;  /* 0x0000000000007919 */ /* 0x000e220000002100 */
[----:B------:R-:W-:Y:S01]  /*0ad0*/  R2UR UR42, R16 ;  /* 0x00000000102a72ca */ /* 0x000fe200000e0000 */
[----:B------:R-:W-:Y:S01]  /*0ae0*/  IMAD.MOV.U32 R206, RZ, RZ, 0x20 ;  /* 0x00000020ffce7424 */ /* 0x000fe200078e00ff */
[----:B------:R-:W-:Y:S01]  /*0af0*/  CS2R R168, SRZ ;  /* 0x0000000000a87805 */ /* 0x000fe2000001ff00 */
[----:B------:R-:W-:Y:S01]  /*0b00*/  IMAD.MOV.U32 R17, RZ, RZ, RZ ;  /* 0x000000ffff117224 */ /* 0x000fe200078e00ff */
[----:B------:R-:W-:Y:S01]  /*0b10*/  ULOP3.LUT UR41, UR36, 0x1, URZ, 0xfc, !UPT ;  /* 0x0000000124297892 */ /* 0x000fe2000f8efc3f */
[----:B------:R-:W-:Y:S01]  /*0b20*/  IMAD.MOV.U32 R173, RZ, RZ, RZ ;  /* 0x000000ffffad7224 */ /* 0x000fe200078e00ff */
[----:B------:R-:W-:-:S07]  /*0b30*/  UMOV UR37, URZ ;  /* 0x0000003f00257c82 */ /* 0x000fce0008000000 */
        /* <DEDUP_REMOVED lines=11> */
[----:B------:R-:W-:Y:S01]  /*0bf0*/  SHF.R.S32.HI R3, RZ, 0x2, R2 ;  /* 0x00000002ff037819 */ /* 0x000fe20000011402 */
[----:B------:R-:W-:Y:S01]  /*0c00*/  IMAD.IADD R8, R223, 0x1, -R8 ;  /* 0x00000001df087824 */ /* 0x000fe200078e0a08 */
[----:B------:R-:W-:Y:S02]  /*0c10*/  SHF.R.S32.HI R4, RZ, 0x1f, R2 ;  /* 0x0000001fff047819 */ /* 0x000fe40000011402 */
[----:B------:R-:W-:Y:S02]  /*0c20*/  LOP3.LUT R7, R7, 0xfffffc00, RZ, 0xc0, !PT ;  /* 0xfffffc0007077812 */ /* 0x000fe400078ec0ff */
[----:B------:R-:W-:Y:S02]  /*0c30*/  LOP3.LUT R6, R6, 0x1ffffffe, RZ, 0xc0, !PT ;  /* 0x1ffffffe06067812 */ /* 0x000fe400078ec0ff */
[----:B------:R-:W-:Y:S01]  /*0c40*/  LEA.HI R4, R4, R3, RZ, 0x2 ;  /* 0x0000000304047211 */ /* 0x000fe200078f10ff */
[----:B------:R-:W-:Y:S01]  /*0c50*/  IMAD R7, R8, 0x40, R7 ;  /* 0x0000004008077824 */ /* 0x000fe200078e0207 */
[----:B------:R-:W-:Y:S01]  /*0c60*/  LOP3.LUT R2, R2, 0xfffffffc, RZ, 0xc0, !PT ;  /* 0xfffffffc02027812 */ /* 0x000fe200078ec0ff */
[----:B------:R-:W-:Y:S01]  /*0c70*/  IMAD.IADD R6, R201, 0x1, -R6 ;  /* 0x00000001c9067824 */ /* 0x000fe200078e0a06 */
[----:B------:R-:W-:-:S02]  /*0c80*/  LOP3.LUT R4, R4, 0xfffffffc, RZ, 0xc0, !PT ;  /* 0xfffffffc04047812 */ /* 0x000fc400078ec0ff */
[----:B------:R-:W-:Y:S01]  /*0c90*/  LOP3.LUT R208, R5, 0xfffffffe, RZ, 0xc0, !PT ;  /* 0xfffffffe05d07812 */ /* 0x000fe200078ec0ff */
[----:B------:R-:W-:Y:S01]  /*0ca0*/  IMAD R220, R6, 0x8, R7 ;  /* 0x0000000806dc7824 */ /* 0x000fe200078e0207 */
[--C-:B------:R-:W-:Y:S01]  /*0cb0*/  SHF.R.S32.HI R176, RZ, 0x1, R5.reuse ;  /* 0x00000001ffb07819 */ /* 0x100fe20000011405 */
[----:B------:R-:W-:Y:S01]  /*0cc0*/  IMAD.IADD R4, R3, 0x1, -R4 ;  /* 0x0000000103047824 */ /* 0x000fe200078e0a04 */
[----:B------:R-:W-:Y:S01]  /*0cd0*/  LEA.HI R3, R0, R223, RZ, 0x7 ;  /* 0x000000df00037211 */ /* 0x000fe200078f38ff */
[C---:B------:R-:W-:Y:S01]  /*0ce0*/  IMAD.IADD R6, R223.reuse, 0x1, -R2 ;  /* 0x00000001df067824 */ /* 0x040fe200078e0a02 */
[----:B------:R-:W-:Y:S01]  /*0cf0*/  SHF.R.S32.HI R7, RZ, 0x1f, R5 ;  /* 0x0000001fff077819 */ /* 0x000fe20000011405 */
[----:B------:R-:W-:Y:S01]  /*0d00*/  IMAD.IADD R208, R223, 0x1, -R208 ;  /* 0x00000001dfd07824 */ /* 0x000fe200078e0ad0 */
[----:B------:R-:W-:Y:S01]  /*0d10*/  LOP3.LUT R2, R3, 0xffffff80, RZ, 0xc0, !PT ;  /* 0xffffff8003027812 */ /* 0x000fe200078ec0ff */
[----:B------:R-:W-:Y:S01]  /*0d20*/  IMAD.SHL.U32 R181, R4, 0x80, RZ ;  /* 0x0000008004b57824 */ /* 0x000fe200078e00ff */
[----:B------:R-:W-:Y:S01]  /*0d30*/  LEA.HI R8, R6, R6, RZ, 0x1 ;  /* 0x0000000606087211 */ /* 0x000fe200078f08ff */
[----:B------:R-:W-:Y:S01]  /*0d40*/  IMAD.SHL.U32 R174, R208, 0x8, RZ ;  /* 0x00000008d0ae7824 */ /* 0x000fe200078e00ff */
[-C--:B------:R-:W-:Y:S01]  /*0d50*/  LEA.HI R7, R7, R176.reuse, RZ, 0x3 ;  /* 0x000000b007077211 */ /* 0x080fe200078f18ff */
[----:B------:R-:W-:Y:S01]  /*0d60*/  IMAD.IADD R209, R223, 0x1, -R2 ;  /* 0x00000001dfd17824 */ /* 0x000fe200078e0a02 */
[----:B------:R-:W-:Y:S01]  /*0d70*/  LOP3.LUT R9, R8, 0x1ffffffe, RZ, 0xc0, !PT ;  /* 0x1ffffffe08097812 */ /* 0x000fe200078ec0ff */
[C---:B------:R-:W-:Y:S01]  /*0d80*/  VIADD R189, R174.reuse, 0x20 ;  /* 0x00000020aebd7836 */ /* 0x040fe20000000000 */
[----:B------:R-:W-:Y:S01]  /*0d90*/  LOP3.LUT R7, R7, 0xfffffff8, RZ, 0xc0, !PT ;  /* 0xfffffff807077812 */ /* 0x000fe200078ec0ff */
[C---:B------:R-:W-:Y:S01]  /*0da0*/  VIADD R191, R174.reuse, 0x40 ;  /* 0x00000040aebf7836 */ /* 0x040fe20000000000 */
[----:B------:R-:W-:Y:S01]  /*0db0*/  LEA.HI R5, R5, R176, RZ, 0x1 ;  /* 0x000000b005057211 */ /* 0x000fe200078f08ff */
[----:B------:R-:W-:Y:S01]  /*0dc0*/  IMAD.IADD R10, R174, 0x1, R189 ;  /* 0x00000001ae0a7824 */ /* 0x000fe200078e02bd */
[----:B------:R-:W-:Y:S01]  /*0dd0*/  SHF.R.S32.HI R218, RZ, 0x7, R3 ;  /* 0x00000007ffda7819 */ /* 0x000fe20000011403 */
[----:B------:R-:W-:Y:S01]  /*0de0*/  IMAD.IADD R194, R6, 0x1, -R9 ;  /* 0x0000000106c27824 */ /* 0x000fe200078e0a09 */
[----:B------:R-:W-:Y:S01]  /*0df0*/  SHF.R.S32.HI R6, RZ, 0x1f, R209 ;  /* 0x0000001fff067819 */ /* 0x000fe200000114d1 */
[----:B------:R-:W-:Y:S01]  /*0e00*/  IMAD.IADD R187, R176, 0x1, -R7 ;  /* 0x00000001b0bb7824 */ /* 0x000fe200078e0a07 */
[----:B------:R-:W-:Y:S01]  /*0e10*/  SHF.R.S32.HI R11, RZ, 0x1f, R10 ;  /* 0x0000001fff0b7819 */ /* 0x000fe2000001140a */
[----:B------:R-:W-:Y:S01]  /*0e20*/  IMAD.SHL.U32 R18, R208, 0x10, RZ ;  /* 0x00000010d0127824 */ /* 0x000fe200078e00ff */
[----:B------:R-:W-:Y:S01]  /*0e30*/  LEA.HI R8, R6, R209, RZ, 0x2 ;  /* 0x000000d106087211 */ /* 0x000fe200078f10ff */
[----:B------:R-:W-:Y:S01]  /*0e40*/  IMAD.SHL.U32 R2, R187, 0x80, RZ ;  /* 0x00000080bb027824 */ /* 0x000fe200078e00ff */
[CC--:B------:R-:W-:Y:S01]  /*0e50*/  LEA.HI R12, R11.reuse, R10.reuse, RZ, 0x4 ;  /* 0x0000000a0b0c7211 */ /* 0x0c0fe200078f20ff */
[----:B------:R-:W-:Y:S01]  /*0e60*/  VIADD R177, R18, 0x60 ;  /* 0x0000006012b17836 */ /* 0x000fe20000000000 */
[----:B------:R-:W-:Y:S01]  /*0e70*/  LEA.HI R13, R11, R10, RZ, 0x6 ;  /* 0x0000000a0b0d7211 */ /* 0x000fe200078f30ff */
[----:B------:R-:W-:Y:S01]  /*0e80*/  IMAD.IADD R11, R174, 0x1, R191 ;  /* 0x00000001ae0b7824 */ /* 0x000fe200078e02bf */
[--C-:B------:R-:W-:Y:S01]  /*0e90*/  SHF.R.S32.HI R9, RZ, 0x2, R8.reuse ;  /* 0x00000002ff097819 */ /* 0x100fe20000011408 */
[----:B------:R-:W-:Y:S01]  /*0ea0*/  VIADD R185, R18, 0x80 ;  /* 0x0000008012b97836 */ /* 0x000fe20000000000 */
[----:B------:R-:W-:Y:S01]  /*0eb0*/  SHF.R.S32.HI R10, RZ, 0x1f, R8 ;  /* 0x0000001fff0a7819 */ /* 0x000fe20000011408 */
[----:B------:R-:W-:Y:S01]  /*0ec0*/  IMAD.SHL.U32 R13, R13, 0x80, RZ ;  /* 0x000000800d0d7824 */ /* 0x000fe200078e00ff */
[----:B------:R-:W-:Y:S01]  /*0ed0*/  LOP3.LUT R7, R2, 0x380, RZ, 0xc0, !PT ;  /* 0x0000038002077812 */ /* 0x000fe200078ec0ff */
[----:B------:R-:W-:Y:S01]  /*0ee0*/  VIADD R186, R18, 0xa0 ;  /* 0x000000a012ba7836 */ /* 0x000fe20000000000 */
[----:B------:R-:W-:Y:S01]  /*0ef0*/  LEA.HI R10, R10, R9, RZ, 0x3 ;  /* 0x000000090a0a7211 */ /* 0x000fe200078f18ff */
[C---:B------:R-:W-:Y:S01]  /*0f00*/  VIADD R190, R174.reuse, 0x10 ;  /* 0x00000010aebe7836 */ /* 0x040fe20000000000 */
[----:B------:R-:W-:Y:S01]  /*0f10*/  LOP3.LUT R5, R5, 0x3fffffe, RZ, 0xc0, !PT ;  /* 0x03fffffe05057812 */ /* 0x000fe200078ec0ff */
[C---:B------:R-:W-:Y:S01]  /*0f20*/  VIADD R192, R174.reuse, 0x30 ;  /* 0x00000030aec07836 */ /* 0x040fe20000000000 */
[----:B------:R-:W-:Y:S01]  /*0f30*/  SHF.R.U32.HI R2, RZ, 0x3, R7 ;  /* 0x00000003ff027819 */ /* 0x000fe20000011607 */
[----:B------:R-:W-:Y:S01]  /*0f40*/  VIADD R193, R174, 0x50 ;  /* 0x00000050aec17836 */ /* 0x000fe20000000000 */
[----:B------:R-:W-:Y:S01]  /*0f50*/  LOP3.LUT R7, R7, 0x10, R18, 0xf8, !PT ;  /* 0x0000001007077812 */ /* 0x000fe200078ef812 */
[----:B------:R-:W-:Y:S01]  /*0f60*/  IMAD.IADD R5, R176, 0x1, -R5 ;  /* 0x00000001b0057824 */ /* 0x000fe200078e0a05 */
[----:B------:R-:W-:-:S02]  /*0f70*/  LOP3.LUT R10, R10, 0xfffffff8, RZ, 0xc0, !PT ;  /* 0xfffffff80a0a7812 */ /* 0x000fc400078ec0ff */
[----:B------:R-:W-:Y:S01]  /*0f80*/  LEA.HI R6, R6, R209, RZ, 0x5 ;  /* 0x000000d106067211 */ /* 0x000fe200078f28ff */
[----:B------:R-:W-:Y:S01]  /*0f90*/  IMAD R5, R201, 0x8, R5 ;  /* 0x00000008c9057824 */ /* 0x000fe200078e0205 */
[----:B------:R-:W-:Y:S01]  /*0fa0*/  LEA.HI R3, R3, R218, RZ, 0x1 ;  /* 0x000000da03037211 */ /* 0x000fe200078f08ff */
[----:B------:R-:W-:Y:S01]  /*0fb0*/  IMAD.IADD R9, R9, 0x1, -R10 ;  /* 0x0000000109097824 */ /* 0x000fe200078e0a0a */
[----:B------:R-:W-:Y:S01]  /*0fc0*/  SHF.R.S32.HI R14, RZ, 0x1f, R11 ;  /* 0x0000001fff0e7819 */ /* 0x000fe2000001140b */
[----:B------:R-:W-:Y:S01]  /*0fd0*/  IMAD.SHL.U32 R183, R5, 0x40, RZ ;  /* 0x0000004005b77824 */ /* 0x000fe200078e00ff */
[----:B------:R-:W-:Y:S02]  /*0fe0*/  LOP3.LUT R2, R7, R2, RZ, 0x3c, !PT ;  /* 0x0000000207027212 */ /* 0x000fe400078e3cff */
[----:B------:R-:W-:Y:S02]  /*0ff0*/  SHF.R.S32.HI R6, RZ, 0x5, R6 ;  /* 0x00000005ff067819 */ /* 0x000fe40000011406 */
[----:B------:R-:W-:Y:S01]  /*1000*/  LOP3.LUT R3, R3, 0x3fffffe, RZ, 0xc0, !PT ;  /* 0x03fffffe03037812 */ /* 0x000fe200078ec0ff */
[----:B------:R-:W-:Y:S01]  /*1010*/  IMAD R201, R201, 0x400, R2 ;  /* 0x00000400c9c97824 */ /* 0x000fe200078e0202 */
[----:B------:R-:W-:Y:S01]  /*1020*/  LEA.HI R0, R0, R223, RZ, 0x3 ;  /* 0x000000df00007211 */ /* 0x000fe200078f18ff */
[----:B------:R-:W-:Y:S01]  /*1030*/  IMAD R6, R6, 0x10, R9 ;  /* 0x0000001006067824 */ /* 0x000fe200078e0209 */
[----:B------:R-:W-:Y:S01]  /*1040*/  LOP3.LUT R181, R181, 0x180, RZ, 0xc0, !PT ;  /* 0x00000180b5b57812 */ /* 0x000fe200078ec0ff */
[----:B------:R-:W-:Y:S01]  /*1050*/  IMAD.IADD R3, R218, 0x1, -R3 ;  /* 0x00000001da037824 */ /* 0x000fe200078e0a03 */
[----:B------:R-:W-:-:S02]  /*1060*/  LEA.HI R180, R14, R11, RZ, 0x4 ;  /* 0x0000000b0eb47211 */ /* 0x000fc400078f20ff */
[----:B------:R-:W-:Y:S01]  /*1070*/  LEA.HI R11, R14, R11, RZ, 0x6 ;  /* 0x0000000b0e0b7211 */ /* 0x000fe200078f30ff */
[----:B------:R-:W-:Y:S01]  /*1080*/  IMAD R219, R3, 0x40, R6 ;  /* 0x0000004003db7824 */ /* 0x000fe200078e0206 */
[----:B------:R-:W-:Y:S02]  /*1090*/  LOP3.LUT R2, R0, 0xfffffff8, RZ, 0xc0, !PT ;  /* 0xfffffff800027812 */ /* 0x000fe400078ec0ff */
[----:B------:R-:W-:Y:S01]  /*10a0*/  LOP3.LUT R5, R181, 0x30, R12, 0xf8, !PT ;  /* 0x00000030b5057812 */ /* 0x000fe200078ef80c */
[----:B------:R-:W-:Y:S01]  /*10b0*/  IMAD.SHL.U32 R11, R11, 0x80, RZ ;  /* 0x000000800b0b7824 */ /* 0x000fe200078e00ff */
[----:B------:R-:W-:Y:S01]  /*10c0*/  SHF.R.U32.HI R182, RZ, 0x3, R181 ;  /* 0x00000003ffb67819 */ /* 0x000fe200000116b5 */
[----:B------:R-:W-:Y:S01]  /*10d0*/  IMAD.IADD R203, R223, 0x1, -R2 ;  /* 0x00000001dfcb7824 */ /* 0x000fe200078e0a02 */
[----:B------:R-:W-:Y:S01]  /*10e0*/  LOP3.LUT P0, RZ, R4, 0x2, RZ, 0xc0, !PT ;  /* 0x0000000204ff7812 */ /* 0x000fe2000780c0ff */
[----:B------:R-:W-:Y:S01]  /*10f0*/  IMAD R194, R194, 0x8, R219 ;  /* 0x00000008c2c27824 */ /* 0x000fe200078e02db */
[----:B------:R-:W-:Y:S01]  /*1100*/  LOP3.LUT R7, R181, 0x30, R180, 0xf8, !PT ;  /* 0x00000030b5077812 */ /* 0x000fe200078ef8b4 */
[----:B------:R-:W-:Y:S01]  /*1110*/  IMAD.SHL.U32 R197, R203, 0x8, RZ ;  /* 0x00000008cbc57824 */ /* 0x000fe200078e00ff */
[----:B------:R-:W-:-:S02]  /*1120*/  LOP3.LUT R3, R181, 0x10, R18, 0xf8, !PT ;  /* 0x00000010b5037812 */ /* 0x000fc400078ef812 */
[----:B------:R-:W-:Y:S01]  /*1130*/  LOP3.LUT R4, R13, 0xffffe000, RZ, 0xc0, !PT ;  /* 0xffffe0000d047812 */ /* 0x000fe200078ec0ff */
[----:B------:R-:W-:Y:S01]  /*1140*/  VIADD R202, R197, 0x40 ;  /* 0x00000040c5ca7836 */ /* 0x000fe20000000000 */
[-C--:B------:R-:W-:Y:S02]  /*1150*/  LOP3.LUT R5, R5, R182.reuse, RZ, 0x3c, !PT ;  /* 0x000000b605057212 */ /* 0x080fe400078e3cff */
[----:B------:R-:W-:Y:S02]  /*1160*/  SHF.R.S32.HI R207, RZ, 0x3, R0 ;  /* 0x00000003ffcf7819 */ /* 0x000fe40000011400 */
[-C--:B------:R-:W-:Y:S02]  /*1170*/  LOP3.LUT R9, R7, R182.reuse, RZ, 0x3c, !PT ;  /* 0x000000b607097212 */ /* 0x080fe400078e3cff */
[----:B------:R-:W-:Y:S02]  /*1180*/  LOP3.LUT R0, R3, R182, RZ, 0x3c, !PT ;  /* 0x000000b603007212 */ /* 0x000fe400078e3cff */
[----:B------:R-:W-:-:S02]  /*1190*/  LOP3.LUT R10, R11, 0xffffe000, RZ, 0xc0, !PT ;  /* 0xffffe0000b0a7812 */ /* 0x000fc400078ec0ff */
[-C--:B------:R-:W-:Y:S01]  /*11a0*/  IADD3 R7, R5, R183.reuse, R4 ;  /* 0x000000b705077210 */ /* 0x080fe20007ffe004 */
[----:B------:R-:W-:Y:S01]  /*11b0*/  IMAD.IADD R199, R183, 0x1, R0 ;  /* 0x00000001b7c77824 */ /* 0x000fe200078e0200 */
[----:B------:R-:W-:Y:S02]  /*11c0*/  LOP3.LUT R5, R181, 0x30, R18, 0xf8, !PT ;  /* 0x00000030b5057812 */ /* 0x000fe400078ef812 */
[----:B------:R-:W-:Y:S01]  /*11d0*/  SEL R206, R206, 0xffffffe0, !P0 ;  /* 0xffffffe0cece7807 */ /* 0x000fe20004000000 */
[----:B------:R-:W-:Y:S01]  /*11e0*/  IMAD.IADD R216, R16, 0x1, R7 ;  /* 0x0000000110d87824 */ /* 0x000fe200078e0207 */
[----:B------:R-:W-:Y:S02]  /*11f0*/  IADD3 R9, R9, R183, R10 ;  /* 0x000000b709097210 */ /* 0x000fe40007ffe00a */
[----:B------:R-:W-:Y:S01]  /*1200*/  LOP3.LUT R172, R8, 0x7ffffffc, RZ, 0xc0, !PT ;  /* 0x7ffffffc08ac7812 */ /* 0x000fe200078ec0ff */
[----:B------:R-:W-:Y:S01]  /*1210*/  IMAD.IADD R200, R206, 0x1, R199 ;  /* 0x00000001cec87824 */ /* 0x000fe200078e02c7 */
[----:B------:R-:W-:Y:S01]  /*1220*/  LOP3.LUT R5, R5, R182, RZ, 0x3c, !PT ;  /* 0x000000b605057212 */ /* 0x000fe200078e3cff */
[----:B------:R-:W-:Y:S01]  /*1230*/  IMAD.IADD R215, R16, 0x1, R9 ;  /* 0x0000000110d77824 */ /* 0x000fe200078e0209 */
[----:B------:R-:W-:Y:S01]  /*1240*/  SHF.R.S32.HI R188, RZ, 0x1f, R177 ;  /* 0x0000001fffbc7819 */ /* 0x000fe200000114b1 */
[----:B------:R-:W-:Y:S01]  /*1250*/  IMAD.IADD R172, R209, 0x1, -R172 ;  /* 0x00000001d1ac7824 */ /* 0x000fe200078e0aac */
[----:B------:R-:W-:-:S02]  /*1260*/  SHF.R.S32.HI R196, RZ, 0x1f, R185 ;  /* 0x0000001fffc47819 */ /* 0x000fc400000114b9 */
[----:B------:R-:W-:Y:S02]  /*1270*/  SHF.R.S32.HI R195, RZ, 0x1f, R186 ;  /* 0x0000001fffc37819 */ /* 0x000fe400000114ba */
[----:B------:R-:W-:Y:S02]  /*1280*/  SHF.R.S32.HI R222, RZ, 0x1f, R197 ;  /* 0x0000001fffde7819 */ /* 0x000fe400000114c5 */
[----:B------:R-:W-:Y:S02]  /*1290*/  SHF.R.S32.HI R214, RZ, 0x1f, R190 ;  /* 0x0000001fffd67819 */ /* 0x000fe400000114be */
[----:B------:R-:W-:Y:S02]  /*12a0*/  SHF.R.S32.HI R213, RZ, 0x1f, R189 ;  /* 0x0000001fffd57819 */ /* 0x000fe400000114bd */
[----:B------:R-:W-:Y:S02]  /*12b0*/  SHF.R.S32.HI R212, RZ, 0x1f, R192 ;  /* 0x0000001fffd47819 */ /* 0x000fe400000114c0 */
[----:B------:R-:W-:-:S02]  /*12c0*/  SHF.R.S32.HI R211, RZ, 0x1f, R191 ;  /* 0x0000001fffd37819 */ /* 0x000fc400000114bf */
[----:B------:R-:W-:Y:S02]  /*12d0*/  SHF.R.S32.HI R210, RZ, 0x1f, R193 ;  /* 0x0000001fffd27819 */ /* 0x000fe400000114c1 */
[----:B------:R-:W-:Y:S02]  /*12e0*/  SHF.R.S32.HI R221, RZ, 0x1f, R202 ;  /* 0x0000001fffdd7819 */ /* 0x000fe400000114ca */
[----:B------:R-:W-:Y:S02]  /*12f0*/  SHF.R.S32.HI R179, RZ, 0x4, R12 ;  /* 0x00000004ffb37819 */ /* 0x000fe4000001140c */
[----:B------:R-:W-:Y:S02]  /*1300*/  SHF.R.S32.HI R180, RZ, 0x4, R180 ;  /* 0x00000004ffb47819 */ /* 0x000fe400000114b4 */
[----:B------:R-:W-:Y:S02]  /*1310*/  IADD3 R217, R16, R183, R5 ;  /* 0x000000b710d97210 */ /* 0x000fe40007ffe005 */
[----:B------:R-:W-:-:S07]  /*1320*/  IADD3 R206, R206, UR42, R199 ;  /* 0x0000002acece7c10 */ /* 0x000fce000fffe0c7 */
.L_x_1791:
[----:B------:R-:W-:Y:S05]  /*1330*/  YIELD ;  /* 0x0000000000007946 */ /* 0x000fea0003800000 */
[----:B------:R-:W-:Y:S01]  /*1340*/  ULDC.64 UR4, c[0x0][0xa28] ;  /* 0x00028a0000047ab9 */ /* 0x000fe20000000a00 */
[----:B0--3--:R-:W0:Y:S01]  /*1350*/  LDC.64 R4, c[0x0][0xa08] ;  /* 0x00028200ff047b82 */ /* 0x009e220000000a00 */
[----:B------:R-:W-:Y:S01]  /*1360*/  ISETP.NE.U32.AND P1, PT, RZ, UR4, PT ;  /* 0x00000004ff007c0c */ /* 0x000fe2000bf25070 */
[----:B------:R-:W-:Y:S02]  /*1370*/  IMAD.MOV.U32 R29, RZ, RZ, RZ ;  /* 0x000000ffff1d7224 */ /* 0x000fe400078e00ff */
[----:B------:R-:W-:Y:S01]  /*1380*/  IMAD.MOV.U32 R11, RZ, RZ, RZ ;  /* 0x000000ffff0b7224 */ /* 0x000fe200078e00ff */
[----:B------:R-:W-:Y:S01]  /*1390*/  ISETP.NE.AND.EX P1, PT, RZ, UR5, PT, P1 ;  /* 0x00000005ff007c0c */ /* 0x000fe2000bf25310 */
[----:B------:R-:W-:-:S02]  /*13a0*/  ULDC.64 UR4, c[0x0][0xa18] ;  /* 0x0002860000047ab9 */ /* 0x000fc40000000a00 */
[----:B------:R-:W-:-:S04]  /*13b0*/  ISETP.NE.U32.AND P2, PT, RZ, UR4, PT ;  /* 0x00000004ff007c0c */ /* 0x000fc8000bf45070 */
[----:B------:R-:W-:Y:S01]  /*13c0*/  ISETP.NE.AND.EX P2, PT, RZ, UR5, PT, P2 ;  /* 0x00000005ff007c0c */ /* 0x000fe2000bf45320 */
[----:B------:R-:W-:Y:S02]  /*13d0*/  ULDC.64 UR4, c[0x0][0xa08] ;  /* 0x0002820000047ab9 */ /* 0x000fe40000000a00 */
[----:B------:R-:W-:-:S03]  /*13e0*/  ISETP.NE.U32.AND P0, PT, RZ, UR4, PT ;  /* 0x00000004ff007c0c */ /* 0x000fc6000bf05070 */
[----:B------:R-:W1:Y:S01]  /*13f0*/  @P1 LDC.64 R2, c[0x0][0xa28] ;  /* 0x00028a00ff021b82 */ /* 0x000e620000000a00 */
[----:B------:R-:W-:Y:S01]  /*1400*/  ISETP.NE.AND.EX P0, PT, RZ, UR5, PT, P0 ;  /* 0x00000005ff007c0c */ /* 0x000fe2000bf05300 */
[----:B0-----:R-:W-:-:S06]  /*1410*/  IMAD.WIDE R8, R23, 0x4, R4 ;  /* 0x0000000417087825 */ /* 0x001fcc00078e0204 */
[----:B------:R-:W0:Y:S01]  /*1420*/  @P2 LDC.64 R6, c[0x0][0xa18] ;  /* 0x00028600ff062b82 */ /* 0x000e220000000a00 */
[----:B------:R-:W-:Y:S02]  /*1430*/  ULDC UR4, c[0x0][0x288] ;  /* 0x0000a20000047ab9 */ /* 0x000fe40000000800 */
[----:B------:R-:W-:Y:S01]  /*1440*/  IMAD.U32 R170, RZ, RZ, UR4 ;  /* 0x00000004ffaa7e24 */ /* 0x000fe2000f8e00ff */
[----:B------:R-:W-:Y:S02]  /*1450*/  ULDC.64 UR4, c[0x0][0x418] ;  /* 0x0001060000047ab9 */ /* 0x000fe40000000a00 */
[----:B------:R-:W5:Y:S01]  /*1460*/  @P0 LDG.E R29, desc[UR38][R8.64] ;  /* 0x00000026081d0981 */ /* 0x000f62000c1e1900 */
[----:B-1----:R-:W-:-:S04]  /*1470*/  @P1 IMAD.WIDE R2, R23, 0x4, R2 ;  /* 0x0000000417021825 */ /* 0x002fc800078e0202 */
[----:B0-----:R-:W-:Y:S01]  /*1480*/  @P2 IMAD.WIDE R4, R23, 0x4, R6 ;  /* 0x0000000417042825 */ /* 0x001fe200078e0206 */
[----:B------:R-:W-:Y:S01]  /*1490*/  UISETP.NE.U32.AND UP0, UPT, UR4, URZ, UPT ;  /* 0x0000003f0400728c */ /* 0x000fe2000bf05070 */
[----:B------:R0:W5:Y:S02]  /*14a0*/  @P1 LDG.E R11, desc[UR38][R2.64] ;  /* 0x00000026020b1981 */ /* 0x000164000c1e1900 */
[----:B------:R-:W-:Y:S02]  /*14b0*/  ULDC UR4, c[0x0][0x424] ;  /* 0x0001090000047ab9 */ /* 0x000fe40000000800 */
[----:B------:R1:W5:Y:S01]  /*14c0*/  @P2 LDG.E R170, desc[UR38][R4.64] ;  /* 0x0000002604aa2981 */ /* 0x000362000c1e1900 */
[----:B------:R-:W-:-:S03]  /*14d0*/  UISETP.NE.AND.EX UP0, UPT, UR5, URZ, UPT, UP0 ;  /* 0x0000003f0500728c */ /* 0x000fc6000bf05300 */
[----:B------:R-:W-:Y:S01]  /*14e0*/  ULDC UR5, c[0x0][0x2f0] ;  /* 0x0000bc0000057ab9 */ /* 0x000fe20000000800 */
[----:B------:R-:W-:-:S04]  /*14f0*/  USEL UR4, UR4, 0x1, UP0 ;  /* 0x0000000104047887 */ /* 0x000fc80008000000 */
[----:B------:R-:W-:-:S03]  /*1500*/  UIMAD UR4, UR4, UR5, URZ ;  /* 0x00000005040472a4 */ /* 0x000fc6000f8e023f */
[----:B------:R-:W-:Y:S02]  /*1510*/  ULDC UR5, c[0x0][0x348] ;  /* 0x0000d20000057ab9 */ /* 0x000fe40000000800 */
[----:B0-----:R-:W-:Y:S02]  /*1520*/  IMAD.U32 R2, RZ, RZ, UR5 ;  /* 0x00000005ff027e24 */ /* 0x001fe4000f8e00ff */
[----:B------:R-:W-:Y:S01]  /*1530*/  IMAD.U32 R28, RZ, RZ, UR4 ;  /* 0x00000004ff1c7e24 */ /* 0x000fe2000f8e00ff */
[----:B-12-4-:R-:W-:Y:S06]  /*1540*/  @P2 BRA `(.L_x_1562) ;  /* 0x0000000000242947 */ /* 0x016fec0003800000 */
[----:B------:R-:W-:Y:S02]  /*1550*/  ULDC.64 UR4, c[0x0][0xa00] ;  /* 0x0002800000047ab9 */ /* 0x000fe40000000a00 */
[----:B------:R-:W-:-:S04]  /*1560*/  ISETP.NE.U32.AND P1, PT, RZ, UR4, PT ;  /* 0x00000004ff007c0c */ /* 0x000fc8000bf25070 */
[----:B------:R-:W-:-:S13]  /*1570*/  ISETP.NE.AND.EX P1, PT, RZ, UR5, PT, P1 ;  /* 0x00000005ff007c0c */ /* 0x000fda000bf25310 */
[----:B------:R-:W-:Y:S05]  /*1580*/  @!P1 BRA `(.L_x_1562) ;  /* 0x0000000000149947 */ /* 0x000fea0003800000 */
[----:B------:R-:W0:Y:S02]  /*1590*/  LDC.64 R4, c[0x0][0xa00] ;  /* 0x00028000ff047b82 */ /* 0x000e240000000a00 */
[----:B0-----:R-:W-:-:S05]  /*15a0*/  IMAD.WIDE R4, R23, 0x4, R4 ;  /* 0x0000000417047825 */ /* 0x001fca00078e0204 */
[----:B-----5:R-:W2:Y:S04]  /*15b0*/  LDG.E R170, desc[UR38][R4.64] ;  /* 0x0000002604aa7981 */ /* 0x020ea8000c1e1900 */
[----:B------:R-:W2:Y:S02]  /*15c0*/  LDG.E R3, desc[UR38][R4.64+0x4] ;  /* 0x0000042604037981 */ /* 0x000ea4000c1e1900 */
[----:B--2---:R-:W-:-:S07]  /*15d0*/  IMAD.IADD R170, R3, 0x1, -R170 ;  /* 0x0000000103aa7824 */ /* 0x004fce00078e0aaa */
.L_x_1562:
[----:B------:R-:W-:Y:S01]  /*15e0*/  ULDC.64 UR4, c[0x0][0xa20] ;  /* 0x0002880000047ab9 */ /* 0x000fe20000000a00 */
[----:B------:R-:W-:Y:S01]  /*15f0*/  IMAD.MOV.U32 R204, RZ, RZ, R22 ;  /* 0x000000ffffcc7224 */ /* 0x000fe200078e0016 */
[----:B------:R-:W-:Y:S01]  /*1600*/  ISETP.NE.U32.AND P1, PT, RZ, UR4, PT ;  /* 0x00000004ff007c0c */ /* 0x000fe2000bf25070 */
[----:B------:R-:W-:-:S03]  /*1610*/  IMAD.MOV.U32 R205, RZ, RZ, R23 ;  /* 0x000000ffffcd7224 */ /* 0x000fc600078e0017 */
[----:B------:R-:W-:-:S13]  /*1620*/  ISETP.NE.AND.EX P1, PT, RZ, UR5, PT, P1 ;  /* 0x00000005ff007c0c */ /* 0x000fda000bf25310 */
[----:B------:R-:W-:Y:S05]  /*1630*/  @!P1 BRA `(.L_x_1563) ;  /* 0x0000000000109947 */ /* 0x000fea0003800000 */
[----:B------:R-:W0:Y:S02]  /*1640*/  LDC.64 R4, c[0x0][0xa20] ;  /* 0x00028800ff047b82 */ /* 0x000e240000000a00 */
[----:B0-----:R-:W-:-:S05]  /*1650*/  IMAD.WIDE R4, R23, 0x4, R4 ;  /* 0x0000000417047825 */ /* 0x001fca00078e0204 */
[----:B------:R0:W5:Y:S01]  /*1660*/  LDG.E R28, desc[UR38][R4.64] ;  /* 0x00000026041c7981 */ /* 0x000162000c1e1900 */
[----:B------:R-:W-:Y:S05]  /*1670*/  BRA `(.L_x_1564) ;  /* 0x0000000000107947 */ /* 0x000fea0003800000 */
.L_x_1563:
[----:B------:R-:W-:Y:S05]  /*1680*/  @!P0 BRA `(.L_x_1564) ;  /* 0x00000000000c8947 */ /* 0x000fea0003800000 */
[----:B------:R-:W2:Y:S04]  /*1690*/  LDG.E R3, desc[UR38][R8.64] ;  /* 0x0000002608037981 */ /* 0x000ea8000c1e1900 */
[----:B------:R-:W2:Y:S02]  /*16a0*/  LDG.E R28, desc[UR38][R8.64+0x4] ;  /* 0x00000426081c7981 */ /* 0x000ea4000c1e1900 */
[----:B--2---:R-:W-:-:S07]  /*16b0*/  IMAD.IADD R28, R28, 0x1, -R3 ;  /* 0x000000011c1c7824 */ /* 0x004fce00078e0a03 */
.L_x_1564:
[----:B------:R-:W-:Y:S01]  /*16c0*/  ULDC.64 UR4, c[0x0][0xa10] ;  /* 0x0002840000047ab9 */ /* 0x000fe20000000a00 */
[----:B------:R-:W1:Y:S01]  /*16d0*/  LDC R8, c[0x0][0x448] ;  /* 0x00011200ff087b82 */ /* 0x000e620000000800 */
[----:B------:R-:W-:-:S04]  /*16e0*/  ISETP.NE.U32.AND P0, PT, RZ, UR4, PT ;  /* 0x00000004ff007c0c */ /* 0x000fc8000bf05070 */
[----:B------:R-:W-:Y:S01]  /*16f0*/  ISETP.NE.AND.EX P0, PT, RZ, UR5, PT, P0 ;  /* 0x00000005ff007c0c */ /* 0x000fe2000bf05300 */
[----:B------:R-:W-:Y:S02]  /*1700*/  ULDC.64 UR4, c[0x0][0xa30] ;  /* 0x00028c0000047ab9 */ /* 0x000fe40000000a00 */
[----:B------:R-:W-:Y:S01]  /*1710*/  ISETP.NE.U32.AND P1, PT, RZ, UR4, PT ;  /* 0x00000004ff007c0c */ /* 0x000fe2000bf25070 */
[----:B-----5:R-:W-:Y:S01]  /*1720*/  IMAD.MOV.U32 R24, RZ, RZ, R28 ;  /* 0x000000ffff187224 */ /* 0x020fe200078e001c */
[----:B------:R-:W2:Y:S02]  /*1730*/  LDC.64 R12, c[0x0][0x9e0] ;  /* 0x00027800ff0c7b82 */ /* 0x000ea40000000a00 */
[----:B------:R-:W-:-:S06]  /*1740*/  ISETP.NE.AND.EX P1, PT, RZ, UR5, PT, P1 ;  /* 0x00000005ff007c0c */ /* 0x000fcc000bf25310 */
[----:B0-----:R-:W0:Y:S08]  /*1750*/  @P0 LDC.64 R4, c[0x0][0xa10] ;  /* 0x00028400ff040b82 */ /* 0x001e300000000a00 */
[----:B------:R-:W3:Y:S01]  /*1760*/  @P1 LDC.64 R6, c[0x0][0xa30] ;  /* 0x00028c00ff061b82 */ /* 0x000ee20000000a00 */
[----:B0-----:R-:W-:-:S05]  /*1770*/  @P0 IMAD.WIDE R4, R23, 0x4, R4 ;  /* 0x0000000417040825 */ /* 0x001fca00078e0204 */
[----:B------:R-:W4:Y:S04]  /*1780*/  @P0 LDG.E R0, desc[UR38][R4.64] ;  /* 0x0000002604000981 */ /* 0x000f28000c1e1900 */
[----:B------:R-:W4:Y:S01]  /*1790*/  @P0 LDG.E R3, desc[UR38][R4.64+0x4] ;  /* 0x0000042604030981 */ /* 0x000f22000c1e1900 */
[----:B---3--:R-:W-:-:S05]  /*17a0*/  @P1 IMAD.WIDE R6, R23, 0x4, R6 ;  /* 0x0000000417061825 */ /* 0x008fca00078e0206 */
[----:B------:R0:W5:Y:S01]  /*17b0*/  @P1 LDG.E R24, desc[UR38][R6.64] ;  /* 0x0000002606181981 */ /* 0x000162000c1e1900 */
[----:B-1----:R-:W-:Y:S01]  /*17c0*/  ISETP.NE.AND P1, PT, R8, 0x1, PT ;  /* 0x000000010800780c */ /* 0x002fe20003f25270 */
[----:B------:R-:W-:Y:S01]  /*17d0*/  IMAD.SHL.U32 R178, R21, 0x80, RZ ;  /* 0x0000008015b27824 */ /* 0x000fe200078e00ff */
[----:B--2---:R-:W-:Y:S01]  /*17e0*/  ISETP.GE.AND P2, PT, R13, 0x1, PT ;  /* 0x000000010d00780c */ /* 0x004fe20003f46270 */
[----:B------:R-:W-:-:S10]  /*17f0*/  IMAD.IADD R11, R28, 0x1, -R11 ;  /* 0x000000011c0b7824 */ /* 0x000fd400078e0a0b */
[----:B------:R-:W1:Y:S08]  /*1800*/  @P1 LDC R9, c[0x0][0x44c] ;  /* 0x00011300ff091b82 */ /* 0x000e700000000800 */
[----:B------:R-:W2:Y:S01]  /*1810*/  @P1 LDC R8, c[0x0][0x450] ;  /* 0x00011400ff081b82 */ /* 0x000ea20000000800 */
[----:B----4-:R-:W-:Y:S02]  /*1820*/  @P0 IMAD.IADD R2, R3, 0x1, -R0 ;  /* 0x0000000103020824 */ /* 0x010fe400078e0a00 */
[----:B------:R-:W-:-:S02]  /*1830*/  VIADD R0, R178, 0x7f ;  /* 0x0000007fb2007836 */ /* 0x000fc40000000000 */
[----:B------:R-:W-:Y:S02]  /*1840*/  IMAD.IADD R171, R11, 0x1, R2 ;  /* 0x000000010bab7824 */ /* 0x000fe400078e0202 */
[----:B-1----:R-:W-:-:S03]  /*1850*/  @P1 IMAD.HI.U32 R3, R0, R9, RZ ;  /* 0x0000000900031227 */ /* 0x002fc600078e00ff */
[C---:B------:R-:W-:Y:S01]  /*1860*/  IADD3 R5, R171.reuse, 0x1, -R170 ;  /* 0x00000001ab057810 */ /* 0x040fe20007ffe8aa */
[----:B------:R-:W-:Y:S01]  /*1870*/  IMAD.MOV.U32 R4, RZ, RZ, R0 ;  /* 0x000000ffff047224 */ /* 0x000fe200078e0000 */
[----:B--2---:R-:W-:Y:S01]  /*1880*/  @P1 SHF.R.U32.HI R4, RZ, R8, R3 ;  /* 0x00000008ff041219 */ /* 0x004fe20000011603 */
[----:B------:R-:W-:-:S04]  /*1890*/  VIADD R0, R171, 0x7f ;  /* 0x0000007fab007836 */ /* 0x000fc80000000000 */
[----:B0-----:R-:W-:Y:S01]  /*18a0*/  IMAD.IADD R7, R5, 0x1, R4 ;  /* 0x0000000105077824 */ /* 0x001fe200078e0204 */
[----:B------:R-:W-:-:S04]  /*18b0*/  SHF.R.S32.HI R3, RZ, 0x1f, R0 ;  /* 0x0000001fff037819 */ /* 0x000fc80000011400 */
[----:B------:R-:W-:Y:S01]  /*18c0*/  LEA.HI R3, R3, R0, RZ, 0x7 ;  /* 0x0000000003037211 */ /* 0x000fe200078f38ff */
[----:B------:R-:W-:-:S03]  /*18d0*/  IMAD.IADD R0, R7, 0x1, R12 ;  /* 0x0000000107007824 */ /* 0x000fc600078e020c */
[----:B------:R-:W-:Y:S01]  /*18e0*/  SHF.R.S32.HI R25, RZ, 0x7, R3 ;  /* 0x00000007ff197819 */ /* 0x000fe20000011403 */
[----:B------:R-:W-:Y:S06]  /*18f0*/  @!P2 BRA `(.L_x_1565) ;  /* 0x000000000048a947 */ /* 0x000fec0003800000 */
[C---:B------:R-:W-:Y:S01]  /*1900*/  ISETP.GT.AND P0, PT, R7.reuse, RZ, PT ;  /* 0x000000ff0700720c */ /* 0x040fe20003f04270 */
[----:B------:R-:W-:Y:S01]  /*1910*/  BSSY B0, `(.L_x_1566) ;  /* 0x000000e000007945 */ /* 0x000fe20003800000 */
[----:B------:R-:W-:-:S11]  /*1920*/  VIADD R3, R7, 0xffffffff ;  /* 0xffffffff07037836 */ /* 0x000fd60000000000 */
        /* <DEDUP_REMOVED lines=8> */
.L_x_1567:
[----:B------:R-:W-:-:S13]  /*19b0*/  ISETP.NE.AND P0, PT, R13, 0x1, PT ;  /* 0x000000010d00780c */ /* 0x000fda0003f05270 */
[----:B------:R-:W0:Y:S02]  /*19c0*/  @P0 LDC.64 R4, c[0x0][0x9e8] ;  /* 0x00027a00ff040b82 */ /* 0x000e240000000a00 */
[----:B0-----:R-:W-:-:S05]  /*19d0*/  @P0 IMAD.HI.U32 R4, R3, R4, RZ ;  /* 0x0000000403040227 */ /* 0x001fca00078e00ff */
[----:B------:R-:W-:-:S07]  /*19e0*/  @P0 SHF.R.U32.HI R3, RZ, R5, R4 ;  /* 0x00000005ff030219 */ /* 0x000fce0000011604 */
.L_x_1568:
[----:B------:R-:W-:Y:S05]  /*19f0*/  BSYNC B0 ;  /* 0x0000000000007941 */ /* 0x000fea0003800000 */
.L_x_1566:
[----:B------:R-:W-:-:S05]  /*1a00*/  IMAD R3, R3, R13, R13 ;  /* 0x0000000d03037224 */ /* 0x000fca00078e020d */
[----:B------:R-:W-:-:S07]  /*1a10*/  VIMNMX R0, R0, R3, PT ;  /* 0x0000000300007248 */ /* 0x000fce0003fe0100 */
.L_x_1565:
[----:B------:R-:W0:Y:S01]  /*1a20*/  @P1 LDC R3, c[0x0][0x44c] ;  /* 0x00011300ff031b82 */ /* 0x000e220000000800 */
[----:B------:R-:W-:Y:S01]  /*1a30*/  IMAD.IADD R88, R171, 0x1, -R170 ;  /* 0x00000001ab587824 */ /* 0x000fe200078e0aaa */
[----:B------:R-:W-:-:S06]  /*1a40*/  ULDC UR4, c[0x0][0x9dc] ;  /* 0x0002770000047ab9 */ /* 0x000fcc0000000800 */
[----:B------:R-:W1:Y:S01]  /*1a50*/  @P1 LDC R5, c[0x0][0x450] ;  /* 0x00011400ff051b82 */ /* 0x000e620000000800 */
[----:B0-----:R-:W-:-:S04]  /*1a60*/  @P1 IMAD.HI.U32 R4, R178, R3, RZ ;  /* 0x00000003b2041227 */ /* 0x001fc800078e00ff */
[----:B------:R-:W-:Y:S01]  /*1a70*/  IMAD.MOV.U32 R3, RZ, RZ, R178 ;  /* 0x000000ffff037224 */ /* 0x000fe200078e00b2 */
[----:B-1----:R-:W-:-:S05]  /*1a80*/  @P1 SHF.R.U32.HI R3, RZ, R5, R4 ;  /* 0x00000005ff031219 */ /* 0x002fca0000011604 */
[----:B------:R-:W-:-:S04]  /*1a90*/  IMAD.IADD R3, R88, 0x1, R3 ;  /* 0x0000000158037824 */ /* 0x000fc800078e0203 */
[----:B------:R-:W-:Y:S01]  /*1aa0*/  VIADD R4, R3, -UR4 ;  /* 0x8000000403047c36 */ /* 0x000fe20008000000 */
[----:B------:R-:W-:Y:S06]  /*1ab0*/  @!P2 BRA `(.L_x_1569) ;  /* 0x000000000044a947 */ /* 0x000fec0003800000 */
[----:B------:R-:W-:Y:S01]  /*1ac0*/  ISETP.GT.AND P0, PT, R3, -0x1, PT ;  /* 0xffffffff0300780c */ /* 0x000fe20003f04270 */
[----:B------:R-:W-:-:S12]  /*1ad0*/  BSSY B0, `(.L_x_1570) ;  /* 0x000000d000007945 */ /* 0x000fd80003800000 */
        /* <DEDUP_REMOVED lines=8> */
.L_x_1571:
[----:B------:R-:W-:-:S13]  /*1b60*/  ISETP.NE.AND P0, PT, R13, 0x1, PT ;  /* 0x000000010d00780c */ /* 0x000fda0003f05270 */
[----:B------:R-:W0:Y:S02]  /*1b70*/  @P0 LDC.64 R6, c[0x0][0x9e8] ;  /* 0x00027a00ff060b82 */ /* 0x000e240000000a00 */
[----:B0-----:R-:W-:-:S05]  /*1b80*/  @P0 IMAD.HI.U32 R6, R3, R6, RZ ;  /* 0x0000000603060227 */ /* 0x001fca00078e00ff */
[----:B------:R-:W-:-:S07]  /*1b90*/  @P0 SHF.R.U32.HI R3, RZ, R7, R6 ;  /* 0x00000007ff030219 */ /* 0x000fce0000011606 */
.L_x_1572:
[----:B------:R-:W-:Y:S05]  /*1ba0*/  BSYNC B0 ;  /* 0x0000000000007941 */ /* 0x000fea0003800000 */
.L_x_1570:
[----:B------:R-:W-:-:S05]  /*1bb0*/  IMAD R3, R3, R13, RZ ;  /* 0x0000000d03037224 */ /* 0x000fca00078e02ff */
[----:B------:R-:W-:-:S07]  /*1bc0*/  VIMNMX R4, R4, R3, !PT ;  /* 0x0000000304047248 */ /* 0x000fce0007fe0100 */
.L_x_1569:
[----:B------:R-:W-:Y:S01]  /*1bd0*/  VIADD R0, R0, 0x7f ;  /* 0x0000007f00007836 */ /* 0x000fe20000000000 */
[----:B------:R-:W-:-:S04]  /*1be0*/  SHF.R.S32.HI R5, RZ, 0x1f, R4 ;  /* 0x0000001fff057819 */ /* 0x000fc80000011404 */
[----:B------:R-:W-:Y:S02]  /*1bf0*/  SHF.R.S32.HI R3, RZ, 0x1f, R0 ;  /* 0x0000001fff037819 */ /* 0x000fe40000011400 */
[----:B------:R-:W-:Y:S02]  /*1c00*/  LEA.HI R5, R5, R4, RZ, 0x7 ;  /* 0x0000000405057211 */ /* 0x000fe400078f38ff */
[----:B------:R-:W-:Y:S02]  /*1c10*/  LEA.HI R3, R3, R0, RZ, 0x7 ;  /* 0x0000000003037211 */ /* 0x000fe400078f38ff */
[----:B------:R-:W-:Y:S02]  /*1c20*/  SHF.R.S32.HI R5, RZ, 0x7, R5 ;  /* 0x00000007ff057819 */ /* 0x000fe40000011405 */
[----:B------:R-:W-:Y:S02]  /*1c30*/  SHF.R.S32.HI R0, RZ, 0x7, R3 ;  /* 0x00000007ff007819 */ /* 0x000fe40000011403 */
[----:B------:R-:W-:-:S02]  /*1c40*/  VIMNMX R5, RZ, R5, !PT ;  /* 0x00000005ff057248 */ /* 0x000fc40007fe0100 */
[----:B------:R-:W-:-:S03]  /*1c50*/  VIMNMX R0, R25, R0, PT ;  /* 0x0000000019007248 */ /* 0x000fc60003fe0100 */
[--C-:B------:R-:W-:Y:S02]  /*1c60*/  IMAD R5, R5, 0x80, -R11.reuse ;  /* 0x0000008005057824 */ /* 0x100fe400078e0a0b */
[----:B------:R-:W-:-:S03]  /*1c70*/  IMAD R3, R0, 0x80, -R11 ;  /* 0x0000008000037824 */ /* 0x000fc600078e0a0b */
[----:B------:R-:W-:Y:S02]  /*1c80*/  VIMNMX R5, RZ, R5, !PT ;  /* 0x00000005ff057248 */ /* 0x000fe40007fe0100 */
[----:B------:R-:W-:Y:S02]  /*1c90*/  VIMNMX R0, R3, R2, PT ;  /* 0x0000000203007248 */ /* 0x000fe40003fe0100 */
[----:B------:R-:W-:Y:S02]  /*1ca0*/  SHF.R.U32.HI R27, RZ, 0x7, R5 ;  /* 0x00000007ff1b7819 */ /* 0x000fe40000011605 */
[----:B------:R-:W-:-:S03]  /*1cb0*/  ISETP.GT.AND P0, PT, R0, R5, PT ;  /* 0x000000050000720c */ /* 0x000fc60003f04270 */
[----:B------:R-:W-:-:S10]  /*1cc0*/  IMAD.MOV.U32 R26, RZ, RZ, R27 ;  /* 0x000000ffff1a7224 */ /* 0x000fd400078e001b */
[----:B------:R-:W-:-:S05]  /*1cd0*/  @P0 VIADD R0, R0, 0x7f ;  /* 0x0000007f00000836 */ /* 0x000fca0000000000 */
[----:B------:R-:W-:-:S04]  /*1ce0*/  @P0 SHF.R.S32.HI R3, RZ, 0x1f, R0 ;  /* 0x0000001fff030819 */ /* 0x000fc80000011400 */
[----:B------:R-:W-:-:S04]  /*1cf0*/  @P0 LEA.HI R3, R3, R0, RZ, 0x7 ;  /* 0x0000000003030211 */ /* 0x000fc800078f38ff */
[----:B------:R-:W-:Y:S02]  /*1d00*/  @P0 SHF.R.S32.HI R26, RZ, 0x7, R3 ;  /* 0x00000007ff1a0819 */ /* 0x000fe40000011403 */
[----:B------:R-:W-:Y:S02]  /*1d10*/  PLOP3.LUT P0, PT, PT, PT, PT, 0x80, 0x0 ;  /* 0x000000000000781c */ /* 0x000fe40003f0f070 */
[----:B------:R-:W-:-:S13]  /*1d20*/  ISETP.GT.AND P1, PT, R26, R27, PT ;  /* 0x0000001b1a00720c */ /* 0x000fda0003f24270 */
[----:B------:R-:W-:Y:S05]  /*1d30*/  @!P1 BRA `(.L_x_1573) ;  /* 0x0000007c004c9947 */ /* 0x000fea0003800000 */
        /* <DEDUP_REMOVED lines=19> */
[----:B-1---5:R-:W-:Y:S05]  /*1e70*/  CALL.ABS.NOINC R14 ;  /* 0x000000000e007343 */ /* 0x022fea0003c00000 */
.L_x_1575:
[----:B------:R-:W-:Y:S05]  /*1e80*/  BSYNC B6 ;  /* 0x0000000000067941 */ /* 0x000fea0003800000 */
.L_x_1574:
        /* <DEDUP_REMOVED lines=20> */
.L_x_1577:
[----:B------:R-:W-:Y:S05]  /*1fd0*/  BSYNC B6 ;  /* 0x0000000000067941 */ /* 0x000fea0003800000 */
.L_x_1576:
[----:B------:R-:W-:Y:S01]  /*1fe0*/  ULDC.64 UR4, c[0x0][0x9f8] ;  /* 0x00027e0000047ab9 */ /* 0x000fe20000000a00 */
[----:B------:R-:W-:Y:S01]  /*1ff0*/  IMAD.MOV.U32 R83, RZ, RZ, R23 ;  /* 0x000000ffff537224 */ /* 0x000fe200078e0017 */
[----:B------:R-:W-:Y:S01]  /*2000*/  ISETP.NE.U32.AND P0, PT, RZ, UR4, PT ;  /* 0x00000004ff007c0c */ /* 0x000fe2000bf05070 */
[----:B------:R-:W0:Y:S01]  /*2010*/  S2R R20, SR_TID.X ;  /* 0x0000000000147919 */ /* 0x000e220000002100 */
[----:B------:R-:W-:Y:S01]  /*2020*/  VIADD R82, R18, 0x20 ;  /* 0x0000002012527836 */ /* 0x000fe20000000000 */
[----:B------:R-:W1:Y:S01]  /*2030*/  LDC R65, c[0x0][0x3f4] ;  /* 0x0000fd00ff417b82 */ /* 0x000e620000000800 */
[----:B------:R-:W-:-:S07]  /*2040*/  ISETP.NE.AND.EX P0, PT, RZ, UR5, PT, P0 ;  /* 0x00000005ff007c0c */ /* 0x000fce000bf05300 */
[----:B------:R-:W2:Y:S08]  /*2050*/  LDC.64 R6, c[0x0][0x408] ;  /* 0x00010200ff067b82 */ /* 0x000eb00000000a00 */
[----:B------:R-:W3:Y:S01]  /*2060*/  @P0 LDC.64 R4, c[0x0][0x9f8] ;  /* 0x00027e00ff040b82 */ /* 0x000ee20000000a00 */
[----:B0-----:R-:W-:-:S04]  /*2070*/  SHF.R.U32.HI R30, RZ, 0x7, R20 ;  /* 0x00000007ff1e7819 */ /* 0x001fc80000011614 */
[----:B------:R-:W-:Y:S01]  /*2080*/  ISETP.NE.AND P6, PT, R30, 0x1, PT ;  /* 0x000000011e00780c */ /* 0x000fe20003fc5270 */
[----:B---3--:R-:W-:-:S05]  /*2090*/  @P0 IMAD.WIDE R4, R23, 0x4, R4 ;  /* 0x0000000417040825 */ /* 0x008fca00078e0204 */
[----:B------:R0:W3:Y:S01]  /*20a0*/  @P0 LDG.E R83, desc[UR38][R4.64] ;  /* 0x0000002604530981 */ /* 0x0000e2000c1e1900 */
[----:B------:R-:W-:-:S06]  /*20b0*/  VIADD R81, R18, 0x40 ;  /* 0x0000004012517836 */ /* 0x000fcc0000000000 */
[----:B------:R-:W-:Y:S05]  /*20c0*/  @!P6 WARPSYNC.ALL ;  /* 0x000000000000e948 */ /* 0x000fea0003800000 */
[----:B------:R-:W-:Y:S01]  /*20d0*/  ULDC UR5, c[0x0][0x2f4] ;  /* 0x0000bd0000057ab9 */ /* 0x000fe20000000800 */
[----:B------:R-:W-:Y:S01]  /*20e0*/  ULDC UR4, c[0x0][0x320] ;  /* 0x0000c80000047ab9 */ /* 0x000fe20000000800 */
[----:B------:R-:W-:Y:S01]  /*20f0*/  ISETP.GE.AND P1, PT, R82, UR5, PT ;  /* 0x0000000552007c0c */ /* 0x000fe2000bf26270 */
[----:B0-----:R-:W0:Y:S01]  /*2100*/  LDC.64 R4, c[0x0][0x3f8] ;  /* 0x0000fe00ff047b82 */ /* 0x001e220000000a00 */
[----:B------:R-:W-:Y:S01]  /*2110*/  ISETP.GE.AND P0, PT, R18, UR5, PT ;  /* 0x0000000512007c0c */ /* 0x000fe2000bf06270 */
[----:B------:R-:W-:Y:S01]  /*2120*/  IMAD.IADD R80, R29, 0x1, R28 ;  /* 0x000000011d507824 */ /* 0x000fe200078e021c */
[----:B------:R-:W-:Y:S01]  /*2130*/  SEL R3, RZ, 0xffffffff, P1 ;  /* 0xffffffffff037807 */ /* 0x000fe20000800000 */
[----:B--2---:R-:W-:Y:S01]  /*2140*/  IMAD.SHL.U32 R71, R6, 0x80, RZ ;  /* 0x0000008006477824 */ /* 0x004fe200078e00ff */
[----:B------:R-:W-:Y:S01]  /*2150*/  SEL R0, RZ, 0x1, P0 ;  /* 0x00000001ff007807 */ /* 0x000fe20000000000 */
[----:B------:R-:W-:Y:S01]  /*2160*/  IMAD R67, R208, 0x80, R176 ;  /* 0x00000080d0437824 */ /* 0x000fe200078e02b0 */
[----:B------:R-:W-:Y:S01]  /*2170*/  ISETP.GE.AND P0, PT, R82, UR4, PT ;  /* 0x0000000452007c0c */ /* 0x000fe2000bf06270 */
[----:B------:R-:W-:Y:S01]  /*2180*/  IMAD.SHL.U32 R3, R3, 0x2, RZ ;  /* 0x0000000203037824 */ /* 0x000fe200078e00ff */
[----:B------:R-:W-:Y:S01]  /*2190*/  ISETP.GE.AND P1, PT, R18, UR4, PT ;  /* 0x0000000412007c0c */ /* 0x000fe2000bf26270 */
[----:B------:R-:W-:Y:S01]  /*21a0*/  VIADD R66, R30, 0x8 ;  /* 0x000000081e427836 */ /* 0x000fe20000000000 */
[----:B------:R-:W-:-:S02]  /*21b0*/  ISETP.GE.AND P2, PT, R177, UR5, PT ;  /* 0x00000005b1007c0c */ /* 0x000fc4000bf46270 */
[----:B------:R-:W-:Y:S02]  /*21c0*/  LOP3.LUT R0, R3, 0x2, R0, 0xe2, !PT ;  /* 0x0000000203007812 */ /* 0x000fe400078ee200 */
[----:B------:R-:W-:Y:S02]  /*21d0*/  SEL R3, RZ, 0xffffffff, P0 ;  /* 0xffffffffff037807 */ /* 0x000fe40000000000 */
[----:B------:R-:W-:Y:S02]  /*21e0*/  ISETP.GE.AND P0, PT, R81, UR5, PT ;  /* 0x0000000551007c0c */ /* 0x000fe4000bf06270 */
[----:B------:R-:W-:Y:S01]  /*21f0*/  SEL R9, RZ, 0x1, P1 ;  /* 0x00000001ff097807 */ /* 0x000fe20000800000 */
[----:B------:R-:W-:Y:S01]  /*2200*/  IMAD.SHL.U32 R10, R3, 0x2, RZ ;  /* 0x00000002030a7824 */ /* 0x000fe200078e00ff */
[----:B------:R-:W-:Y:S02]  /*2210*/  SEL R8, RZ, 0x8, P2 ;  /* 0x00000008ff087807 */ /* 0x000fe40001000000 */
[----:B------:R-:W-:Y:S01]  /*2220*/  SEL R3, RZ, 0x4, P0 ;  /* 0x00000004ff037807 */ /* 0x000fe20000000000 */
[----:B0-----:R-:W-:Y:S01]  /*2230*/  IMAD.SHL.U32 R69, R4, 0x80, RZ ;  /* 0x0000008004457824 */ /* 0x001fe200078e00ff */
[----:B------:R-:W-:-:S02]  /*2240*/  ISETP.GE.AND P0, PT, R81, UR4, PT ;  /* 0x0000000451007c0c */ /* 0x000fc4000bf06270 */
[----:B------:R-:W-:Y:S02]  /*2250*/  ISETP.GE.AND P1, PT, R185, UR5, PT ;  /* 0x00000005b9007c0c */ /* 0x000fe4000bf26270 */
[----:B------:R-:W-:Y:S02]  /*2260*/  LOP3.LUT R0, R8, R0, R3, 0xfe, !PT ;  /* 0x0000000008007212 */ /* 0x000fe400078efe03 */
[----:B------:R-:W-:Y:S02]  /*2270*/  SEL R8, RZ, 0x4, P0 ;  /* 0x00000004ff087807 */ /* 0x000fe40000000000 */
[----:B------:R-:W-:Y:S02]  /*2280*/  SEL R3, RZ, 0x10, P1 ;  /* 0x00000010ff037807 */ /* 0x000fe40000800000 */
[----:B-1----:R-:W-:Y:S02]  /*2290*/  ISETP.GE.AND P0, PT, R18, R65, PT ;  /* 0x000000411200720c */ /* 0x002fe40003f06270 */
[----:B------:R-:W-:-:S02]  /*22a0*/  SHF.R.S32.HI R11, RZ, 0x1f, R176 ;  /* 0x0000001fff0b7819 */ /* 0x000fc400000114b0 */
[----:B------:R-:W-:Y:S02]  /*22b0*/  LOP3.LUT R54, R0, R3, RZ, 0xfc, !PT ;  /* 0x0000000300367212 */ /* 0x000fe400078efcff */
[-C--:B------:R-:W-:Y:S02]  /*22c0*/  ISETP.GE.AND P3, PT, R81, R65.reuse, PT ;  /* 0x000000415100720c */ /* 0x080fe40003f66270 */
[----:B------:R-:W-:Y:S02]  /*22d0*/  SEL R3, R65, RZ, P0 ;  /* 0x000000ff41037207 */ /* 0x000fe40000000000 */
[----:B------:R-:W-:Y:S01]  /*22e0*/  LOP3.LUT R9, R10, 0x2, R9, 0xe2, !PT ;  /* 0x000000020a097812 */ /* 0x000fe200078ee209 */
[----:B------:R-:W-:Y:S01]  /*22f0*/  IMAD R10, R11, R6, RZ ;  /* 0x000000060b0a7224 */ /* 0x000fe200078e02ff */
[----:B------:R-:W-:Y:S01]  /*2300*/  ISETP.GE.AND P4, PT, R82, R65, PT ;  /* 0x000000415200720c */ /* 0x000fe20003f86270 */
[----:B------:R-:W-:Y:S01]  /*2310*/  IMAD.IADD R3, R18, 0x1, R3 ;  /* 0x0000000112037824 */ /* 0x000fe200078e0203 */
[----:B------:R-:W-:Y:S01]  /*2320*/  SEL R0, R65, RZ, P3 ;  /* 0x000000ff41007207 */ /* 0x000fe20001800000 */
[----:B------:R-:W-:Y:S01]  /*2330*/  IMAD R11, R11, R4, RZ ;  /* 0x000000040b0b7224 */ /* 0x000fe200078e02ff */
[----:B------:R-:W-:Y:S01]  /*2340*/  LOP3.LUT R79, R9, R8, RZ, 0xfc, !PT ;  /* 0x00000008094f7212 */ /* 0x000fe200078efcff */
[C---:B------:R-:W-:Y:S01]  /*2350*/  IMAD R13, R176.reuse, R7, R10 ;  /* 0x00000007b00d7224 */ /* 0x040fe200078e020a */
[----:B------:R-:W-:Y:S01]  /*2360*/  SHF.R.S32.HI R19, RZ, 0x1f, R18 ;  /* 0x0000001fff137819 */ /* 0x000fe20000011412 */
[----:B------:R-:W-:Y:S01]  /*2370*/  IMAD.IADD R10, R81, 0x1, R0 ;  /* 0x00000001510a7824 */ /* 0x000fe200078e0200 */
[----:B------:R-:W-:Y:S01]  /*2380*/  SHF.R.S32.HI R175, RZ, 0x1f, R174 ;  /* 0x0000001fffaf7819 */ /* 0x000fe200000114ae */
[C---:B------:R-:W-:Y:S01]  /*2390*/  IMAD R11, R176.reuse, R5, R11 ;  /* 0x00000005b00b7224 */ /* 0x040fe200078e020b */
[----:B------:R-:W-:Y:S01]  /*23a0*/  SEL R9, R65, RZ, P4 ;  /* 0x000000ff41097207 */ /* 0x000fe20002000000 */
[----:B------:R-:W-:Y:S01]  /*23b0*/  IMAD.WIDE.U32 R50, R176, R4, R18 ;  /* 0x00000004b0327225 */ /* 0x000fe200078e0012 */
[----:B------:R-:W-:-:S02]  /*23c0*/  SHF.R.S32.HI R0, RZ, 0x1f, R3 ;  /* 0x0000001fff007819 */ /* 0x000fc40000011403 */
[----:B------:R-:W-:Y:S01]  /*23d0*/  ISETP.GE.AND P2, PT, R186, UR5, PT ;  /* 0x00000005ba007c0c */ /* 0x000fe2000bf46270 */
[----:B------:R-:W-:Y:S01]  /*23e0*/  IMAD.WIDE.U32 R52, R176, R4, R174 ;  /* 0x00000004b0347225 */ /* 0x000fe200078e00ae */
[CC--:B------:R-:W-:Y:S02]  /*23f0*/  LEA.HI R78, R0.reuse, R3.reuse, RZ, 0x4 ;  /* 0x00000003004e7211 */ /* 0x0c0fe400078f20ff */
[----:B------:R-:W-:Y:S01]  /*2400*/  LEA.HI R0, R0, R3, RZ, 0x6 ;  /* 0x0000000300007211 */ /* 0x000fe200078f30ff */
[----:B------:R-:W-:Y:S01]  /*2410*/  IMAD.IADD R9, R82, 0x1, R9 ;  /* 0x0000000152097824 */ /* 0x000fe200078e0209 */
[----:B------:R-:W-:Y:S01]  /*2420*/  LOP3.LUT R3, R181, 0x30, R78, 0xf8, !PT ;  /* 0x00000030b5037812 */ /* 0x000fe200078ef84e */
[----:B------:R-:W-:Y:S01]  /*2430*/  IMAD.IADD R51, R51, 0x1, R11 ;  /* 0x0000000133337824 */ /* 0x000fe200078e020b */
[----:B------:R-:W-:Y:S01]  /*2440*/  ISETP.GE.AND P1, PT, R177, UR4, PT ;  /* 0x00000004b1007c0c */ /* 0x000fe2000bf26270 */
[----:B------:R-:W-:Y:S01]  /*2450*/  IMAD.IADD R53, R11, 0x1, R53 ;  /* 0x000000010b357824 */ /* 0x000fe200078e0235 */
[----:B------:R-:W-:Y:S01]  /*2460*/  SHF.R.S32.HI R8, RZ, 0x1f, R9 ;  /* 0x0000001fff087819 */ /* 0x000fe20000011409 */
[----:B------:R-:W-:Y:S01]  /*2470*/  IMAD.WIDE.U32 R20, R176, R6, R18 ;  /* 0x00000006b0147225 */ /* 0x000fe200078e0012 */
[----:B------:R-:W-:-:S02]  /*2480*/  SHF.R.S32.HI R11, RZ, 0x1f, R10 ;  /* 0x0000001fff0b7819 */ /* 0x000fc4000001140a */
[-C--:B------:R-:W-:Y:S01]  /*2490*/  LEA.HI R77, R8, R9.reuse, RZ, 0x4 ;  /* 0x00000009084d7211 */ /* 0x080fe200078f20ff */
[----:B------:R-:W-:Y:S01]  /*24a0*/  IMAD.WIDE.U32 R48, R176, R6, R174 ;  /* 0x00000006b0307225 */ /* 0x000fe200078e00ae */
[-C--:B------:R-:W-:Y:S02]  /*24b0*/  LEA.HI R76, R11, R10.reuse, RZ, 0x4 ;  /* 0x0000000a0b4c7211 */ /* 0x080fe400078f20ff */
[----:B------:R-:W-:Y:S01]  /*24c0*/  LEA.HI R8, R8, R9, RZ, 0x6 ;  /* 0x0000000908087211 */ /* 0x000fe200078f30ff */
[----:B------:R-:W-:Y:S01]  /*24d0*/  IMAD.IADD R21, R21, 0x1, R13 ;  /* 0x0000000115157824 */ /* 0x000fe200078e020d */
[----:B------:R-:W-:Y:S01]  /*24e0*/  LEA.HI R10, R11, R10, RZ, 0x6 ;  /* 0x0000000a0b0a7211 */ /* 0x000fe200078f30ff */
[----:B------:R-:W-:Y:S01]  /*24f0*/  IMAD.IADD R49, R13, 0x1, R49 ;  /* 0x000000010d317824 */ /* 0x000fe200078e0231 */
[----:B-----5:R-:W-:Y:S01]  /*2500*/  SHF.R.S32.HI R13, RZ, 0x1f, R24 ;  /* 0x0000001fff0d7819 */ /* 0x020fe20000011418 */
[----:B------:R-:W-:Y:S01]  /*2510*/  IMAD.SHL.U32 R0, R0, 0x80, RZ ;  /* 0x0000008000007824 */ /* 0x000fe200078e00ff */
[----:B------:R-:W-:Y:S01]  /*2520*/  LOP3.LUT R3, R3, R182, RZ, 0x3c, !PT ;  /* 0x000000b603037212 */ /* 0x000fe200078e3cff */
[----:B------:R-:W-:Y:S01]  /*2530*/  IMAD.SHL.U32 R8, R8, 0x80, RZ ;  /* 0x0000008008087824 */ /* 0x000fe200078e00ff */
[----:B------:R-:W-:Y:S01]  /*2540*/  LOP3.LUT R9, R181, 0x30, R77, 0xf8, !PT ;  /* 0x00000030b5097812 */ /* 0x000fe200078ef84d */
[----:B------:R-:W-:Y:S01]  /*2550*/  IMAD.SHL.U32 R10, R10, 0x80, RZ ;  /* 0x000000800a0a7824 */ /* 0x000fe200078e00ff */
[----:B------:R-:W-:Y:S01]  /*2560*/  LOP3.LUT R0, R0, 0xffffe000, RZ, 0xc0, !PT ;  /* 0xffffe00000007812 */ /* 0x000fe200078ec0ff */
[----:B------:R-:W-:Y:S01]  /*2570*/  IMAD R12, R13, R6, RZ ;  /* 0x000000060d0c7224 */ /* 0x000fe200078e02ff */
[----:B------:R-:W-:Y:S01]  /*2580*/  LOP3.LUT R11, R181, 0x30, R76, 0xf8, !PT ;  /* 0x00000030b50b7812 */ /* 0x000fe200078ef84c */
[----:B------:R-:W-:Y:S01]  /*2590*/  IMAD R13, R13, R4, RZ ;  /* 0x000000040d0d7224 */ /* 0x000fe200078e02ff */
[----:B------:R-:W-:Y:S01]  /*25a0*/  SEL R57, RZ, 0x20, P2 ;  /* 0x00000020ff397807 */ /* 0x000fe20001000000 */
[----:B------:R-:W-:Y:S01]  /*25b0*/  IMAD.WIDE.U32 R20, R24, R6, R20 ;  /* 0x0000000618147225 */ /* 0x000fe200078e0014 */
[----:B------:R-:W-:-:S02]  /*25c0*/  IADD3 R75, R3, R0, R183 ;  /* 0x00000000034b7210 */ /* 0x000fc40007ffe0b7 */
[----:B------:R-:W-:Y:S01]  /*25d0*/  SEL R0, RZ, 0x8, P1 ;  /* 0x00000008ff007807 */ /* 0x000fe20000800000 */
[----:B------:R-:W-:Y:S01]  /*25e0*/  IMAD R3, R24, R7, R12 ;  /* 0x0000000718037224 */ /* 0x000fe200078e020c */
[----:B------:R-:W-:Y:S01]  /*25f0*/  LOP3.LUT R8, R8, 0xffffe000, RZ, 0xc0, !PT ;  /* 0xffffe00008087812 */ /* 0x000fe200078ec0ff */
[----:B------:R-:W-:Y:S01]  /*2600*/  IMAD.WIDE.U32 R48, R24, R6, R48 ;  /* 0x0000000618307225 */ /* 0x000fe200078e0030 */
[-C--:B------:R-:W-:Y:S02]  /*2610*/  LOP3.LUT R9, R9, R182.reuse, RZ, 0x3c, !PT ;  /* 0x000000b609097212 */ /* 0x080fe400078e3cff */
[----:B------:R-:W-:Y:S01]  /*2620*/  LOP3.LUT R10, R10, 0xffffe000, RZ, 0xc0, !PT ;  /* 0xffffe0000a0a7812 */ /* 0x000fe200078ec0ff */
[C---:B------:R-:W-:Y:S01]  /*2630*/  IMAD R13, R24.reuse, R5, R13 ;  /* 0x00000005180d7224 */ /* 0x040fe200078e020d */
[----:B------:R-:W-:Y:S01]  /*2640*/  LOP3.LUT R11, R11, R182, RZ, 0x3c, !PT ;  /* 0x000000b60b0b7212 */ /* 0x000fe200078e3cff */
[----:B------:R-:W-:Y:S01]  /*2650*/  IMAD.WIDE.U32 R50, R24, R4, R50 ;  /* 0x0000000418327225 */ /* 0x000fe200078e0032 */
[----:B------:R-:W-:-:S02]  /*2660*/  LOP3.LUT R57, R54, R57, RZ, 0xfc, !PT ;  /* 0x0000003936397212 */ /* 0x000fc400078efcff */
[----:B------:R-:W-:Y:S01]  /*2670*/  LOP3.LUT R55, R79, R0, RZ, 0xfc, !PT ;  /* 0x000000004f377212 */ /* 0x000fe200078efcff */
[----:B------:R-:W-:Y:S01]  /*2680*/  IMAD.WIDE.U32 R52, R24, R4, R52 ;  /* 0x0000000418347225 */ /* 0x000fe200078e0034 */
[----:B------:R-:W-:Y:S02]  /*2690*/  P2R R85, PR, RZ, 0x10 ;  /* 0x00000010ff557803 */ /* 0x000fe40000000000 */
[----:B------:R-:W-:Y:S01]  /*26a0*/  P2R R86, PR, RZ, 0x8 ;  /* 0x00000008ff567803 */ /* 0x000fe20000000000 */
[----:B------:R-:W-:Y:S01]  /*26b0*/  IMAD.IADD R63, R21, 0x1, R3 ;  /* 0x00000001153f7824 */ /* 0x000fe200078e0203 */
[----:B------:R-:W-:Y:S01]  /*26c0*/  IADD3 R74, R9, R8, R183 ;  /* 0x00000008094a7210 */ /* 0x000fe20007ffe0b7 */
[----:B------:R-:W-:Y:S01]  /*26d0*/  IMAD.IADD R62, R3, 0x1, R49 ;  /* 0x00000001033e7824 */ /* 0x000fe200078e0231 */
[----:B------:R-:W-:Y:S01]  /*26e0*/  IADD3 R73, R11, R10, R183 ;  /* 0x0000000a0b497210 */ /* 0x000fe20007ffe0b7 */
[----:B------:R-:W-:Y:S01]  /*26f0*/  IMAD.SHL.U32 R65, R65, 0x2, RZ ;  /* 0x0000000241417824 */ /* 0x000fe200078e00ff */
[----:B------:R-:W-:Y:S01]  /*2700*/  SHF.L.U64.HI R72, R6, 0x7, R7 ;  /* 0x0000000706487819 */ /* 0x000fe20000010207 */
[----:B------:R-:W-:Y:S01]  /*2710*/  IMAD.IADD R61, R51, 0x1, R13 ;  /* 0x00000001333d7824 */ /* 0x000fe200078e020d */
[----:B------:R-:W-:Y:S01]  /*2720*/  SHF.L.U64.HI R70, R4, 0x7, R5 ;  /* 0x0000000704467819 */ /* 0x000fe20000010205 */
[----:B------:R-:W-:Y:S01]  /*2730*/  IMAD.IADD R60, R13, 0x1, R53 ;  /* 0x000000010d3c7824 */ /* 0x000fe200078e0235 */
[----:B------:R-:W-:-:S02]  /*2740*/  SHF.R.S32.HI R68, RZ, 0x1f, R22 ;  /* 0x0000001fff447819 */ /* 0x000fc40000011416 */
[----:B------:R-:W-:Y:S02]  /*2750*/  LOP3.LUT R59, R78, 0xfffffff0, RZ, 0xc0, !PT ;  /* 0xfffffff04e3b7812 */ /* 0x000fe400078ec0ff */
[----:B------:R-:W-:Y:S02]  /*2760*/  LOP3.LUT R58, R77, 0xfffffff0, RZ, 0xc0, !PT ;  /* 0xfffffff04d3a7812 */ /* 0x000fe400078ec0ff */
[----:B------:R-:W-:Y:S02]  /*2770*/  LOP3.LUT R56, R76, 0xfffffff0, RZ, 0xc0, !PT ;  /* 0xfffffff04c387812 */ /* 0x000fe400078ec0ff */
[----:B------:R-:W-:Y:S02]  /*2780*/  LOP3.LUT R54, R54, 0x1, RZ, 0xc0, !PT ;  /* 0x0000000136367812 */ /* 0x000fe400078ec0ff */
[C---:B------:R-:W-:Y:S02]  /*2790*/  LOP3.LUT R3, R57.reuse, 0x2, RZ, 0xc0, !PT ;  /* 0x0000000239037812 */ /* 0x040fe400078ec0ff */
[----:B------:R-:W-:-:S02]  /*27a0*/  LOP3.LUT R0, R57, 0x4, RZ, 0xc0, !PT ;  /* 0x0000000439007812 */ /* 0x000fc400078ec0ff */
[----:B---3--:R-:W-:Y:S01]  /*27b0*/  SHF.R.S32.HI R64, RZ, 0x1f, R83 ;  /* 0x0000001fff407819 */ /* 0x008fe20000011453 */
[----:B------:R-:W-:Y:S06]  /*27c0*/  @!P6 BAR.SYNC.DEFER_BLOCKING 0x9, 0x100 ;  /* 0x024400000000eb1d */ /* 0x000fec0000010000 */
.L_x_1640:
[----:B0-----:R-:W0:Y:S01]  /*27d0*/  LDC R89, c[0x0][0x430] ;  /* 0x00010c00ff597b82 */ /* 0x001e220000000800 */
[----:B------:R-:W-:Y:S02]  /*27e0*/  VIADD R26, R26, 0xffffffff ;  /* 0xffffffff1a1a7836 */ /* 0x000fe40000000000 */
[----:B------:R-:W-:Y:S02]  /*27f0*/  IMAD.MOV.U32 R87, RZ, RZ, RZ ;  /* 0x000000ffff577224 */ /* 0x000fe400078e00ff */
[----:B------:R-:W-:-:S03]  /*2800*/  IMAD R5, R26, 0x80, R67 ;  /* 0x000000801a057824 */ /* 0x000fc600078e0243 */
[----:B------:R-:W1:Y:S01]  /*2810*/  LDC R98, c[0x0][0x3f4] ;  /* 0x0000fd00ff627b82 */ /* 0x000e620000000800 */
[----:B------:R-:W-:Y:S01]  /*2820*/  IMAD.IADD R12, R80, 0x1, R5 ;  /* 0x00000001500c7824 */ /* 0x000fe200078e0205 */
[----:B------:R-:W-:-:S03]  /*2830*/  ISETP.GE.AND P1, PT, R5, R2, PT ;  /* 0x000000020500720c */ /* 0x000fc60003f26270 */
[----:B------:R-:W-:Y:S01]  /*2840*/  IMAD.MOV.U32 R8, RZ, RZ, R12 ;  /* 0x000000ffff087224 */ /* 0x000fe200078e000c */
[----:B------:R-:W-:Y:S02]  /*2850*/  ISETP.GT.OR P1, PT, R67, 0x7f, P1 ;  /* 0x0000007f4300780c */ /* 0x000fe40000f24670 */
[----:B0-----:R-:W-:-:S11]  /*2860*/  ISETP.NE.AND P2, PT, R89, 0x1, PT ;  /* 0x000000015900780c */ /* 0x001fd60003f45270 */
[----:B------:R-:W0:Y:S08]  /*2870*/  @!P1 LDC.64 R6, c[0x0][0x428] ;  /* 0x00010a00ff069b82 */ /* 0x000e300000000a00 */
[----:B--2---:R-:W2:Y:S08]  /*2880*/  @!P1 LDC.64 R4, c[0x0][0x418] ;  /* 0x00010600ff049b82 */ /* 0x004eb00000000a00 */
[----:B------:R-:W3:Y:S08]  /*2890*/  @P2 LDC R9, c[0x0][0x434] ;  /* 0x00010d00ff092b82 */ /* 0x000ef00000000800 */
[----:B------:R-:W4:Y:S01]  /*28a0*/  @P2 LDC R10, c[0x0][0x438] ;  /* 0x00010e00ff0a2b82 */ /* 0x000f220000000800 */
[----:B---3--:R-:W-:-:S05]  /*28b0*/  @P2 IMAD.HI.U32 R9, R12, R9, RZ ;  /* 0x000000090c092227 */ /* 0x008fca00078e00ff */
[----:B----4-:R-:W-:Y:S01]  /*28c0*/  @P2 SHF.R.U32.HI R8, RZ, R10, R9 ;  /* 0x0000000aff082219 */ /* 0x010fe20000011609 */
[----:B0-----:R-:W-:-:S03]  /*28d0*/  @!P1 IMAD R10, R64, R6, RZ ;  /* 0x00000006400a9224 */ /* 0x001fc600078e02ff */
[----:B------:R-:W-:Y:S01]  /*28e0*/  @!P1 SHF.R.S32.HI R9, RZ, 0x1f, R8 ;  /* 0x0000001fff099819 */ /* 0x000fe20000011408 */
[C---:B------:R-:W-:Y:S02]  /*28f0*/  @!P1 IMAD R11, R83.reuse, R7, R10 ;  /* 0x00000007530b9224 */ /* 0x040fe400078e020a */
[----:B------:R-:W-:-:S04]  /*2900*/  @!P1 IMAD.WIDE.U32 R6, R83, R6, R8 ;  /* 0x0000000653069225 */ /* 0x000fc800078e0008 */
[----:B------:R-:W-:Y:S01]  /*2910*/  @!P1 IMAD.IADD R7, R7, 0x1, R11 ;  /* 0x0000000107079824 */ /* 0x000fe200078e020b */
[----:B--2---:R-:W-:-:S04]  /*2920*/  @!P1 LEA R4, P2, R6, R4, 0x2 ;  /* 0x0000000406049211 */ /* 0x004fc800078410ff */
[----:B------:R-:W-:-:S05]  /*2930*/  @!P1 LEA.HI.X R5, R6, R5, R7, 0x2, P2 ;  /* 0x0000000506059211 */ /* 0x000fca00010f1407 */
[----:B------:R0:W5:Y:S01]  /*2940*/  @!P1 LDG.E R87, desc[UR38][R4.64] ;  /* 0x0000002604579981 */ /* 0x000162000c1e1900 */
[----:B-1----:R-:W-:Y:S01]  /*2950*/  ISETP.GE.AND P1, PT, R98, 0x1, PT ;  /* 0x000000016200780c */ /* 0x002fe20003f26270 */
[----:B------:R-:W-:Y:S01]  /*2960*/  IMAD.MOV R6, RZ, RZ, -R8 ;  /* 0x000000ffff067224 */ /* 0x000fe200078e0a08 */
[----:B------:R-:W-:Y:S05]  /*2970*/  YIELD ;  /* 0x0000000000007946 */ /* 0x000fea0003800000 */
[C---:B------:R-:W-:Y:S01]  /*2980*/  IMAD R99, R17.reuse, 0x6000, R199 ;  /* 0x0000600011637824 */ /* 0x040fe200078e02c7 */
[----:B------:R-:W-:Y:S01]  /*2990*/  BSSY B0, `(.L_x_1578) ;  /* 0x000069d000007945 */ /* 0x000fe20003800000 */
[----:B------:R-:W-:Y:S01]  /*29a0*/  IMAD R7, R17, 0x6000, R200 ;  /* 0x0000600011077824 */ /* 0x000fe200078e02c8 */
[----:B------:R-:W-:Y:S01]  /*29b0*/  ISETP.GT.AND P3, PT, R26, R27, PT ;  /* 0x0000001b1a00720c */ /* 0x000fe20003f64270 */
[----:B------:R-:W-:-:S02]  /*29c0*/  IMAD R89, R89, R6, R12 ;  /* 0x0000000659597224 */ /* 0x000fc400078e020c */
[C---:B------:R-:W-:Y:S02]  /*29d0*/  IMAD.IADD R99, R16.reuse, 0x1, R99 ;  /* 0x0000000110637824 */ /* 0x040fe400078e0263 */
[----:B------:R-:W-:Y:S01]  /*29e0*/  IMAD.IADD R96, R16, 0x1, R7 ;  /* 0x0000000110607824 */ /* 0x000fe200078e0207 */
[----:B0-----:R-:W-:Y:S07]  /*29f0*/  @!P1 BRA `(.L_x_1579) ;  /* 0x0000006400409947 */ /* 0x001fee0003800000 */
[----:B------:R-:W-:Y:S01]  /*2a00*/  SHF.R.S32.HI R90, RZ, 0x1f, R89 ;  /* 0x0000001fff5a7819 */ /* 0x000fe20000011459 */
[----:B------:R-:W-:Y:S01]  /*2a10*/  ULDC.64 UR4, c[0x0][0x300] ;  /* 0x0000c00000047ab9 */ /* 0x000fe20000000a00 */
[----:B-----5:R-:W-:Y:S01]  /*2a20*/  SHF.R.S32.HI R91, RZ, 0x1f, R87 ;  /* 0x0000001fff5b7819 */ /* 0x020fe20000011457 */
[C---:B------:R-:W-:Y:S01]  /*2a30*/  IMAD.WIDE.U32 R4, R89.reuse, UR4, RZ ;  /* 0x0000000459047c25 */ /* 0x040fe2000f8e00ff */
        /* <DEDUP_REMOVED lines=8> */
[----:B------:R-:W-:Y:S02]  /*2ac0*/  IMAD.IADD R5, R5, 0x1, R7 ;  /* 0x0000000105057824 */ /* 0x000fe400078e0207 */
[C---:B------:R-:W-:Y:S01]  /*2ad0*/  IMAD R7, R87.reuse, UR5, R6 ;  /* 0x0000000557077c24 */ /* 0x040fe2000f8e0206 */
[----:B------:R-:W-:Y:S01]  /*2ae0*/  SHF.R.S32.HI R6, RZ, 0x1f, R26 ;  /* 0x0000001fff067819 */ /* 0x000fe2000001141a */
[----:B------:R-:W-:Y:S01]  /*2af0*/  IMAD.WIDE.U32 R4, R87, UR4, R4 ;  /* 0x0000000457047c25 */ /* 0x000fe2000f8e0004 */
[----:B------:R-:W-:-:S03]  /*2b00*/  ULDC.64 UR4, c[0x0][0x308] ;  /* 0x0000c20000047ab9 */ /* 0x000fc60000000a00 */
[----:B------:R-:W-:Y:S02]  /*2b10*/  IMAD.IADD R5, R5, 0x1, R7 ;  /* 0x0000000105057824 */ /* 0x000fe400078e0207 */
[----:B------:R-:W-:Y:S02]  /*2b20*/  IMAD R7, R68, UR4, RZ ;  /* 0x0000000444077c24 */ /* 0x000fe4000f8e02ff */
[----:B------:R-:W-:-:S04]  /*2b30*/  IMAD.WIDE.U32 R4, R22, UR4, R4 ;  /* 0x0000000416047c25 */ /* 0x000fc8000f8e0004 */
[----:B------:R-:W-:Y:S01]  /*2b40*/  IMAD R7, R22, UR5, R7 ;  /* 0x0000000516077c24 */ /* 0x000fe2000f8e0207 */
[----:B------:R-:W-:Y:S01]  /*2b50*/  ULDC.64 UR4, c[0x0][0x2e8] ;  /* 0x0000ba0000047ab9 */ /* 0x000fe20000000a00 */
[----:B------:R-:W-:Y:S01]  /*2b60*/  IMAD R15, R6, R71, R10 ;  /* 0x00000047060f7224 */ /* 0x000fe200078e020a */
[----:B------:R-:W-:Y:S01]  /*2b70*/  IADD3 R101, P2, R4, UR4, RZ ;  /* 0x0000000404657c10 */ /* 0x000fe2000ff5e0ff */
[----:B------:R-:W-:Y:S02]  /*2b80*/  IMAD R92, R26, -0x80, R2 ;  /* 0xffffff801a5c7824 */ /* 0x000fe400078e0202 */
[----:B------:R-:W-:Y:S01]  /*2b90*/  IMAD R9, R6, R69, R8 ;  /* 0x0000004506097224 */ /* 0x000fe200078e0208 */
[----:B------:R-:W-:Y:S01]  /*2ba0*/  IADD3.X R97, R5, UR5, R7, P2, !PT ;  /* 0x0000000505617c10 */ /* 0x000fe200097fe407 */
[----:B------:R-:W-:Y:S01]  /*2bb0*/  IMAD.WIDE.U32 R12, R69, R26, RZ ;  /* 0x0000001a450c7225 */ /* 0x000fe200078e00ff */
[----:B------:R-:W-:-:S03]  /*2bc0*/  VIMNMX R92, R92, 0x80, PT ;  /* 0x000000805c5c7848 */ /* 0x000fc60003fe0100 */
[----:B------:R-:W-:-:S04]  /*2bd0*/  IMAD.WIDE.U32 R10, R71, R26, RZ ;  /* 0x0000001a470a7225 */ /* 0x000fc800078e00ff */
        /* <DEDUP_REMOVED lines=54> */
.L_x_1582:
[----:B------:R-:W-:Y:S05]  /*2f40*/  BSYNC B1 ;  /* 0x0000000000017941 */ /* 0x000fea0003800000 */
.L_x_1581:
[----:B------:R-:W-:Y:S01]  /*2f50*/  UISETP.NE.AND UP0, UPT, UR41, 0x3, UPT ;  /* 0x000000032900788c */ /* 0x000fe2000bf05270 */
[----:B-----5:R-:W-:Y:S02]  /*2f60*/  IMAD.MOV.U32 R100, RZ, RZ, R8 ;  /* 0x000000ffff647224 */ /* 0x020fe400078e0008 */
[----:B------:R-:W-:Y:S02]  /*2f70*/  IMAD.MOV.U32 R103, RZ, RZ, R30 ;  /* 0x000000ffff677224 */ /* 0x000fe400078e001e */
[----:B------:R-:W-:Y:S01]  /*2f80*/  IMAD.MOV.U32 R105, RZ, RZ, R34 ;  /* 0x000000ffff697224 */ /* 0x000fe200078e0022 */
[----:B------:R-:W-:Y:S01]  /*2f90*/  PLOP3.LUT P1, PT, PT, PT, UP0, 0x80, 0x0 ;  /* 0x000000000000781c */ /* 0x000fe20003f2f008 */
        /* <DEDUP_REMOVED lines=11> */
.L_x_1583:
[----:B------:R-:W-:Y:S01]  /*3050*/  IMAD R84, R17, 0x8, R16 ;  /* 0x0000000811547824 */ /* 0x000fe200078e0210 */
[----:B------:R-:W-:Y:S01]  /*3060*/  SHF.L.U32 R93, R173, 0x1f, RZ ;  /* 0x0000001fad5d7819 */ /* 0x000fe200000006ff */
[----:B------:R-:W-:Y:S03]  /*3070*/  BSSY B1, `(.L_x_1584) ;  /* 0x0000003000017945 */ /* 0x000fe60003800000 */
[----:B------:R-:W1:Y:S02]  /*3080*/  SYNCS.PHASECHK.TRANS64.TRYWAIT P4, [R84+URZ+0x22890], R93 ;  /* 0x0228905d540075a7 */ /* 0x000e64000808017f */
[----:B-1----:R-:W-:Y:S05]  /*3090*/  @!P4 BRA `(.L_x_1585) ;  /* 0x000002440010c947 */ /* 0x002fea0003800000 */
.L_x_1946:
[----:B------:R-:W-:Y:S05]  /*30a0*/  BSYNC B1 ;  /* 0x0000000000017941 */ /* 0x000fea0003800000 */
.L_x_1584:
[----:B------:R-:W-:-:S03]  /*30b0*/  UMOV UR4, 0xffffffff ;  /* 0xffffffff00047882 */ /* 0x000fc60000000000 */
[----:B------:R-:W-:Y:S05]  /*30c0*/  BRA.DIV UR4, `(.L_x_1586) ;  /* 0x0000024604187947 */ /* 0x000fea000b800000 */
[----:B------:R-:W2:Y:S04]  /*30d0*/  SHFL.IDX PT, R97, R97, RZ, 0x1e1f ;  /* 0x001e1fff61617589 */ /* 0x000ea800000e0000 */
[----:B------:R3:W4:Y:S02]  /*30e0*/  SHFL.IDX PT, R14, R101, RZ, 0x1e1f ;  /* 0x001e1fff650e7589 */ /* 0x00072400000e0000 */
.L_x_1950:
[----:B------:R-:W-:Y:S05]  /*30f0*/  @P2 BRA `(.L_x_1587) ;  /* 0x0000006000982947 */ /* 0x000fea0003800000 */
[----:B------:R-:W-:Y:S01]  /*3100*/  ISETP.NE.AND P2, PT, R54, RZ, PT ;  /* 0x000000ff3600720c */ /* 0x000fe20003f45270 */
[----:B------:R-:W-:-:S12]  /*3110*/  BSSY B1, `(.L_x_1588) ;  /* 0x0000071000017945 */ /* 0x000fd80003800000 */
[----:B------:R-:W-:Y:S05]  /*3120*/  @!P2 BRA `(.L_x_1589) ;  /* 0x0000000400bca947 */ /* 0x000fea0003800000 */
[----:B------:R1:W1:Y:S01]  /*3130*/  LDS.128 R4, [R99+0x16400] ;  /* 0x0164000063047984 */ /* 0x0002620000000c00 */
[----:B0---4-:R-:W-:Y:S01]  /*3140*/  IADD3 R10, P2, R18, R14, RZ ;  /* 0x0000000e120a7210 */ /* 0x011fe20007f5e0ff */
[----:B------:R-:W-:Y:S04]  /*3150*/  BSSY B2, `(.L_x_1590) ;  /* 0x000006b000027945 */ /* 0x000fe80003800000 */
[----:B--2---:R-:W-:Y:S01]  /*3160*/  IMAD.X R11, R97, 0x1, R19, P2 ;  /* 0x00000001610b7824 */ /* 0x004fe200010e0613 */
[----:B------:R-:W-:-:S13]  /*3170*/  ISETP.GE.AND P2, PT, R174, R98, PT ;  /* 0x00000062ae00720c */ /* 0x000fda0003f46270 */
[----:B------:R-:W-:Y:S05]  /*3180*/  @P2 BRA `(.L_x_1591) ;  /* 0x00000004009c2947 */ /* 0x000fea0003800000 */
[----:B------:R-:W-:Y:S01]  /*3190*/  SHF.R.U32.HI R13, RZ, 0x8, R47 ;  /* 0x00000008ff0d7819 */ /* 0x000fe2000001162f */
[----:B-1----:R-:W-:Y:S01]  /*31a0*/  IMAD.MOV.U32 R12, RZ, RZ, R4 ;  /* 0x000000ffff0c7224 */ /* 0x002fe200078e0004 */
[----:B------:R-:W-:Y:S02]  /*31b0*/  SHF.R.U32.HI R15, RZ, 0x8, R95 ;  /* 0x00000008ff0f7819 */ /* 0x000fe4000001165f */
[----:B---3--:R-:W-:Y:S01]  /*31c0*/  SHF.R.U32.HI R101, RZ, 0x10, R47 ;  /* 0x00000010ff657819 */ /* 0x008fe2000001162f */
[----:B------:R-:W-:Y:S01]  /*31d0*/  IMAD.SHL.U32 R13, R13, 0x100, RZ ;  /* 0x000001000d0d7824 */ /* 0x000fe200078e00ff */
[----:B------:R-:W-:Y:S01]  /*31e0*/  LOP3.LUT R46, R47, 0xff0000ff, RZ, 0xc0, !PT ;  /* 0xff0000ff2f2e7812 */ /* 0x000fe200078ec0ff */
[----:B------:R-:W-:Y:S01]  /*31f0*/  IMAD.SHL.U32 R15, R15, 0x100, RZ ;  /* 0x000001000f0f7824 */ /* 0x000fe200078e00ff */
[----:B------:R-:W-:Y:S02]  /*3200*/  SHF.R.U32.HI R47, RZ, 0x10, R95 ;  /* 0x00000010ff2f7819 */ /* 0x000fe4000001165f */
[----:B------:R-:W-:-:S02]  /*3210*/  LOP3.LUT R94, R95, 0xff0000ff, RZ, 0xc0, !PT ;  /* 0xff0000ff5f5e7812 */ /* 0x000fc400078ec0ff */
[----:B------:R-:W-:Y:S01]  /*3220*/  LOP3.LUT R46, R46, 0xff00, R13, 0xf8, !PT ;  /* 0x0000ff002e2e7812 */ /* 0x000fe200078ef80d */
[----:B------:R-:W-:Y:S01]  /*3230*/  IMAD.U32 R13, R101, 0x10000, RZ ;  /* 0x00010000650d7824 */ /* 0x000fe200078e00ff */
[----:B------:R-:W-:Y:S01]  /*3240*/  LOP3.LUT R94, R94, 0xff00, R15, 0xf8, !PT ;  /* 0x0000ff005e5e7812 */ /* 0x000fe200078ef80f */
[----:B------:R-:W-:Y:S01]  /*3250*/  IMAD.U32 R47, R47, 0x10000, RZ ;  /* 0x000100002f2f7824 */ /* 0x000fe200078e00ff */
[----:B------:R-:W-:Y:S02]  /*3260*/  F2FP.F16.E4M3.UNPACK_B R4, R5 ;  /* 0x00000005ff04723e */ /* 0x000fe400020006ff */
[----:B------:R-:W-:Y:S02]  /*3270*/  F2FP.F16.E4M3.UNPACK_B R15, R117.H1 ;  /* 0x00000075ff0f723e */ /* 0x000fe400030006ff */
[----:B------:R-:W-:Y:S01]  /*3280*/  LOP3.LUT R95, R46, 0xff0000, R13, 0xf8, !PT ;  /* 0x00ff00002e5f7812 */ /* 0x000fe200078ef80d */
[--C-:B------:R-:W-:Y:S01]  /*3290*/  HADD2.F32 R13, -RZ, R4.reuse.H1_H1 ;  /* 0x30000004ff0d7230 */ /* 0x100fe20000004100 */
[----:B------:R-:W-:Y:S01]  /*32a0*/  LOP3.LUT R112, R94, 0xff0000, R47, 0xf8, !PT ;  /* 0x00ff00005e707812 */ /* 0x000fe200078ef82f */
[--C-:B------:R-:W-:Y:S01]  /*32b0*/  HADD2.F32 R101, -RZ, R15.reuse.H0_H0 ;  /* 0x2000000fff657230 */ /* 0x100fe20000004100 */
[----:B------:R-:W-:Y:S01]  /*32c0*/  F2FP.F16.E4M3.UNPACK_B R47, R115.H1 ;  /* 0x00000073ff2f723e */ /* 0x000fe200030006ff */
[----:B------:R-:W-:Y:S01]  /*32d0*/  HADD2.F32 R4, -RZ, R4.H0_H0 ;  /* 0x20000004ff047230 */ /* 0x000fe20000004100 */
[----:B------:R-:W-:Y:S01]  /*32e0*/  F2FP.F16.E4M3.UNPACK_B R5, R5.H1 ;  /* 0x00000005ff05723e */ /* 0x000fe200030006ff */
[----:B------:R-:W-:-:S02]  /*32f0*/  HADD2.F32 R111, -RZ, R15.H1_H1 ;  /* 0x3000000fff6f7230 */ /* 0x000fc40000004100 */
[CC--:B------:R-:W-:Y:S01]  /*3300*/  FMUL.FTZ R113, R13.reuse, R101.reuse ;  /* 0x000000650d717220 */ /* 0x0c0fe20000410000 */
[----:B------:R-:W-:Y:S02]  /*3310*/  HADD2.F32 R94, -RZ, R47.H0_H0 ;  /* 0x2000002fff5e7230 */ /* 0x000fe40000004100 */
[----:B------:R-:W-:Y:S01]  /*3320*/  FMUL.FTZ R114, R4, R101 ;  /* 0x0000006504727220 */ /* 0x000fe20000410000 */
[--C-:B------:R-:W-:Y:S01]  /*3330*/  HADD2.F32 R46, -RZ, R5.reuse.H1_H1 ;  /* 0x30000005ff2e7230 */ /* 0x100fe20000004100 */
[----:B------:R-:W-:Y:S01]  /*3340*/  F2FP.F16.E4M3.UNPACK_B R101, R117 ;  /* 0x00000075ff65723e */ /* 0x000fe200020006ff */
[----:B------:R-:W-:Y:S02]  /*3350*/  HADD2.F32 R15, -RZ, R5.H0_H0 ;  /* 0x20000005ff0f7230 */ /* 0x000fe40000004100 */
[----:B------:R-:W-:Y:S01]  /*3360*/  FFMA.FTZ R5, R13, R94, R114 ;  /* 0x0000005e0d057223 */ /* 0x000fe20000010072 */
[----:B------:R-:W-:Y:S02]  /*3370*/  HADD2.F32 R47, -RZ, R47.H1_H1 ;  /* 0x3000002fff2f7230 */ /* 0x000fe40000004100 */
[-C--:B------:R-:W-:Y:S01]  /*3380*/  FMUL.FTZ R116, R46, R111.reuse ;  /* 0x0000006f2e747220 */ /* 0x080fe20000410000 */
[-C--:B------:R-:W-:Y:S01]  /*3390*/  F2FP.F16.E4M3.UNPACK_B R13, R12.reuse.H1 ;  /* 0x0000000cff0d723e */ /* 0x080fe200030006ff */
[C---:B------:R-:W-:Y:S01]  /*33a0*/  FMUL.FTZ R111, R15.reuse, R111 ;  /* 0x0000006f0f6f7220 */ /* 0x040fe20000410000 */
[----:B------:R-:W-:Y:S01]  /*33b0*/  F2FP.F16.E4M3.UNPACK_B R12, R12 ;  /* 0x0000000cff0c723e */ /* 0x000fe200020006ff */
[----:B------:R-:W-:Y:S01]  /*33c0*/  FFMA.FTZ R4, R4, R94, -R113 ;  /* 0x0000005e04047223 */ /* 0x000fe20000010871 */
[-C--:B------:R-:W-:Y:S01]  /*33d0*/  FFMA.FTZ R113, R15, R47.reuse, -R116 ;  /* 0x0000002f0f717223 */ /* 0x080fe20000010874 */
[----:B------:R-:W-:Y:S01]  /*33e0*/  FFMA.FTZ R118, R46, R47, R111 ;  /* 0x0000002f2e767223 */ /* 0x000fe2000001006f */
[--C-:B------:R-:W-:Y:S01]  /*33f0*/  HADD2.F32 R15, -RZ, R13.reuse.H0_H0 ;  /* 0x2000000dff0f7230 */ /* 0x100fe20000004100 */
[----:B------:R-:W-:Y:S01]  /*3400*/  F2FP.F16.E4M3.UNPACK_B R47, R115 ;  /* 0x00000073ff2f723e */ /* 0x000fe200020006ff */
[----:B------:R-:W-:-:S02]  /*3410*/  HADD2.F32 R46, -RZ, R13.H1_H1 ;  /* 0x3000000dff2e7230 */ /* 0x000fc40000004100 */
[--C-:B------:R-:W-:Y:S01]  /*3420*/  HADD2.F32 R111, -RZ, R101.reuse.H1_H1 ;  /* 0x30000065ff6f7230 */ /* 0x100fe20000004100 */
[----:B------:R-:W-:Y:S01]  /*3430*/  F2FP.SATFINITE.E4M3.F32.PACK_AB_MERGE_C R121, R118, R113, RZ ;  /* 0x000000717679723e */ /* 0x000fe200048070ff */
[--C-:B------:R-:W-:Y:S02]  /*3440*/  HADD2.F32 R13, -RZ, R12.reuse.H0_H0 ;  /* 0x2000000cff0d7230 */ /* 0x100fe40000004100 */
[----:B------:R-:W-:Y:S02]  /*3450*/  HADD2.F32 R101, -RZ, R101.H0_H0 ;  /* 0x20000065ff657230 */ /* 0x000fe40000004100 */
        /* <DEDUP_REMOVED lines=10> */
[-C--:B------:R-:W-:Y:S01]  /*3500*/  FFMA.FTZ R114, R13, R47.reuse, -R114 ;  /* 0x0000002f0d727223 */ /* 0x080fe20000010872 */
[----:B------:R-:W-:Y:S01]  /*3510*/  FFMA.FTZ R115, R12, R47, R101 ;  /* 0x0000002f0c737223 */ /* 0x000fe20000010065 */
[----:B------:R-:W-:Y:S02]  /*3520*/  F2FP.F16.E4M3.UNPACK_B R13, R7.H1 ;  /* 0x00000007ff0d723e */ /* 0x000fe400030006ff */
[----:B------:R-:W-:Y:S02]  /*3530*/  F2FP.F16.E4M3.UNPACK_B R101, R112.H1 ;  /* 0x00000070ff65723e */ /* 0x000fe400030006ff */
[-C--:B------:R-:W-:Y:S01]  /*3540*/  F2FP.F16.E4M3.UNPACK_B R47, R95.reuse.H1 ;  /* 0x0000005fff2f723e */ /* 0x080fe200030006ff */
[----:B------:R-:W-:Y:S01]  /*3550*/  HADD2.F32 R46, -RZ, R13.H1_H1 ;  /* 0x3000000dff2e7230 */ /* 0x000fe20000004100 */
[----:B------:R-:W-:Y:S01]  /*3560*/  F2FP.F16.E4M3.UNPACK_B R12, R6.H1 ;  /* 0x00000006ff0c723e */ /* 0x000fe200030006ff */
[----:B------:R-:W-:Y:S01]  /*3570*/  HADD2.F32 R113, -RZ, R101.H1_H1 ;  /* 0x30000065ff717230 */ /* 0x000fe20000004100 */
[----:B------:R-:W-:Y:S01]  /*3580*/  F2FP.F16.E4M3.UNPACK_B R112, R112 ;  /* 0x00000070ff70723e */ /* 0x000fe200020006ff */
[----:B------:R-:W-:Y:S01]  /*3590*/  HADD2.F32 R15, -RZ, R13.H0_H0 ;  /* 0x2000000dff0f7230 */ /* 0x000fe20000004100 */
[----:B------:R-:W-:Y:S01]  /*35a0*/  F2FP.SATFINITE.E4M3.F32.PACK_AB_MERGE_C R120, R111, R116, RZ ;  /* 0x000000746f78723e */ /* 0x000fe200048070ff */
        /* <DEDUP_REMOVED lines=18> */
[----:B------:R-:W-:Y:S01]  /*36d0*/  HADD2.F32 R13, -RZ, R7.H1_H1 ;  /* 0x30000007ff0d7230 */ /* 0x000fe20000004100 */
[----:B------:R-:W-:Y:S01]  /*36e0*/  F2FP.SATFINITE.E4M3.F32.PACK_AB_MERGE_C R4, R115, R114, R120 ;  /* 0x000000727304723e */ /* 0x000fe20004807078 */
[--C-:B------:R-:W-:Y:S02]  /*36f0*/  HADD2.F32 R7, -RZ, R6.reuse.H0_H0 ;  /* 0x20000006ff077230 */ /* 0x100fe40000004100 */
[-C--:B------:R-:W-:Y:S01]  /*3700*/  FMUL.FTZ R94, R12, R101.reuse ;  /* 0x000000650c5e7220 */ /* 0x080fe20000410000 */
[----:B------:R-:W-:Y:S02]  /*3710*/  HADD2.F32 R6, -RZ, R6.H1_H1 ;  /* 0x30000006ff067230 */ /* 0x000fe40000004100 */
[----:B------:R-:W-:Y:S01]  /*3720*/  FMUL.FTZ R111, R13, R101 ;  /* 0x000000650d6f7220 */ /* 0x000fe20000410000 */
[----:B------:R-:W-:Y:S01]  /*3730*/  HADD2.F32 R112, -RZ, R112.H0_H0 ;  /* 0x20000070ff707230 */ /* 0x000fe20000004100 */
[----:B------:R-:W-:Y:S01]  /*3740*/  F2FP.SATFINITE.E4M3.F32.PACK_AB_MERGE_C R113, R116, R113, RZ ;  /* 0x000000717471723e */ /* 0x000fe200048070ff */
[----:B------:R-:W-:Y:S01]  /*3750*/  HADD2.F32 R47, -RZ, R47.H0_H0 ;  /* 0x2000002fff2f7230 */ /* 0x000fe20000004100 */
[----:B------:R-:W-:Y:S01]  /*3760*/  F2FP.SATFINITE.E4M3.F32.PACK_AB_MERGE_C R117, R118, R117, RZ ;  /* 0x000000757675723e */ /* 0x000fe200048070ff */
[----:B------:R-:W-:-:S02]  /*3770*/  HADD2.F32 R95, -RZ, R95.H0_H0 ;  /* 0x2000005fff5f7230 */ /* 0x000fc40000004100 */
[-C--:B------:R-:W-:Y:S01]  /*3780*/  FMUL.FTZ R46, R6, R112.reuse ;  /* 0x00000070062e7220 */ /* 0x080fe20000410000 */
[----:B------:R-:W-:Y:S01]  /*3790*/  FMUL.FTZ R15, R7, R112 ;  /* 0x00000070070f7220 */ /* 0x000fe20000410000 */
[-C--:B------:R-:W-:Y:S01]  /*37a0*/  FFMA.FTZ R111, R12, R47.reuse, -R111 ;  /* 0x0000002f0c6f7223 */ /* 0x080fe2000001086f */
[----:B------:R-:W-:Y:S01]  /*37b0*/  FFMA.FTZ R94, R13, R47, R94 ;  /* 0x0000002f0d5e7223 */ /* 0x000fe2000001005e */
[-C--:B------:R-:W-:Y:S01]  /*37c0*/  FFMA.FTZ R46, R7, R95.reuse, -R46 ;  /* 0x0000005f072e7223 */ /* 0x080fe2000001082e */
[----:B------:R-:W-:-:S03]  /*37d0*/  FFMA.FTZ R15, R6, R95, R15 ;  /* 0x0000005f060f7223 */ /* 0x000fc6000001000f */
[----:B------:R-:W-:Y:S02]  /*37e0*/  F2FP.SATFINITE.E4M3.F32.PACK_AB_MERGE_C R7, R94, R111, R117 ;  /* 0x0000006f5e07723e */ /* 0x000fe40004807075 */
[----:B------:R-:W-:-:S07]  /*37f0*/  F2FP.SATFINITE.E4M3.F32.PACK_AB_MERGE_C R6, R15, R46, R113 ;  /* 0x0000002e0f06723e */ /* 0x000fce0004807071 */
.L_x_1591:
[----:B------:R-:W-:Y:S05]  /*3800*/  BSYNC B2 ;  /* 0x0000000000027941 */ /* 0x000fea0003800000 */
.L_x_1590:
[----:B-1----:R0:W-:Y:S02]  /*3810*/  ST.E.128 desc[UR38][R10.64], R4 ;  /* 0x000000040a007985 */ /* 0x0021e4000c101d26 */
.L_x_1589:
[----:B------:R-:W-:Y:S05]  /*3820*/  BSYNC B1 ;  /* 0x0000000000017941 */ /* 0x000fea0003800000 */
.L_x_1588:
[----:B------:R-:W-:Y:S01]  /*3830*/  ISETP.NE.AND P2, PT, R3, RZ, PT ;  /* 0x000000ff0300720c */ /* 0x000fe20003f45270 */
[----:B------:R-:W-:-:S12]  /*3840*/  BSSY B1, `(.L_x_1592) ;  /* 0x0000072000017945 */ /* 0x000fd80003800000 */
[----:B------:R-:W-:Y:S05]  /*3850*/  @!P2 BRA `(.L_x_1593) ;  /* 0x0000000400c0a947 */ /* 0x000fea0003800000 */
[----:B0-----:R-:W-:Y:S01]  /*3860*/  IMAD.SHL.U32 R4, R179, 0x10, RZ ;  /* 0x00000010b3047824 */ /* 0x001fe200078e00ff */
[----:B------:R-:W-:Y:S04]  /*3870*/  BSSY B2, `(.L_x_1594) ;  /* 0x000006d000027945 */ /* 0x000fe80003800000 */
[----:B----4-:R-:W-:-:S04]  /*3880*/  IADD3 R10, P2, R14, R4, RZ ;  /* 0x000000040e0a7210 */ /* 0x010fc80007f5e0ff */
[----:B--2---:R-:W-:Y:S02]  /*3890*/  LEA.HI.X.SX32 R11, R4, R97, 0x1, P2 ;  /* 0x00000061040b7211 */ /* 0x004fe400010f0eff */
[----:B------:R0:W2:Y:S01]  /*38a0*/  LDS.128 R4, [R96+0x16400] ;  /* 0x0164000060047984 */ /* 0x0000a20000000c00 */
[----:B------:R-:W-:-:S13]  /*38b0*/  ISETP.GE.AND P2, PT, R190, R98, PT ;  /* 0x00000062be00720c */ /* 0x000fda0003f46270 */
[----:B0-----:R-:W-:Y:S05]  /*38c0*/  @P2 BRA `(.L_x_1595) ;  /* 0x00000004009c2947 */ /* 0x001fea0003800000 */
[----:B------:R-:W-:Y:S01]  /*38d0*/  SHF.R.U32.HI R42, RZ, 0x8, R43 ;  /* 0x00000008ff2a7819 */ /* 0x000fe2000001162b */
[----:B--2---:R-:W-:Y:S01]  /*38e0*/  IMAD.MOV.U32 R12, RZ, RZ, R4 ;  /* 0x000000ffff0c7224 */ /* 0x004fe200078e0004 */
[----:B------:R-:W-:Y:S02]  /*38f0*/  SHF.R.U32.HI R44, RZ, 0x8, R45 ;  /* 0x00000008ff2c7819 */ /* 0x000fe4000001162d */
[----:B------:R-:W-:Y:S01]  /*3900*/  LOP3.LUT R13, R43, 0xff0000ff, RZ, 0xc0, !PT ;  /* 0xff0000ff2b0d7812 */ /* 0x000fe200078ec0ff */
[----:B------:R-:W-:Y:S01]  /*3910*/  IMAD.SHL.U32 R42, R42, 0x100, RZ ;  /* 0x000001002a2a7824 */ /* 0x000fe200078e00ff */
[----:B------:R-:W-:Y:S01]  /*3920*/  SHF.R.U32.HI R47, RZ, 0x10, R43 ;  /* 0x00000010ff2f7819 */ /* 0x000fe2000001162b */
[----:B------:R-:W-:Y:S01]  /*3930*/  IMAD.SHL.U32 R44, R44, 0x100, RZ ;  /* 0x000001002c2c7824 */ /* 0x000fe200078e00ff */
[----:B------:R-:W-:Y:S02]  /*3940*/  SHF.R.U32.HI R46, RZ, 0x10, R45 ;  /* 0x00000010ff2e7819 */ /* 0x000fe4000001162d */
[----:B------:R-:W-:-:S02]  /*3950*/  LOP3.LUT R15, R45, 0xff0000ff, RZ, 0xc0, !PT ;  /* 0xff0000ff2d0f7812 */ /* 0x000fc400078ec0ff */
[----:B------:R-:W-:Y:S01]  /*3960*/  LOP3.LUT R13, R13, 0xff00, R42, 0xf8, !PT ;  /* 0x0000ff000d0d7812 */ /* 0x000fe200078ef82a */
[----:B------:R-:W-:Y:S01]  /*3970*/  IMAD.U32 R42, R47, 0x10000, RZ ;  /* 0x000100002f2a7824 */ /* 0x000fe200078e00ff */
[----:B------:R-:W-:Y:S01]  /*3980*/  LOP3.LUT R43, R15, 0xff00, R44, 0xf8, !PT ;  /* 0x0000ff000f2b7812 */ /* 0x000fe200078ef82c */
[----:B------:R-:W-:Y:S01]  /*3990*/  IMAD.U32 R46, R46, 0x10000, RZ ;  /* 0x000100002e2e7824 */ /* 0x000fe200078e00ff */
[----:B------:R-:W-:Y:S02]  /*39a0*/  F2FP.F16.E4M3.UNPACK_B R15, R110.H1 ;  /* 0x0000006eff0f723e */ /* 0x000fe400030006ff */
[-C--:B------:R-:W-:Y:S02]  /*39b0*/  F2FP.F16.E4M3.UNPACK_B R4, R5.reuse ;  /* 0x00000005ff04723e */ /* 0x080fe400020006ff */
[----:B------:R-:W-:Y:S01]  /*39c0*/  F2FP.F16.E4M3.UNPACK_B R5, R5.H1 ;  /* 0x00000005ff05723e */ /* 0x000fe200030006ff */
[--C-:B------:R-:W-:Y:S01]  /*39d0*/  HADD2.F32 R45, -RZ, R15.reuse.H0_H0 ;  /* 0x2000000fff2d7230 */ /* 0x100fe20000004100 */
[----:B------:R-:W-:Y:S01]  /*39e0*/  LOP3.LUT R44, R13, 0xff0000, R42, 0xf8, !PT ;  /* 0x00ff00000d2c7812 */ /* 0x000fe200078ef82a */
[----:B------:R-:W-:Y:S01]  /*39f0*/  HADD2.F32 R13, -RZ, R4.H1_H1 ;  /* 0x30000004ff0d7230 */ /* 0x000fe20000004100 */
[----:B------:R-:W-:Y:S01]  /*3a00*/  LOP3.LUT R47, R43, 0xff0000, R46, 0xf8, !PT ;  /* 0x00ff00002b2f7812 */ /* 0x000fe200078ef82e */
[----:B------:R-:W-:Y:S01]  /*3a10*/  HADD2.F32 R46, -RZ, R15.H1_H1 ;  /* 0x3000000fff2e7230 */ /* 0x000fe20000004100 */
[----:B------:R-:W-:Y:S01]  /*3a20*/  F2FP.F16.E4M3.UNPACK_B R42, R109.H1 ;  /* 0x0000006dff2a723e */ /* 0x000fe200030006ff */
[----:B------:R-:W-:-:S02]  /*3a30*/  HADD2.F32 R15, -RZ, R5.H1_H1 ;  /* 0x30000005ff0f7230 */ /* 0x000fc40000004100 */
[-C--:B------:R-:W-:Y:S01]  /*3a40*/  FMUL.FTZ R95, R13, R45.reuse ;  /* 0x0000002d0d5f7220 */ /* 0x080fe20000410000 */
[----:B------:R-:W-:Y:S01]  /*3a50*/  HADD2.F32 R4, -RZ, R4.H0_H0 ;  /* 0x20000004ff047230 */ /* 0x000fe20000004100 */
[----:B------:R-:W-:Y:S01]  /*3a60*/  F2FP.F16.E4M3.UNPACK_B R110, R110 ;  /* 0x0000006eff6e723e */ /* 0x000fe200020006ff */
[--C-:B------:R-:W-:Y:S02]  /*3a70*/  HADD2.F32 R43, -RZ, R42.reuse.H0_H0 ;  /* 0x2000002aff2b7230 */ /* 0x100fe40000004100 */
[-C--:B------:R-:W-:Y:S01]  /*3a80*/  FMUL.FTZ R112, R15, R46.reuse ;  /* 0x0000002e0f707220 */ /* 0x080fe20000410000 */
[----:B------:R-:W-:Y:S02]  /*3a90*/  HADD2.F32 R5, -RZ, R5.H0_H0 ;  /* 0x20000005ff057230 */ /* 0x000fe40000004100 */
[C---:B------:R-:W-:Y:S01]  /*3aa0*/  FMUL.FTZ R94, R4.reuse, R45 ;  /* 0x0000002d045e7220 */ /* 0x040fe20000410000 */
[----:B------:R-:W-:Y:S01]  /*3ab0*/  HADD2.F32 R42, -RZ, R42.H1_H1 ;  /* 0x3000002aff2a7230 */ /* 0x000fe20000004100 */
[----:B------:R-:W-:Y:S01]  /*3ac0*/  F2FP.F16.E4M3.UNPACK_B R109, R109 ;  /* 0x0000006dff6d723e */ /* 0x000fe200020006ff */
[-C--:B------:R-:W-:Y:S01]  /*3ad0*/  FFMA.FTZ R4, R4, R43.reuse, -R95 ;  /* 0x0000002b04047223 */ /* 0x080fe2000001085f */
[----:B------:R-:W-:Y:S01]  /*3ae0*/  FMUL.FTZ R46, R5, R46 ;  /* 0x0000002e052e7220 */ /* 0x000fe20000410000 */
[----:B---3--:R-:W-:Y:S01]  /*3af0*/  FFMA.FTZ R101, R13, R43, R94 ;  /* 0x0000002b0d657223 */ /* 0x008fe2000001005e */
        /* <DEDUP_REMOVED lines=10> */
[--C-:B------:R-:W-:Y:S02]  /*3ba0*/  HADD2.F32 R5, -RZ, R12.reuse.H0_H0 ;  /* 0x2000000cff057230 */ /* 0x100fe40000004100 */
[----:B------:R-:W-:Y:S01]  /*3bb0*/  FMUL.FTZ R94, R15, R46 ;  /* 0x0000002e0f5e7220 */ /* 0x000fe20000410000 */
[----:B------:R-:W-:-:S02]  /*3bc0*/  HADD2.F32 R12, -RZ, R12.H1_H1 ;  /* 0x3000000cff0c7230 */ /* 0x000fc40000004100 */
[--C-:B------:R-:W-:Y:S02]  /*3bd0*/  HADD2.F32 R42, -RZ, R109.reuse.H1_H1 ;  /* 0x3000006dff2a7230 */ /* 0x100fe40000004100 */
[-C--:B------:R-:W-:Y:S01]  /*3be0*/  FMUL.FTZ R43, R5, R110.reuse ;  /* 0x0000006e052b7220 */ /* 0x080fe20000410000 */
[----:B------:R-:W-:Y:S02]  /*3bf0*/  HADD2.F32 R109, -RZ, R109.H0_H0 ;  /* 0x2000006dff6d7230 */ /* 0x000fe40000004100 */
[C---:B------:R-:W-:Y:S01]  /*3c00*/  FMUL.FTZ R46, R12.reuse, R110 ;  /* 0x0000006e0c2e7220 */ /* 0x040fe20000410000 */
[-C--:B------:R-:W-:Y:S01]  /*3c10*/  FFMA.FTZ R94, R13, R42.reuse, -R94 ;  /* 0x0000002a0d5e7223 */ /* 0x080fe2000001085e */
[----:B------:R-:W-:Y:S01]  /*3c20*/  FFMA.FTZ R15, R15, R42, R112 ;  /* 0x0000002a0f0f7223 */ /* 0x000fe20000010070 */
[----:B------:R-:W-:Y:S01]  /*3c30*/  FFMA.FTZ R110, R12, R109, R43 ;  /* 0x0000006d0c6e7223 */ /* 0x000fe2000001002b */
[----:B------:R-:W-:Y:S01]  /*3c40*/  F2FP.F16.E4M3.UNPACK_B R12, R7.H1 ;  /* 0x00000007ff0c723e */ /* 0x000fe200030006ff */
[----:B------:R-:W-:Y:S01]  /*3c50*/  FFMA.FTZ R95, R5, R109, -R46 ;  /* 0x0000006d055f7223 */ /* 0x000fe2000001082e */
[----:B------:R-:W-:-:S02]  /*3c60*/  F2FP.F16.E4M3.UNPACK_B R43, R47.H1 ;  /* 0x0000002fff2b723e */ /* 0x000fc400030006ff */
[----:B------:R-:W-:Y:S01]  /*3c70*/  F2FP.SATFINITE.E4M3.F32.PACK_AB_MERGE_C R111, R15, R94, RZ ;  /* 0x0000005e0f6f723e */ /* 0x000fe200048070ff */
[--C-:B------:R-:W-:Y:S01]  /*3c80*/  HADD2.F32 R15, -RZ, R12.reuse.H1_H1 ;  /* 0x3000000cff0f7230 */ /* 0x100fe20000004100 */
[----:B------:R-:W-:Y:S01]  /*3c90*/  F2FP.F16.E4M3.UNPACK_B R42, R44.H1 ;  /* 0x0000002cff2a723e */ /* 0x000fe200030006ff */
[----:B------:R-:W-:Y:S01]  /*3ca0*/  HADD2.F32 R94, -RZ, R43.H1_H1 ;  /* 0x3000002bff5e7230 */ /* 0x000fe20000004100 */
[----:B------:R-:W-:Y:S01]  /*3cb0*/  F2FP.F16.E4M3.UNPACK_B R5, R6.H1 ;  /* 0x00000006ff05723e */ /* 0x000fe200030006ff */
[----:B------:R-:W-:Y:S01]  /*3cc0*/  HADD2.F32 R13, -RZ, R12.H0_H0 ;  /* 0x2000000cff0d7230 */ /* 0x000fe20000004100 */
[----:B------:R-:W-:Y:S01]  /*3cd0*/  F2FP.F16.E4M3.UNPACK_B R47, R47 ;  /* 0x0000002fff2f723e */ /* 0x000fe200020006ff */
[----:B------:R-:W-:Y:S01]  /*3ce0*/  HADD2.F32 R46, -RZ, R42.H1_H1 ;  /* 0x3000002aff2e7230 */ /* 0x000fe20000004100 */
[----:B------:R-:W-:Y:S01]  /*3cf0*/  F2FP.F16.E4M3.UNPACK_B R44, R44 ;  /* 0x0000002cff2c723e */ /* 0x000fe200020006ff */
[----:B------:R-:W-:Y:S01]  /*3d00*/  FMUL.FTZ R112, R15, R94 ;  /* 0x0000005e0f707220 */ /* 0x000fe20000410000 */
[----:B------:R-:W-:-:S02]  /*3d10*/  HADD2.F32 R12, -RZ, R5.H1_H1 ;  /* 0x30000005ff0c7230 */ /* 0x000fc40000004100 */
[C---:B------:R-:W-:Y:S01]  /*3d20*/  FMUL.FTZ R114, R13.reuse, R94 ;  /* 0x0000005e0d727220 */ /* 0x040fe20000410000 */
[----:B------:R-:W-:Y:S02]  /*3d30*/  HADD2.F32 R45, -RZ, R47.H1_H1 ;  /* 0x3000002fff2d7230 */ /* 0x000fe40000004100 */
[----:B------:R-:W-:Y:S01]  /*3d40*/  FFMA.FTZ R109, R13, R46, -R112 ;  /* 0x0000002e0d6d7223 */ /* 0x000fe20000010870 */
[----:B------:R-:W-:Y:S01]  /*3d50*/  HADD2.F32 R5, -RZ, R5.H0_H0 ;  /* 0x20000005ff057230 */ /* 0x000fe20000004100 */
[----:B------:R-:W-:Y:S01]  /*3d60*/  F2FP.F16.E4M3.UNPACK_B R6, R6 ;  /* 0x00000006ff06723e */ /* 0x000fe200020006ff */
        /* <DEDUP_REMOVED lines=10> */
[----:B------:R-:W-:Y:S02]  /*3e10*/  HADD2.F32 R6, -RZ, R6.H1_H1 ;  /* 0x30000006ff067230 */ /* 0x000fe40000004100 */
[----:B------:R-:W-:Y:S01]  /*3e20*/  HADD2.F32 R7, -RZ, R7.H1_H1 ;  /* 0x30000007ff077230 */ /* 0x000fe20000004100 */
[----:B------:R-:W-:Y:S01]  /*3e30*/  F2FP.SATFINITE.E4M3.F32.PACK_AB_MERGE_C R45, R45, R94, RZ ;  /* 0x0000005e2d2d723e */ /* 0x000fe200048070ff */
[----:B------:R-:W-:-:S02]  /*3e40*/  HADD2.F32 R43, -RZ, R43.H0_H0 ;  /* 0x2000002bff2b7230 */ /* 0x000fc40000004100 */
[-C--:B------:R-:W-:Y:S01]  /*3e50*/  FMUL.FTZ R46, R6, R47.reuse ;  /* 0x0000002f062e7220 */ /* 0x080fe20000410000 */
[----:B------:R-:W-:Y:S02]  /*3e60*/  HADD2.F32 R42, -RZ, R42.H0_H0 ;  /* 0x2000002aff2a7230 */ /* 0x000fe40000004100 */
[----:B------:R-:W-:Y:S01]  /*3e70*/  FMUL.FTZ R47, R5, R47 ;  /* 0x0000002f052f7220 */ /* 0x000fe20000410000 */
[----:B------:R-:W-:Y:S02]  /*3e80*/  HADD2.F32 R44, -RZ, R44.H0_H0 ;  /* 0x2000002cff2c7230 */ /* 0x000fe40000004100 */
[CC--:B------:R-:W-:Y:S01]  /*3e90*/  FMUL.FTZ R13, R7.reuse, R43.reuse ;  /* 0x0000002b070d7220 */ /* 0x0c0fe20000410000 */
[----:B------:R-:W-:Y:S01]  /*3ea0*/  FMUL.FTZ R112, R12, R43 ;  /* 0x0000002b0c707220 */ /* 0x000fe20000410000 */
[----:B------:R-:W-:Y:S02]  /*3eb0*/  F2FP.SATFINITE.E4M3.F32.PACK_AB_MERGE_C R109, R114, R109, RZ ;  /* 0x0000006d726d723e */ /* 0x000fe400048070ff */
        /* <DEDUP_REMOVED lines=8> */
.L_x_1595:
[----:B------:R-:W-:Y:S05]  /*3f40*/  BSYNC B2 ;  /* 0x0000000000027941 */ /* 0x000fea0003800000 */
.L_x_1594:
[----:B--2---:R0:W-:Y:S02]  /*3f50*/  ST.E.128 desc[UR38][R10.64], R4 ;  /* 0x000000040a007985 */ /* 0x0041e4000c101d26 */
.L_x_1593:
[----:B------:R-:W-:Y:S05]  /*3f60*/  BSYNC B1 ;  /* 0x0000000000017941 */ /* 0x000fea0003800000 */
.L_x_1592:
        /* <DEDUP_REMOVED lines=12> */
[----:B------:R-:W-:Y:S01]  /*4030*/  SHF.R.U32.HI R42, RZ, 0x8, R39 ;  /* 0x00000008ff2a7819 */ /* 0x000fe20000011627 */
[----:B------:R-:W-:Y:S01]  /*4040*/  IMAD.MOV.U32 R13, RZ, RZ, R6 ;  /* 0x000000ffff0d7224 */ /* 0x000fe200078e0006 */
[----:B------:R-:W-:Y:S01]  /*4050*/  SHF.R.U32.HI R40, RZ, 0x10, R41 ;  /* 0x00000010ff287819 */ /* 0x000fe20000011629 */
        /* <DEDUP_REMOVED lines=10> */
[----:B------:R-:W-:Y:S02]  /*4100*/  F2FP.F16.E4M3.UNPACK_B R6, R5 ;  /* 0x00000005ff06723e */ /* 0x000fe400020006ff */
[----:B------:R-:W-:Y:S01]  /*4110*/  LOP3.LUT R43, R41, 0xff0000, R38, 0xf8, !PT ;  /* 0x00ff0000292b7812 */ /* 0x000fe200078ef826 */
[--C-:B------:R-:W-:Y:S01]  /*4120*/  HADD2.F32 R41, -RZ, R39.reuse.H0_H0 ;  /* 0x20000027ff297230 */ /* 0x100fe20000004100 */
[----:B------:R-:W-:Y:S01]  /*4130*/  LOP3.LUT R40, R12, 0xff0000, R7, 0xf8, !PT ;  /* 0x00ff00000c287812 */ /* 0x000fe200078ef807 */
[--C-:B------:R-:W-:Y:S01]  /*4140*/  HADD2.F32 R7, -RZ, R6.reuse.H1_H1 ;  /* 0x30000006ff077230 */ /* 0x100fe20000004100 */
        /* <DEDUP_REMOVED lines=12> */
[CC--:B------:R-:W-:Y:S01]  /*4210*/  FMUL.FTZ R6, R12.reuse, R42.reuse ;  /* 0x0000002a0c067220 */ /* 0x0c0fe20000410000 */
        /* <DEDUP_REMOVED lines=25> */
[----:B------:R-:W-:Y:S02]  /*43b0*/  F2FP.F16.E4M3.UNPACK_B R39, R43.H1 ;  /* 0x0000002bff27723e */ /* 0x000fe400030006ff */
[----:B---3--:R-:W-:Y:S01]  /*43c0*/  F2FP.SATFINITE.E4M3.F32.PACK_AB_MERGE_C R101, R42, R41, RZ ;  /* 0x000000292a65723e */ /* 0x008fe200048070ff */
[----:B------:R-:W-:Y:S01]  /*43d0*/  HADD2.F32 R7, -RZ, R5.H1_H1 ;  /* 0x30000005ff077230 */ /* 0x000fe20000004100 */
[-C--:B------:R-:W-:Y:S01]  /*43e0*/  F2FP.F16.E4M3.UNPACK_B R12, R40.reuse.H1 ;  /* 0x00000028ff0c723e */ /* 0x080fe200030006ff */
        /* <DEDUP_REMOVED lines=8> */
[--C-:B------:R-:W-:Y:S02]  /*4470*/  HADD2.F32 R41, -RZ, R43.reuse.H1_H1 ;  /* 0x3000002bff297230 */ /* 0x100fe40000004100 */
[C---:B------:R-:W-:Y:S01]  /*4480*/  FMUL.FTZ R94, R6.reuse, R42 ;  /* 0x0000002a065e7220 */ /* 0x040fe20000410000 */
[----:B------:R-:W-:Y:S02]  /*4490*/  HADD2.F32 R4, -RZ, R4.H0_H0 ;  /* 0x20000004ff047230 */ /* 0x000fe40000004100 */
[----:B------:R-:W-:Y:S01]  /*44a0*/  FFMA.FTZ R95, R6, R38, -R47 ;  /* 0x00000026065f7223 */ /* 0x000fe2000001082f */
[----:B------:R-:W-:Y:S01]  /*44b0*/  HADD2.F32 R6, -RZ, R40.H1_H1 ;  /* 0x30000028ff067230 */ /* 0x000fe20000004100 */
[----:B------:R-:W-:Y:S01]  /*44c0*/  F2FP.F16.E4M3.UNPACK_B R15, R15 ;  /* 0x0000000fff0f723e */ /* 0x000fe200020006ff */
        /* <DEDUP_REMOVED lines=8> */
[----:B------:R-:W-:Y:S02]  /*4550*/  HADD2.F32 R15, -RZ, R15.H1_H1 ;  /* 0x3000000fff0f7230 */ /* 0x000fe40000004100 */
[----:B------:R-:W-:Y:S01]  /*4560*/  HADD2.F32 R6, -RZ, R39.H0_H0 ;  /* 0x20000027ff067230 */ /* 0x000fe20000004100 */
[----:B------:R-:W-:Y:S01]  /*4570*/  F2FP.SATFINITE.E4M3.F32.PACK_AB_MERGE_C R42, R42, R47, RZ ;  /* 0x0000002f2a2a723e */ /* 0x000fe200048070ff */
[--C-:B------:R-:W-:Y:S01]  /*4580*/  HADD2.F32 R4, -RZ, R13.reuse.H0_H0 ;  /* 0x2000000dff047230 */ /* 0x100fe20000004100 */
[----:B------:R-:W-:Y:S01]  /*4590*/  F2FP.SATFINITE.E4M3.F32.PACK_AB_MERGE_C R95, R108, R95, RZ ;  /* 0x0000005f6c5f723e */ /* 0x000fe200048070ff */
[----:B------:R-:W-:-:S02]  /*45a0*/  HADD2.F32 R13, -RZ, R13.H1_H1 ;  /* 0x3000000dff0d7230 */ /* 0x000fc40000004100 */
[-C--:B------:R-:W-:Y:S01]  /*45b0*/  FMUL.FTZ R38, R15, R6.reuse ;  /* 0x000000060f267220 */ /* 0x080fe20000410000 */
[----:B------:R-:W-:Y:S02]  /*45c0*/  HADD2.F32 R40, -RZ, R40.H0_H0 ;  /* 0x20000028ff287230 */ /* 0x000fe40000004100 */
[----:B------:R-:W-:Y:S01]  /*45d0*/  FMUL.FTZ R94, R5, R6 ;  /* 0x00000006055e7220 */ /* 0x000fe20000410000 */
[----:B------:R-:W-:Y:S02]  /*45e0*/  HADD2.F32 R12, -RZ, R12.H0_H0 ;  /* 0x2000000cff0c7230 */ /* 0x000fe40000004100 */
[-C--:B------:R-:W-:Y:S01]  /*45f0*/  FMUL.FTZ R7, R13, R43.reuse ;  /* 0x0000002b0d077220 */ /* 0x080fe20000410000 */
[----:B------:R-:W-:-:S03]  /*4600*/  FMUL.FTZ R6, R4, R43 ;  /* 0x0000002b04067220 */ /* 0x000fc60000410000 */
[-C--:B------:R-:W-:Y:S01]  /*4610*/  FFMA.FTZ R7, R4, R40.reuse, -R7 ;  /* 0x0000002804077223 */ /* 0x080fe20000010807 */
[----:B------:R-:W-:Y:S01]  /*4620*/  FFMA.FTZ R6, R13, R40, R6 ;  /* 0x000000280d067223 */ /* 0x000fe20000010006 */
[-C--:B------:R-:W-:Y:S01]  /*4630*/  FFMA.FTZ R38, R5, R12.reuse, -R38 ;  /* 0x0000000c05267223 */ /* 0x080fe20000010826 */
[----:B------:R-:W-:Y:S01]  /*4640*/  FFMA.FTZ R15, R15, R12, R94 ;  /* 0x0000000c0f0f7223 */ /* 0x000fe2000001005e */
[----:B------:R-:W-:Y:S02]  /*4650*/  F2FP.SATFINITE.E4M3.F32.PACK_AB_MERGE_C R5, R46, R45, R109 ;  /* 0x0000002d2e05723e */ /* 0x000fe4000480706d */
[----:B------:R-:W-:Y:S02]  /*4660*/  F2FP.SATFINITE.E4M3.F32.PACK_AB_MERGE_C R6, R6, R7, R42 ;  /* 0x000000070606723e */ /* 0x000fe4000480702a */
[----:B------:R-:W-:Y:S02]  /*4670*/  F2FP.SATFINITE.E4M3.F32.PACK_AB_MERGE_C R4, R107, R44, R101 ;  /* 0x0000002c6b04723e */ /* 0x000fe40004807065 */
[----:B------:R-:W-:-:S07]  /*4680*/  F2FP.SATFINITE.E4M3.F32.PACK_AB_MERGE_C R7, R15, R38, R95 ;  /* 0x000000260f07723e */ /* 0x000fce000480705f */
.L_x_1599:
[----:B------:R-:W-:Y:S05]  /*4690*/  BSYNC B2 ;  /* 0x0000000000027941 */ /* 0x000fea0003800000 */
.L_x_1598:
[----:B--2---:R0:W-:Y:S02]  /*46a0*/  ST.E.128 desc[UR38][R10.64], R4 ;  /* 0x000000040a007985 */ /* 0x0041e4000c101d26 */
.L_x_1597:
[----:B------:R-:W-:Y:S05]  /*46b0*/  BSYNC B1 ;  /* 0x0000000000017941 */ /* 0x000fea0003800000 */
.L_x_1596:
[----:B------:R-:W-:Y:S01]  /*46c0*/  LOP3.LUT P2, RZ, R57, 0x8, RZ, 0xc0, !PT ;  /* 0x0000000839ff7812 */ /* 0x000fe2000784c0ff */
[----:B------:R-:W-:-:S12]  /*46d0*/  BSSY B1, `(.L_x_1600) ;  /* 0x0000072000017945 */ /* 0x000fd80003800000 */
[----:B------:R-:W-:Y:S05]  /*46e0*/  @!P2 BRA `(.L_x_1601) ;  /* 0x0000000400c0a947 */ /* 0x000fea0003800000 */
[----:B0-----:R0:W0:Y:S01]  /*46f0*/  LDS.128 R4, [R96+0x18400] ;  /* 0x0184000060047984 */ /* 0x0010220000000c00 */
[----:B----4-:R-:W-:Y:S01]  /*4700*/  IADD3 R10, P2, R177, R14, RZ ;  /* 0x0000000eb10a7210 */ /* 0x010fe20007f5e0ff */
[----:B------:R-:W-:Y:S04]  /*4710*/  BSSY B2, `(.L_x_1602) ;  /* 0x000006c000027945 */ /* 0x000fe80003800000 */
[----:B--2---:R-:W-:Y:S01]  /*4720*/  IMAD.X R11, R97, 0x1, R188, P2 ;  /* 0x00000001610b7824 */ /* 0x004fe200010e06bc */
[----:B------:R-:W-:-:S13]  /*4730*/  ISETP.GE.AND P2, PT, R192, R98, PT ;  /* 0x00000062c000720c */ /* 0x000fda0003f46270 */
[----:B------:R-:W-:Y:S05]  /*4740*/  @P2 BRA `(.L_x_1603) ;  /* 0x0000000400a02947 */ /* 0x000fea0003800000 */
[----:B------:R-:W-:Y:S01]  /*4750*/  SHF.R.U32.HI R38, RZ, 0x8, R35 ;  /* 0x00000008ff267819 */ /* 0x000fe20000011623 */
[----:B0-----:R-:W-:Y:S01]  /*4760*/  IMAD.MOV.U32 R15, RZ, RZ, R7 ;  /* 0x000000ffff0f7224 */ /* 0x001fe200078e0007 */
[----:B------:R-:W-:Y:S01]  /*4770*/  LOP3.LUT R12, R35, 0xff0000ff, RZ, 0xc0, !PT ;  /* 0xff0000ff230c7812 */ /* 0x000fe200078ec0ff */
[----:B------:R-:W-:Y:S01]  /*4780*/  IMAD.MOV.U32 R13, RZ, RZ, R6 ;  /* 0x000000ffff0d7224 */ /* 0x000fe200078e0006 */
[----:B------:R-:W-:Y:S01]  /*4790*/  SHF.R.U32.HI R36, RZ, 0x10, R35 ;  /* 0x00000010ff247819 */ /* 0x000fe20000011623 */
[----:B------:R-:W-:Y:S01]  /*47a0*/  IMAD.SHL.U32 R7, R38, 0x100, RZ ;  /* 0x0000010026077824 */ /* 0x000fe200078e00ff */
[--C-:B------:R-:W-:Y:S02]  /*47b0*/  SHF.R.U32.HI R35, RZ, 0x8, R37.reuse ;  /* 0x00000008ff237819 */ /* 0x100fe40000011625 */
[----:B------:R-:W-:Y:S02]  /*47c0*/  LOP3.LUT R34, R37, 0xff0000ff, RZ, 0xc0, !PT ;  /* 0xff0000ff25227812 */ /* 0x000fe400078ec0ff */
[----:B------:R-:W-:Y:S01]  /*47d0*/  SHF.R.U32.HI R37, RZ, 0x10, R37 ;  /* 0x00000010ff257819 */ /* 0x000fe20000011625 */
[----:B------:R-:W-:Y:S01]  /*47e0*/  IMAD.SHL.U32 R35, R35, 0x100, RZ ;  /* 0x0000010023237824 */ /* 0x000fe200078e00ff */
[----:B------:R-:W-:Y:S01]  /*47f0*/  LOP3.LUT R7, R12, 0xff00, R7, 0xf8, !PT ;  /* 0x0000ff000c077812 */ /* 0x000fe200078ef807 */
[----:B------:R-:W-:Y:S01]  /*4800*/  IMAD.U32 R12, R36, 0x10000, RZ ;  /* 0x00010000240c7824 */ /* 0x000fe200078e00ff */
[----:B------:R-:W-:Y:S01]  /*4810*/  F2FP.F16.E4M3.UNPACK_B R6, R5 ;  /* 0x00000005ff06723e */ /* 0x000fe200020006ff */
[----:B------:R-:W-:Y:S01]  /*4820*/  IMAD.U32 R37, R37, 0x10000, RZ ;  /* 0x0001000025257824 */ /* 0x000fe200078e00ff */
[----:B------:R-:W-:-:S02]  /*4830*/  LOP3.LUT R34, R34, 0xff00, R35, 0xf8, !PT ;  /* 0x0000ff0022227812 */ /* 0x000fc400078ef823 */
[-C--:B------:R-:W-:Y:S02]  /*4840*/  F2FP.F16.E4M3.UNPACK_B R35, R106.reuse.H1 ;  /* 0x0000006aff23723e */ /* 0x080fe400030006ff */
[----:B------:R-:W-:Y:S02]  /*4850*/  LOP3.LUT R39, R34, 0xff0000, R37, 0xf8, !PT ;  /* 0x00ff000022277812 */ /* 0x000fe400078ef825 */
[----:B------:R-:W-:Y:S01]  /*4860*/  LOP3.LUT R36, R7, 0xff0000, R12, 0xf8, !PT ;  /* 0x00ff000007247812 */ /* 0x000fe200078ef80c */
[--C-:B------:R-:W-:Y:S01]  /*4870*/  HADD2.F32 R37, -RZ, R35.reuse.H0_H0 ;  /* 0x20000023ff257230 */ /* 0x100fe20000004100 */
[----:B------:R-:W-:Y:S01]  /*4880*/  F2FP.F16.E4M3.UNPACK_B R34, R105.H1 ;  /* 0x00000069ff22723e */ /* 0x000fe200030006ff */
[--C-:B------:R-:W-:Y:S01]  /*4890*/  HADD2.F32 R7, -RZ, R6.reuse.H1_H1 ;  /* 0x30000006ff077230 */ /* 0x100fe20000004100 */
[----:B------:R-:W-:Y:S01]  /*48a0*/  F2FP.F16.E4M3.UNPACK_B R5, R5.H1 ;  /* 0x00000005ff05723e */ /* 0x000fe200030006ff */
[----:B------:R-:W-:Y:S01]  /*48b0*/  HADD2.F32 R38, -RZ, R35.H1_H1 ;  /* 0x30000023ff267230 */ /* 0x000fe20000004100 */
[----:B------:R-:W-:Y:S01]  /*48c0*/  F2FP.F16.E4M3.UNPACK_B R106, R106 ;  /* 0x0000006aff6a723e */ /* 0x000fe200020006ff */
        /* <DEDUP_REMOVED lines=11> */
[----:B------:R-:W-:-:S02]  /*4980*/  FMUL.FTZ R37, R5, R38 ;  /* 0x0000002605257220 */ /* 0x000fc40000410000 */
[----:B------:R-:W-:Y:S01]  /*4990*/  FFMA.FTZ R43, R5, R34, -R6 ;  /* 0x00000022052b7223 */ /* 0x000fe20000010806 */
[----:B------:R-:W-:Y:S01]  /*49a0*/  F2FP.F16.E4M3.UNPACK_B R5, R4.H1 ;  /* 0x00000004ff05723e */ /* 0x000fe200030006ff */
[----:B------:R-:W-:Y:S01]  /*49b0*/  FFMA.FTZ R44, R12, R34, R37 ;  /* 0x000000220c2c7223 */ /* 0x000fe20000010025 */
[----:B------:R-:W-:Y:S01]  /*49c0*/  F2FP.F16.E4M3.UNPACK_B R4, R4 ;  /* 0x00000004ff04723e */ /* 0x000fe200020006ff */
[----:B------:R-:W-:Y:S02]  /*49d0*/  HADD2.F32 R34, -RZ, R106.H1_H1 ;  /* 0x3000006aff227230 */ /* 0x000fe40000004100 */
[--C-:B------:R-:W-:Y:S01]  /*49e0*/  HADD2.F32 R6, -RZ, R5.reuse.H0_H0 ;  /* 0x20000005ff067230 */ /* 0x100fe20000004100 */
[----:B------:R-:W-:Y:S01]  /*49f0*/  F2FP.SATFINITE.E4M3.F32.PACK_AB_MERGE_C R94, R44, R43, RZ ;  /* 0x0000002b2c5e723e */ /* 0x000fe200048070ff */
[----:B------:R-:W-:Y:S02]  /*4a00*/  HADD2.F32 R7, -RZ, R5.H1_H1 ;  /* 0x30000005ff077230 */ /* 0x000fe40000004100 */
[----:B------:R-:W-:-:S02]  /*4a10*/  HADD2.F32 R5, -RZ, R4.H0_H0 ;  /* 0x20000004ff057230 */ /* 0x000fc40000004100 */
[-C--:B------:R-:W-:Y:S01]  /*4a20*/  FMUL.FTZ R38, R6, R34.reuse ;  /* 0x0000002206267220 */ /* 0x080fe20000410000 */
[----:B------:R-:W-:Y:S02]  /*4a30*/  HADD2.F32 R106, -RZ, R106.H0_H0 ;  /* 0x2000006aff6a7230 */ /* 0x000fe40000004100 */
[----:B------:R-:W-:Y:S01]  /*4a40*/  FMUL.FTZ R37, R7, R34 ;  /* 0x0000002207257220 */ /* 0x000fe20000410000 */
[----:B------:R-:W-:Y:S02]  /*4a50*/  HADD2.F32 R4, -RZ, R4.H1_H1 ;  /* 0x30000004ff047230 */ /* 0x000fe40000004100 */
[--C-:B------:R-:W-:Y:S02]  /*4a60*/  HADD2.F32 R12, -RZ, R105.reuse.H1_H1 ;  /* 0x30000069ff0c7230 */ /* 0x100fe40000004100 */
[-C--:B------:R-:W-:Y:S01]  /*4a70*/  FMUL.FTZ R35, R5, R106.reuse ;  /* 0x0000006a05237220 */ /* 0x080fe20000410000 */
[----:B------:R-:W-:Y:S02]  /*4a80*/  HADD2.F32 R105, -RZ, R105.H0_H0 ;  /* 0x20000069ff697230 */ /* 0x000fe40000004100 */
[----:B------:R-:W-:Y:S01]  /*4a90*/  FMUL.FTZ R34, R4, R106 ;  /* 0x0000006a04227220 */ /* 0x000fe20000410000 */
[-C--:B------:R-:W-:Y:S01]  /*4aa0*/  FFMA.FTZ R37, R6, R12.reuse, -R37 ;  /* 0x0000000c06257223 */ /* 0x080fe20000010825 */
[----:B------:R-:W-:-:S02]  /*4ab0*/  FFMA.FTZ R38, R7, R12, R38 ;  /* 0x0000000c07267223 */ /* 0x000fc40000010026 */
[-C--:B------:R-:W-:Y:S01]  /*4ac0*/  FFMA.FTZ R40, R5, R105.reuse, -R34 ;  /* 0x0000006905287223 */ /* 0x080fe20000010822 */
[----:B------:R-:W-:Y:S01]  /*4ad0*/  FFMA.FTZ R105, R4, R105, R35 ;  /* 0x0000006904697223 */ /* 0x000fe20000010023 */
[----:B------:R-:W-:Y:S02]  /*4ae0*/  F2FP.F16.E4M3.UNPACK_B R5, R15.H1 ;  /* 0x0000000fff05723e */ /* 0x000fe400030006ff */
[----:B------:R-:W-:Y:S02]  /*4af0*/  F2FP.F16.E4M3.UNPACK_B R35, R39.H1 ;  /* 0x00000027ff23723e */ /* 0x000fe400030006ff */
[----:B------:R-:W-:Y:S01]  /*4b00*/  F2FP.SATFINITE.E4M3.F32.PACK_AB_MERGE_C R47, R38, R37, RZ ;  /* 0x00000025262f723e */ /* 0x000fe200048070ff */
        /* <DEDUP_REMOVED lines=44> */
.L_x_1603:
[----:B------:R-:W-:Y:S05]  /*4dd0*/  BSYNC B2 ;  /* 0x0000000000027941 */ /* 0x000fea0003800000 */
.L_x_1602:
[----:B0-----:R0:W-:Y:S02]  /*4de0*/  ST.E.128 desc[UR38][R10.64], R4 ;  /* 0x000000040a007985 */ /* 0x0011e4000c101d26 */
.L_x_1601:
[----:B------:R-:W-:Y:S05]  /*4df0*/  BSYNC B1 ;  /* 0x0000000000017941 */ /* 0x000fea0003800000 */
.L_x_1600:
        /* <DEDUP_REMOVED lines=113> */
.L_x_1607:
[----:B------:R-:W-:Y:S05]  /*5510*/  BSYNC B2 ;  /* 0x0000000000027941 */ /* 0x000fea0003800000 */
.L_x_1606:
[----:B0-----:R0:W-:Y:S02]  /*5520*/  ST.E.128 desc[UR38][R10.64], R4 ;  /* 0x000000040a007985 */ /* 0x0011e4000c101d26 */
.L_x_1605:
[----:B------:R-:W-:Y:S05]  /*5530*/  BSYNC B1 ;  /* 0x0000000000017941 */ /* 0x000fea0003800000 */
.L_x_1604:
[----:B------:R-:W-:-:S13]  /*5540*/  LOP3.LUT P2, RZ, R57, 0x20, RZ, 0xc0, !PT ;  /* 0x0000002039ff7812 */ /* 0x000fda000784c0ff */
        /* <DEDUP_REMOVED lines=9> */
[----:B------:R-:W-:Y:S02]  /*55e0*/  SHF.R.U32.HI R14, RZ, 0x8, R29 ;  /* 0x00000008ff0e7819 */ /* 0x000fe4000001161d */
[----:B------:R-:W-:Y:S01]  /*55f0*/  LOP3.LUT R8, R9, 0xff0000ff, RZ, 0xc0, !PT ;  /* 0xff0000ff09087812 */ /* 0x000fe200078ec0ff */
[----:B------:R-:W-:Y:S01]  /*5600*/  IMAD.SHL.U32 R7, R30, 0x100, RZ ;  /* 0x000001001e077824 */ /* 0x000fe200078e00ff */
[----:B------:R-:W-:Y:S01]  /*5610*/  SHF.R.U32.HI R15, RZ, 0x10, R9 ;  /* 0x00000010ff0f7819 */ /* 0x000fe20000011609 */
[----:B------:R-:W-:Y:S01]  /*5620*/  IMAD.MOV.U32 R9, RZ, RZ, R6 ;  /* 0x000000ffff097224 */ /* 0x000fe200078e0006 */
[----:B------:R-:W-:Y:S01]  /*5630*/  SHF.R.U32.HI R28, RZ, 0x10, R29 ;  /* 0x00000010ff1c7819 */ /* 0x000fe2000001161d */
[----:B------:R-:W-:Y:S01]  /*5640*/  IMAD.SHL.U32 R6, R14, 0x100, RZ ;  /* 0x000001000e067824 */ /* 0x000fe200078e00ff */
[----:B------:R-:W-:-:S02]  /*5650*/  LOP3.LUT R13, R29, 0xff0000ff, RZ, 0xc0, !PT ;  /* 0xff0000ff1d0d7812 */ /* 0x000fc400078ec0ff */
        /* <DEDUP_REMOVED lines=15> */
[----:B------:R-:W-:Y:S01]  /*5750*/  HADD2.F32 R14, -RZ, R13.H0_H0 ;  /* 0x2000000dff0e7230 */ /* 0x000fe20000004100 */
        /* <DEDUP_REMOVED lines=10> */
[-C--:B------:R-:W-:Y:S01]  /*5800*/  FFMA.FTZ R34, R5, R13.reuse, -R6 ;  /* 0x0000000d05227223 */ /* 0x080fe20000010806 */
[-C--:B------:R-:W-:Y:S01]  /*5810*/  F2FP.F16.E4M3.UNPACK_B R5, R4.reuse.H1 ;  /* 0x00000004ff05723e */ /* 0x080fe200030006ff */
        /* <DEDUP_REMOVED lines=17> */
[----:B------:R-:W-:Y:S01]  /*5930*/  FFMA.FTZ R31, R5, R100, -R14 ;  /* 0x00000064051f7223 */ /* 0x000fe2000001080e */
[----:B------:R-:W-:Y:S01]  /*5940*/  F2FP.F16.E4M3.UNPACK_B R5, R12.H1 ;  /* 0x0000000cff05723e */ /* 0x000fe200030006ff */
[----:B------:R-:W-:Y:S01]  /*5950*/  FFMA.FTZ R100, R4, R100, R13 ;  /* 0x0000006404647223 */ /* 0x000fe2000001000d */
        /* <DEDUP_REMOVED lines=25> */
[----:B------:R-:W-:Y:S02]  /*5af0*/  HADD2.F32 R9, -RZ, R9.H1_H1 ;  /* 0x30000009ff097230 */ /* 0x000fe40000004100 */
[----:B------:R-:W-:Y:S01]  /*5b00*/  FFMA.FTZ R34, R7, R13, R34 ;  /* 0x0000000d07227223 */ /* 0x000fe20000010022 */
[--C-:B------:R-:W-:Y:S02]  /*5b10*/  HADD2.F32 R5, -RZ, R12.reuse.H0_H0 ;  /* 0x2000000cff057230 */ /* 0x100fe40000004100 */
[----:B------:R-:W-:Y:S02]  /*5b20*/  HADD2.F32 R12, -RZ, R12.H1_H1 ;  /* 0x3000000cff0c7230 */ /* 0x000fe40000004100 */
[----:B------:R-:W-:Y:S01]  /*5b30*/  FMUL.FTZ R7, R9, R30 ;  /* 0x0000001e09077220 */ /* 0x000fe20000410000 */
        /* <DEDUP_REMOVED lines=11> */
[----:B------:R-:W-:-:S02]  /*5bf0*/  F2FP.SATFINITE.E4M3.F32.PACK_AB_MERGE_C R34, R34, R35, RZ ;  /* 0x000000232222723e */ /* 0x000fc400048070ff */
[----:B------:R-:W-:Y:S02]  /*5c00*/  F2FP.SATFINITE.E4M3.F32.PACK_AB_MERGE_C R28, R30, R7, R28 ;  /* 0x000000071e1c723e */ /* 0x000fe4000480701c */
[----:B------:R-:W-:Y:S02]  /*5c10*/  F2FP.SATFINITE.E4M3.F32.PACK_AB_MERGE_C R7, R13, R6, R34 ;  /* 0x000000060d07723e */ /* 0x000fe40004807022 */
[----:B------:R-:W-:Y:S01]  /*5c20*/  F2FP.SATFINITE.E4M3.F32.PACK_AB_MERGE_C R5, R33, R32, R37 ;  /* 0x000000202105723e */ /* 0x000fe20004807025 */
[----:B------:R-:W-:Y:S01]  /*5c30*/  IMAD.MOV.U32 R6, RZ, RZ, R28 ;  /* 0x000000ffff067224 */ /* 0x000fe200078e001c */
[----:B------:R-:W-:-:S07]  /*5c40*/  F2FP.SATFINITE.E4M3.F32.PACK_AB_MERGE_C R4, R100, R31, R36 ;  /* 0x0000001f6404723e */ /* 0x000fce0004807024 */
.L_x_1609:
[----:B------:R-:W-:Y:S05]  /*5c50*/  BSYNC B1 ;  /* 0x0000000000017941 */ /* 0x000fea0003800000 */
.L_x_1608:
[----:B0-----:R0:W-:Y:S01]  /*5c60*/  ST.E.128 desc[UR38][R10.64], R4 ;  /* 0x000000040a007985 */ /* 0x0011e2000c101d26 */
[----:B------:R-:W-:Y:S05]  /*5c70*/  BRA `(.L_x_1587) ;  /* 0x0000003400b87947 */ /* 0x000fea0003800000 */
.L_x_1580:
        /* <DEDUP_REMOVED lines=42> */
.L_x_1611:
[----:B------:R-:W-:Y:S05]  /*5f20*/  BSYNC B1 ;  /* 0x0000000000017941 */ /* 0x000fea0003800000 */
.L_x_1610:
        /* <DEDUP_REMOVED lines=16> */
.L_x_1612:
[----:B------:R-:W-:Y:S01]  /*6030*/  IMAD R84, R17, 0x8, R16 ;  /* 0x0000000811547824 */ /* 0x000fe200078e0210 */
[----:B------:R-:W-:Y:S01]  /*6040*/  SHF.L.U32 R93, R173, 0x1f, RZ ;  /* 0x0000001fad5d7819 */ /* 0x000fe200000006ff */
[----:B------:R-:W-:Y:S03]  /*6050*/  BSSY B1, `(.L_x_1613) ;  /* 0x0000003000017945 */ /* 0x000fe60003800000 */
[----:B------:R-:W1:Y:S02]  /*6060*/  SYNCS.PHASECHK.TRANS64.TRYWAIT P4, [R84+URZ+0x22890], R93 ;  /* 0x0228905d540075a7 */ /* 0x000e64000808017f */
[----:B-1----:R-:W-:Y:S05]  /*6070*/  @!P4 BRA `(.L_x_1614) ;  /* 0x000002140074c947 */ /* 0x002fea0003800000 */
.L_x_1951:
[----:B------:R-:W-:Y:S05]  /*6080*/  BSYNC B1 ;  /* 0x0000000000017941 */ /* 0x000fea0003800000 */
.L_x_1613:
[----:B------:R-:W-:-:S03]  /*6090*/  UMOV UR4, 0xffffffff ;  /* 0xffffffff00047882 */ /* 0x000fc60000000000 */
[----:B------:R-:W-:Y:S05]  /*60a0*/  BRA.DIV UR4, `(.L_x_1615) ;  /* 0x00000216047c7947 */ /* 0x000fea000b800000 */
[----:B------:R2:W3:Y:S04]  /*60b0*/  SHFL.IDX PT, R99, R97, RZ, 0x1e1f ;  /* 0x001e1fff61637589 */ /* 0x0004e800000e0000 */
[----:B------:R-:W4:Y:S02]  /*60c0*/  SHFL.IDX PT, R101, R101, RZ, 0x1e1f ;  /* 0x001e1fff65657589 */ /* 0x000f2400000e0000 */
.L_x_1955:
[----:B------:R-:W-:Y:S05]  /*60d0*/  @P2 BRA `(.L_x_1587) ;  /* 0x0000003000a02947 */ /* 0x000fea0003800000 */
[----:B------:R-:W5:Y:S01]  /*60e0*/  LDC R106, c[0x0][0x2f4] ;  /* 0x0000bd00ff6a7b82 */ /* 0x000f620000000800 */
[----:B------:R-:W-:Y:S01]  /*60f0*/  ISETP.NE.AND P2, PT, R54, RZ, PT ;  /* 0x000000ff3600720c */ /* 0x000fe20003f45270 */
[----:B------:R-:W-:Y:S01]  /*6100*/  BSSY B1, `(.L_x_1616) ;  /* 0x00000f4000017945 */ /* 0x000fe20003800000 */
[----:B-----5:R-:W-:-:S11]  /*6110*/  IMAD.IADD R110, R106, 0x1, -R65 ;  /* 0x000000016a6e7824 */ /* 0x020fd600078e0a41 */
[----:B------:R-:W-:Y:S05]  /*6120*/  @!P2 BRA `(.L_x_1617) ;  /* 0x0000000c00c4a947 */ /* 0x000fea0003800000 */
[----:B------:R-:W-:Y:S01]  /*6130*/  SEL R8, R65, R110, !P0 ;  /* 0x0000006e41087207 */ /* 0x000fe20004000000 */
[----:B------:R-:W-:Y:S01]  /*6140*/  BSSY B2, `(.L_x_1618) ;  /* 0x00000ed000027945 */ /* 0x000fe20003800000 */
[C---:B----4-:R-:W-:Y:S02]  /*6150*/  IADD3 R94, P2, R59.reuse, R101, RZ ;  /* 0x000000653b5e7210 */ /* 0x050fe40007f5e0ff */
[----:B------:R-:W-:Y:S02]  /*6160*/  SHF.R.S32.HI R9, RZ, 0x1f, R8 ;  /* 0x0000001fff097819 */ /* 0x000fe40000011408 */
[----:B---3--:R-:W-:Y:S02]  /*6170*/  LEA.HI.X.SX32 R95, R59, R99, 0x1, P2 ;  /* 0x000000633b5f7211 */ /* 0x008fe400010f0eff */
[----:B------:R-:W-:-:S04]  /*6180*/  LEA.HI R9, R9, R8, RZ, 0x5 ;  /* 0x0000000809097211 */ /* 0x000fc800078f28ff */
[----:B------:R-:W-:-:S04]  /*6190*/  SHF.R.S32.HI R9, RZ, 0x5, R9 ;  /* 0x00000005ff097819 */ /* 0x000fc80000011409 */
[----:B------:R-:W-:-:S04]  /*61a0*/  LEA.HI.SX32 R9, R78, R9, 0x1c ;  /* 0x000000094e097211 */ /* 0x000fc800078fe2ff */
[----:B0-----:R-:W-:Y:S01]  /*61b0*/  SHF.R.S32.HI R10, RZ, 0x1f, R9 ;  /* 0x0000001fff0a7819 */ /* 0x001fe20000011409 */
[----:B------:R-:W-:-:S03]  /*61c0*/  IMAD.SHL.U32 R8, R9, 0x10, RZ ;  /* 0x0000001009087824 */ /* 0x000fc600078e00ff */
[----:B------:R-:W-:Y:S02]  /*61d0*/  LEA.HI R10, R10, R9, RZ, 0x2 ;  /* 0x000000090a0a7211 */ /* 0x000fe400078f10ff */
[----:B------:R-:W-:Y:S02]  /*61e0*/  LOP3.LUT R9, R181, 0x30, R8, 0xf8, !PT ;  /* 0x00000030b5097812 */ /* 0x000fe400078ef808 */
[----:B------:R-:W-:Y:S01]  /*61f0*/  ISETP.GE.AND P2, PT, R8, R106, PT ;  /* 0x0000006a0800720c */ /* 0x000fe20003f46270 */
[----:B------:R-:W-:Y:S01]  /*6200*/  IMAD.SHL.U32 R10, R10, 0x800, RZ ;  /* 0x000008000a0a7824 */ /* 0x000fe200078e00ff */
[----:B------:R-:W-:-:S04]  /*6210*/  LOP3.LUT R9, R9, R182, RZ, 0x3c, !PT ;  /* 0x000000b609097212 */ /* 0x000fc800078e3cff */
[----:B------:R-:W-:-:S04]  /*6220*/  LOP3.LUT R10, R10, 0xffffe000, RZ, 0xc0, !PT ;  /* 0xffffe0000a0a7812 */ /* 0x000fc800078ec0ff */
[----:B------:R-:W-:Y:S01]  /*6230*/  IADD3 R10, R9, R10, R183 ;  /* 0x0000000a090a7210 */ /* 0x000fe20007ffe0b7 */
[----:B------:R-:W-:Y:S02]  /*6240*/  IMAD R9, R17, 0x6000, R75 ;  /* 0x0000600011097824 */ /* 0x000fe400078e024b */
[----:B------:R-:W-:Y:S02]  /*6250*/  @!P2 IADD3 R96, P4, R101, R8, RZ ;  /* 0x000000086560a210 */ /* 0x000fe40007f9e0ff */
[----:B------:R-:W-:Y:S02]  /*6260*/  IMAD R11, R17, 0x6000, R10 ;  /* 0x00006000110b7824 */ /* 0x000fe400078e020a */
[----:B------:R-:W-:Y:S01]  /*6270*/  IMAD.IADD R9, R16, 0x1, R9 ;  /* 0x0000000110097824 */ /* 0x000fe200078e0209 */
[----:B--2---:R-:W-:Y:S01]  /*6280*/  @!P2 LEA.HI.X.SX32 R97, R8, R99, 0x1, P4 ;  /* 0x000000630861a211 */ /* 0x004fe200020f0eff */
[----:B------:R-:W-:Y:S01]  /*6290*/  IMAD.IADD R12, R16, 0x1, R11 ;  /* 0x00000001100c7824 */ /* 0x000fe200078e020b */
[----:B------:R-:W-:-:S03]  /*62a0*/  ISETP.GE.AND P4, PT, R18, R98, PT ;  /* 0x000000621200720c */ /* 0x000fc60003f86270 */
[----:B------:R-:W0:Y:S04]  /*62b0*/  LDS.128 R8, [R9+0x16400] ;  /* 0x0164000009087984 */ /* 0x000e280000000c00 */
[----:B------:R-:W2:Y:S06]  /*62c0*/  LDS.128 R12, [R12+0x16400] ;  /* 0x016400000c0c7984 */ /* 0x000eac0000000c00 */
[----:B------:R-:W-:Y:S05]  /*62d0*/  @P4 BRA `(.L_x_1619) ;  /* 0x0000000c004c4947 */ /* 0x000fea0003800000 */
[----:B------:R-:W-:Y:S01]  /*62e0*/  SHF.R.U32.HI R119, RZ, 0x8, R33 ;  /* 0x00000008ff777819 */ /* 0x000fe20000011621 */
[----:B0-----:R-:W-:Y:S01]  /*62f0*/  IMAD.MOV.U32 R44, RZ, RZ, R8 ;  /* 0x000000ffff2c7224 */ /* 0x001fe200078e0008 */
[----:B------:R-:W-:Y:S01]  /*6300*/  LOP3.LUT R115, R33, 0xff0000ff, RZ, 0xc0, !PT ;  /* 0xff0000ff21737812 */ /* 0x000fe200078ec0ff */
[----:B------:R-:W-:Y:S01]  /*6310*/  IMAD.MOV.U32 R32, RZ, RZ, R9 ;  /* 0x000000ffff207224 */ /* 0x000fe200078e0009 */
[----:B------:R-:W-:Y:S01]  /*6320*/  SHF.R.U32.HI R117, RZ, 0x8, R35 ;  /* 0x00000008ff757819 */ /* 0x000fe20000011623 */
[----:B------:R-:W-:Y:S01]  /*6330*/  IMAD.SHL.U32 R8, R119, 0x100, RZ ;  /* 0x0000010077087824 */ /* 0x000fe200078e00ff */
[----:B------:R-:W-:Y:S01]  /*6340*/  SHF.R.U32.HI R121, RZ, 0x10, R33 ;  /* 0x00000010ff797819 */ /* 0x000fe20000011621 */
[----:B------:R-:W-:Y:S01]  /*6350*/  IMAD.MOV.U32 R33, RZ, RZ, R10 ;  /* 0x000000ffff217224 */ /* 0x000fe200078e000a */
[----:B------:R-:W-:Y:S02]  /*6360*/  SHF.R.U32.HI R46, RZ, 0x8, R47 ;  /* 0x00000008ff2e7819 */ /* 0x000fe4000001162f */
[--C-:B------:R-:W-:Y:S01]  /*6370*/  SHF.R.U32.HI R120, RZ, 0x10, R45.reuse ;  /* 0x00000010ff787819 */ /* 0x100fe2000001162d */
[----:B------:R-:W-:Y:S01]  /*6380*/  IMAD.U32 R10, R121, 0x10000, RZ ;  /* 0x00010000790a7824 */ /* 0x000fe200078e00ff */
[----:B------:R-:W-:-:S02]  /*6390*/  SHF.R.U32.HI R116, RZ, 0x8, R45 ;  /* 0x00000008ff747819 */ /* 0x000fc4000001162d */
[----:B------:R-:W-:Y:S02]  /*63a0*/  LOP3.LUT R34, R45, 0xff0000ff, RZ, 0xc0, !PT ;  /* 0xff0000ff2d227812 */ /* 0x000fe400078ec0ff */
[----:B------:R-:W-:Y:S01]  /*63b0*/  SHF.R.U32.HI R118, RZ, 0x10, R47 ;  /* 0x00000010ff767819 */ /* 0x000fe2000001162f */
[----:B------:R-:W-:Y:S01]  /*63c0*/  IMAD.SHL.U32 R9, R116, 0x100, RZ ;  /* 0x0000010074097824 */ /* 0x000fe200078e00ff */
[----:B------:R-:W-:Y:S01]  /*63d0*/  LOP3.LUT R45, R47, 0xff0000ff, RZ, 0xc0, !PT ;  /* 0xff0000ff2f2d7812 */ /* 0x000fe200078ec0ff */
[----:B--2---:R-:W-:Y:S01]  /*63e0*/  IMAD.MOV.U32 R47, RZ, RZ, R12 ;  /* 0x000000ffff2f7224 */ /* 0x004fe200078e000c */
[----:B------:R-:W-:Y:S01]  /*63f0*/  LOP3.LUT R115, R115, 0xff00, R8, 0xf8, !PT ;  /* 0x0000ff0073737812 */ /* 0x000fe200078ef808 */
[----:B------:R-:W-:Y:S01]  /*6400*/  IMAD.SHL.U32 R8, R117, 0x100, RZ ;  /* 0x0000010075087824 */ /* 0x000fe200078e00ff */
[----:B------:R-:W-:Y:S01]  /*6410*/  SHF.R.U32.HI R122, RZ, 0x10, R35 ;  /* 0x00000010ff7a7819 */ /* 0x000fe20000011623 */
[----:B------:R-:W-:Y:S01]  /*6420*/  IMAD.SHL.U32 R12, R46, 0x100, RZ ;  /* 0x000001002e0c7824 */ /* 0x000fe200078e00ff */
[----:B------:R-:W-:Y:S01]  /*6430*/  LOP3.LUT R35, R35, 0xff0000ff, RZ, 0xc0, !PT ;  /* 0xff0000ff23237812 */ /* 0x000fe200078ec0ff */
[----:B------:R-:W-:Y:S01]  /*6440*/  IMAD.U32 R118, R118, 0x10000, RZ ;  /* 0x0001000076767824 */ /* 0x000fe200078e00ff */
[----:B------:R-:W-:-:S02]  /*6450*/  LOP3.LUT R10, R115, 0xff0000, R10, 0xf8, !PT ;  /* 0x00ff0000730a7812 */ /* 0x000fc400078ef80a */
[----:B------:R-:W-:Y:S01]  /*6460*/  LOP3.LUT R35, R35, 0xff00, R8, 0xf8, !PT ;  /* 0x0000ff0023237812 */ /* 0x000fe200078ef808 */
[----:B------:R-:W-:Y:S01]  /*6470*/  IMAD.U32 R8, R122, 0x10000, RZ ;  /* 0x000100007a087824 */ /* 0x000fe200078e00ff */
[----:B------:R-:W-:Y:S01]  /*6480*/  LOP3.LUT R121, R45, 0xff00, R12, 0xf8, !PT ;  /* 0x0000ff002d797812 */ /* 0x000fe200078ef80c */
[----:B------:R-:W-:Y:S01]  /*6490*/  IMAD.U32 R12, R120, 0x10000, RZ ;  /* 0x00010000780c7824 */ /* 0x000fe200078e00ff */
[----:B------:R-:W-:Y:S02]  /*64a0*/  F2FP.F16.E4M3.UNPACK_B R117, R114.H1 ;  /* 0x00000072ff75723e */ /* 0x000fe400030006ff */
[----:B------:R-:W-:Y:S02]  /*64b0*/  F2FP.F16.E4M3.UNPACK_B R115, R47.H1 ;  /* 0x0000002fff73723e */ /* 0x000fe400030006ff */
[----:B------:R-:W-:Y:S02]  /*64c0*/  F2FP.F16.E4M3.UNPACK_B R45, R44.H1 ;  /* 0x0000002cff2d723e */ /* 0x000fe400030006ff */
[----:B------:R-:W-:Y:S01]  /*64d0*/  LOP3.LUT R119, R34, 0xff00, R9, 0xf8, !PT ;  /* 0x0000ff0022777812 */ /* 0x000fe200078ef809 */
[----:B------:R-:W-:Y:S01]  /*64e0*/  HADD2.F32 R9, -RZ, R117.H0_H0 ;  /* 0x20000075ff097230 */ /* 0x000fe20000004100 */
[----:B------:R-:W-:Y:S01]  /*64f0*/  LOP3.LUT R8, R35, 0xff0000, R8, 0xf8, !PT ;  /* 0x00ff000023087812 */ /* 0x000fe200078ef808 */
[----:B------:R-:W-:Y:S01]  /*6500*/  HADD2.F32 R35, -RZ, R115.H0_H0 ;  /* 0x20000073ff237230 */ /* 0x000fe20000004100 */
[----:B------:R-:W-:Y:S01]  /*6510*/  F2FP.F16.E4M3.UNPACK_B R46, R113.H1 ;  /* 0x00000071ff2e723e */ /* 0x000fe200030006ff */
[----:B------:R-:W-:Y:S01]  /*6520*/  HADD2.F32 R34, -RZ, R45.H0_H0 ;  /* 0x2000002dff227230 */ /* 0x000fe20000004100 */
[----:B------:R-:W-:Y:S01]  /*6530*/  LOP3.LUT R12, R119, 0xff0000, R12, 0xf8, !PT ;  /* 0x00ff0000770c7812 */ /* 0x000fe200078ef80c */
[----:B------:R-:W-:-:S02]  /*6540*/  HADD2.F32 R119, -RZ, R117.H1_H1 ;  /* 0x30000075ff777230 */ /* 0x000fc40000004100 */
[CC--:B------:R-:W-:Y:S01]  /*6550*/  FMUL.FTZ R123, R35.reuse, R9.reuse ;  /* 0x00000009237b7220 */ /* 0x0c0fe20000410000 */
[--C-:B------:R-:W-:Y:S02]  /*6560*/  HADD2.F32 R116, -RZ, R46.reuse.H0_H0 ;  /* 0x2000002eff747230 */ /* 0x100fe40000004100 */
[C---:B------:R-:W-:Y:S01]  /*6570*/  FMUL.FTZ R120, R34.reuse, R9 ;  /* 0x0000000922787220 */ /* 0x040fe20000410000 */
[----:B------:R-:W-:Y:S01]  /*6580*/  HADD2.F32 R115, -RZ, R115.H1_H1 ;  /* 0x30000073ff737230 */ /* 0x000fe20000004100 */
[----:B------:R-:W-:Y:S01]  /*6590*/  F2FP.F16.E4M3.UNPACK_B R117, R114 ;  /* 0x00000072ff75723e */ /* 0x000fe200020006ff */
[-C--:B------:R-:W-:Y:S01]  /*65a0*/  FFMA.FTZ R34, R34, R116.reuse, -R123 ;  /* 0x0000007422227223 */ /* 0x080fe2000001087b */
[----:B------:R-:W-:Y:S01]  /*65b0*/  FFMA.FTZ R35, R35, R116, R120 ;  /* 0x0000007423237223 */ /* 0x000fe20000010078 */
[----:B------:R-:W-:Y:S01]  /*65c0*/  HADD2.F32 R116, -RZ, R46.H1_H1 ;  /* 0x3000002eff747230 */ /* 0x000fe20000004100 */
[----:B------:R-:W-:Y:S01]  /*65d0*/  F2FP.F16.E4M3.UNPACK_B R44, R44 ;  /* 0x0000002cff2c723e */ /* 0x000fe200020006ff */
[----:B------:R-:W-:Y:S01]  /*65e0*/  HADD2.F32 R46, -RZ, R45.H1_H1 ;  /* 0x3000002dff2e7230 */ /* 0x000fe20000004100 */
[----:B------:R-:W-:-:S02]  /*65f0*/  F2FP.F16.E4M3.UNPACK_B R47, R47 ;  /* 0x0000002fff2f723e */ /* 0x000fc400020006ff */
[----:B------:R-:W-:Y:S01]  /*6600*/  LOP3.LUT R9, R121, 0xff0000, R118, 0xf8, !PT ;  /* 0x00ff000079097812 */ /* 0x000fe200078ef876 */
[C---:B------:R-:W-:Y:S01]  /*6610*/  FMUL.FTZ R121, R115.reuse, R119 ;  /* 0x0000007773797220 */ /* 0x040fe20000410000 */
[----:B------:R-:W-:Y:S01]  /*6620*/  F2FP.F16.E4M3.UNPACK_B R114, R113 ;  /* 0x00000071ff72723e */ /* 0x000fe200020006ff */
[----:B------:R-:W-:Y:S02]  /*6630*/  HADD2.F32 R118, -RZ, R117.H0_H0 ;  /* 0x20000075ff767230 */ /* 0x000fe40000004100 */
[C---:B------:R-:W-:Y:S01]  /*6640*/  FMUL.FTZ R120, R46.reuse, R119 ;  /* 0x000000772e787220 */ /* 0x040fe20000410000 */
[----:B------:R-:W-:Y:S02]  /*6650*/  HADD2.F32 R45, -RZ, R44.H0_H0 ;  /* 0x2000002cff2d7230 */ /* 0x000fe40000004100 */
[-C--:B------:R-:W-:Y:S01]  /*6660*/  FFMA.FTZ R121, R46, R116.reuse, -R121 ;  /* 0x000000742e797223 */ /* 0x080fe20000010879 */
[----:B------:R-:W-:Y:S02]  /*6670*/  HADD2.F32 R113, -RZ, R47.H0_H0 ;  /* 0x2000002fff717230 */ /* 0x000fe40000004100 */
[----:B------:R-:W-:Y:S01]  /*6680*/  FFMA.FTZ R124, R115, R116, R120 ;  /* 0x00000074737c7223 */ /* 0x000fe20000010078 */
[----:B------:R-:W-:-:S02]  /*6690*/  HADD2.F32 R46, -RZ, R114.H0_H0 ;  /* 0x20000072ff2e7230 */ /* 0x000fc40000004100 */
[-C--:B------:R-:W-:Y:S01]  /*66a0*/  FMUL.FTZ R120, R45, R118.reuse ;  /* 0x000000762d787220 */ /* 0x080fe20000410000 */
[----:B------:R-:W-:Y:S02]  /*66b0*/  HADD2.F32 R117, -RZ, R117.H1_H1 ;  /* 0x30000075ff757230 */ /* 0x000fe40000004100 */
[C---:B------:R-:W-:Y:S01]  /*66c0*/  FMUL.FTZ R116, R113.reuse, R118 ;  /* 0x0000007671747220 */ /* 0x040fe20000410000 */
[----:B------:R-:W-:Y:S02]  /*66d0*/  HADD2.F32 R47, -RZ, R47.H1_H1 ;  /* 0x3000002fff2f7230 */ /* 0x000fe40000004100 */
[-C--:B------:R-:W-:Y:S01]  /*66e0*/  FFMA.FTZ R120, R113, R46.reuse, R120 ;  /* 0x0000002e71787223 */ /* 0x080fe20000010078 */
[----:B------:R-:W-:Y:S02]  /*66f0*/  HADD2.F32 R44, -RZ, R44.H1_H1 ;  /* 0x3000002cff2c7230 */ /* 0x000fe40000004100 */
[----:B------:R-:W-:Y:S01]  /*6700*/  FFMA.FTZ R118, R45, R46, -R116 ;  /* 0x0000002e2d767223 */ /* 0x000fe20000010874 */
[----:B------:R-:W-:-:S02]  /*6710*/  HADD2.F32 R114, -RZ, R114.H1_H1 ;  /* 0x30000072ff727230 */ /* 0x000fc40000004100 */
[CC--:B------:R-:W-:Y:S01]  /*6720*/  FMUL.FTZ R113, R47.reuse, R117.reuse ;  /* 0x000000752f717220 */ /* 0x0c0fe20000410000 */
[----:B------:R-:W-:Y:S01]  /*6730*/  F2FP.F16.E4M3.UNPACK_B R45, R112.H1 ;  /* 0x00000070ff2d723e */ /* 0x000fe200030006ff */
[C---:B------:R-:W-:Y:S01]  /*6740*/  FMUL.FTZ R122, R44.reuse, R117 ;  /* 0x000000752c7a7220 */ /* 0x040fe20000410000 */
[----:B------:R-:W-:Y:S01]  /*6750*/  F2FP.F16.E4M3.UNPACK_B R46, R14.H1 ;  /* 0x0000000eff2e723e */ /* 0x000fe200030006ff */
[-C--:B------:R-:W-:Y:S01]  /*6760*/  FFMA.FTZ R117, R44, R114.reuse, -R113 ;  /* 0x000000722c757223 */ /* 0x080fe20000010871 */
[----:B------:R-:W-:Y:S01]  /*6770*/  F2FP.F16.E4M3.UNPACK_B R115, R111.H1 ;  /* 0x0000006fff73723e */ /* 0x000fe200030006ff */
[--C-:B------:R-:W-:Y:S01]  /*6780*/  HADD2.F32 R116, -RZ, R45.reuse.H0_H0 ;  /* 0x2000002dff747230 */ /* 0x100fe20000004100 */
[----:B------:R-:W-:Y:S01]  /*6790*/  F2FP.F16.E4M3.UNPACK_B R44, R33.H1 ;  /* 0x00000021ff2c723e */ /* 0x000fe200030006ff */
[----:B------:R-:W-:Y:S02]  /*67a0*/  HADD2.F32 R113, -RZ, R46.H0_H0 ;  /* 0x2000002eff717230 */ /* 0x000fe40000004100 */
[----:B------:R-:W-:Y:S01]  /*67b0*/  FFMA.FTZ R119, R47, R114, R122 ;  /* 0x000000722f777223 */ /* 0x000fe2000001007a */
[----:B------:R-:W-:Y:S01]  /*67c0*/  HADD2.F32 R47, -RZ, R45.H1_H1 ;  /* 0x3000002dff2f7230 */ /* 0x000fe20000004100 */
[----:B------:R-:W-:Y:S01]  /*67d0*/  F2FP.F16.E4M3.UNPACK_B R112, R112 ;  /* 0x00000070ff70723e */ /* 0x000fe200020006ff */
[----:B------:R-:W-:-:S02]  /*67e0*/  HADD2.F32 R45, -RZ, R44.H0_H0 ;  /* 0x2000002cff2d7230 */ /* 0x000fc40000004100 */
[-C--:B------:R-:W-:Y:S01]  /*67f0*/  FMUL.FTZ R122, R113, R116.reuse ;  /* 0x00000074717a7220 */ /* 0x080fe20000410000 */
[--C-:B------:R-:W-:Y:S01]  /*6800*/  HADD2.F32 R114, -RZ, R115.reuse.H0_H0 ;  /* 0x20000073ff727230 */ /* 0x100fe20000004100 */
[----:B------:R-:W-:Y:S01]  /*6810*/  F2FP.F16.E4M3.UNPACK_B R33, R33 ;  /* 0x00000021ff21723e */ /* 0x000fe200020006ff */
[----:B------:R-:W-:Y:S02]  /*6820*/  HADD2.F32 R46, -RZ, R46.H1_H1 ;  /* 0x3000002eff2e7230 */ /* 0x000fe40000004100 */
[C---:B------:R-:W-:Y:S01]  /*6830*/  FMUL.FTZ R116, R45.reuse, R116 ;  /* 0x000000742d747220 */ /* 0x040fe20000410000 */
[----:B------:R-:W-:Y:S02]  /*6840*/  HADD2.F32 R44, -RZ, R44.H1_H1 ;  /* 0x3000002cff2c7230 */ /* 0x000fe40000004100 */
[-C--:B------:R-:W-:Y:S01]  /*6850*/  FFMA.FTZ R122, R45, R114.reuse, -R122 ;  /* 0x000000722d7a7223 */ /* 0x080fe2000001087a */
[----:B------:R-:W-:Y:S02]  /*6860*/  HADD2.F32 R115, -RZ, R115.H1_H1 ;  /* 0x30000073ff737230 */ /* 0x000fe40000004100 */
[----:B------:R-:W-:Y:S01]  /*6870*/  FMUL.FTZ R45, R46, R47 ;  /* 0x0000002f2e2d7220 */ /* 0x000fe20000410000 */
[----:B------:R-:W-:Y:S01]  /*6880*/  F2FP.F16.E4M3.UNPACK_B R111, R111 ;  /* 0x0000006fff6f723e */ /* 0x000fe200020006ff */
[C---:B------:R-:W-:Y:S01]  /*6890*/  FMUL.FTZ R47, R44.reuse, R47 ;  /* 0x0000002f2c2f7220 */ /* 0x040fe20000410000 */
[----:B------:R-:W-:Y:S01]  /*68a0*/  FFMA.FTZ R123, R113, R114, R116 ;  /* 0x00000072717b7223 */ /* 0x000fe20000010074 */
[-C--:B------:R-:W-:Y:S01]  /*68b0*/  FFMA.FTZ R125, R44, R115.reuse, -R45 ;  /* 0x000000732c7d7223 */ /* 0x080fe2000001082d */
[----:B------:R-:W-:Y:S01]  /*68c0*/  F2FP.F16.E4M3.UNPACK_B R44, R14 ;  /* 0x0000000eff2c723e */ /* 0x000fe200020006ff */
[----:B------:R-:W-:Y:S01]  /*68d0*/  FFMA.FTZ R126, R46, R115, R47 ;  /* 0x000000732e7e7223 */ /* 0x000fe2000001002f */
[----:B------:R-:W-:Y:S01]  /*68e0*/  HADD2.F32 R47, -RZ, R112.H0_H0 ;  /* 0x20000070ff2f7230 */ /* 0x000fe20000004100 */
[----:B------:R-:W-:Y:S01]  /*68f0*/  F2FP.SATFINITE.E4M3.F32.PACK_AB_MERGE_C R34, R121, R34, RZ ;  /* 0x000000227922723e */ /* 0x000fe200048070ff */
[----:B------:R-:W-:Y:S01]  /*6900*/  HADD2.F32 R14, -RZ, R33.H0_H0 ;  /* 0x20000021ff0e7230 */ /* 0x000fe20000004100 */
[----:B------:R-:W-:Y:S01]  /*6910*/  F2FP.SATFINITE.E4M3.F32.PACK_AB_MERGE_C R35, R124, R35, RZ ;  /* 0x000000237c23723e */ /* 0x000fe200048070ff */
[----:B------:R-:W-:Y:S01]  /*6920*/  HADD2.F32 R45, -RZ, R44.H0_H0 ;  /* 0x2000002cff2d7230 */ /* 0x000fe20000004100 */
[----:B------:R-:W-:Y:S01]  /*6930*/  F2FP.SATFINITE.E4M3.F32.PACK_AB_MERGE_C R123, R126, R123, RZ ;  /* 0x0000007b7e7b723e */ /* 0x000fe200048070ff */
[----:B------:R-:W-:-:S02]  /*6940*/  HADD2.F32 R46, -RZ, R111.H0_H0 ;  /* 0x2000006fff2e7230 */ /* 0x000fc40000004100 */
[CC--:B------:R-:W-:Y:S01]  /*6950*/  FMUL.FTZ R114, R14.reuse, R47.reuse ;  /* 0x0000002f0e727220 */ /* 0x0c0fe20000410000 */
[----:B------:R-:W-:Y:S02]  /*6960*/  HADD2.F32 R112, -RZ, R112.H1_H1 ;  /* 0x30000070ff707230 */ /* 0x000fe40000004100 */
[----:B------:R-:W-:Y:S01]  /*6970*/  FMUL.FTZ R113, R45, R47 ;  /* 0x0000002f2d717220 */ /* 0x000fe20000410000 */
[----:B------:R-:W-:Y:S01]  /*6980*/  HADD2.F32 R44, -RZ, R44.H1_H1 ;  /* 0x3000002cff2c7230 */ /* 0x000fe20000004100 */
[----:B------:R-:W-:Y:S01]  /*6990*/  F2FP.SATFINITE.E4M3.F32.PACK_AB_MERGE_C R34, R117, R118, R34 ;  /* 0x000000767522723e */ /* 0x000fe20004807022 */
[----:B------:R-:W-:Y:S02]  /*69a0*/  HADD2.F32 R33, -RZ, R33.H1_H1 ;  /* 0x30000021ff217230 */ /* 0x000fe40000004100 */
[----:B------:R-:W-:Y:S01]  /*69b0*/  FFMA.FTZ R113, R14, R46, -R113 ;  /* 0x0000002e0e717223 */ /* 0x000fe20000010871 */
[----:B------:R-:W-:Y:S02]  /*69c0*/  HADD2.F32 R111, -RZ, R111.H1_H1 ;  /* 0x3000006fff6f7230 */ /* 0x000fe40000004100 */
[C---:B------:R-:W-:Y:S01]  /*69d0*/  FMUL.FTZ R116, R44.reuse, R112 ;  /* 0x000000702c747220 */ /* 0x040fe20000410000 */
[----:B------:R-:W-:Y:S01]  /*69e0*/  FFMA.FTZ R14, R45, R46, R114 ;  /* 0x0000002e2d0e7223 */ /* 0x000fe20000010072 */
[C---:B------:R-:W-:Y:S01]  /*69f0*/  FMUL.FTZ R47, R33.reuse, R112 ;  /* 0x00000070212f7220 */ /* 0x040fe20000410000 */
[----:B------:R-:W-:Y:S01]  /*6a00*/  F2FP.F16.E4M3.UNPACK_B R46, R13 ;  /* 0x0000000dff2e723e */ /* 0x000fe200020006ff */
[-C--:B------:R-:W-:Y:S01]  /*6a10*/  FFMA.FTZ R116, R33, R111.reuse, -R116 ;  /* 0x0000006f21747223 */ /* 0x080fe20000010874 */
[----:B------:R-:W-:Y:S01]  /*6a20*/  F2FP.F16.E4M3.UNPACK_B R114, R12 ;  /* 0x0000000cff72723e */ /* 0x000fe200020006ff */
[----:B------:R-:W-:Y:S01]  /*6a30*/  FFMA.FTZ R111, R44, R111, R47 ;  /* 0x0000006f2c6f7223 */ /* 0x000fe2000001002f */
[----:B------:R-:W-:Y:S01]  /*6a40*/  F2FP.F16.E4M3.UNPACK_B R45, R32 ;  /* 0x00000020ff2d723e */ /* 0x000fe200020006ff */
[----:B------:R-:W-:Y:S01]  /*6a50*/  HADD2.F32 R47, -RZ, R46.H0_H0 ;  /* 0x2000002eff2f7230 */ /* 0x000fe20000004100 */
[----:B------:R-:W-:Y:S01]  /*6a60*/  F2FP.SATFINITE.E4M3.F32.PACK_AB_MERGE_C R33, R125, R122, RZ ;  /* 0x0000007a7d21723e */ /* 0x000fe200048070ff */
[--C-:B------:R-:W-:Y:S01]  /*6a70*/  HADD2.F32 R115, -RZ, R114.reuse.H0_H0 ;  /* 0x20000072ff737230 */ /* 0x100fe20000004100 */
[----:B------:R-:W-:Y:S01]  /*6a80*/  F2FP.F16.E4M3.UNPACK_B R112, R10 ;  /* 0x0000000aff70723e */ /* 0x000fe200020006ff */
[----:B------:R-:W-:Y:S01]  /*6a90*/  HADD2.F32 R44, -RZ, R45.H0_H0 ;  /* 0x2000002dff2c7230 */ /* 0x000fe20000004100 */
[----:B------:R-:W-:Y:S01]  /*6aa0*/  F2FP.SATFINITE.E4M3.F32.PACK_AB_MERGE_C R33, R116, R113, R33 ;  /* 0x000000717421723e */ /* 0x000fe20004807021 */
[----:B------:R-:W-:Y:S01]  /*6ab0*/  HADD2.F32 R114, -RZ, R114.H1_H1 ;  /* 0x30000072ff727230 */ /* 0x000fe20000004100 */
[----:B------:R-:W-:Y:S01]  /*6ac0*/  F2FP.SATFINITE.E4M3.F32.PACK_AB_MERGE_C R14, R111, R14, R123 ;  /* 0x0000000e6f0e723e */ /* 0x000fe2000480707b */
[----:B------:R-:W-:-:S02]  /*6ad0*/  HADD2.F32 R113, -RZ, R112.H0_H0 ;  /* 0x20000070ff717230 */ /* 0x000fc40000004100 */
[CC--:B------:R-:W-:Y:S01]  /*6ae0*/  FMUL.FTZ R117, R47.reuse, R115.reuse ;  /* 0x000000732f757220 */ /* 0x0c0fe20000410000 */
[----:B------:R-:W-:Y:S02]  /*6af0*/  HADD2.F32 R111, -RZ, R46.H1_H1 ;  /* 0x3000002eff6f7230 */ /* 0x000fe40000004100 */
[C---:B------:R-:W-:Y:S01]  /*6b00*/  FMUL.FTZ R116, R44.reuse, R115 ;  /* 0x000000732c747220 */ /* 0x040fe20000410000 */
[----:B------:R-:W-:Y:S02]  /*6b10*/  HADD2.F32 R46, -RZ, R45.H1_H1 ;  /* 0x3000002dff2e7230 */ /* 0x000fe40000004100 */
        /* <DEDUP_REMOVED lines=13> */
[----:B------:R-:W-:Y:S01]  /*6bf0*/  HADD2.F32 R115, -RZ, R113.H0_H0 ;  /* 0x20000071ff737230 */ /* 0x000fe20000004100 */
[----:B------:R-:W-:Y:S01]  /*6c00*/  F2FP.SATFINITE.E4M3.F32.PACK_AB_MERGE_C R35, R119, R120, R35 ;  /* 0x000000787723723e */ /* 0x000fe20004807023 */
[----:B------:R-:W-:Y:S01]  /*6c10*/  HADD2.F32 R47, -RZ, R47.H1_H1 ;  /* 0x3000002fff2f7230 */ /* 0x000fe20000004100 */
[----:B------:R-:W-:Y:S01]  /*6c20*/  F2FP.F16.E4M3.UNPACK_B R114, R9 ;  /* 0x00000009ff72723e */ /* 0x000fe200020006ff */
[----:B------:R-:W-:Y:S02]  /*6c30*/  HADD2.F32 R113, -RZ, R113.H1_H1 ;  /* 0x30000071ff717230 */ /* 0x000fe40000004100 */
[-C--:B------:R-:W-:Y:S01]  /*6c40*/  FMUL.FTZ R117, R46, R115.reuse ;  /* 0x000000732e757220 */ /* 0x080fe20000410000 */
[----:B------:R-:W-:Y:S02]  /*6c50*/  HADD2.F32 R111, -RZ, R10.H0_H0 ;  /* 0x2000000aff6f7230 */ /* 0x000fe40000004100 */
[----:B------:R-:W-:Y:S01]  /*6c60*/  FMUL.FTZ R115, R12, R115 ;  /* 0x000000730c737220 */ /* 0x000fe20000410000 */
[----:B------:R-:W-:-:S02]  /*6c70*/  HADD2.F32 R32, -RZ, R32.H1_H1 ;  /* 0x30000020ff207230 */ /* 0x000fc40000004100 */
[C---:B------:R-:W-:Y:S01]  /*6c80*/  FMUL.FTZ R121, R47.reuse, R113 ;  /* 0x000000712f797220 */ /* 0x040fe20000410000 */
[----:B------:R-:W-:Y:S02]  /*6c90*/  HADD2.F32 R112, -RZ, R10.H1_H1 ;  /* 0x3000000aff707230 */ /* 0x000fe40000004100 */
[----:B------:R-:W-:Y:S01]  /*6ca0*/  FFMA.FTZ R120, R46, R111, R115 ;  /* 0x0000006f2e787223 */ /* 0x000fe20000010073 */
[----:B------:R-:W-:Y:S01]  /*6cb0*/  F2FP.F16.E4M3.UNPACK_B R10, R11 ;  /* 0x0000000bff0a723e */ /* 0x000fe200020006ff */
[----:B------:R-:W-:Y:S01]  /*6cc0*/  FFMA.FTZ R119, R12, R111, -R117 ;  /* 0x0000006f0c777223 */ /* 0x000fe20000010875 */
[----:B------:R-:W-:Y:S01]  /*6cd0*/  F2FP.F16.E4M3.UNPACK_B R46, R15.H1 ;  /* 0x0000000fff2e723e */ /* 0x000fe200030006ff */
[C---:B------:R-:W-:Y:S01]  /*6ce0*/  FMUL.FTZ R12, R32.reuse, R113 ;  /* 0x00000071200c7220 */ /* 0x040fe20000410000 */
[----:B------:R-:W-:Y:S01]  /*6cf0*/  F2FP.F16.E4M3.UNPACK_B R115, R9.H1 ;  /* 0x00000009ff73723e */ /* 0x000fe200030006ff */
[-C--:B------:R-:W-:Y:S01]  /*6d00*/  FFMA.FTZ R122, R32, R112.reuse, -R121 ;  /* 0x00000070207a7223 */ /* 0x080fe20000010879 */
[----:B------:R-:W-:Y:S01]  /*6d10*/  F2FP.F16.E4M3.UNPACK_B R11, R11.H1 ;  /* 0x0000000bff0b723e */ /* 0x000fe200030006ff */
[----:B------:R-:W-:Y:S01]  /*6d20*/  FFMA.FTZ R121, R47, R112, R12 ;  /* 0x000000702f797223 */ /* 0x000fe2000001000c */
[----:B------:R-:W-:Y:S01]  /*6d30*/  F2FP.F16.E4M3.UNPACK_B R32, R15 ;  /* 0x0000000fff20723e */ /* 0x000fe200020006ff */
[----:B------:R-:W-:Y:S01]  /*6d40*/  HADD2.F32 R117, -RZ, R115.H0_H0 ;  /* 0x20000073ff757230 */ /* 0x000fe20000004100 */
[-C--:B------:R-:W-:Y:S01]  /*6d50*/  F2FP.F16.E4M3.UNPACK_B R9, R8.reuse ;  /* 0x00000008ff09723e */ /* 0x080fe200020006ff */
[----:B------:R-:W-:Y:S01]  /*6d60*/  HADD2.F32 R15, -RZ, R11.H0_H0 ;  /* 0x2000000bff0f7230 */ /* 0x000fe20000004100 */
[----:B------:R-:W-:Y:S01]  /*6d70*/  F2FP.F16.E4M3.UNPACK_B R111, R8.H1 ;  /* 0x00000008ff6f723e */ /* 0x000fe200030006ff */
[----:B------:R-:W-:Y:S01]  /*6d80*/  HADD2.F32 R8, -RZ, R46.H0_H0 ;  /* 0x2000002eff087230 */ /* 0x000fe20000004100 */
[----:B------:R-:W-:Y:S01]  /*6d90*/  F2FP.SATFINITE.E4M3.F32.PACK_AB_MERGE_C R119, R122, R119, RZ ;  /* 0x000000777a77723e */ /* 0x000fe200048070ff */
[----:B------:R-:W-:Y:S01]  /*6da0*/  HADD2.F32 R47, -RZ, R32.H0_H0 ;  /* 0x20000020ff2f7230 */ /* 0x000fe20000004100 */
[----:B------:R-:W-:Y:S01]  /*6db0*/  F2FP.SATFINITE.E4M3.F32.PACK_AB_MERGE_C R120, R121, R120, RZ ;  /* 0x000000787978723e */ /* 0x000fe200048070ff */
        /* <DEDUP_REMOVED lines=9> */
[----:B------:R-:W-:Y:S01]  /*6e50*/  FMUL.FTZ R116, R12, R116 ;  /* 0x000000740c747220 */ /* 0x000fe20000410000 */
[----:B------:R-:W-:Y:S02]  /*6e60*/  HADD2.F32 R11, -RZ, R11.H1_H1 ;  /* 0x3000000bff0b7230 */ /* 0x000fe40000004100 */
[----:B------:R-:W-:Y:S01]  /*6e70*/  FFMA.FTZ R117, R8, R113, R117 ;  /* 0x0000007108757223 */ /* 0x000fe20000010075 */
[----:B------:R-:W-:Y:S02]  /*6e80*/  HADD2.F32 R112, -RZ, R9.H0_H0 ;  /* 0x20000009ff707230 */ /* 0x000fe40000004100 */
[-C--:B------:R-:W-:Y:S01]  /*6e90*/  FMUL.FTZ R8, R46, R115.reuse ;  /* 0x000000732e087220 */ /* 0x080fe20000410000 */
[----:B------:R-:W-:Y:S02]  /*6ea0*/  HADD2.F32 R32, -RZ, R32.H1_H1 ;  /* 0x30000020ff207230 */ /* 0x000fe40000004100 */
[----:B------:R-:W-:Y:S01]  /*6eb0*/  FMUL.FTZ R115, R11, R115 ;  /* 0x000000730b737220 */ /* 0x000fe20000410000 */
[----:B------:R-:W-:-:S02]  /*6ec0*/  HADD2.F32 R15, -RZ, R114.H1_H1 ;  /* 0x30000072ff0f7230 */ /* 0x000fc40000004100 */
[-C--:B------:R-:W-:Y:S01]  /*6ed0*/  FFMA.FTZ R116, R47, R112.reuse, R116 ;  /* 0x000000702f747223 */ /* 0x080fe20000010074 */
[----:B------:R-:W-:Y:S02]  /*6ee0*/  HADD2.F32 R111, -RZ, R111.H1_H1 ;  /* 0x3000006fff6f7230 */ /* 0x000fe40000004100 */
[----:B------:R-:W-:Y:S01]  /*6ef0*/  FFMA.FTZ R123, R12, R112, -R123 ;  /* 0x000000700c7b7223 */ /* 0x000fe2000001087b */
[----:B------:R-:W-:Y:S02]  /*6f00*/  HADD2.F32 R10, -RZ, R10.H1_H1 ;  /* 0x3000000aff0a7230 */ /* 0x000fe40000004100 */
[----:B------:R-:W-:Y:S01]  /*6f10*/  FMUL.FTZ R47, R32, R15 ;  /* 0x0000000f202f7220 */ /* 0x000fe20000410000 */
[----:B------:R-:W-:Y:S02]  /*6f20*/  HADD2.F32 R9, -RZ, R9.H1_H1 ;  /* 0x30000009ff097230 */ /* 0x000fe40000004100 */
[-C--:B------:R-:W-:Y:S01]  /*6f30*/  FFMA.FTZ R11, R11, R111.reuse, -R8 ;  /* 0x0000006f0b0b7223 */ /* 0x080fe20000010808 */
[----:B------:R-:W-:Y:S01]  /*6f40*/  FFMA.FTZ R46, R46, R111, R115 ;  /* 0x0000006f2e2e7223 */ /* 0x000fe20000010073 */
[----:B------:R-:W-:Y:S01]  /*6f50*/  FMUL.FTZ R15, R10, R15 ;  /* 0x0000000f0a0f7220 */ /* 0x000fe20000410000 */
[----:B------:R-:W-:-:S02]  /*6f60*/  IMAD.MOV.U32 R8, RZ, RZ, R34 ;  /* 0x000000ffff087224 */ /* 0x000fc400078e0022 */
[-C--:B------:R-:W-:Y:S01]  /*6f70*/  FFMA.FTZ R10, R10, R9.reuse, -R47 ;  /* 0x000000090a0a7223 */ /* 0x080fe2000001082f */
[----:B------:R-:W-:Y:S01]  /*6f80*/  F2FP.SATFINITE.E4M3.F32.PACK_AB_MERGE_C R11, R11, R124, RZ ;  /* 0x0000007c0b0b723e */ /* 0x000fe200048070ff */
[----:B------:R-:W-:Y:S01]  /*6f90*/  FFMA.FTZ R15, R32, R9, R15 ;  /* 0x00000009200f7223 */ /* 0x000fe2000001000f */
[----:B------:R-:W-:Y:S01]  /*6fa0*/  F2FP.SATFINITE.E4M3.F32.PACK_AB_MERGE_C R46, R46, R117, RZ ;  /* 0x000000752e2e723e */ /* 0x000fe200048070ff */
[----:B------:R-:W-:Y:S01]  /*6fb0*/  IMAD.MOV.U32 R12, RZ, RZ, R35 ;  /* 0x000000ffff0c7224 */ /* 0x000fe200078e0023 */
[----:B------:R-:W-:Y:S02]  /*6fc0*/  F2FP.SATFINITE.E4M3.F32.PACK_AB_MERGE_C R9, R13, R44, R119 ;  /* 0x0000002c0d09723e */ /* 0x000fe40004807077 */
[----:B------:R-:W-:Y:S01]  /*6fd0*/  F2FP.SATFINITE.E4M3.F32.PACK_AB_MERGE_C R11, R10, R123, R11 ;  /* 0x0000007b0a0b723e */ /* 0x000fe2000480700b */
[----:B------:R-:W-:Y:S01]  /*6fe0*/  IMAD.MOV.U32 R10, RZ, RZ, R33 ;  /* 0x000000ffff0a7224 */ /* 0x000fe200078e0021 */
[----:B------:R-:W-:Y:S02]  /*6ff0*/  F2FP.SATFINITE.E4M3.F32.PACK_AB_MERGE_C R13, R118, R45, R120 ;  /* 0x0000002d760d723e */ /* 0x000fe40004807078 */
[----:B------:R-:W-:-:S07]  /*7000*/  F2FP.SATFINITE.E4M3.F32.PACK_AB_MERGE_C R15, R15, R116, R46 ;  /* 0x000000740f0f723e */ /* 0x000fce000480702e */
.L_x_1619:
[----:B------:R-:W-:Y:S05]  /*7010*/  BSYNC B2 ;  /* 0x0000000000027941 */ /* 0x000fea0003800000 */
.L_x_1618:
[----:B0-----:R0:W-:Y:S04]  /*7020*/  ST.E.128 desc[UR38][R94.64], R8 ;  /* 0x000000085e007985 */ /* 0x0011e8000c101d26 */
[----:B--2---:R0:W-:Y:S02]  /*7030*/  @!P2 ST.E.128 desc[UR38][R96.64], R12 ;  /* 0x0000000c6000a985 */ /* 0x0041e4000c101d26 */
.L_x_1617:
[----:B------:R-:W-:Y:S05]  /*7040*/  BSYNC B1 ;  /* 0x0000000000017941 */ /* 0x000fea0003800000 */
.L_x_1616:
[----:B------:R-:W-:Y:S01]  /*7050*/  ISETP.NE.AND P2, PT, R3, RZ, PT ;  /* 0x000000ff0300720c */ /* 0x000fe20003f45270 */
[----:B------:R-:W-:-:S12]  /*7060*/  BSSY B1, `(.L_x_1620) ;  /* 0x00000f5000017945 */ /* 0x000fd80003800000 */
[----:B------:R-:W-:Y:S05]  /*7070*/  @!P2 BRA `(.L_x_1621) ;  /* 0x0000000c00cca947 */ /* 0x000fea0003800000 */
[----:B------:R-:W-:Y:S01]  /*7080*/  ISETP.NE.AND P4, PT, R85, RZ, PT ;  /* 0x000000ff5500720c */ /* 0x000fe20003f85270 */
[----:B------:R-:W-:Y:S01]  /*7090*/  BSSY B2, `(.L_x_1622) ;  /* 0x00000ef000027945 */ /* 0x000fe20003800000 */
[C---:B----4-:R-:W-:Y:S02]  /*70a0*/  IADD3 R32, P2, R58.reuse, R101, RZ ;  /* 0x000000653a207210 */ /* 0x050fe40007f5e0ff */
[----:B0-----:R-:W-:Y:S02]  /*70b0*/  SEL R8, R65, R110, !P4 ;  /* 0x0000006e41087207 */ /* 0x001fe40006000000 */
[----:B---3--:R-:W-:Y:S02]  /*70c0*/  LEA.HI.X.SX32 R33, R58, R99, 0x1, P2 ;  /* 0x000000633a217211 */ /* 0x008fe400010f0eff */
[----:B------:R-:W-:-:S04]  /*70d0*/  SHF.R.S32.HI R9, RZ, 0x1f, R8 ;  /* 0x0000001fff097819 */ /* 0x000fc80000011408 */
[----:B------:R-:W-:-:S04]  /*70e0*/  LEA.HI R9, R9, R8, RZ, 0x5 ;  /* 0x0000000809097211 */ /* 0x000fc800078f28ff */
[----:B------:R-:W-:-:S04]  /*70f0*/  SHF.R.S32.HI R8, RZ, 0x5, R9 ;  /* 0x00000005ff087819 */ /* 0x000fc80000011409 */
[----:B------:R-:W-:-:S04]  /*7100*/  LEA.HI.SX32 R8, R77, R8, 0x1c ;  /* 0x000000084d087211 */ /* 0x000fc800078fe2ff */
[----:B------:R-:W-:Y:S01]  /*7110*/  SHF.R.S32.HI R9, RZ, 0x1f, R8 ;  /* 0x0000001fff097819 */ /* 0x000fe20000011408 */
        /* <DEDUP_REMOVED lines=12> */
[----:B------:R-:W-:Y:S01]  /*71e0*/  @!P2 LEA.HI.X.SX32 R35, R10, R99, 0x1, P4 ;  /* 0x000000630a23a211 */ /* 0x000fe200020f0eff */
[----:B------:R-:W-:Y:S01]  /*71f0*/  IMAD.IADD R12, R16, 0x1, R11 ;  /* 0x00000001100c7824 */ /* 0x000fe200078e020b */
[----:B------:R-:W-:-:S03]  /*7200*/  ISETP.GE.AND P4, PT, R82, R98, PT ;  /* 0x000000625200720c */ /* 0x000fc60003f86270 */
[----:B------:R-:W0:Y:S04]  /*7210*/  LDS.128 R8, [R9+0x16400] ;  /* 0x0164000009087984 */ /* 0x000e280000000c00 */
[----:B------:R-:W3:Y:S06]  /*7220*/  LDS.128 R12, [R12+0x16400] ;  /* 0x016400000c0c7984 */ /* 0x000eec0000000c00 */
[----:B------:R-:W-:Y:S05]  /*7230*/  @P4 BRA `(.L_x_1623) ;  /* 0x0000000c00504947 */ /* 0x000fea0003800000 */
[----:B------:R-:W-:Y:S01]  /*7240*/  SHF.R.U32.HI R28, RZ, 0x8, R29 ;  /* 0x00000008ff1c7819 */ /* 0x000fe2000001161d */
[----:B---3--:R-:W-:Y:S01]  /*7250*/  IMAD.MOV.U32 R42, RZ, RZ, R12 ;  /* 0x000000ffff2a7224 */ /* 0x008fe200078e000c */
[--C-:B------:R-:W-:Y:S02]  /*7260*/  SHF.R.U32.HI R45, RZ, 0x8, R41.reuse ;  /* 0x00000008ff2d7819 */ /* 0x100fe40000011629 */
[----:B------:R-:W-:Y:S02]  /*7270*/  LOP3.LUT R44, R41, 0xff0000ff, RZ, 0xc0, !PT ;  /* 0xff0000ff292c7812 */ /* 0x000fe400078ec0ff */
[----:B------:R-:W-:Y:S01]  /*7280*/  SHF.R.U32.HI R96, RZ, 0x10, R41 ;  /* 0x00000010ff607819 */ /* 0x000fe20000011629 */
[----:B------:R-:W-:Y:S01]  /*7290*/  IMAD.SHL.U32 R41, R28, 0x100, RZ ;  /* 0x000001001c297824 */ /* 0x000fe200078e00ff */
[----:B------:R-:W-:Y:S01]  /*72a0*/  LOP3.LUT R30, R29, 0xff0000ff, RZ, 0xc0, !PT ;  /* 0xff0000ff1d1e7812 */ /* 0x000fe200078ec0ff */
[----:B------:R-:W-:Y:S01]  /*72b0*/  IMAD.SHL.U32 R45, R45, 0x100, RZ ;  /* 0x000001002d2d7824 */ /* 0x000fe200078e00ff */
[----:B------:R-:W-:Y:S01]  /*72c0*/  SHF.R.U32.HI R111, RZ, 0x10, R29 ;  /* 0x00000010ff6f7819 */ /* 0x000fe2000001161d */
[----:B------:R-:W-:Y:S01]  /*72d0*/  IMAD.MOV.U32 R29, RZ, RZ, R14 ;  /* 0x000000ffff1d7224 */ /* 0x000fe200078e000e */
[----:B------:R-:W-:Y:S01]  /*72e0*/  SHF.R.U32.HI R94, RZ, 0x8, R31 ;  /* 0x00000008ff5e7819 */ /* 0x000fe2000001161f */
[----:B0-----:R-:W-:Y:S01]  /*72f0*/  IMAD.MOV.U32 R28, RZ, RZ, R10 ;  /* 0x000000ffff1c7224 */ /* 0x001fe200078e000a */
[----:B------:R-:W-:-:S02]  /*7300*/  SHF.R.U32.HI R47, RZ, 0x8, R43 ;  /* 0x00000008ff2f7819 */ /* 0x000fc4000001162b */
[----:B------:R-:W-:Y:S01]  /*7310*/  LOP3.LUT R12, R30, 0xff00, R41, 0xf8, !PT ;  /* 0x0000ff001e0c7812 */ /* 0x000fe200078ef829 */
[----:B------:R-:W-:Y:S01]  /*7320*/  IMAD.U32 R41, R111, 0x10000, RZ ;  /* 0x000100006f297824 */ /* 0x000fe200078e00ff */
[----:B------:R-:W-:Y:S01]  /*7330*/  LOP3.LUT R46, R43, 0xff0000ff, RZ, 0xc0, !PT ;  /* 0xff0000ff2b2e7812 */ /* 0x000fe200078ec0ff */
[----:B------:R-:W-:Y:S01]  /*7340*/  IMAD.SHL.U32 R47, R47, 0x100, RZ ;  /* 0x000001002f2f7824 */ /* 0x000fe200078e00ff */
[----:B------:R-:W-:Y:S01]  /*7350*/  SHF.R.U32.HI R95, RZ, 0x10, R43 ;  /* 0x00000010ff5f7819 */ /* 0x000fe2000001162b */
[----:B------:R-:W-:Y:S01]  /*7360*/  IMAD.SHL.U32 R43, R94, 0x100, RZ ;  /* 0x000001005e2b7824 */ /* 0x000fe200078e00ff */
[----:B------:R-:W-:Y:S02]  /*7370*/  LOP3.LUT R40, R31, 0xff0000ff, RZ, 0xc0, !PT ;  /* 0xff0000ff1f287812 */ /* 0x000fe400078ec0ff */
[----:B--2---:R-:W-:Y:S01]  /*7380*/  SHF.R.U32.HI R97, RZ, 0x10, R31 ;  /* 0x00000010ff617819 */ /* 0x004fe2000001161f */
[----:B------:R-:W-:Y:S01]  /*7390*/  IMAD.MOV.U32 R31, RZ, RZ, R8 ;  /* 0x000000ffff1f7224 */ /* 0x000fe200078e0008 */
[----:B------:R-:W-:Y:S01]  /*73a0*/  LOP3.LUT R12, R12, 0xff0000, R41, 0xf8, !PT ;  /* 0x00ff00000c0c7812 */ /* 0x000fe200078ef829 */
[----:B------:R-:W-:Y:S01]  /*73b0*/  IMAD.U32 R95, R95, 0x10000, RZ ;  /* 0x000100005f5f7824 */ /* 0x000fe200078e00ff */
[----:B------:R-:W-:Y:S01]  /*73c0*/  LOP3.LUT R8, R40, 0xff00, R43, 0xf8, !PT ;  /* 0x0000ff0028087812 */ /* 0x000fe200078ef82b */
[----:B------:R-:W-:Y:S01]  /*73d0*/  IMAD.U32 R41, R97, 0x10000, RZ ;  /* 0x0001000061297824 */ /* 0x000fe200078e00ff */
[----:B------:R-:W-:Y:S01]  /*73e0*/  LOP3.LUT R94, R46, 0xff00, R47, 0xf8, !PT ;  /* 0x0000ff002e5e7812 */ /* 0x000fe200078ef82f */
[----:B------:R-:W-:Y:S01]  /*73f0*/  IMAD.U32 R47, R96, 0x10000, RZ ;  /* 0x00010000602f7824 */ /* 0x000fe200078e00ff */
[----:B------:R-:W-:-:S02]  /*7400*/  F2FP.F16.E4M3.UNPACK_B R46, R109.H1 ;  /* 0x0000006dff2e723e */ /* 0x000fc400030006ff */
[----:B------:R-:W-:Y:S02]  /*7410*/  F2FP.F16.E4M3.UNPACK_B R43, R42.H1 ;  /* 0x0000002aff2b723e */ /* 0x000fe400030006ff */
[----:B------:R-:W-:Y:S01]  /*7420*/  F2FP.F16.E4M3.UNPACK_B R40, R31.H1 ;  /* 0x0000001fff28723e */ /* 0x000fe200030006ff */
[----:B------:R-:W-:Y:S01]  /*7430*/  HADD2.F32 R10, -RZ, R46.H0_H0 ;  /* 0x2000002eff0a7230 */ /* 0x000fe20000004100 */
[----:B------:R-:W-:Y:S02]  /*7440*/  LOP3.LUT R14, R44, 0xff00, R45, 0xf8, !PT ;  /* 0x0000ff002c0e7812 */ /* 0x000fe400078ef82d */
        /* <DEDUP_REMOVED lines=8> */
[----:B------:R-:W-:Y:S01]  /*74d0*/  FMUL.FTZ R96, R30, R10 ;  /* 0x0000000a1e607220 */ /* 0x000fe20000410000 */
[----:B------:R-:W-:Y:S02]  /*74e0*/  LOP3.LUT R10, R94, 0xff0000, R95, 0xf8, !PT ;  /* 0x00ff00005e0a7812 */ /* 0x000fe400078ef85f */
[----:B------:R-:W-:Y:S01]  /*74f0*/  F2FP.F16.E4M3.UNPACK_B R109, R109 ;  /* 0x0000006dff6d723e */ /* 0x000fe200020006ff */
        /* <DEDUP_REMOVED lines=8> */
[----:B------:R-:W-:-:S02]  /*7580*/  HADD2.F32 R46, -RZ, R109.H0_H0 ;  /* 0x2000006dff2e7230 */ /* 0x000fc40000004100 */
[CC--:B------:R-:W-:Y:S01]  /*7590*/  FMUL.FTZ R94, R44.reuse, R47.reuse ;  /* 0x0000002f2c5e7220 */ /* 0x0c0fe20000410000 */
[----:B------:R-:W-:Y:S02]  /*75a0*/  HADD2.F32 R43, -RZ, R42.H0_H0 ;  /* 0x2000002aff2b7230 */ /* 0x000fe40000004100 */
[C---:B------:R-:W-:Y:S01]  /*75b0*/  FMUL.FTZ R47, R41.reuse, R47 ;  /* 0x0000002f292f7220 */ /* 0x040fe20000410000 */
[----:B------:R-:W-:Y:S02]  /*75c0*/  HADD2.F32 R40, -RZ, R31.H0_H0 ;  /* 0x2000001fff287230 */ /* 0x000fe40000004100 */
[-C--:B------:R-:W-:Y:S01]  /*75d0*/  FFMA.FTZ R97, R41, R45.reuse, -R94 ;  /* 0x0000002d29617223 */ /* 0x080fe2000001085e */
[----:B------:R-:W-:Y:S02]  /*75e0*/  HADD2.F32 R41, -RZ, R107.H0_H0 ;  /* 0x2000006bff297230 */ /* 0x000fe40000004100 */
[----:B------:R-:W-:Y:S01]  /*75f0*/  FFMA.FTZ R112, R44, R45, R47 ;  /* 0x0000002d2c707223 */ /* 0x000fe2000001002f */
        /* <DEDUP_REMOVED lines=21> */
[-C--:B------:R-:W-:Y:S01]  /*7750*/  FMUL.FTZ R107, R43, R45.reuse ;  /* 0x0000002d2b6b7220 */ /* 0x080fe20000410000 */
        /* <DEDUP_REMOVED lines=8> */
[----:B------:R-:W-:Y:S01]  /*77e0*/  FFMA.FTZ R114, R43, R42, R114 ;  /* 0x0000002a2b727223 */ /* 0x000fe20000010072 */
[C---:B------:R-:W-:Y:S01]  /*77f0*/  FMUL.FTZ R46, R31.reuse, R46 ;  /* 0x0000002e1f2e7220 */ /* 0x040fe20000410000 */
[----:B------:R-:W-:Y:S01]  /*7800*/  F2FP.F16.E4M3.UNPACK_B R105, R105 ;  /* 0x00000069ff69723e */ /* 0x000fe200020006ff */
[-C--:B------:R-:W-:Y:S01]  /*7810*/  FFMA.FTZ R116, R31, R44.reuse, -R40 ;  /* 0x0000002c1f747223 */ /* 0x080fe20000010828 */
[----:B------:R-:W-:Y:S01]  /*7820*/  F2FP.F16.E4M3.UNPACK_B R31, R29 ;  /* 0x0000001dff1f723e */ /* 0x000fe200020006ff */
[--C-:B------:R-:W-:Y:S02]  /*7830*/  HADD2.F32 R42, -RZ, R108.reuse.H0_H0 ;  /* 0x2000006cff2a7230 */ /* 0x100fe40000004100 */
[----:B------:R-:W-:Y:S01]  /*7840*/  FFMA.FTZ R111, R41, R44, R46 ;  /* 0x0000002c296f7223 */ /* 0x000fe2000001002e */
[----:B------:R-:W-:Y:S01]  /*7850*/  HADD2.F32 R108, -RZ, R108.H1_H1 ;  /* 0x3000006cff6c7230 */ /* 0x000fe20000004100 */
[----:B------:R-:W-:Y:S01]  /*7860*/  F2FP.SATFINITE.E4M3.F32.PACK_AB_MERGE_C R30, R97, R30, RZ ;  /* 0x0000001e611e723e */ /* 0x000fe200048070ff */
[--C-:B------:R-:W-:Y:S01]  /*7870*/  HADD2.F32 R40, -RZ, R31.reuse.H0_H0 ;  /* 0x2000001fff287230 */ /* 0x100fe20000004100 */
[----:B------:R-:W-:Y:S01]  /*7880*/  F2FP.SATFINITE.E4M3.F32.PACK_AB_MERGE_C R95, R112, R95, RZ ;  /* 0x0000005f705f723e */ /* 0x000fe200048070ff */
[----:B------:R-:W-:Y:S01]  /*7890*/  HADD2.F32 R31, -RZ, R31.H1_H1 ;  /* 0x3000001fff1f7230 */ /* 0x000fe20000004100 */
[----:B------:R-:W-:Y:S01]  /*78a0*/  F2FP.SATFINITE.E4M3.F32.PACK_AB_MERGE_C R107, R116, R107, RZ ;  /* 0x0000006b746b723e */ /* 0x000fe200048070ff */
[----:B------:R-:W-:-:S02]  /*78b0*/  HADD2.F32 R29, -RZ, R28.H0_H0 ;  /* 0x2000001cff1d7230 */ /* 0x000fc40000004100 */
[----:B------:R-:W-:Y:S01]  /*78c0*/  FMUL.FTZ R44, R40, R42 ;  /* 0x0000002a282c7220 */ /* 0x000fe20000410000 */
[----:B------:R-:W-:Y:S02]  /*78d0*/  HADD2.F32 R28, -RZ, R28.H1_H1 ;  /* 0x3000001cff1c7230 */ /* 0x000fe40000004100 */
[----:B------:R-:W-:Y:S01]  /*78e0*/  FMUL.FTZ R45, R31, R108 ;  /* 0x0000006c1f2d7220 */ /* 0x000fe20000410000 */
[--C-:B------:R-:W-:Y:S02]  /*78f0*/  HADD2.F32 R41, -RZ, R105.reuse.H0_H0 ;  /* 0x20000069ff297230 */ /* 0x100fe40000004100 */
[----:B------:R-:W-:Y:S01]  /*7900*/  FMUL.FTZ R43, R29, R42 ;  /* 0x0000002a1d2b7220 */ /* 0x000fe20000410000 */
[----:B------:R-:W-:Y:S02]  /*7910*/  HADD2.F32 R105, -RZ, R105.H1_H1 ;  /* 0x30000069ff697230 */ /* 0x000fe40000004100 */
[----:B------:R-:W-:Y:S01]  /*7920*/  FMUL.FTZ R108, R28, R108 ;  /* 0x0000006c1c6c7220 */ /* 0x000fe20000410000 */
[----:B------:R-:W-:Y:S01]  /*7930*/  F2FP.F16.E4M3.UNPACK_B R42, R13 ;  /* 0x0000000dff2a723e */ /* 0x000fe200020006ff */
[----:B------:R-:W-:Y:S01]  /*7940*/  FFMA.FTZ R46, R40, R41, R43 ;  /* 0x00000029282e7223 */ /* 0x000fe2000001002b */
[----:B------:R-:W-:Y:S01]  /*7950*/  F2FP.F16.E4M3.UNPACK_B R40, R9 ;  /* 0x00000009ff28723e */ /* 0x000fe200020006ff */
[-C--:B------:R-:W-:Y:S01]  /*7960*/  FFMA.FTZ R28, R28, R105.reuse, -R45 ;  /* 0x000000691c1c7223 */ /* 0x080fe2000001082d */
[----:B------:R-:W-:Y:S01]  /*7970*/  F2FP.F16.E4M3.UNPACK_B R45, R14 ;  /* 0x0000000eff2d723e */ /* 0x000fe200020006ff */
[----:B------:R-:W-:Y:S01]  /*7980*/  FFMA.FTZ R105, R31, R105, R108 ;  /* 0x000000691f697223 */ /* 0x000fe2000001006c */
[----:B------:R-:W-:Y:S01]  /*7990*/  FFMA.FTZ R29, R29, R41, -R44 ;  /* 0x000000291d1d7223 */ /* 0x000fe2000001082c */
[----:B------:R-:W-:Y:S01]  /*79a0*/  F2FP.SATFINITE.E4M3.F32.PACK_AB_MERGE_C R31, R96, R47, R30 ;  /* 0x0000002f601f723e */ /* 0x000fe2000480701e */
[----:B------:R-:W-:Y:S01]  /*79b0*/  HADD2.F32 R43, -RZ, R42.H0_H0 ;  /* 0x2000002aff2b7230 */ /* 0x000fe20000004100 */
[----:B------:R-:W-:Y:S01]  /*79c0*/  F2FP.SATFINITE.E4M3.F32.PACK_AB_MERGE_C R30, R109, R94, R95 ;  /* 0x0000005e6d1e723e */ /* 0x000fe2000480705f */
[----:B------:R-:W-:Y:S01]  /*79d0*/  HADD2.F32 R94, -RZ, R45.H0_H0 ;  /* 0x2000002dff5e7230 */ /* 0x000fe20000004100 */
[----:B------:R-:W-:Y:S01]  /*79e0*/  F2FP.SATFINITE.E4M3.F32.PACK_AB_MERGE_C R111, R111, R114, RZ ;  /* 0x000000726f6f723e */ /* 0x000fe200048070ff */
[----:B------:R-:W-:Y:S01]  /*79f0*/  HADD2.F32 R41, -RZ, R40.H0_H0 ;  /* 0x20000028ff297230 */ /* 0x000fe20000004100 */
[----:B------:R-:W-:Y:S01]  /*7a00*/  F2FP.F16.E4M3.UNPACK_B R44, R12 ;  /* 0x0000000cff2c723e */ /* 0x000fe200020006ff */
[----:B------:R-:W-:Y:S01]  /*7a10*/  HADD2.F32 R42, -RZ, R42.H1_H1 ;  /* 0x3000002aff2a7230 */ /* 0x000fe20000004100 */
[----:B------:R-:W-:Y:S01]  /*7a20*/  F2FP.SATFINITE.E4M3.F32.PACK_AB_MERGE_C R29, R28, R29, R107 ;  /* 0x0000001d1c1d723e */ /* 0x000fe2000480706b */
[----:B------:R-:W-:Y:S01]  /*7a30*/  FMUL.FTZ R96, R43, R94 ;  /* 0x0000005e2b607220 */ /* 0x000fe20000410000 */
[----:B------:R-:W-:Y:S01]  /*7a40*/  F2FP.SATFINITE.E4M3.F32.PACK_AB_MERGE_C R28, R105, R46, R111 ;  /* 0x0000002e691c723e */ /* 0x000fe2000480706f */
[----:B------:R-:W-:-:S02]  /*7a50*/  HADD2.F32 R46, -RZ, R44.H0_H0 ;  /* 0x2000002cff2e7230 */ /* 0x000fc40000004100 */
[----:B------:R-:W-:Y:S01]  /*7a60*/  FMUL.FTZ R94, R41, R94 ;  /* 0x0000005e295e7220 */ /* 0x000fe20000410000 */
[----:B------:R-:W-:Y:S01]  /*7a70*/  HADD2.F32 R45, -RZ, R45.H1_H1 ;  /* 0x3000002dff2d7230 */ /* 0x000fe20000004100 */
[----:B------:R-:W-:Y:S01]  /*7a80*/  F2FP.F16.E4M3.UNPACK_B R9, R9.H1 ;  /* 0x00000009ff09723e */ /* 0x000fe200030006ff */
[----:B------:R-:W-:Y:S02]  /*7a90*/  HADD2.F32 R40, -RZ, R40.H1_H1 ;  /* 0x30000028ff287230 */ /* 0x000fe40000004100 */
[-C--:B------:R-:W-:Y:S01]  /*7aa0*/  FFMA.FTZ R94, R43, R46.reuse, R94 ;  /* 0x0000002e2b5e7223 */ /* 0x080fe2000001005e */
[----:B------:R-:W-:Y:S02]  /*7ab0*/  HADD2.F32 R43, -RZ, R44.H1_H1 ;  /* 0x3000002cff2b7230 */ /* 0x000fe40000004100 */
[-C--:B------:R-:W-:Y:S01]  /*7ac0*/  FMUL.FTZ R47, R42, R45.reuse ;  /* 0x0000002d2a2f7220 */ /* 0x080fe20000410000 */
[----:B------:R-:W-:Y:S01]  /*7ad0*/  FFMA.FTZ R96, R41, R46, -R96 ;  /* 0x0000002e29607223 */ /* 0x000fe20000010860 */
[C---:B------:R-:W-:Y:S01]  /*7ae0*/  FMUL.FTZ R45, R40.reuse, R45 ;  /* 0x0000002d282d7220 */ /* 0x040fe20000410000 */
[----:B------:R-:W-:Y:S01]  /*7af0*/  F2FP.F16.E4M3.UNPACK_B R41, R13.H1 ;  /* 0x0000000dff29723e */ /* 0x000fe200030006ff */
[-C--:B------:R-:W-:Y:S01]  /*7b00*/  FFMA.FTZ R95, R40, R43.reuse, -R47 ;  /* 0x0000002b285f7223 */ /* 0x080fe2000001082f */
[----:B------:R-:W-:Y:S01]  /*7b10*/  F2FP.F16.E4M3.UNPACK_B R40, R14.H1 ;  /* 0x0000000eff28723e */ /* 0x000fe200030006ff */
[----:B------:R-:W-:Y:S01]  /*7b20*/  FFMA.FTZ R97, R42, R43, R45 ;  /* 0x0000002b2a617223 */ /* 0x000fe2000001002d */
[----:B------:R-:W-:Y:S01]  /*7b30*/  HADD2.F32 R13, -RZ, R9.H0_H0 ;  /* 0x20000009ff0d7230 */ /* 0x000fe20000004100 */
[----:B------:R-:W-:Y:S01]  /*7b40*/  F2FP.F16.E4M3.UNPACK_B R12, R12.H1 ;  /* 0x0000000cff0c723e */ /* 0x000fe200030006ff */
[----:B------:R-:W-:Y:S01]  /*7b50*/  HADD2.F32 R14, -RZ, R41.H0_H0 ;  /* 0x20000029ff0e7230 */ /* 0x000fe20000004100 */
[----:B------:R-:W-:Y:S01]  /*7b60*/  F2FP.F16.E4M3.UNPACK_B R45, R10.H1 ;  /* 0x0000000aff2d723e */ /* 0x000fe200030006ff */
[----:B------:R-:W-:-:S02]  /*7b70*/  HADD2.F32 R42, -RZ, R40.H0_H0 ;  /* 0x20000028ff2a7230 */ /* 0x000fc40000004100 */
[----:B------:R-:W-:Y:S02]  /*7b80*/  HADD2.F32 R41, -RZ, R41.H1_H1 ;  /* 0x30000029ff297230 */ /* 0x000fe40000004100 */
[----:B------:R-:W-:Y:S02]  /*7b90*/  HADD2.F32 R44, -RZ, R40.H1_H1 ;  /* 0x30000028ff2c7230 */ /* 0x000fe40000004100 */
[-C--:B------:R-:W-:Y:S01]  /*7ba0*/  FMUL.FTZ R46, R14, R42.reuse ;  /* 0x0000002a0e2e7220 */ /* 0x080fe20000410000 */
[----:B------:R-:W-:Y:S02]  /*7bb0*/  HADD2.F32 R9, -RZ, R9.H1_H1 ;  /* 0x30000009ff097230 */ /* 0x000fe40000004100 */
[----:B------:R-:W-:Y:S01]  /*7bc0*/  FMUL.FTZ R43, R13, R42 ;  /* 0x0000002a0d2b7220 */ /* 0x000fe20000410000 */
[--C-:B------:R-:W-:Y:S02]  /*7bd0*/  HADD2.F32 R40, -RZ, R12.reuse.H0_H0 ;  /* 0x2000000cff287230 */ /* 0x100fe40000004100 */
[----:B------:R-:W-:Y:S01]  /*7be0*/  FMUL.FTZ R42, R41, R44 ;  /* 0x0000002c292a7220 */ /* 0x000fe20000410000 */
[----:B------:R-:W-:-:S02]  /*7bf0*/  HADD2.F32 R12, -RZ, R12.H1_H1 ;  /* 0x3000000cff0c7230 */ /* 0x000fc40000004100 */
[----:B------:R-:W-:Y:S01]  /*7c00*/  FMUL.FTZ R44, R9, R44 ;  /* 0x0000002c092c7220 */ /* 0x000fe20000410000 */
[----:B------:R-:W-:Y:S01]  /*7c10*/  FFMA.FTZ R107, R14, R40, R43 ;  /* 0x000000280e6b7223 */ /* 0x000fe2000001002b */
[----:B------:R-:W-:Y:S02]  /*7c20*/  F2FP.F16.E4M3.UNPACK_B R14, R15 ;  /* 0x0000000fff0e723e */ /* 0x000fe400020006ff */
[----:B------:R-:W-:Y:S01]  /*7c30*/  FFMA.FTZ R112, R41, R12, R44 ;  /* 0x0000000c29707223 */ /* 0x000fe2000001002c */
[----:B------:R-:W-:Y:S01]  /*7c40*/  F2FP.F16.E4M3.UNPACK_B R44, R10 ;  /* 0x0000000aff2c723e */ /* 0x000fe200020006ff */
[----:B------:R-:W-:Y:S01]  /*7c50*/  FFMA.FTZ R108, R9, R12, -R42 ;  /* 0x0000000c096c7223 */ /* 0x000fe2000001082a */
[-C--:B------:R-:W-:Y:S01]  /*7c60*/  F2FP.F16.E4M3.UNPACK_B R9, R11.reuse ;  /* 0x0000000bff09723e */ /* 0x080fe200020006ff */
[----:B------:R-:W-:Y:S01]  /*7c70*/  FFMA.FTZ R105, R13, R40, -R46 ;  /* 0x000000280d697223 */ /* 0x000fe2000001082e */
[----:B------:R-:W-:Y:S01]  /*7c80*/  F2FP.F16.E4M3.UNPACK_B R11, R11.H1 ;  /* 0x0000000bff0b723e */ /* 0x000fe200030006ff */
[----:B------:R-:W-:Y:S01]  /*7c90*/  HADD2.F32 R40, -RZ, R14.H0_H0 ;  /* 0x2000000eff287230 */ /* 0x000fe20000004100 */
[-C--:B------:R-:W-:Y:S01]  /*7ca0*/  F2FP.F16.E4M3.UNPACK_B R10, R8.reuse ;  /* 0x00000008ff0a723e */ /* 0x080fe200020006ff */
        /* <DEDUP_REMOVED lines=11> */
[----:B------:R-:W-:Y:S01]  /*7d60*/  FMUL.FTZ R111, R13, R46 ;  /* 0x0000002e0d6f7220 */ /* 0x000fe20000410000 */
[----:B------:R-:W-:Y:S02]  /*7d70*/  HADD2.F32 R42, -RZ, R41.H0_H0 ;  /* 0x20000029ff2a7230 */ /* 0x000fe40000004100 */
[----:B------:R-:W-:Y:S01]  /*7d80*/  FFMA.FTZ R109, R12, R43, -R109 ;  /* 0x0000002b0c6d7223 */ /* 0x000fe2000001086d */
[----:B------:R-:W-:-:S02]  /*7d90*/  HADD2.F32 R15, -RZ, R15.H1_H1 ;  /* 0x3000000fff0f7230 */ /* 0x000fc40000004100 */
[C---:B------:R-:W-:Y:S01]  /*7da0*/  FMUL.FTZ R114, R8.reuse, R46 ;  /* 0x0000002e08727220 */ /* 0x040fe20000410000 */
[----:B------:R-:W-:Y:S02]  /*7db0*/  HADD2.F32 R12, -RZ, R45.H1_H1 ;  /* 0x3000002dff0c7230 */ /* 0x000fe40000004100 */
[-C--:B------:R-:W-:Y:S01]  /*7dc0*/  FFMA.FTZ R111, R8, R42.reuse, R111 ;  /* 0x0000002a086f7223 */ /* 0x080fe2000001006f */
[----:B------:R-:W-:Y:S02]  /*7dd0*/  HADD2.F32 R11, -RZ, R11.H1_H1 ;  /* 0x3000000bff0b7230 */ /* 0x000fe40000004100 */
[----:B------:R-:W-:Y:S01]  /*7de0*/  FFMA.FTZ R47, R40, R43, R47 ;  /* 0x0000002b282f7223 */ /* 0x000fe2000001002f */
[----:B------:R-:W-:Y:S02]  /*7df0*/  HADD2.F32 R14, -RZ, R14.H1_H1 ;  /* 0x3000000eff0e7230 */ /* 0x000fe40000004100 */
[----:B------:R-:W-:Y:S01]  /*7e00*/  FFMA.FTZ R114, R13, R42, -R114 ;  /* 0x0000002a0d727223 */ /* 0x000fe20000010872 */
[----:B------:R-:W-:-:S02]  /*7e10*/  HADD2.F32 R44, -RZ, R44.H1_H1 ;  /* 0x3000002cff2c7230 */ /* 0x000fc40000004100 */
[-C--:B------:R-:W-:Y:S01]  /*7e20*/  FMUL.FTZ R40, R15, R12.reuse ;  /* 0x0000000c0f287220 */ /* 0x080fe20000410000 */
[----:B------:R-:W-:Y:S02]  /*7e30*/  HADD2.F32 R9, -RZ, R9.H1_H1 ;  /* 0x30000009ff097230 */ /* 0x000fe40000004100 */
[----:B------:R-:W-:Y:S01]  /*7e40*/  FMUL.FTZ R42, R11, R12 ;  /* 0x0000000c0b2a7220 */ /* 0x000fe20000410000 */
        /* <DEDUP_REMOVED lines=9> */
[----:B------:R-:W-:Y:S01]  /*7ee0*/  F2FP.SATFINITE.E4M3.F32.PACK_AB_MERGE_C R9, R95, R96, R105 ;  /* 0x000000605f09723e */ /* 0x000fe20004807069 */
[----:B------:R-:W-:Y:S01]  /*7ef0*/  IMAD.MOV.U32 R8, RZ, RZ, R31 ;  /* 0x000000ffff087224 */ /* 0x000fe200078e001f */
[----:B------:R-:W-:Y:S01]  /*7f00*/  F2FP.SATFINITE.E4M3.F32.PACK_AB_MERGE_C R11, R11, R114, RZ ;  /* 0x000000720b0b723e */ /* 0x000fe200048070ff */
[----:B------:R-:W-:Y:S01]  /*7f10*/  IMAD.MOV.U32 R14, RZ, RZ, R28 ;  /* 0x000000ffff0e7224 */ /* 0x000fe200078e001c */
[----:B------:R-:W-:-:S02]  /*7f20*/  F2FP.SATFINITE.E4M3.F32.PACK_AB_MERGE_C R42, R42, R111, RZ ;  /* 0x0000006f2a2a723e */ /* 0x000fc400048070ff */
[----:B------:R-:W-:Y:S01]  /*7f30*/  F2FP.SATFINITE.E4M3.F32.PACK_AB_MERGE_C R11, R12, R109, R11 ;  /* 0x0000006d0c0b723e */ /* 0x000fe2000480700b */
[----:B------:R-:W-:Y:S01]  /*7f40*/  IMAD.MOV.U32 R12, RZ, RZ, R30 ;  /* 0x000000ffff0c7224 */ /* 0x000fe200078e001e */
[----:B------:R-:W-:Y:S01]  /*7f50*/  F2FP.SATFINITE.E4M3.F32.PACK_AB_MERGE_C R15, R10, R47, R42 ;  /* 0x0000002f0a0f723e */ /* 0x000fe2000480702a */
[----:B------:R-:W-:Y:S01]  /*7f60*/  IMAD.MOV.U32 R10, RZ, RZ, R29 ;  /* 0x000000ffff0a7224 */ /* 0x000fe200078e001d */
[----:B------:R-:W-:-:S07]  /*7f70*/  F2FP.SATFINITE.E4M3.F32.PACK_AB_MERGE_C R13, R97, R94, R107 ;  /* 0x0000005e610d723e */ /* 0x000fce000480706b */
.L_x_1623:
[----:B------:R-:W-:Y:S05]  /*7f80*/  BSYNC B2 ;  /* 0x0000000000027941 */ /* 0x000fea0003800000 */
.L_x_1622:
[----:B0-----:R0:W-:Y:S04]  /*7f90*/  ST.E.128 desc[UR38][R32.64], R8 ;  /* 0x0000000820007985 */ /* 0x0011e8000c101d26 */
[----:B---3--:R0:W-:Y:S02]  /*7fa0*/  @!P2 ST.E.128 desc[UR38][R34.64], R12 ;  /* 0x0000000c2200a985 */ /* 0x0081e4000c101d26 */
.L_x_1621:
[----:B------:R-:W-:Y:S05]  /*7fb0*/  BSYNC B1 ;  /* 0x0000000000017941 */ /* 0x000fea0003800000 */
.L_x_1620:
[----:B------:R-:W-:-:S13]  /*7fc0*/  ISETP.NE.AND P2, PT, R0, RZ, PT ;  /* 0x000000ff0000720c */ /* 0x000fda0003f45270 */
[----:B------:R-:W-:Y:S05]  /*7fd0*/  @!P2 BRA `(.L_x_1587) ;  /* 0x0000001000e0a947 */ /* 0x000fea0003800000 */
[----:B------:R-:W-:Y:S01]  /*7fe0*/  ISETP.NE.AND P4, PT, R86, RZ, PT ;  /* 0x000000ff5600720c */ /* 0x000fe20003f85270 */
[----:B------:R-:W-:Y:S01]  /*7ff0*/  BSSY B1, `(.L_x_1624) ;  /* 0x00000e9000017945 */ /* 0x000fe20003800000 */
[C---:B----4-:R-:W-:Y:S02]  /*8000*/  IADD3 R28, P2, R56.reuse, R101, RZ ;  /* 0x00000065381c7210 */ /* 0x050fe40007f5e0ff */
[----:B------:R-:W-:Y:S02]  /*8010*/  SEL R110, R65, R110, !P4 ;  /* 0x0000006e416e7207 */ /* 0x000fe40006000000 */
[----:B---3--:R-:W-:Y:S02]  /*8020*/  LEA.HI.X.SX32 R29, R56, R99, 0x1, P2 ;  /* 0x00000063381d7211 */ /* 0x008fe400010f0eff */
[----:B0-----:R-:W-:Y:S02]  /*8030*/  SHF.R.S32.HI R9, RZ, 0x1f, R110 ;  /* 0x0000001fff097819 */ /* 0x001fe4000001146e */
[----:B------:R-:W-:-:S02]  /*8040*/  ISETP.GE.AND P2, PT, R81, R98, PT ;  /* 0x000000625100720c */ /* 0x000fc40003f46270 */
[----:B------:R-:W-:-:S04]  /*8050*/  LEA.HI R9, R9, R110, RZ, 0x5 ;  /* 0x0000006e09097211 */ /* 0x000fc800078f28ff */
[----:B------:R-:W-:-:S04]  /*8060*/  SHF.R.S32.HI R9, RZ, 0x5, R9 ;  /* 0x00000005ff097819 */ /* 0x000fc80000011409 */
[----:B------:R-:W-:-:S04]  /*8070*/  LEA.HI.SX32 R9, R76, R9, 0x1c ;  /* 0x000000094c097211 */ /* 0x000fc800078fe2ff */
[----:B------:R-:W-:Y:S01]  /*8080*/  SHF.R.S32.HI R8, RZ, 0x1f, R9 ;  /* 0x0000001fff087819 */ /* 0x000fe20000011409 */
[----:B------:R-:W-:-:S03]  /*8090*/  IMAD.SHL.U32 R30, R9, 0x10, RZ ;  /* 0x00000010091e7824 */ /* 0x000fc600078e00ff */
[----:B------:R-:W-:Y:S02]  /*80a0*/  LEA.HI R8, R8, R9, RZ, 0x2 ;  /* 0x0000000908087211 */ /* 0x000fe400078f10ff */
[----:B------:R-:W-:-:S03]  /*80b0*/  LOP3.LUT R9, R181, 0x30, R30, 0xf8, !PT ;  /* 0x00000030b5097812 */ /* 0x000fc600078ef81e */
[----:B------:R-:W-:Y:S01]  /*80c0*/  IMAD.SHL.U32 R8, R8, 0x800, RZ ;  /* 0x0000080008087824 */ /* 0x000fe200078e00ff */
[----:B------:R-:W-:-:S04]  /*80d0*/  LOP3.LUT R9, R9, R182, RZ, 0x3c, !PT ;  /* 0x000000b609097212 */ /* 0x000fc800078e3cff */
[----:B------:R-:W-:-:S04]  /*80e0*/  LOP3.LUT R8, R8, 0xffffe000, RZ, 0xc0, !PT ;  /* 0xffffe00008087812 */ /* 0x000fc800078ec0ff */
[----:B------:R-:W-:Y:S01]  /*80f0*/  IADD3 R8, R9, R8, R183 ;  /* 0x0000000809087210 */ /* 0x000fe20007ffe0b7 */
[----:B------:R-:W-:-:S04]  /*8100*/  IMAD R9, R17, 0x6000, R73 ;  /* 0x0000600011097824 */ /* 0x000fc800078e0249 */
[----:B------:R-:W-:Y:S02]  /*8110*/  IMAD R11, R17, 0x6000, R8 ;  /* 0x00006000110b7824 */ /* 0x000fe400078e0208 */
[C---:B------:R-:W-:Y:S02]  /*8120*/  IMAD.IADD R9, R16.reuse, 0x1, R9 ;  /* 0x0000000110097824 */ /* 0x040fe400078e0209 */
[----:B------:R-:W-:-:S04]  /*8130*/  IMAD.IADD R12, R16, 0x1, R11 ;  /* 0x00000001100c7824 */ /* 0x000fc800078e020b */
[----:B------:R-:W0:Y:S04]  /*8140*/  LDS.128 R8, [R9+0x16400] ;  /* 0x0164000009087984 */ /* 0x000e280000000c00 */
[----:B------:R-:W3:Y:S01]  /*8150*/  LDS.128 R12, [R12+0x16400] ;  /* 0x016400000c0c7984 */ /* 0x000ee20000000c00 */
[----:B------:R-:W-:Y:S05]  /*8160*/  @P2 BRA `(.L_x_1625) ;  /* 0x0000000c00442947 */ /* 0x000fea0003800000 */
[----:B------:R-:W-:Y:S01]  /*8170*/  SHF.R.U32.HI R4, RZ, 0x8, R5 ;  /* 0x00000008ff047819 */ /* 0x000fe20000011605 */
[----:B0-----:R-:W-:Y:S01]  /*8180*/  IMAD.MOV.U32 R31, RZ, RZ, R10 ;  /* 0x000000ffff1f7224 */ /* 0x001fe200078e000a */
[----:B------:R-:W-:Y:S01]  /*8190*/  SHF.R.U32.HI R38, RZ, 0x8, R37 ;  /* 0x00000008ff267819 */ /* 0x000fe20000011625 */
[----:B---3--:R-:W-:Y:S01]  /*81a0*/  IMAD.MOV.U32 R32, RZ, RZ, R12 ;  /* 0x000000ffff207224 */ /* 0x008fe200078e000c */
[----:B------:R-:W-:Y:S01]  /*81b0*/  SHF.R.U32.HI R43, RZ, 0x10, R5 ;  /* 0x00000010ff2b7819 */ /* 0x000fe20000011605 */
[----:B------:R-:W-:Y:S01]  /*81c0*/  IMAD.SHL.U32 R4, R4, 0x100, RZ ;  /* 0x0000010004047824 */ /* 0x000fe200078e00ff */
[----:B------:R-:W-:Y:S01]  /*81d0*/  LOP3.LUT R5, R5, 0xff0000ff, RZ, 0xc0, !PT ;  /* 0xff0000ff05057812 */ /* 0x000fe200078ec0ff */
[----:B------:R-:W-:Y:S01]  /*81e0*/  IMAD.SHL.U32 R10, R38, 0x100, RZ ;  /* 0x00000100260a7824 */ /* 0x000fe200078e00ff */
[----:B------:R-:W-:Y:S01]  /*81f0*/  SHF.R.U32.HI R40, RZ, 0x8, R7 ;  /* 0x00000008ff287819 */ /* 0x000fe20000011607 */
[----:B------:R-:W-:Y:S01]  /*8200*/  IMAD.MOV.U32 R34, RZ, RZ, R14 ;  /* 0x000000ffff227224 */ /* 0x000fe200078e000e */
[----:B------:R-:W-:-:S02]  /*8210*/  SHF.R.U32.HI R6, RZ, 0x8, R39 ;  /* 0x00000008ff067819 */ /* 0x000fc40000011627 */
[----:B------:R-:W-:Y:S02]  /*8220*/  LOP3.LUT R33, R37, 0xff0000ff, RZ, 0xc0, !PT ;  /* 0xff0000ff25217812 */ /* 0x000fe400078ec0ff */
[----:B------:R-:W-:Y:S01]  /*8230*/  LOP3.LUT R5, R5, 0xff00, R4, 0xf8, !PT ;  /* 0x0000ff0005057812 */ /* 0x000fe200078ef804 */
[----:B------:R-:W-:Y:S01]  /*8240*/  IMAD.SHL.U32 R4, R40, 0x100, RZ ;  /* 0x0000010028047824 */ /* 0x000fe200078e00ff */
[----:B------:R-:W-:Y:S01]  /*8250*/  SHF.R.U32.HI R42, RZ, 0x10, R7 ;  /* 0x00000010ff2a7819 */ /* 0x000fe20000011607 */
[----:B------:R-:W-:Y:S01]  /*8260*/  IMAD.SHL.U32 R12, R6, 0x100, RZ ;  /* 0x00000100060c7824 */ /* 0x000fe200078e00ff */
[----:B------:R-:W-:Y:S01]  /*8270*/  LOP3.LUT R7, R7, 0xff0000ff, RZ, 0xc0, !PT ;  /* 0xff0000ff07077812 */ /* 0x000fe200078ec0ff */
[----:B------:R-:W-:Y:S01]  /*8280*/  IMAD.U32 R6, R43, 0x10000, RZ ;  /* 0x000100002b067824 */ /* 0x000fe200078e00ff */
[----:B------:R-:W-:Y:S02]  /*8290*/  SHF.R.U32.HI R41, RZ, 0x10, R37 ;  /* 0x00000010ff297819 */ /* 0x000fe40000011625 */
[----:B------:R-:W-:-:S02]  /*82a0*/  LOP3.LUT R35, R39, 0xff0000ff, RZ, 0xc0, !PT ;  /* 0xff0000ff27237812 */ /* 0x000fc400078ec0ff */
[----:B------:R-:W-:Y:S02]  /*82b0*/  LOP3.LUT R38, R33, 0xff00, R10, 0xf8, !PT ;  /* 0x0000ff0021267812 */ /* 0x000fe400078ef80a */
[----:B------:R-:W-:Y:S02]  /*82c0*/  F2FP.F16.E4M3.UNPACK_B R37, R104.H1 ;  /* 0x00000068ff25723e */ /* 0x000fe400030006ff */
[----:B------:R-:W-:Y:S02]  /*82d0*/  F2FP.F16.E4M3.UNPACK_B R14, R32.H1 ;  /* 0x00000020ff0e723e */ /* 0x000fe400030006ff */
[----:B------:R-:W-:Y:S02]  /*82e0*/  F2FP.F16.E4M3.UNPACK_B R10, R8.H1 ;  /* 0x00000008ff0a723e */ /* 0x000fe400030006ff */
[----:B------:R-:W-:Y:S01]  /*82f0*/  LOP3.LUT R7, R7, 0xff00, R4, 0xf8, !PT ;  /* 0x0000ff0007077812 */ /* 0x000fe200078ef804 */
[----:B------:R-:W-:Y:S01]  /*8300*/  IMAD.U32 R4, R42, 0x10000, RZ ;  /* 0x000100002a047824 */ /* 0x000fe200078e00ff */
[----:B------:R-:W-:Y:S01]  /*8310*/  SHF.R.U32.HI R36, RZ, 0x10, R39 ;  /* 0x00000010ff247819 */ /* 0x000fe20000011627 */
[----:B------:R-:W-:Y:S01]  /*8320*/  HADD2.F32 R33, -RZ, R14.H0_H0 ;  /* 0x2000000eff217230 */ /* 0x000fe20000004100 */
[----:B------:R-:W-:Y:S01]  /*8330*/  LOP3.LUT R40, R35, 0xff00, R12, 0xf8, !PT ;  /* 0x0000ff0023287812 */ /* 0x000fe200078ef80c */
[----:B------:R-:W-:Y:S01]  /*8340*/  HADD2.F32 R12, -RZ, R10.H0_H0 ;  /* 0x2000000aff0c7230 */ /* 0x000fe20000004100 */
[----:B------:R-:W-:Y:S01]  /*8350*/  LOP3.LUT R6, R5, 0xff0000, R6, 0xf8, !PT ;  /* 0x00ff000005067812 */ /* 0x000fe200078ef806 */
[----:B------:R-:W-:Y:S01]  /*8360*/  HADD2.F32 R5, -RZ, R37.H0_H0 ;  /* 0x20000025ff057230 */ /* 0x000fe20000004100 */
[----:B------:R-:W-:Y:S01]  /*8370*/  F2FP.F16.E4M3.UNPACK_B R35, R102.H1 ;  /* 0x00000066ff23723e */ /* 0x000fe200030006ff */
[----:B------:R-:W-:Y:S01]  /*8380*/  IMAD.U32 R39, R36, 0x10000, RZ ;  /* 0x0001000024277824 */ /* 0x000fe200078e00ff */
[----:B------:R-:W-:Y:S01]  /*8390*/  LOP3.LUT R4, R7, 0xff0000, R4, 0xf8, !PT ;  /* 0x00ff000007047812 */ /* 0x000fe200078ef804 */
[----:B------:R-:W-:-:S02]  /*83a0*/  IMAD.U32 R7, R41, 0x10000, RZ ;  /* 0x0001000029077824 */ /* 0x000fc400078e00ff */
[CC--:B------:R-:W-:Y:S01]  /*83b0*/  FMUL.FTZ R41, R33.reuse, R5.reuse ;  /* 0x0000000521297220 */ /* 0x0c0fe20000410000 */
[--C-:B------:R-:W-:Y:S02]  /*83c0*/  HADD2.F32 R36, -RZ, R35.reuse.H0_H0 ;  /* 0x20000023ff247230 */ /* 0x100fe40000004100 */
[----:B------:R-:W-:Y:S01]  /*83d0*/  FMUL.FTZ R42, R12, R5 ;  /* 0x000000050c2a7220 */ /* 0x000fe20000410000 */
[----:B------:R-:W-:Y:S01]  /*83e0*/  LOP3.LUT R5, R40, 0xff0000, R39, 0xf8, !PT ;  /* 0x00ff000028057812 */ /* 0x000fe200078ef827 */
[----:B------:R-:W-:Y:S01]  /*83f0*/  HADD2.F32 R35, -RZ, R35.H1_H1 ;  /* 0x30000023ff237230 */ /* 0x000fe20000004100 */
        /* <DEDUP_REMOVED lines=15> */
[----:B------:R-:W-:Y:S02]  /*84f0*/  HADD2.F32 R32, -RZ, R32.H1_H1 ;  /* 0x30000020ff207230 */ /* 0x000fe40000004100 */
[----:B------:R-:W-:Y:S01]  /*8500*/  FFMA.FTZ R47, R33, R35, R36 ;  /* 0x00000023212f7223 */ /* 0x000fe20000010024 */
[----:B------:R-:W-:-:S02]  /*8510*/  HADD2.F32 R33, -RZ, R102.H0_H0 ;  /* 0x20000066ff217230 */ /* 0x000fc40000004100 */
[-C--:B------:R-:W-:Y:S01]  /*8520*/  FMUL.FTZ R39, R14, R37.reuse ;  /* 0x000000250e277220 */ /* 0x080fe20000410000 */
[----:B------:R-:W-:Y:S01]  /*8530*/  FMUL.FTZ R37, R10, R37 ;  /* 0x000000250a257220 */ /* 0x000fe20000410000 */
[----:B------:R-:W-:Y:S01]  /*8540*/  HADD2.F32 R35, -RZ, R104.H1_H1 ;  /* 0x30000068ff237230 */ /* 0x000fe20000004100 */
[----:B------:R-:W-:Y:S01]  /*8550*/  LOP3.LUT R7, R38, 0xff0000, R7, 0xf8, !PT ;  /* 0x00ff000026077812 */ /* 0x000fe200078ef807 */
[-C--:B------:R-:W-:Y:S01]  /*8560*/  FFMA.FTZ R36, R10, R33.reuse, -R39 ;  /* 0x000000210a247223 */ /* 0x080fe20000010827 */
[----:B------:R-:W-:Y:S01]  /*8570*/  FFMA.FTZ R38, R14, R33, R37 ;  /* 0x000000210e267223 */ /* 0x000fe20000010025 */
[----:B------:R-:W-:Y:S02]  /*8580*/  HADD2.F32 R8, -RZ, R8.H1_H1 ;  /* 0x30000008ff087230 */ /* 0x000fe40000004100 */
[----:B------:R-:W-:Y:S01]  /*8590*/  FMUL.FTZ R37, R32, R35 ;  /* 0x0000002320257220 */ /* 0x000fe20000410000 */
[----:B------:R-:W-:Y:S01]  /*85a0*/  HADD2.F32 R33, -RZ, R102.H1_H1 ;  /* 0x30000066ff217230 */ /* 0x000fe20000004100 */
[----:B------:R-:W-:-:S02]  /*85b0*/  F2FP.F16.E4M3.UNPACK_B R10, R103.H1 ;  /* 0x00000067ff0a723e */ /* 0x000fc400030006ff */
[----:B------:R-:W-:Y:S01]  /*85c0*/  F2FP.F16.E4M3.UNPACK_B R12, R34.H1 ;  /* 0x00000022ff0c723e */ /* 0x000fe200030006ff */
[C---:B------:R-:W-:Y:S01]  /*85d0*/  FMUL.FTZ R39, R8.reuse, R35 ;  /* 0x0000002308277220 */ /* 0x040fe20000410000 */
[----:B------:R-:W-:Y:S01]  /*85e0*/  FFMA.FTZ R41, R8, R33, -R37 ;  /* 0x0000002108297223 */ /* 0x000fe20000010825 */
[----:B------:R-:W-:Y:S01]  /*85f0*/  F2FP.F16.E4M3.UNPACK_B R8, R31.H1 ;  /* 0x0000001fff08723e */ /* 0x000fe200030006ff */
[----:B------:R-:W-:Y:S01]  /*8600*/  HADD2.F32 R37, -RZ, R10.H0_H0 ;  /* 0x2000000aff257230 */ /* 0x000fe20000004100 */
[----:B------:R-:W-:Y:S01]  /*8610*/  F2FP.F16.E4M3.UNPACK_B R35, R100.H1 ;  /* 0x00000064ff23723e */ /* 0x000fe200030006ff */
[----:B------:R-:W-:Y:S01]  /*8620*/  FFMA.FTZ R43, R32, R33, R39 ;  /* 0x00000021202b7223 */ /* 0x000fe20000010027 */
[----:B------:R-:W-:Y:S01]  /*8630*/  HADD2.F32 R14, -RZ, R12.H0_H0 ;  /* 0x2000000cff0e7230 */ /* 0x000fe20000004100 */
[----:B------:R-:W-:Y:S01]  /*8640*/  F2FP.F16.E4M3.UNPACK_B R103, R103 ;  /* 0x00000067ff67723e */ /* 0x000fe200020006ff */
[----:B------:R-:W-:Y:S01]  /*8650*/  HADD2.F32 R39, -RZ, R10.H1_H1 ;  /* 0x3000000aff277230 */ /* 0x000fe20000004100 */
[----:B------:R-:W-:Y:S01]  /*8660*/  F2FP.F16.E4M3.UNPACK_B R34, R34 ;  /* 0x00000022ff22723e */ /* 0x000fe200020006ff */
[----:B------:R-:W-:-:S02]  /*8670*/  HADD2.F32 R10, -RZ, R8.H0_H0 ;  /* 0x20000008ff0a7230 */ /* 0x000fc40000004100 */
[----:B------:R-:W-:Y:S01]  /*8680*/  FMUL.FTZ R95, R14, R37 ;  /* 0x000000250e5f7220 */ /* 0x000fe20000410000 */
[----:B------:R-:W-:Y:S01]  /*8690*/  HADD2.F32 R12, -RZ, R12.H1_H1 ;  /* 0x3000000cff0c7230 */ /* 0x000fe20000004100 */
[----:B------:R-:W-:Y:S01]  /*86a0*/  F2FP.F16.E4M3.UNPACK_B R31, R31 ;  /* 0x0000001fff1f723e */ /* 0x000fe200020006ff */
[----:B------:R-:W-:Y:S02]  /*86b0*/  HADD2.F32 R8, -RZ, R8.H1_H1 ;  /* 0x30000008ff087230 */ /* 0x000fe40000004100 */
[----:B------:R-:W-:Y:S01]  /*86c0*/  FMUL.FTZ R37, R10, R37 ;  /* 0x000000250a257220 */ /* 0x000fe20000410000 */
[--C-:B------:R-:W-:Y:S02]  /*86d0*/  HADD2.F32 R33, -RZ, R35.reuse.H0_H0 ;  /* 0x20000023ff217230 */ /* 0x100fe40000004100 */
[-C--:B--2---:R-:W-:Y:S01]  /*86e0*/  FMUL.FTZ R97, R12, R39.reuse ;  /* 0x000000270c617220 */ /* 0x084fe20000410000 */
[----:B------:R-:W-:Y:S02]  /*86f0*/  HADD2.F32 R35, -RZ, R35.H1_H1 ;  /* 0x30000023ff237230 */ /* 0x000fe40000004100 */
[----:B------:R-:W-:Y:S01]  /*8700*/  FMUL.FTZ R39, R8, R39 ;  /* 0x0000002708277220 */ /* 0x000fe20000410000 */
[----:B------:R-:W-:Y:S01]  /*8710*/  F2FP.F16.E4M3.UNPACK_B R100, R100 ;  /* 0x00000064ff64723e */ /* 0x000fe200020006ff */
[----:B------:R-:W-:Y:S01]  /*8720*/  FFMA.FTZ R95, R10, R33, -R95 ;  /* 0x000000210a5f7223 */ /* 0x000fe2000001085f */
[----:B------:R-:W-:-:S02]  /*8730*/  HADD2.F32 R10, -RZ, R34.H0_H0 ;  /* 0x20000022ff0a7230 */ /* 0x000fc40000004100 */
[-C--:B------:R-:W-:Y:S01]  /*8740*/  FFMA.FTZ R32, R8, R35.reuse, -R97 ;  /* 0x0000002308207223 */ /* 0x080fe20000010861 */
[----:B------:R-:W-:Y:S01]  /*8750*/  FFMA.FTZ R97, R12, R35, R39 ;  /* 0x000000230c617223 */ /* 0x000fe20000010027 */
[----:B------:R-:W-:Y:S02]  /*8760*/  HADD2.F32 R35, -RZ, R103.H0_H0 ;  /* 0x20000067ff237230 */ /* 0x000fe40000004100 */
[----:B------:R-:W-:Y:S01]  /*8770*/  FFMA.FTZ R14, R14, R33, R37 ;  /* 0x000000210e0e7223 */ /* 0x000fe20000010025 */
[----:B------:R-:W-:Y:S01]  /*8780*/  HADD2.F32 R8, -RZ, R31.H0_H0 ;  /* 0x2000001fff087230 */ /* 0x000fe20000004100 */
[----:B------:R-:W-:Y:S01]  /*8790*/  F2FP.SATFINITE.E4M3.F32.PACK_AB_MERGE_C R95, R32, R95, RZ ;  /* 0x0000005f205f723e */ /* 0x000fe200048070ff */
[----:B------:R-:W-:Y:S02]  /*87a0*/  HADD2.F32 R103, -RZ, R103.H1_H1 ;  /* 0x30000067ff677230 */ /* 0x000fe40000004100 */
[----:B------:R-:W-:Y:S01]  /*87b0*/  FMUL.FTZ R37, R10, R35 ;  /* 0x000000230a257220 */ /* 0x000fe20000410000 */
[----:B------:R-:W-:-:S02]  /*87c0*/  HADD2.F32 R34, -RZ, R34.H1_H1 ;  /* 0x30000022ff227230 */ /* 0x000fc40000004100 */
[----:B------:R-:W-:Y:S01]  /*87d0*/  FMUL.FTZ R35, R8, R35 ;  /* 0x0000002308237220 */ /* 0x000fe20000410000 */
[--C-:B------:R-:W-:Y:S01]  /*87e0*/  HADD2.F32 R33, -RZ, R100.reuse.H0_H0 ;  /* 0x20000064ff217230 */ /* 0x100fe20000004100 */
[----:B------:R-:W-:Y:S01]  /*87f0*/  F2FP.SATFINITE.E4M3.F32.PACK_AB_MERGE_C R97, R97, R14, RZ ;  /* 0x0000000e6161723e */ /* 0x000fe200048070ff */
[----:B------:R-:W-:Y:S02]  /*8800*/  HADD2.F32 R31, -RZ, R31.H1_H1 ;  /* 0x3000001fff1f7230 */ /* 0x000fe40000004100 */
[----:B------:R-:W-:Y:S01]  /*8810*/  FMUL.FTZ R12, R34, R103 ;  /* 0x00000067220c7220 */ /* 0x000fe20000410000 */
[----:B------:R-:W-:Y:S02]  /*8820*/  HADD2.F32 R100, -RZ, R100.H1_H1 ;  /* 0x30000064ff647230 */ /* 0x000fe40000004100 */
[----:B------:R-:W-:Y:S01]  /*8830*/  FFMA.FTZ R39, R10, R33, R35 ;  /* 0x000000210a277223 */ /* 0x000fe20000010023 */
[----:B------:R-:W-:Y:S01]  /*8840*/  F2FP.F16.E4M3.UNPACK_B R32, R13 ;  /* 0x0000000dff20723e */ /* 0x000fe200020006ff */
[C---:B------:R-:W-:Y:S01]  /*8850*/  FMUL.FTZ R103, R31.reuse, R103 ;  /* 0x000000671f677220 */ /* 0x040fe20000410000 */
[----:B------:R-:W-:Y:S01]  /*8860*/  F2FP.F16.E4M3.UNPACK_B R35, R7 ;  /* 0x00000007ff23723e */ /* 0x000fe200020006ff */
[----:B------:R-:W-:Y:S01]  /*8870*/  FFMA.FTZ R10, R31, R100, -R12 ;  /* 0x000000641f0a7223 */ /* 0x000fe2000001080c */
[----:B------:R-:W-:Y:S01]  /*8880*/  F2FP.SATFINITE.E4M3.F32.PACK_AB_MERGE_C R12, R47, R42, RZ ;  /* 0x0000002a2f0c723e */ /* 0x000fe200048070ff */
[----:B------:R-:W-:Y:S01]  /*8890*/  FFMA.FTZ R37, R8, R33, -R37 ;  /* 0x0000002108257223 */ /* 0x000fe20000010825 */
[----:B------:R-:W-:Y:S01]  /*88a0*/  F2FP.F16.E4M3.UNPACK_B R14, R9 ;  /* 0x00000009ff0e723e */ /* 0x000fe200020006ff */
[----:B------:R-:W-:Y:S01]  /*88b0*/  FFMA.FTZ R100, R34, R100, R103 ;  /* 0x0000006422647223 */ /* 0x000fe20000010067 */
[----:B------:R-:W-:Y:S01]  /*88c0*/  F2FP.SATFINITE.E4M3.F32.PACK_AB_MERGE_C R8, R45, R40, RZ ;  /* 0x000000282d08723e */ /* 0x000fe200048070ff */
[----:B------:R-:W-:Y:S01]  /*88d0*/  HADD2.F32 R33, -RZ, R32.H0_H0 ;  /* 0x20000020ff217230 */ /* 0x000fe20000004100 */
[----:B------:R-:W-:Y:S01]  /*88e0*/  F2FP.SATFINITE.E4M3.F32.PACK_AB_MERGE_C R12, R43, R38, R12 ;  /* 0x000000262b0c723e */ /* 0x000fe2000480700c */
[----:B------:R-:W-:Y:S01]  /*88f0*/  HADD2.F32 R38, -RZ, R35.H0_H0 ;  /* 0x20000023ff267230 */ /* 0x000fe20000004100 */
[----:B------:R-:W-:Y:S01]  /*8900*/  F2FP.F16.E4M3.UNPACK_B R34, R6 ;  /* 0x00000006ff22723e */ /* 0x000fe200020006ff */
[----:B------:R-:W-:Y:S01]  /*8910*/  HADD2.F32 R31, -RZ, R14.H0_H0 ;  /* 0x2000000eff1f7230 */ /* 0x000fe20000004100 */
[----:B------:R-:W-:Y:S01]  /*8920*/  F2FP.SATFINITE.E4M3.F32.PACK_AB_MERGE_C R8, R41, R36, R8 ;  /* 0x000000242908723e */ /* 0x000fe20004807008 */
[----:B------:R-:W-:-:S02]  /*8930*/  HADD2.F32 R32, -RZ, R32.H1_H1 ;  /* 0x30000020ff207230 */ /* 0x000fc40000004100 */
[-C--:B------:R-:W-:Y:S01]  /*8940*/  FMUL.FTZ R40, R33, R38.reuse ;  /* 0x0000002621287220 */ /* 0x080fe20000410000 */
[----:B------:R-:W-:Y:S02]  /*8950*/  HADD2.F32 R36, -RZ, R34.H0_H0 ;  /* 0x20000022ff247230 */ /* 0x000fe40000004100 */
[C---:B------:R-:W-:Y:S01]  /*8960*/  FMUL.FTZ R38, R31.reuse, R38 ;  /* 0x000000261f267220 */ /* 0x040fe20000410000 */
[----:B------:R-:W-:Y:S01]  /*8970*/  HADD2.F32 R35, -RZ, R35.H1_H1 ;  /* 0x30000023ff237230 */ /* 0x000fe20000004100 */
[----:B------:R-:W-:Y:S01]  /*8980*/  F2FP.SATFINITE.E4M3.F32.PACK_AB_MERGE_C R97, R100, R39, R97 ;  /* 0x000000276461723e */ /* 0x000fe20004807061 */
[----:B------:R-:W-:Y:S02]  /*8990*/  HADD2.F32 R14, -RZ, R14.H1_H1 ;  /* 0x3000000eff0e7230 */ /* 0x000fe40000004100 */
[-C--:B------:R-:W-:Y:S01]  /*89a0*/  FFMA.FTZ R40, R31, R36.reuse, -R40 ;  /* 0x000000241f287223 */ /* 0x080fe20000010828 */
[----:B------:R-:W-:Y:S01]  /*89b0*/  FFMA.FTZ R38, R33, R36, R38 ;  /* 0x0000002421267223 */ /* 0x000fe20000010026 */
[----:B------:R-:W-:-:S02]  /*89c0*/  HADD2.F32 R31, -RZ, R34.H1_H1 ;  /* 0x30000022ff1f7230 */ /* 0x000fc40000004100 */
[----:B------:R-:W-:Y:S01]  /*89d0*/  FMUL.FTZ R33, R32, R35 ;  /* 0x0000002320217220 */ /* 0x000fe20000410000 */
[----:B------:R-:W-:Y:S01]  /*89e0*/  F2FP.F16.E4M3.UNPACK_B R9, R9.H1 ;  /* 0x00000009ff09723e */ /* 0x000fe200030006ff */
[C---:B------:R-:W-:Y:S01]  /*89f0*/  FMUL.FTZ R35, R14.reuse, R35 ;  /* 0x000000230e237220 */ /* 0x040fe20000410000 */
[----:B------:R-:W-:Y:S01]  /*8a00*/  F2FP.F16.E4M3.UNPACK_B R13, R13.H1 ;  /* 0x0000000dff0d723e */ /* 0x000fe200030006ff */
[----:B------:R-:W-:Y:S01]  /*8a10*/  FFMA.FTZ R39, R14, R31, -R33 ;  /* 0x0000001f0e277223 */ /* 0x000fe20000010821 */
[----:B------:R-:W-:Y:S01]  /*8a20*/  F2FP.F16.E4M3.UNPACK_B R33, R7.H1 ;  /* 0x00000007ff21723e */ /* 0x000fe200030006ff */
[----:B------:R-:W-:Y:S01]  /*8a30*/  FFMA.FTZ R41, R32, R31, R35 ;  /* 0x0000001f20297223 */ /* 0x000fe20000010023 */
[----:B------:R-:W-:Y:S01]  /*8a40*/  HADD2.F32 R7, -RZ, R9.H0_H0 ;  /* 0x20000009ff077230 */ /* 0x000fe20000004100 */
[----:B------:R-:W-:Y:S01]  /*8a50*/  F2FP.F16.E4M3.UNPACK_B R6, R6.H1 ;  /* 0x00000006ff06723e */ /* 0x000fe200030006ff */
[----:B------:R-:W-:Y:S01]  /*8a60*/  HADD2.F32 R14, -RZ, R13.H0_H0 ;  /* 0x2000000dff0e7230 */ /* 0x000fe20000004100 */
[----:B------:R-:W-:Y:S01]  /*8a70*/  F2FP.F16.E4M3.UNPACK_B R35, R5.H1 ;  /* 0x00000005ff23723e */ /* 0x000fe200030006ff */
[----:B------:R-:W-:Y:S01]  /*8a80*/  HADD2.F32 R32, -RZ, R33.H0_H0 ;  /* 0x20000021ff207230 */ /* 0x000fe20000004100 */
[----:B------:R-:W-:Y:S01]  /*8a90*/  F2FP.SATFINITE.E4M3.F32.PACK_AB_MERGE_C R10, R10, R37, R95 ;  /* 0x000000250a0a723e */ /* 0x000fe2000480705f */
[----:B------:R-:W-:-:S02]  /*8aa0*/  HADD2.F32 R13, -RZ, R13.H1_H1 ;  /* 0x3000000dff0d7230 */ /* 0x000fc40000004100 */
[----:B------:R-:W-:Y:S02]  /*8ab0*/  HADD2.F32 R34, -RZ, R33.H1_H1 ;  /* 0x30000021ff227230 */ /* 0x000fe40000004100 */
[CC--:B------:R-:W-:Y:S01]  /*8ac0*/  FMUL.FTZ R36, R14.reuse, R32.reuse ;  /* 0x000000200e247220 */ /* 0x0c0fe20000410000 */
[----:B------:R-:W-:Y:S02]  /*8ad0*/  HADD2.F32 R9, -RZ, R9.H1_H1 ;  /* 0x30000009ff097230 */ /* 0x000fe40000004100 */
[----:B------:R-:W-:Y:S01]  /*8ae0*/  FMUL.FTZ R33, R7, R32 ;  /* 0x0000002007217220 */ /* 0x000fe20000410000 */
[--C-:B------:R-:W-:Y:S02]  /*8af0*/  HADD2.F32 R31, -RZ, R6.reuse.H0_H0 ;  /* 0x20000006ff1f7230 */ /* 0x100fe40000004100 */
[----:B------:R-:W-:Y:S02]  /*8b00*/  HADD2.F32 R32, -RZ, R6.H1_H1 ;  /* 0x30000006ff207230 */ /* 0x000fe40000004100 */
[-C--:B------:R-:W-:Y:S01]  /*8b10*/  FMUL.FTZ R6, R13, R34.reuse ;  /* 0x000000220d067220 */ /* 0x080fe20000410000 */
[C---:B------:R-:W-:Y:S01]  /*8b20*/  FMUL.FTZ R34, R9.reuse, R34 ;  /* 0x0000002209227220 */ /* 0x040fe20000410000 */
[----:B------:R-:W-:Y:S01]  /*8b30*/  FFMA.FTZ R43, R14, R31, R33 ;  /* 0x0000001f0e2b7223 */ /* 0x000fe20000010021 */
[----:B------:R-:W-:Y:S01]  /*8b40*/  F2FP.F16.E4M3.UNPACK_B R14, R15 ;  /* 0x0000000fff0e723e */ /* 0x000fe200020006ff */
[-C--:B------:R-:W-:Y:S01]  /*8b50*/  FFMA.FTZ R45, R9, R32.reuse, -R6 ;  /* 0x00000020092d7223 */ /* 0x080fe20000010806 */
[----:B------:R-:W-:Y:S01]  /*8b60*/  FFMA.FTZ R44, R13, R32, R34 ;  /* 0x000000200d2c7223 */ /* 0x000fe20000010022 */
[----:B------:R-:W-:Y:S01]  /*8b70*/  F2FP.F16.E4M3.UNPACK_B R34, R5 ;  /* 0x00000005ff22723e */ /* 0x000fe200020006ff */
[----:B------:R-:W-:Y:S01]  /*8b80*/  FFMA.FTZ R42, R7, R31, -R36 ;  /* 0x0000001f072a7223 */ /* 0x000fe20000010824 */
[----:B------:R-:W-:Y:S01]  /*8b90*/  F2FP.F16.E4M3.UNPACK_B R6, R11 ;  /* 0x0000000bff06723e */ /* 0x000fe200020006ff */
[----:B------:R-:W-:Y:S01]  /*8ba0*/  HADD2.F32 R13, -RZ, R14.H0_H0 ;  /* 0x2000000eff0d7230 */ /* 0x000fe20000004100 */
        /* <DEDUP_REMOVED lines=16> */
[-C--:B------:R-:W-:Y:S01]  /*8cb0*/  FFMA.FTZ R46, R7, R32.reuse, -R46 ;  /* 0x00000020072e7223 */ /* 0x080fe2000001082e */
[----:B------:R-:W-:Y:S01]  /*8cc0*/  FFMA.FTZ R36, R13, R32, R36 ;  /* 0x000000200d247223 */ /* 0x000fe20000010024 */
[----:B------:R-:W-:Y:S02]  /*8cd0*/  HADD2.F32 R32, -RZ, R35.H1_H1 ;  /* 0x30000023ff207230 */ /* 0x000fe40000004100 */
[-C--:B------:R-:W-:Y:S01]  /*8ce0*/  FFMA.FTZ R37, R4, R33.reuse, R37 ;  /* 0x0000002104257223 */ /* 0x080fe20000010025 */
[----:B------:R-:W-:Y:S02]  /*8cf0*/  HADD2.F32 R11, -RZ, R11.H1_H1 ;  /* 0x3000000bff0b7230 */ /* 0x000fe40000004100 */
[----:B------:R-:W-:Y:S01]  /*8d00*/  FFMA.FTZ R94, R9, R33, -R94 ;  /* 0x00000021095e7223 */ /* 0x000fe2000001085e */
[----:B------:R-:W-:Y:S01]  /*8d10*/  HADD2.F32 R14, -RZ, R14.H1_H1 ;  /* 0x3000000eff0e7230 */ /* 0x000fe20000004100 */
[----:B------:R-:W-:Y:S01]  /*8d20*/  F2FP.SATFINITE.E4M3.F32.PACK_AB_MERGE_C R42, R45, R42, RZ ;  /* 0x0000002a2d2a723e */ /* 0x000fe200048070ff */
[----:B------:R-:W-:-:S02]  /*8d30*/  HADD2.F32 R7, -RZ, R34.H1_H1 ;  /* 0x30000022ff077230 */ /* 0x000fc40000004100 */
[-C--:B------:R-:W-:Y:S01]  /*8d40*/  FMUL.FTZ R34, R15, R32.reuse ;  /* 0x000000200f227220 */ /* 0x080fe20000410000 */
[----:B------:R-:W-:Y:S02]  /*8d50*/  HADD2.F32 R4, -RZ, R31.H1_H1 ;  /* 0x3000001fff047230 */ /* 0x000fe40000004100 */
[C---:B------:R-:W-:Y:S01]  /*8d60*/  FMUL.FTZ R32, R11.reuse, R32 ;  /* 0x000000200b207220 */ /* 0x040fe20000410000 */
[----:B------:R-:W-:Y:S02]  /*8d70*/  HADD2.F32 R6, -RZ, R6.H1_H1 ;  /* 0x30000006ff067230 */ /* 0x000fe40000004100 */
[-C--:B------:R-:W-:Y:S01]  /*8d80*/  FMUL.FTZ R9, R14, R7.reuse ;  /* 0x000000070e097220 */ /* 0x080fe20000410000 */
[----:B------:R-:W-:Y:S02]  /*8d90*/  HADD2.F32 R5, -RZ, R5.H1_H1 ;  /* 0x30000005ff057230 */ /* 0x000fe40000004100 */
[-C--:B------:R-:W-:Y:S01]  /*8da0*/  FFMA.FTZ R11, R11, R4.reuse, -R34 ;  /* 0x000000040b0b7223 */ /* 0x080fe20000010822 */
[----:B------:R-:W-:Y:S01]  /*8db0*/  FFMA.FTZ R32, R15, R4, R32 ;  /* 0x000000040f207223 */ /* 0x000fe20000010020 */
[C---:B------:R-:W-:Y:S01]  /*8dc0*/  FMUL.FTZ R7, R6.reuse, R7 ;  /* 0x0000000706077220 */ /* 0x040fe20000410000 */
[----:B------:R-:W-:Y:S01]  /*8dd0*/  F2FP.SATFINITE.E4M3.F32.PACK_AB_MERGE_C R39, R39, R40, R42 ;  /* 0x000000282727723e */ /* 0x000fe2000480702a */
[-C--:B------:R-:W-:Y:S01]  /*8de0*/  FFMA.FTZ R9, R6, R5.reuse, -R9 ;  /* 0x0000000506097223 */ /* 0x080fe20000010809 */
[----:B------:R-:W-:Y:S01]  /*8df0*/  F2FP.SATFINITE.E4M3.F32.PACK_AB_MERGE_C R11, R11, R94, RZ ;  /* 0x0000005e0b0b723e */ /* 0x000fe200048070ff */
[----:B------:R-:W-:Y:S01]  /*8e00*/  FFMA.FTZ R7, R14, R5, R7 ;  /* 0x000000050e077223 */ /* 0x000fe20000010007 */
[----:B------:R-:W-:Y:S01]  /*8e10*/  F2FP.SATFINITE.E4M3.F32.PACK_AB_MERGE_C R43, R44, R43, RZ ;  /* 0x0000002b2c2b723e */ /* 0x000fe200048070ff */
[----:B------:R-:W-:Y:S01]  /*8e20*/  IMAD.MOV.U32 R14, RZ, RZ, R97 ;  /* 0x000000ffff0e7224 */ /* 0x000fe200078e0061 */
[----:B------:R-:W-:-:S02]  /*8e30*/  F2FP.SATFINITE.E4M3.F32.PACK_AB_MERGE_C R32, R32, R37, RZ ;  /* 0x000000252020723e */ /* 0x000fc400048070ff */
[----:B------:R-:W-:Y:S01]  /*8e40*/  F2FP.SATFINITE.E4M3.F32.PACK_AB_MERGE_C R11, R9, R46, R11 ;  /* 0x0000002e090b723e */ /* 0x000fe2000480700b */
[----:B------:R-:W-:Y:S01]  /*8e50*/  IMAD.MOV.U32 R9, RZ, RZ, R39 ;  /* 0x000000ffff097224 */ /* 0x000fe200078e0027 */
[----:B------:R-:W-:Y:S02]  /*8e60*/  F2FP.SATFINITE.E4M3.F32.PACK_AB_MERGE_C R13, R41, R38, R43 ;  /* 0x00000026290d723e */ /* 0x000fe4000480702b */
[----:B------:R-:W-:-:S07]  /*8e70*/  F2FP.SATFINITE.E4M3.F32.PACK_AB_MERGE_C R15, R7, R36, R32 ;  /* 0x00000024070f723e */ /* 0x000fce0004807020 */
.L_x_1625:
[----:B------:R-:W-:Y:S05]  /*8e80*/  BSYNC B1 ;  /* 0x0000000000017941 */ /* 0x000fea0003800000 */
.L_x_1624:
[----:B0-----:R0:W-:Y:S01]  /*8e90*/  ST.E.128 desc[UR38][R28.64], R8 ;  /* 0x000000081c007985 */ /* 0x0011e2000c101d26 */
[----:B------:R-:W-:-:S13]  /*8ea0*/  ISETP.GE.AND P2, PT, R30, R106, PT ;  /* 0x0000006a1e00720c */ /* 0x000fda0003f46270 */
[----:B------:R-:W-:Y:S05]  /*8eb0*/  @P2 BRA `(.L_x_1587) ;  /* 0x0000000400282947 */ /* 0x000fea0003800000 */
[----:B------:R-:W-:-:S04]  /*8ec0*/  IADD3 R4, P2, R101, R30, RZ ;  /* 0x0000001e65047210 */ /* 0x000fc80007f5e0ff */
[----:B------:R-:W-:-:S05]  /*8ed0*/  LEA.HI.X.SX32 R5, R30, R99, 0x1, P2 ;  /* 0x000000631e057211 */ /* 0x000fca00010f0eff */
[----:B---3--:R3:W-:Y:S01]  /*8ee0*/  ST.E.128 desc[UR38][R4.64], R12 ;  /* 0x0000000c04007985 */ /* 0x0087e2000c101d26 */
[----:B------:R-:W-:Y:S05]  /*8ef0*/  BRA `(.L_x_1587) ;  /* 0x0000000400187947 */ /* 0x000fea0003800000 */
.L_x_1579:
[----:B------:R-:W-:-:S06]  /*8f00*/  UISETP.NE.AND UP0, UPT, UR41, 0x3, UPT ;  /* 0x000000032900788c */ /* 0x000fcc000bf05270 */
[----:B------:R-:W-:-:S13]  /*8f10*/  PLOP3.LUT P1, PT, PT, PT, UP0, 0x80, 0x0 ;  /* 0x000000000000781c */ /* 0x000fda0003f2f008 */
[----:B------:R-:W-:Y:S05]  /*8f20*/  @!P1 BRA `(.L_x_1626) ;  /* 0x0000000000049947 */ /* 0x000fea0003800000 */
[----:B------:R-:W-:Y:S01]  /*8f30*/  BPT.TRAP 0x1 ;  /* 0x000000040000795c */ /* 0x000fe20000300000 */
.L_x_1626:
[----:B------:R-:W-:Y:S01]  /*8f40*/  IMAD R84, R17, 0x8, R16 ;  /* 0x0000000811547824 */ /* 0x000fe200078e0210 */
[----:B------:R-:W-:Y:S01]  /*8f50*/  SHF.L.U32 R93, R173, 0x1f, RZ ;  /* 0x0000001fad5d7819 */ /* 0x000fe200000006ff */
[----:B------:R-:W-:Y:S01]  /*8f60*/  BSSY B1, `(.L_x_1627) ;  /* 0x0000004000017945 */ /* 0x000fe20003800000 */
[----:B------:R-:W-:Y:S02]  /*8f70*/  SHF.R.S32.HI R90, RZ, 0x1f, R89 ;  /* 0x0000001fff5a7819 */ /* 0x000fe40000011459 */
[----:B------:R-:W0:Y:S02]  /*8f80*/  SYNCS.PHASECHK.TRANS64.TRYWAIT P2, [R84+URZ+0x22890], R93 ;  /* 0x0228905d540075a7 */ /* 0x000e24000804017f */
[----:B0-----:R-:W-:Y:S05]  /*8f90*/  @!P2 BRA `(.L_x_1628) ;  /* 0x000001e8000ca947 */ /* 0x001fea0003800000 */
.L_x_1956:
[----:B------:R-:W-:Y:S05]  /*8fa0*/  BSYNC B1 ;  /* 0x0000000000017941 */ /* 0x000fea0003800000 */
.L_x_1627:
[----:B------:R-:W-:Y:S01]  /*8fb0*/  ULDC.64 UR4, c[0x0][0x300] ;  /* 0x0000c00000047ab9 */ /* 0x000fe20000000a00 */
[----:B-----5:R-:W-:Y:S01]  /*8fc0*/  SHF.R.S32.HI R91, RZ, 0x1f, R87 ;  /* 0x0000001fff5b7819 */ /* 0x020fe20000011457 */
[----:B------:R-:W-:Y:S01]  /*8fd0*/  IMAD R6, R90, UR4, RZ ;  /* 0x000000045a067c24 */ /* 0x000fe2000f8e02ff */
[----:B------:R-:W-:Y:S01]  /*8fe0*/  ULDC.64 UR6, c[0x0][0x2e8] ;  /* 0x0000ba0000067ab9 */ /* 0x000fe20000000a00 */
[----:B------:R-:W-:-:S04]  /*8ff0*/  IMAD.WIDE.U32 R4, R89, UR4, RZ ;  /* 0x0000000459047c25 */ /* 0x000fc8000f8e00ff */
        /* <DEDUP_REMOVED lines=15> */
[----:B------:R-:W-:Y:S02]  /*90f0*/  IADD3.X R13, R5, UR7, R7, P2, !PT ;  /* 0x00000007050d7c10 */ /* 0x000fe400097fe407 */
[----:B------:R-:W-:Y:S01]  /*9100*/  ISETP.GT.AND P2, PT, R92, R176, PT ;  /* 0x000000b05c00720c */ /* 0x000fe20003f44270 */
[----:B------:R-:W-:-:S12]  /*9110*/  BRA.DIV UR4, `(.L_x_1629) ;  /* 0x000001e604c07947 */ /* 0x000fd8000b800000 */
[----:B------:R1:W2:Y:S04]  /*9120*/  SHFL.IDX PT, R29, R13, RZ, 0x1e1f ;  /* 0x001e1fff0d1d7589 */ /* 0x0002a800000e0000 */
[----:B------:R1:W3:Y:S02]  /*9130*/  SHFL.IDX PT, R14, R4, RZ, 0x1e1f ;  /* 0x001e1fff040e7589 */ /* 0x0002e400000e0000 */
.L_x_1960:
[----:B------:R-:W-:Y:S05]  /*9140*/  @!P2 BRA `(.L_x_1587) ;  /* 0x000000000084a947 */ /* 0x000fea0003800000 */
[----:B------:R-:W-:Y:S02]  /*9150*/  ULDC UR4, c[0x0][0x2f4] ;  /* 0x0000bd0000047ab9 */ /* 0x000fe40000000800 */
[----:B------:R-:W-:-:S13]  /*9160*/  ISETP.GE.AND P5, PT, R18, UR4, PT ;  /* 0x0000000412007c0c */ /* 0x000fda000bfa6270 */
[----:B-1----:R-:W1:Y:S01]  /*9170*/  @!P5 LDS.128 R4, [R99+0x16400] ;  /* 0x016400006304d984 */ /* 0x002e620000000c00 */
[----:B---3--:R-:W-:-:S05]  /*9180*/  @!P5 IADD3 R12, P2, R18, R14, RZ ;  /* 0x0000000e120cd210 */ /* 0x008fca0007f5e0ff */
[----:B--2---:R-:W-:Y:S01]  /*9190*/  @!P5 IMAD.X R13, R29, 0x1, R19, P2 ;  /* 0x000000011d0dd824 */ /* 0x004fe200010e0613 */
[----:B------:R-:W-:-:S13]  /*91a0*/  ISETP.GE.AND P2, PT, R177, UR4, PT ;  /* 0x00000004b1007c0c */ /* 0x000fda000bf46270 */
[----:B------:R-:W-:-:S05]  /*91b0*/  @!P2 IADD3 R10, P4, R177, R14, RZ ;  /* 0x0000000eb10aa210 */ /* 0x000fca0007f9e0ff */
[----:B------:R-:W-:Y:S01]  /*91c0*/  @!P2 IMAD.X R11, R29, 0x1, R188, P4 ;  /* 0x000000011d0ba824 */ /* 0x000fe200020e06bc */
[----:B------:R-:W-:-:S13]  /*91d0*/  ISETP.GE.AND P4, PT, R185, UR4, PT ;  /* 0x00000004b9007c0c */ /* 0x000fda000bf86270 */
[----:B------:R-:W-:Y:S01]  /*91e0*/  @!P4 IADD3 R8, P6, R185, R14, RZ ;  /* 0x0000000eb908c210 */ /* 0x000fe20007fde0ff */
[----:B-1----:R1:W-:Y:S01]  /*91f0*/  @!P5 ST.E.128 desc[UR38][R12.64], R4 ;  /* 0x000000040c00d985 */ /* 0x0023e2000c101d26 */
[----:B------:R-:W-:-:S03]  /*9200*/  ISETP.GE.AND P5, PT, R82, UR4, PT ;  /* 0x0000000452007c0c */ /* 0x000fc6000bfa6270 */
[----:B------:R-:W-:-:S10]  /*9210*/  @!P4 IMAD.X R9, R29, 0x1, R196, P6 ;  /* 0x000000011d09c824 */ /* 0x000fd400030e06c4 */
[----:B------:R-:W2:Y:S01]  /*9220*/  @!P5 LDS.128 R4, [R96+0x16400] ;  /* 0x016400006004d984 */ /* 0x000ea20000000c00 */
[----:B------:R-:W-:-:S05]  /*9230*/  @!P5 IMAD.SHL.U32 R15, R179, 0x10, RZ ;  /* 0x00000010b30fd824 */ /* 0x000fca00078e00ff */
[----:B-1----:R-:W-:-:S04]  /*9240*/  @!P5 IADD3 R12, P6, R15, R14, RZ ;  /* 0x0000000e0f0cd210 */ /* 0x002fc80007fde0ff */
[----:B------:R-:W-:-:S05]  /*9250*/  @!P5 LEA.HI.X.SX32 R13, R15, R29, 0x1, P6 ;  /* 0x0000001d0f0dd211 */ /* 0x000fca00030f0eff */
[----:B--2---:R1:W-:Y:S01]  /*9260*/  @!P5 ST.E.128 desc[UR38][R12.64], R4 ;  /* 0x000000040c00d985 */ /* 0x0043e2000c101d26 */
[----:B------:R-:W-:-:S13]  /*9270*/  ISETP.GE.AND P5, PT, R81, UR4, PT ;  /* 0x0000000451007c0c */ /* 0x000fda000bfa6270 */
[----:B------:R-:W2:Y:S01]  /*9280*/  @!P5 LDS.128 R4, [R99+0x18400] ;  /* 0x018400006304d984 */ /* 0x000ea20000000c00 */
[----:B------:R-:W-:-:S05]  /*9290*/  @!P5 IMAD.SHL.U32 R15, R180, 0x10, RZ ;  /* 0x00000010b40fd824 */ /* 0x000fca00078e00ff */
[----:B-1----:R-:W-:-:S04]  /*92a0*/  @!P5 IADD3 R12, P6, R15, R14, RZ ;  /* 0x0000000e0f0cd210 */ /* 0x002fc80007fde0ff */
[----:B------:R-:W-:-:S05]  /*92b0*/  @!P5 LEA.HI.X.SX32 R13, R15, R29, 0x1, P6 ;  /* 0x0000001d0f0dd211 */ /* 0x000fca00030f0eff */
[----:B--2---:R1:W-:Y:S01]  /*92c0*/  @!P5 ST.E.128 desc[UR38][R12.64], R4 ;  /* 0x000000040c00d985 */ /* 0x0043e2000c101d26 */
[----:B------:R-:W-:-:S03]  /*92d0*/  ISETP.GE.AND P5, PT, R186, UR4, PT ;  /* 0x00000004ba007c0c */ /* 0x000fc6000bfa6270 */
[----:B------:R-:W2:Y:S10]  /*92e0*/  @!P2 LDS.128 R4, [R96+0x18400] ;  /* 0x018400006004a984 */ /* 0x000eb40000000c00 */
[----:B-1----:R-:W-:-:S05]  /*92f0*/  @!P5 IADD3 R12, P6, R186, R14, RZ ;  /* 0x0000000eba0cd210 */ /* 0x002fca0007fde0ff */
[----:B------:R-:W-:Y:S01]  /*9300*/  @!P5 IMAD.X R13, R29, 0x1, R195, P6 ;  /* 0x000000011d0dd824 */ /* 0x000fe200030e06c3 */
[----:B--2---:R-:W-:Y:S04]  /*9310*/  @!P2 ST.E.128 desc[UR38][R10.64], R4 ;  /* 0x000000040a00a985 */ /* 0x004fe8000c101d26 */
[----:B------:R-:W1:Y:S04]  /*9320*/  @!P4 LDS.128 R4, [R99+0x1a400] ;  /* 0x01a400006304c984 */ /* 0x000e680000000c00 */
[----:B-1----:R-:W-:Y:S04]  /*9330*/  @!P4 ST.E.128 desc[UR38][R8.64], R4 ;  /* 0x000000040800c985 */ /* 0x002fe8000c101d26 */
[----:B------:R-:W1:Y:S04]  /*9340*/  @!P5 LDS.128 R4, [R96+0x1a400] ;  /* 0x01a400006004d984 */ /* 0x000e680000000c00 */
[----:B-1----:R4:W-:Y:S02]  /*9350*/  @!P5 ST.E.128 desc[UR38][R12.64], R4 ;  /* 0x000000040c00d985 */ /* 0x0029e4000c101d26 */
.L_x_1587:
[----:B------:R-:W-:Y:S05]  /*9360*/  BSYNC B0 ;  /* 0x0000000000007941 */ /* 0x000fea0003800000 */
.L_x_1578:
[----:B01-34-:R-:W0:Y:S01]  /*9370*/  S2R R4, SR_TID.X ;  /* 0x0000000000047919 */ /* 0x01be220000002100 */
[----:B------:R-:W-:Y:S01]  /*9380*/  @!PT LDS RZ, [RZ] ;  /* 0x00000000fffff984 */ /* 0x000fe20000000800 */
[----:B------:R-:W-:Y:S01]  /*9390*/  @!PT LDS RZ, [RZ] ;  /* 0x00000000fffff984 */ /* 0x000fe20000000800 */
[----:B------:R-:W-:Y:S01]  /*93a0*/  @!PT LDS RZ, [RZ] ;  /* 0x00000000fffff984 */ /* 0x000fe20000000800 */
[----:B------:R-:W-:Y:S01]  /*93b0*/  @!PT LDS RZ, [RZ] ;  /* 0x00000000fffff984 */ /* 0x000fe20000000800 */
[----:B------:R1:W-:Y:S06]  /*93c0*/  MEMBAR.ALL.CTA ;  /* 0x0000000000007992 */ /* 0x0003ec0000008000 */
[----:B-1----:R-:W1:Y:S01]  /*93d0*/  FENCE.VIEW.ASYNC.S ;  /* 0x00000000000073c6 */ /* 0x002e620000000000 */
[----:B------:R-:W-:Y:S05]  /*93e0*/  WARPSYNC.ALL ;  /* 0x0000000000007948 */ /* 0x000fea0003800000 */
[----:B------:R-:W-:Y:S01]  /*93f0*/  BSSY B0, `(.L_x_1630) ;  /* 0x0000008000007945 */ /* 0x000fe20003800000 */
[----:B-1----:R1:W-:Y:S01]  /*9400*/  BAR.SYNC.DEFER_BLOCKING R66, 0x80 ;  /* 0x000200420000751d */ /* 0x0023e20000010000 */
[----:B0-----:R-:W-:-:S13]  /*9410*/  LOP3.LUT P4, RZ, R4, 0x7f, RZ, 0xc0, !PT ;  /* 0x0000007f04ff7812 */ /* 0x001fda000788c0ff */
[----:B------:R-:W-:-:S05]  /*9420*/  @!P4 VIADD R4, R84, 0x228a0 ;  /* 0x000228a05404c836 */ /* 0x000fca0000000000 */
[----:B------:R-:W-:-:S04]  /*9430*/  @!P4 PRMT R4, RZ, 0x654, R4 ;  /* 0x00000654ff04c816 */ /* 0x000fc80000000004 */
[----:B------:R1:W-:Y:S01]  /*9440*/  @!P4 SYNCS.ARRIVE.TRANS64.RED.A1T0 RZ, [R4+URZ], RZ ;  /* 0x000000ff04ffc9a7 */ /* 0x0003e2000810043f */
[----:B------:R-:W-:Y:S05]  /*9450*/  @!P1 BRA `(.L_x_1631) ;  /* 0x0000000000049947 */ /* 0x000fea0003800000 */
[----:B------:R-:W-:Y:S01]  /*9460*/  BPT.TRAP 0x1 ;  /* 0x000000040000795c */ /* 0x000fe20000300000 */
.L_x_1631:
[----:B------:R-:W-:Y:S05]  /*9470*/  BSYNC B0 ;  /* 0x0000000000007941 */ /* 0x000fea0003800000 */
.L_x_1630:
[----:B------:R-:W0:Y:S01]  /*9480*/  SYNCS.PHASECHK.TRANS64.TRYWAIT P1, [R84+URZ+0x228b0], R93 ;  /* 0x0228b05d540075a7 */ /* 0x000e22000802017f */
[----:B------:R-:W-:Y:S04]  /*9490*/  BSSY B0, `(.L_x_1632) ;  /* 0x0000002000007945 */ /* 0x000fe80003800000 */
[----:B0-----:R-:W-:Y:S05]  /*94a0*/  @!P1 BRA `(.L_x_1633) ;  /* 0x000001e400209947 */ /* 0x001fea0003800000 */
.L_x_1961:
[----:B------:R-:W-:Y:S05]  /*94b0*/  BSYNC B0 ;  /* 0x0000000000007941 */ /* 0x000fea0003800000 */
.L_x_1632:
[----:B------:R-:W-:Y:S01]  /*94c0*/  ULDC.64 UR4, c[0x0][0x328] ;  /* 0x0000ca0000047ab9 */ /* 0x000fe20000000a00 */
[----:B------:R-:W-:Y:S01]  /*94d0*/  ULDC.64 UR6, c[0x0][0x318] ;  /* 0x0000c60000067ab9 */ /* 0x000fe20000000a00 */
[----:B------:R-:W-:Y:S01]  /*94e0*/  IMAD R90, R90, UR4, RZ ;  /* 0x000000045a5a7c24 */ /* 0x000fe2000f8e02ff */
[----:B------:R-:W-:Y:S01]  /*94f0*/  BSSY B0, `(.L_x_1634) ;  /* 0x0000042000007945 */ /* 0x000fe20003800000 */
[----:B-1----:R-:W-:-:S04]  /*9500*/  IMAD.WIDE.U32 R4, R89, UR4, RZ ;  /* 0x0000000459047c25 */ /* 0x002fc8000f8e00ff */
        /* <DEDUP_REMOVED lines=9> */
[----:B------:R-:W-:-:S04]  /*95a0*/  IMAD.WIDE.U32 R4, R22, UR4, R4 ;  /* 0x0000000416047c25 */ /* 0x000fc8000f8e0004 */
[----:B------:R-:W-:Y:S01]  /*95b0*/  IMAD R7, R22, UR5, R7 ;  /* 0x0000000516077c24 */ /* 0x000fe2000f8e0207 */
[----:B------:R-:W-:-:S04]  /*95c0*/  IADD3 R4, P1, R4, UR6, RZ ;  /* 0x0000000604047c10 */ /* 0x000fc8000ff3e0ff */
[----:B------:R-:W-:Y:S01]  /*95d0*/  IADD3.X R5, R5, UR7, R7, P1, !PT ;  /* 0x0000000705057c10 */ /* 0x000fe20008ffe407 */
[----:B------:R1:W3:Y:S01]  /*95e0*/  SHFL.IDX PT, R10, R4, RZ, 0x1e1f ;  /* 0x001e1fff040a7589 */ /* 0x0002e200000e0000 */
[----:B------:R-:W-:-:S03]  /*95f0*/  ISETP.GT.AND P1, PT, R92, R176, PT ;  /* 0x000000b05c00720c */ /* 0x000fc60003f24270 */
[----:B------:R1:W4:Y:S10]  /*9600*/  SHFL.IDX PT, R13, R5, RZ, 0x1e1f ;  /* 0x001e1fff050d7589 */ /* 0x00033400000e0000 */
[----:B-1----:R-:W-:Y:S05]  /*9610*/  @!P1 BRA `(.L_x_1635) ;  /* 0x0000000000bc9947 */ /* 0x002fea0003800000 */
[----:B------:R-:W-:Y:S01]  /*9620*/  LOP3.LUT P1, RZ, R79, 0x1, RZ, 0xc0, !PT ;  /* 0x000000014fff7812 */ /* 0x000fe2000782c0ff */
[----:B------:R-:W-:Y:S01]  /*9630*/  IMAD R11, R17, 0x4000, R201 ;  /* 0x00004000110b7824 */ /* 0x000fe200078e02c9 */
[----:B------:R-:W-:Y:S11]  /*9640*/  BSSY B1, `(.L_x_1636) ;  /* 0x0000011000017945 */ /* 0x000ff60003800000 */
[----:B------:R-:W-:Y:S01]  /*9650*/  @P1 IMAD.IADD R4, R16, 0x1, R11 ;  /* 0x0000000110041824 */ /* 0x000fe200078e020b */
[----:B---3--:R-:W-:-:S05]  /*9660*/  @P1 IADD3 R8, P2, R18, R10, RZ ;  /* 0x0000000a12081210 */ /* 0x008fca0007f5e0ff */
[----:B------:R-:W1:Y:S01]  /*9670*/  @P1 LDS.128 R4, [R4+0x8400] ;  /* 0x0084000004041984 */ /* 0x000e620000000c00 */
[----:B----4-:R-:W-:-:S05]  /*9680*/  @P1 IMAD.X R9, R13, 0x1, R19, P2 ;  /* 0x000000010d091824 */ /* 0x010fca00010e0613 */
[----:B-1----:R1:W-:Y:S01]  /*9690*/  @P1 ST.E.128 desc[UR38][R8.64], R4 ;  /* 0x0000000408001985 */ /* 0x0023e2000c101d26 */
[----:B------:R-:W-:-:S13]  /*96a0*/  LOP3.LUT P1, RZ, R55, 0x2, RZ, 0xc0, !PT ;  /* 0x0000000237ff7812 */ /* 0x000fda000782c0ff */
[----:B------:R-:W-:Y:S05]  /*96b0*/  @!P1 BRA `(.L_x_1637) ;  /* 0x0000000000249947 */ /* 0x000fea0003800000 */
[----:B------:R-:W-:Y:S01]  /*96c0*/  LOP3.LUT P1, RZ, R187, 0x2, RZ, 0xc0, !PT ;  /* 0x00000002bbff7812 */ /* 0x000fe2000782c0ff */
[----:B-1----:R-:W-:Y:S02]  /*96d0*/  VIADD R5, R11, 0x20 ;  /* 0x000000200b057836 */ /* 0x002fe40000000000 */
[----:B------:R-:W-:-:S10]  /*96e0*/  IMAD.SHL.U32 R9, R179, 0x10, RZ ;  /* 0x00000010b3097824 */ /* 0x000fd400078e00ff */
[----:B------:R-:W-:Y:S01]  /*96f0*/  @P1 VIADD R5, R11, 0xffffffe0 ;  /* 0xffffffe00b051836 */ /* 0x000fe20000000000 */
[----:B------:R-:W-:-:S03]  /*9700*/  IADD3 R8, P1, R9, R10, RZ ;  /* 0x0000000a09087210 */ /* 0x000fc60007f3e0ff */
[----:B------:R-:W-:Y:S01]  /*9710*/  IMAD.IADD R5, R16, 0x1, R5 ;  /* 0x0000000110057824 */ /* 0x000fe200078e0205 */
[----:B------:R-:W-:-:S05]  /*9720*/  LEA.HI.X.SX32 R9, R9, R13, 0x1, P1 ;  /* 0x0000000d09097211 */ /* 0x000fca00008f0eff */
[----:B------:R-:W1:Y:S04]  /*9730*/  LDS.128 R4, [R5+0x8400] ;  /* 0x0084000005047984 */ /* 0x000e680000000c00 */
[----:B-1----:R3:W-:Y:S02]  /*9740*/  ST.E.128 desc[UR38][R8.64], R4 ;  /* 0x0000000408007985 */ /* 0x0027e4000c101d26 */
.L_x_1637:
[----:B------:R-:W-:Y:S05]  /*9750*/  BSYNC B1 ;  /* 0x0000000000017941 */ /* 0x000fea0003800000 */
.L_x_1636:
[----:B------:R-:W-:Y:S01]  /*9760*/  LOP3.LUT P1, RZ, R55, 0x4, RZ, 0xc0, !PT ;  /* 0x0000000437ff7812 */ /* 0x000fe2000782c0ff */
[----:B------:R-:W-:-:S12]  /*9770*/  BSSY B1, `(.L_x_1638) ;  /* 0x000000b000017945 */ /* 0x000fd80003800000 */
[----:B------:R-:W-:Y:S05]  /*9780*/  @!P1 BRA `(.L_x_1639) ;  /* 0x0000000000249947 */ /* 0x000fea0003800000 */
[----:B------:R-:W-:Y:S01]  /*9790*/  LOP3.LUT P1, RZ, R187, 0x4, RZ, 0xc0, !PT ;  /* 0x00000004bbff7812 */ /* 0x000fe2000782c0ff */
[----:B-1-3--:R-:W-:Y:S02]  /*97a0*/  VIADD R5, R11, 0x40 ;  /* 0x000000400b057836 */ /* 0x00afe40000000000 */
[----:B------:R-:W-:-:S10]  /*97b0*/  IMAD.SHL.U32 R9, R180, 0x10, RZ ;  /* 0x00000010b4097824 */ /* 0x000fd400078e00ff */
[----:B------:R-:W-:Y:S01]  /*97c0*/  @P1 VIADD R5, R11, 0xffffffc0 ;  /* 0xffffffc00b051836 */ /* 0x000fe20000000000 */
[----:B------:R-:W-:-:S03]  /*97d0*/  IADD3 R8, P1, R9, R10, RZ ;  /* 0x0000000a09087210 */ /* 0x000fc60007f3e0ff */
[----:B------:R-:W-:Y:S01]  /*97e0*/  IMAD.IADD R5, R16, 0x1, R5 ;  /* 0x0000000110057824 */ /* 0x000fe200078e0205 */
[----:B------:R-:W-:-:S05]  /*97f0*/  LEA.HI.X.SX32 R9, R9, R13, 0x1, P1 ;  /* 0x0000000d09097211 */ /* 0x000fca00008f0eff */
[----:B------:R-:W1:Y:S04]  /*9800*/  LDS.128 R4, [R5+0x8400] ;  /* 0x0084000005047984 */ /* 0x000e680000000c00 */
[----:B-1----:R4:W-:Y:S02]  /*9810*/  ST.E.128 desc[UR38][R8.64], R4 ;  /* 0x0000000408007985 */ /* 0x0029e4000c101d26 */
.L_x_1639:
[----:B------:R-:W-:Y:S05]  /*9820*/  BSYNC B1 ;  /* 0x0000000000017941 */ /* 0x000fea0003800000 */
.L_x_1638:
[----:B------:R-:W-:-:S13]  /*9830*/  LOP3.LUT P1, RZ, R55, 0x8, RZ, 0xc0, !PT ;  /* 0x0000000837ff7812 */ /* 0x000fda000782c0ff */
[----:B------:R-:W-:Y:S05]  /*9840*/  @!P1 BRA `(.L_x_1635) ;  /* 0x0000000000309947 */ /* 0x000fea0003800000 */
[----:B------:R-:W-:Y:S01]  /*9850*/  R2P PR, R187, 0x6 ;  /* 0x00000006bb007804 */ /* 0x000fe20000000000 */
[----:B-1-34-:R-:W-:Y:S02]  /*9860*/  IMAD.MOV.U32 R4, RZ, RZ, -0x40 ;  /* 0xffffffc0ff047424 */ /* 0x01afe400078e00ff */
[----:B------:R-:W-:Y:S02]  /*9870*/  IMAD.MOV.U32 R6, RZ, RZ, 0x40 ;  /* 0x00000040ff067424 */ /* 0x000fe400078e00ff */
[----:B------:R-:W-:Y:S01]  /*9880*/  IMAD.MOV.U32 R5, RZ, RZ, 0x60 ;  /* 0x00000060ff057424 */ /* 0x000fe200078e00ff */
[----:B------:R-:W-:-:S07]  /*9890*/  SEL R4, R4, 0x40, P2 ;  /* 0x0000004004047807 */ /* 0x000fce0001000000 */
[----:B------:R-:W-:Y:S01]  /*98a0*/  @P2 IADD3 R5, -R6, 0x20, RZ ;  /* 0x0000002006052810 */ /* 0x000fe20007ffe1ff */
[----:B------:R-:W-:Y:S01]  /*98b0*/  @P1 VIADD R5, R4, 0xffffffe0 ;  /* 0xffffffe004051836 */ /* 0x000fe20000000000 */
[----:B------:R-:W-:-:S04]  /*98c0*/  IADD3 R8, P1, R177, R10, RZ ;  /* 0x0000000ab1087210 */ /* 0x000fc80007f3e0ff */
[----:B------:R-:W-:Y:S01]  /*98d0*/  IADD3 R5, R16, R11, R5 ;  /* 0x0000000b10057210 */ /* 0x000fe20007ffe005 */
[----:B------:R-:W-:-:S05]  /*98e0*/  IMAD.X R9, R13, 0x1, R188, P1 ;  /* 0x000000010d097824 */ /* 0x000fca00008e06bc */
[----:B------:R-:W1:Y:S04]  /*98f0*/  LDS.128 R4, [R5+0x8400] ;  /* 0x0084000005047984 */ /* 0x000e680000000c00 */
[----:B-1----:R1:W-:Y:S02]  /*9900*/  ST.E.128 desc[UR38][R8.64], R4 ;  /* 0x0000000408007985 */ /* 0x0023e4000c101d26 */
.L_x_1635:
[----:B------:R-:W-:Y:S05]  /*9910*/  BSYNC B0 ;  /* 0x0000000000007941 */ /* 0x000fea0003800000 */
.L_x_1634:
[----:B------:R-:W-:Y:S01]  /*9920*/  @!PT LDS RZ, [RZ] ;  /* 0x00000000fffff984 */ /* 0x000fe20000000800 */
[----:B------:R-:W-:Y:S01]  /*9930*/  @!PT LDS RZ, [RZ] ;  /* 0x00000000fffff984 */ /* 0x000fe20000000800 */
[----:B------:R-:W-:Y:S01]  /*9940*/  @!PT LDS RZ, [RZ] ;  /* 0x00000000fffff984 */ /* 0x000fe20000000800 */
[----:B------:R-:W-:Y:S01]  /*9950*/  @!PT LDS RZ, [RZ] ;  /* 0x00000000fffff984 */ /* 0x000fe20000000800 */
[----:B------:R5:W-:Y:S06]  /*9960*/  MEMBAR.ALL.CTA ;  /* 0x0000000000007992 */ /* 0x000bec0000008000 */
[----:B-----5:R-:W5:Y:S01]  /*9970*/  FENCE.VIEW.ASYNC.S ;  /* 0x00000000000073c6 */ /* 0x020f620000000000 */
[----:B------:R-:W-:Y:S02]  /*9980*/  VIADD R17, R17, 0x1 ;  /* 0x0000000111117836 */ /* 0x000fe40000000000 */
[----:B0-----:R-:W-:Y:S01]  /*9990*/  @!P4 VIADD R84, R84, 0x228c0 ;  /* 0x000228c05454c836 */ /* 0x001fe20000000000 */
[----:B-----5:R0:W-:Y:S02]  /*99a0*/  BAR.SYNC.DEFER_BLOCKING R66, 0x80 ;  /* 0x000200420000751d */ /* 0x0201e40000010000 */
[----:B------:R-:W-:-:S02]  /*99b0*/  ISETP.NE.AND P1, PT, R17, 0x2, PT ;  /* 0x000000021100780c */ /* 0x000fc40003f25270 */
[----:B------:R-:W-:Y:S02]  /*99c0*/  @!P4 PRMT R84, RZ, 0x654, R84 ;  /* 0x00000654ff54c816 */ /* 0x000fe40000000054 */
[----:B-1-34-:R-:W-:Y:S02]  /*99d0*/  SEL R4, RZ, 0x1, P1 ;  /* 0x00000001ff047807 */ /* 0x01afe40000800000 */
[----:B------:R-:W-:Y:S02]  /*99e0*/  SEL R17, R17, RZ, P1 ;  /* 0x000000ff11117207 */ /* 0x000fe40000800000 */
[----:B------:R-:W-:Y:S01]  /*99f0*/  LOP3.LUT R173, R173, R4, RZ, 0x3c, !PT ;  /* 0x00000004adad7212 */ /* 0x000fe200078e3cff */
[----:B------:R0:W-:Y:S01]  /*9a00*/  @!P4 SYNCS.ARRIVE.TRANS64.RED.A1T0 RZ, [R84+URZ], RZ ;  /* 0x000000ff54ffc9a7 */ /* 0x0001e2000810043f */
[----:B------:R-:W-:Y:S05]  /*9a10*/  @P3 BRA `(.L_x_1640) ;  /* 0xffffff8c006c3947 */ /* 0x000fea000383ffff */
[----:B------:R-:W1:Y:S01]  /*9a20*/  S2R R5, SR_TID.X ;  /* 0x0000000000057919 */ /* 0x000e620000002100 */
[----:B------:R-:W-:Y:S02]  /*9a30*/  PLOP3.LUT P0, PT, PT, PT, PT, 0x8, 0x0 ;  /* 0x000000000000781c */ /* 0x000fe40003f0e170 */
[----:B-1----:R-:W-:-:S04]  /*9a40*/  SHF.R.U32.HI R5, RZ, 0x7, R5 ;  /* 0x00000007ff057819 */ /* 0x002fc80000011605 */
[----:B------:R-:W-:-:S13]  /*9a50*/  ISETP.NE.AND P2, PT, R5, 0x1, PT ;  /* 0x000000010500780c */ /* 0x000fda0003f45270 */
[----:B------:R-:W-:Y:S06]  /*9a60*/  @!P2 BAR.ARV 0x9, 0x100 ;  /* 0x024400000000ab1d */ /* 0x000fec0000002000 */
.L_x_1573:
[----:B------:R-:W-:Y:S05]  /*9a70*/  @P0 BRA `(.L_x_1641) ;  /* 0x00000000000c0947 */ /* 0x000fea0003800000 */
[----:B------:R-:W1:Y:S01]  /*9a80*/  FENCE.VIEW.ASYNC.G ;  /* 0x00000000000073c6 */ /* 0x000e620000000100 */
[----:B------:R-:W-:Y:S05]  /*9a90*/  WARPSYNC.ALL ;  /* 0x0000000000007948 */ /* 0x000fea0003800000 */
[----:B-1----:R-:W-:Y:S06]  /*9aa0*/  BAR.ARV 0xc, 0x180 ;  /* 0x0306000000007b1d */ /* 0x002fec0000002000 */
.L_x_1641:
[----:B------:R-:W-:Y:S01]  /*9ab0*/  ULDC.64 UR6, c[0x0][0x998] ;  /* 0x0002660000067ab9 */ /* 0x000fe20000000a00 */
[----:B------:R-:W-:Y:S01]  /*9ac0*/  ULDC.64 UR4, c[0x0][0x990] ;  /* 0x0002640000047ab9 */ /* 0x000fe20000000a00 */
[----:B------:R-:W-:Y:S02]  /*9ad0*/  ISETP.NE.U32.AND P1, PT, RZ, UR6, PT ;  /* 0x00000006ff007c0c */ /* 0x000fe4000bf25070 */
[----:B------:R-:W-:Y:S02]  /*9ae0*/  ISETP.NE.U32.AND P0, PT, RZ, UR4, PT ;  /* 0x00000004ff007c0c */ /* 0x000fe4000bf05070 */
[----:B------:R-:W-:Y:S02]  /*9af0*/  ISETP.NE.AND.EX P1, PT, RZ, UR7, PT, P1 ;  /* 0x00000007ff007c0c */ /* 0x000fe4000bf25310 */
[----:B------:R-:W-:-:S11]  /*9b00*/  ISETP.NE.AND.EX P0, PT, RZ, UR5, PT, P0 ;  /* 0x00000005ff007c0c */ /* 0x000fd6000bf05300 */
[----:B------:R-:W1:Y:S01]  /*9b10*/  @P1 LDC.64 R8, c[0x0][0x9b8] ;  /* 0x00026e00ff081b82 */ /* 0x000e620000000a00 */
[--C-:B------:R-:W-:Y:S02]  /*9b20*/  @P1 SHF.R.S32.HI R5, RZ, 0x1f, R23.reuse ;  /* 0x0000001fff051819 */ /* 0x100fe40000011417 */
[----:B------:R-:W-:Y:S02]  /*9b30*/  @P0 SHF.R.S32.HI R3, RZ, 0x1f, R23 ;  /* 0x0000001fff030819 */ /* 0x000fe40000011417 */
[----:B------:R-:W-:-:S03]  /*9b40*/  @P1 SHF.R.S32.HI R15, RZ, 0x1f, R22 ;  /* 0x0000001fff0f1819 */ /* 0x000fc60000011416 */
[----:B------:R-:W3:Y:S08]  /*9b50*/  @P0 LDC.64 R6, c[0x0][0x9a8] ;  /* 0x00026a00ff060b82 */ /* 0x000ef00000000a00 */
[----:B------:R-:W4:Y:S08]  /*9b60*/  @P1 LDC.64 R10, c[0x0][0x9c0] ;  /* 0x00027000ff0a1b82 */ /* 0x000f300000000a00 */
[----:B------:R-:W0:Y:S01]  /*9b70*/  @P0 LDC.64 R12, c[0x0][0x9b0] ;  /* 0x00026c00ff0c0b82 */ /* 0x000e220000000a00 */
[----:B-1----:R-:W-:-:S02]  /*9b80*/  @P1 IMAD R2, R5, R8, RZ ;  /* 0x0000000805021224 */ /* 0x002fc400078e02ff */
[----:B------:R-:W-:-:S04]  /*9b90*/  @P1 IMAD.WIDE.U32 R4, R23, R8, RZ ;  /* 0x0000000817041225 */ /* 0x000fc800078e00ff */
[----:B------:R-:W-:Y:S02]  /*9ba0*/  @P1 IMAD R9, R23, R9, R2 ;  /* 0x0000000917091224 */ /* 0x000fe400078e0202 */
[-C--:B---3--:R-:W-:Y:S02]  /*9bb0*/  @P0 IMAD R0, R3, R6.reuse, RZ ;  /* 0x0000000603000224 */ /* 0x088fe400078e02ff */
[----:B------:R-:W-:Y:S01]  /*9bc0*/  @P1 IMAD.IADD R5, R5, 0x1, R9 ;  /* 0x0000000105051824 */ /* 0x000fe200078e0209 */
[----:B------:R-:W-:Y:S01]  /*9bd0*/  @P0 SHF.R.S32.HI R9, RZ, 0x1f, R22 ;  /* 0x0000001fff090819 */ /* 0x000fe20000011416 */
[C---:B------:R-:W-:Y:S02]  /*9be0*/  @P0 IMAD R7, R23.reuse, R7, R0 ;  /* 0x0000000717070224 */ /* 0x040fe400078e0200 */
[----:B------:R-:W-:-:S04]  /*9bf0*/  @P0 IMAD.WIDE.U32 R2, R23, R6, RZ ;  /* 0x0000000617020225 */ /* 0x000fc800078e00ff */
[----:B----4-:R-:W-:Y:S02]  /*9c00*/  @P1 IMAD R6, R15, R10, RZ ;  /* 0x0000000a0f061224 */ /* 0x010fe400078e02ff */
[----:B------:R-:W-:Y:S02]  /*9c10*/  @P0 IMAD.IADD R3, R3, 0x1, R7 ;  /* 0x0000000103030824 */ /* 0x000fe400078e0207 */
[C---:B------:R-:W-:Y:S02]  /*9c20*/  @P1 IMAD R11, R22.reuse, R11, R6 ;  /* 0x0000000b160b1224 */ /* 0x040fe400078e0206 */
[----:B0-----:R-:W-:Y:S02]  /*9c30*/  @P0 IMAD R0, R9, R12, RZ ;  /* 0x0000000c09000224 */ /* 0x001fe400078e02ff */
[----:B------:R-:W-:-:S04]  /*9c40*/  @P1 IMAD.WIDE.U32 R6, R22, R10, R4 ;  /* 0x0000000a16061225 */ /* 0x000fc800078e0004 */
[----:B------:R-:W-:Y:S01]  /*9c50*/  @P0 IMAD R9, R22, R13, R0 ;  /* 0x0000000d16090224 */ /* 0x000fe200078e0200 */
[----:B------:R-:W-:Y:S01]  /*9c60*/  @P1 LEA R8, P3, R6, UR6, 0x2 ;  /* 0x0000000606081c11 */ /* 0x000fe2000f8610ff */
[----:B------:R-:W-:-:S04]  /*9c70*/  @P0 IMAD.WIDE.U32 R2, R22, R12, R2 ;  /* 0x0000000c16020225 */ /* 0x000fc800078e0002 */
[----:B------:R-:W-:Y:S01]  /*9c80*/  @P1 IMAD.IADD R5, R7, 0x1, R11 ;  /* 0x0000000107051824 */ /* 0x000fe200078e020b */
[----:B------:R-:W-:Y:S01]  /*9c90*/  @P0 LEA R4, P2, R2, UR4, 0x2 ;  /* 0x0000000402040c11 */ /* 0x000fe2000f8410ff */
[----:B------:R-:W-:Y:S01]  /*9ca0*/  @P0 IMAD.IADD R3, R3, 0x1, R9 ;  /* 0x0000000103030824 */ /* 0x000fe200078e0209 */
[----:B------:R-:W0:Y:S01]  /*9cb0*/  LDC.64 R10, c[0x0][0x9e0] ;  /* 0x00027800ff0a7b82 */ /* 0x000e220000000a00 */
[----:B------:R-:W-:Y:S01]  /*9cc0*/  IMAD.MOV.U32 R0, RZ, RZ, 0x3f800000 ;  /* 0x3f800000ff007424 */ /* 0x000fe200078e00ff */
[----:B------:R-:W-:Y:S01]  /*9cd0*/  @P1 LEA.HI.X R9, R6, UR7, R5, 0x2, P3 ;  /* 0x0000000706091c11 */ /* 0x000fe200098f1405 */
[----:B------:R-:W-:Y:S01]  /*9ce0*/  ULDC UR4, c[0x0][0x988] ;  /* 0x0002620000047ab9 */ /* 0x000fe20000000800 */
[----:B------:R-:W-:Y:S01]  /*9cf0*/  @P0 LEA.HI.X R5, R2, UR5, R3, 0x2, P2 ;  /* 0x0000000502050c11 */ /* 0x000fe200090f1403 */
[----:B------:R-:W-:Y:S02]  /*9d00*/  IMAD.MOV.U32 R3, RZ, RZ, 0x3f800000 ;  /* 0x3f800000ff037424 */ /* 0x000fe400078e00ff */
[----:B------:R-:W3:Y:S01]  /*9d10*/  @P1 LDG.E R0, desc[UR38][R8.64] ;  /* 0x0000002608001981 */ /* 0x000ee2000c1e1900 */
[----:B------:R-:W1:Y:S03]  /*9d20*/  LDC R2, c[0x0][0x448] ;  /* 0x00011200ff027b82 */ /* 0x000e660000000800 */
[----:B------:R4:W3:Y:S01]  /*9d30*/  @P0 LDG.E R3, desc[UR38][R4.64] ;  /* 0x0000002604030981 */ /* 0x0008e2000c1e1900 */
[----:B0-----:R-:W-:-:S02]  /*9d40*/  ISETP.GE.AND P2, PT, R11, 0x1, PT ;  /* 0x000000010b00780c */ /* 0x001fc40003f46270 */
[----:B-1----:R-:W-:Y:S01]  /*9d50*/  ISETP.NE.AND P1, PT, R2, 0x1, PT ;  /* 0x000000010200780c */ /* 0x002fe20003f25270 */
[----:B------:R-:W-:-:S12]  /*9d60*/  VIADD R2, R178, 0x7f ;  /* 0x0000007fb2027836 */ /* 0x000fd80000000000 */
[----:B------:R-:W0:Y:S08]  /*9d70*/  @P1 LDC R7, c[0x0][0x44c] ;  /* 0x00011300ff071b82 */ /* 0x000e300000000800 */
[----:B------:R-:W1:Y:S01]  /*9d80*/  @P1 LDC R6, c[0x0][0x450] ;  /* 0x00011400ff061b82 */ /* 0x000e620000000800 */
[----:B0-----:R-:W-:-:S05]  /*9d90*/  @P1 IMAD.HI.U32 R7, R2, R7, RZ ;  /* 0x0000000702071227 */ /* 0x001fca00078e00ff */
[----:B-1----:R-:W-:Y:S02]  /*9da0*/  @P1 SHF.R.U32.HI R2, RZ, R6, R7 ;  /* 0x00000006ff021219 */ /* 0x002fe40000011607 */
[----:B------:R-:W-:-:S05]  /*9db0*/  IADD3 R7, R171, 0x1, -R170 ;  /* 0x00000001ab077810 */ /* 0x000fca0007ffe8aa */
[----:B----4-:R-:W-:Y:S02]  /*9dc0*/  IMAD.IADD R5, R7, 0x1, R2 ;  /* 0x0000000107057824 */ /* 0x010fe400078e0202 */
[----:B---3--:R-:W-:Y:S02]  /*9dd0*/  FMUL.FTZ R0, R3, R0 ;  /* 0x0000000003007220 */ /* 0x008fe40000410000 */
[----:B------:R-:W-:Y:S02]  /*9de0*/  IMAD.IADD R3, R5, 0x1, R10 ;  /* 0x0000000105037824 */ /* 0x000fe400078e020a */
[----:B------:R-:W-:Y:S01]  /*9df0*/  FMUL.FTZ R2, R0, UR4 ;  /* 0x0000000400027c20 */ /* 0x000fe20008410000 */
        /* <DEDUP_REMOVED lines=12> */
.L_x_1644:
[----:B------:R-:W-:-:S13]  /*9ec0*/  ISETP.NE.AND P0, PT, R11, 0x1, PT ;  /* 0x000000010b00780c */ /* 0x000fda0003f05270 */
[----:B------:R-:W0:Y:S02]  /*9ed0*/  @P0 LDC.64 R4, c[0x0][0x9e8] ;  /* 0x00027a00ff040b82 */ /* 0x000e240000000a00 */
[----:B0-----:R-:W-:-:S05]  /*9ee0*/  @P0 IMAD.HI.U32 R4, R0, R4, RZ ;  /* 0x0000000400040227 */ /* 0x001fca00078e00ff */
[----:B------:R-:W-:-:S07]  /*9ef0*/  @P0 SHF.R.U32.HI R0, RZ, R5, R4 ;  /* 0x00000005ff000219 */ /* 0x000fce0000011604 */
.L_x_1645:
[----:B------:R-:W-:Y:S05]  /*9f00*/  BSYNC B0 ;  /* 0x0000000000007941 */ /* 0x000fea0003800000 */
.L_x_1643:
[----:B------:R-:W-:-:S05]  /*9f10*/  IMAD R0, R0, R11, R11 ;  /* 0x0000000b00007224 */ /* 0x000fca00078e020b */
[----:B------:R-:W-:-:S07]  /*9f20*/  VIMNMX R3, R3, R0, PT ;  /* 0x0000000003037248 */ /* 0x000fce0003fe0100 */
.L_x_1642:
[----:B------:R-:W0:Y:S01]  /*9f30*/  @P1 LDC R5, c[0x0][0x44c] ;  /* 0x00011300ff051b82 */ /* 0x000e220000000800 */
[----:B------:R-:W-:Y:S01]  /*9f40*/  VIADD R3, R3, 0x7f ;  /* 0x0000007f03037836 */ /* 0x000fe20000000000 */
[----:B------:R-:W-:-:S04]  /*9f50*/  ULDC UR4, c[0x0][0x9dc] ;  /* 0x0002770000047ab9 */ /* 0x000fc80000000800 */
[----:B------:R-:W-:Y:S02]  /*9f60*/  SHF.R.S32.HI R0, RZ, 0x1f, R3 ;  /* 0x0000001fff007819 */ /* 0x000fe40000011403 */
[----:B------:R-:W1:Y:S02]  /*9f70*/  @P1 LDC R7, c[0x0][0x450] ;  /* 0x00011400ff071b82 */ /* 0x000e640000000800 */
[----:B------:R-:W-:-:S04]  /*9f80*/  LEA.HI R0, R0, R3, RZ, 0x7 ;  /* 0x0000000300007211 */ /* 0x000fc800078f38ff */
[----:B------:R-:W-:-:S04]  /*9f90*/  SHF.R.S32.HI R0, RZ, 0x7, R0 ;  /* 0x00000007ff007819 */ /* 0x000fc80000011400 */
[----:B------:R-:W-:Y:S01]  /*9fa0*/  VIMNMX R89, R25, R0, PT ;  /* 0x0000000019597248 */ /* 0x000fe20003fe0100 */
        /* <DEDUP_REMOVED lines=16> */
.L_x_1648:
[----:B------:R-:W-:-:S13]  /*a0b0*/  ISETP.NE.AND P0, PT, R11, 0x1, PT ;  /* 0x000000010b00780c */ /* 0x000fda0003f05270 */
[----:B------:R-:W0:Y:S02]  /*a0c0*/  @P0 LDC.64 R4, c[0x0][0x9e8] ;  /* 0x00027a00ff040b82 */ /* 0x000e240000000a00 */
[----:B0-----:R-:W-:-:S05]  /*a0d0*/  @P0 IMAD.HI.U32 R4, R3, R4, RZ ;  /* 0x0000000403040227 */ /* 0x001fca00078e00ff */
[----:B------:R-:W-:-:S07]  /*a0e0*/  @P0 SHF.R.U32.HI R3, RZ, R5, R4 ;  /* 0x00000005ff030219 */ /* 0x000fce0000011604 */
.L_x_1649:
[----:B------:R-:W-:Y:S05]  /*a0f0*/  BSYNC B0 ;  /* 0x0000000000007941 */ /* 0x000fea0003800000 */
.L_x_1647:
[----:B------:R-:W-:-:S05]  /*a100*/  IMAD R3, R3, R11, RZ ;  /* 0x0000000b03037224 */ /* 0x000fca00078e02ff */
[----:B------:R-:W-:-:S07]  /*a110*/  VIMNMX R0, R0, R3, !PT ;  /* 0x0000000300007248 */ /* 0x000fce0007fe0100 */
.L_x_1646:
[----:B------:R-:W-:Y:S01]  /*a120*/  SHF.R.S32.HI R3, RZ, 0x1f, R0 ;  /* 0x0000001fff037819 */ /* 0x000fe20000011400 */
[----:B------:R-:W-:Y:S01]  /*a130*/  IMAD.MOV.U32 R56, RZ, RZ, RZ ;  /* 0x000000ffff387224 */ /* 0x000fe200078e00ff */
[----:B------:R-:W-:Y:S01]  /*a140*/  PLOP3.LUT P0, PT, PT, PT, PT, 0x80, 0x0 ;  /* 0x000000000000781c */ /* 0x000fe20003f0f070 */
[----:B------:R-:W-:Y:S01]  /*a150*/  IMAD.MOV.U32 R54, RZ, RZ, RZ ;  /* 0x000000ffff367224 */ /* 0x000fe200078e00ff */
[----:B------:R-:W-:Y:S02]  /*a160*/  LEA.HI R3, R3, R0, RZ, 0x7 ;  /* 0x0000000003037211 */ /* 0x000fe400078f38ff */
[----:B------:R-:W-:Y:S02]  /*a170*/  CS2R R150, SRZ ;  /* 0x0000000000967805 */ /* 0x000fe4000001ff00 */
        /* <DEDUP_REMOVED lines=17> */
[----:B--2---:R-:W-:Y:S01]  /*a290*/  CS2R R28, SRZ ;  /* 0x00000000001c7805 */ /* 0x004fe2000001ff00 */
[----:B------:R-:W-:Y:S01]  /*a2a0*/  IMAD.MOV.U32 R25, RZ, RZ, RZ ;  /* 0x000000ffff197224 */ /* 0x000fe200078e00ff */
        /* <DEDUP_REMOVED lines=11> */
[----:B------:R-:W-:Y:S01]  /*a360*/  CS2R R40, SRZ ;  /* 0x0000000000287805 */ /* 0x000fe2000001ff00 */
[----:B------:R-:W-:Y:S01]  /*a370*/  IMAD.MOV.U32 R95, RZ, RZ, RZ ;  /* 0x000000ffff5f7224 */ /* 0x000fe200078e00ff */
[----:B------:R-:W-:Y:S01]  /*a380*/  CS2R R92, SRZ ;  /* 0x00000000005c7805 */ /* 0x000fe2000001ff00 */
[----:B------:R-:W-:Y:S02]  /*a390*/  IMAD.MOV.U32 R42, RZ, RZ, RZ ;  /* 0x000000ffff2a7224 */ /* 0x000fe400078e00ff */
[----:B------:R-:W-:-:S02]  /*a3a0*/  IMAD.MOV.U32 R44, RZ, RZ, RZ ;  /* 0x000000ffff2c7224 */ /* 0x000fc400078e00ff */
[----:B------:R-:W-:Y:S02]  /*a3b0*/  IMAD.MOV.U32 R51, RZ, RZ, RZ ;  /* 0x000000ffff337224 */ /* 0x000fe400078e00ff */
[----:B------:R-:W-:Y:S01]  /*a3c0*/  IMAD.MOV.U32 R90, RZ, RZ, RZ ;  /* 0x000000ffff5a7224 */ /* 0x000fe200078e00ff */
[----:B------:R-:W-:Y:S06]  /*a3d0*/  @!P1 BRA `(.L_x_1650) ;  /* 0x00000130004c9947 */ /* 0x000fec0003800000 */
[----:B------:R-:W-:-:S03]  /*a3e0*/  UMOV UR4, 0xffffffff ;  /* 0xffffffff00047882 */ /* 0x000fc60000000000 */
[----:B------:R-:W-:Y:S05]  /*a3f0*/  BRA.DIV UR4, `(.L_x_1651) ;  /* 0x000001d604607947 */ /* 0x000fea000b800000 */
[----:B------:R0:W1:Y:S02]  /*a400*/  SHFL.IDX PT, R184, R218, RZ, 0x1f ;  /* 0x00001fffdab87589 */ /* 0x00006400000e0000 */
.L_x_1964:
[----:B-1----:R-:W-:Y:S01]  /*a410*/  LEA.HI R0, R184, R184, RZ, 0x1 ;  /* 0x000000b8b8007211 */ /* 0x002fe200078f08ff */
[----:B------:R-:W-:-:S03]  /*a420*/  ULOP3.LUT UP0, URZ, UR42, 0x3ff, URZ, 0xc0, !UPT ;  /* 0x000003ff2a3f7892 */ /* 0x000fc6000f80c03f */
[----:B------:R-:W-:-:S03]  /*a430*/  LOP3.LUT R3, R0, 0x3e, RZ, 0xc0, !PT ;  /* 0x0000003e00037812 */ /* 0x000fc600078ec0ff */
[----:B------:R-:W-:Y:S02]  /*a440*/  PLOP3.LUT P0, PT, PT, PT, UP0, 0x80, 0x0 ;  /* 0x000000000000781c */ /* 0x000fe40003f0f008 */
[----:B------:R-:W-:-:S05]  /*a450*/  IMAD.IADD R3, R184, 0x1, -R3 ;  /* 0x00000001b8037824 */ /* 0x000fca00078e0a03 */
        /* <DEDUP_REMOVED lines=8> */
[----:B------:R1:W2:Y:S01]  /*a4e0*/  LDC.64 R14, c[0x4][R0] ;  /* 0x01000000000e7b82 */ /* 0x0002a20000000a00 */
        /* <DEDUP_REMOVED lines=8> */
[----:B-1----:R-:W-:-:S07]  /*a570*/  IMAD.MOV.U32 R13, RZ, RZ, RZ ;  /* 0x000000ffff0d7224 */ /* 0x002fce00078e00ff */
[----:B------:R-:W-:-:S07]  /*a580*/  LEPC R20, `(.L_x_1652) ;  /* 0x000000001014794e */ /* 0x000fce0000000000 */
[----:B0-2--5:R-:W-:Y:S05]  /*a590*/  CALL.ABS.NOINC R14 ;  /* 0x000000000e007343 */ /* 0x025fea0003c00000 */
.L_x_1652:
        /* <DEDUP_REMOVED lines=8> */
[----:B------:R1:W2:Y:S03]  /*a620*/  SYNCS.PHASECHK.TRANS64.TRYWAIT P0, [R16+URZ+0x22800], R3 ;  /* 0x02280003100075a7 */ /* 0x0002a6000800017f */
[----:B--2---:R-:W-:Y:S05]  /*a630*/  @!P0 NANOSLEEP.SYNCS 0x989680 ;  /* 0x009896800000895d */ /* 0x004fea0003900000 */
[----:B------:R-:W2:Y:S01]  /*a640*/  @!P0 SYNCS.PHASECHK.TRANS64 P0, [R16+URZ+0x22800], R3 ;  /* 0x02280003100085a7 */ /* 0x000ea2000800007f */
[----:B------:R-:W-:Y:S04]  /*a650*/  BSSY B0, `(.L_x_1654) ;  /* 0x0000006000007945 */ /* 0x000fe80003800000 */
[----:B--2---:R-:W-:Y:S05]  /*a660*/  @P0 BRA `(.L_x_1655) ;  /* 0x0000000000100947 */ /* 0x004fea0003800000 */
.L_x_1656:
[----:B--2---:R2:W3:Y:S02]  /*a670*/  SYNCS.PHASECHK.TRANS64.TRYWAIT P0, [R16+URZ+0x22800], R3 ;  /* 0x02280003100075a7 */ /* 0x0044e4000800017f */
[----:B---3--:R-:W-:Y:S05]  /*a680*/  @!P0 NANOSLEEP.SYNCS 0x989680 ;  /* 0x009896800000895d */ /* 0x008fea0003900000 */
[----:B------:R-:W3:Y:S02]  /*a690*/  @!P0 SYNCS.PHASECHK.TRANS64 P0, [R16+URZ+0x22800], R3 ;  /* 0x02280003100085a7 */ /* 0x000ee4000800007f */
[----:B---3--:R-:W-:Y:S05]  /*a6a0*/  @!P0 BRA `(.L_x_1656) ;  /* 0xfffffffc00f08947 */ /* 0x008fea000383ffff */
.L_x_1655:
[----:B------:R-:W-:Y:S05]  /*a6b0*/  BSYNC B0 ;  /* 0x0000000000007941 */ /* 0x000fea0003800000 */
.L_x_1654:
[----:B------:R-:W-:Y:S05]  /*a6c0*/  BRA `(.L_x_1657) ;  /* 0x0000006c009c7947 */ /* 0x000fea0003800000 */
.L_x_1653:
[----:B------:R-:W-:Y:S01]  /*a6d0*/  ULOP3.LUT UP0, URZ, UR42, 0x1bf, URZ, 0xc0, !UPT ;  /* 0x000001bf2a3f7892 */ /* 0x000fe2000f80c03f */
[----:B-----5:R-:W-:Y:S01]  /*a6e0*/  SHF.R.S32.HI R0, RZ, 0x1f, R24 ;  /* 0x0000001fff007819 */ /* 0x020fe20000011418 */
[----:B------:R-:W-:Y:S01]  /*a6f0*/  ULDC.64 UR4, c[0x0][0x3f8] ;  /* 0x0000fe0000047ab9 */ /* 0x000fe20000000a00 */
[----:B------:R-:W-:Y:S01]  /*a700*/  ULDC.64 UR6, c[0x0][0x408] ;  /* 0x0001020000067ab9 */ /* 0x000fe20000000a00 */
[----:B------:R-:W-:Y:S02]  /*a710*/  IMAD.WIDE.U32 R26, R24, UR4, RZ ;  /* 0x00000004181a7c25 */ /* 0x000fe4000f8e00ff */
[----:B------:R-:W-:Y:S02]  /*a720*/  PLOP3.LUT P0, PT, PT, PT, UP0, 0x80, 0x0 ;  /* 0x000000000000781c */ /* 0x000fe40003f0f008 */
[C---:B------:R-:W-:Y:S02]  /*a730*/  IMAD R3, R0.reuse, UR4, RZ ;  /* 0x0000000400037c24 */ /* 0x040fe4000f8e02ff */
[----:B------:R-:W-:-:S02]  /*a740*/  IMAD R5, R0, UR6, RZ ;  /* 0x0000000600057c24 */ /* 0x000fc4000f8e02ff */
[C---:B------:R-:W-:Y:S02]  /*a750*/  IMAD R3, R24.reuse, UR5, R3 ;  /* 0x0000000518037c24 */ /* 0x040fe4000f8e0203 */
[C---:B------:R-:W-:Y:S02]  /*a760*/  IMAD R5, R24.reuse, UR7, R5 ;  /* 0x0000000718057c24 */ /* 0x040fe4000f8e0205 */
[----:B------:R-:W-:-:S04]  /*a770*/  IMAD.WIDE.U32 R24, R24, UR6, RZ ;  /* 0x0000000618187c25 */ /* 0x000fc8000f8e00ff */
[----:B------:R-:W-:Y:S02]  /*a780*/  IMAD.IADD R29, R3, 0x1, R27 ;  /* 0x00000001031d7824 */ /* 0x000fe400078e021b */
[----:B------:R-:W-:Y:S01]  /*a790*/  IMAD.IADD R31, R5, 0x1, R25 ;  /* 0x00000001051f7824 */ /* 0x000fe200078e0219 */
        /* <DEDUP_REMOVED lines=16> */
[----:B0-2---:R-:W-:Y:S05]  /*a8a0*/  CALL.ABS.NOINC R14 ;  /* 0x000000000e007343 */ /* 0x005fea0003c00000 */
.L_x_1658:
[----:B------:R-:W-:Y:S01]  /*a8b0*/  ULDC.U8 UR4, c[0x0][0x410] ;  /* 0x0001040000047ab9 */ /* 0x000fe20000000000 */
[----:B------:R-:W-:Y:S01]  /*a8c0*/  BSSY B0, `(.L_x_1659) ;  /* 0x00006bf000007945 */ /* 0x000fe20003800000 */
[----:B------:R-:W-:Y:S01]  /*a8d0*/  ISETP.NE.AND P0, PT, RZ, UR4, PT ;  /* 0x00000004ff007c0c */ /* 0x000fe2000bf05270 */
[----:B------:R-:W-:-:S12]  /*a8e0*/  IMAD.IADD R10, R176, 0x1, R178 ;  /* 0x00000001b00a7824 */ /* 0x000fd800078e02b2 */
[----:B------:R-:W-:Y:S05]  /*a8f0*/  @!P0 BRA `(.L_x_1660) ;  /* 0x0000003400788947 */ /* 0x000fea0003800000 */
[----:B------:R-:W1:Y:S01]  /*a900*/  LDC R45, c[0x0][0x448] ;  /* 0x00011200ff2d7b82 */ /* 0x000e620000000800 */
[----:B------:R-:W-:Y:S01]  /*a910*/  ULDC.64 UR4, c[0x0][0x3f8] ;  /* 0x0000fe0000047ab9 */ /* 0x000fe20000000a00 */
[----:B------:R-:W-:Y:S01]  /*a920*/  IMAD.MOV.U32 R4, RZ, RZ, R26 ;  /* 0x000000ffff047224 */ /* 0x000fe200078e001a */
[----:B------:R-:W-:Y:S01]  /*a930*/  ULDC.64 UR6, c[0x0][0x408] ;  /* 0x0001020000067ab9 */ /* 0x000fe20000000a00 */
[----:B------:R-:W-:Y:S01]  /*a940*/  IMAD.MOV.U32 R6, RZ, RZ, R24 ;  /* 0x000000ffff067224 */ /* 0x000fe200078e0018 */
[----:B------:R-:W-:Y:S01]  /*a950*/  ULDC.64 UR8, c[0x0][0x400] ;  /* 0x0001000000087ab9 */ /* 0x000fe20000000a00 */
[----:B------:R-:W-:Y:S01]  /*a960*/  IMAD.MOV.U32 R7, RZ, RZ, R31 ;  /* 0x000000ffff077224 */ /* 0x000fe200078e001f */
[----:B-1----:R-:W-:-:S13]  /*a970*/  ISETP.NE.AND P0, PT, R45, 0x1, PT ;  /* 0x000000012d00780c */ /* 0x002fda0003f05270 */
[----:B------:R-:W1:Y:S08]  /*a980*/  @P0 LDC R3, c[0x0][0x44c] ;  /* 0x00011300ff030b82 */ /* 0x000e700000000800 */
[----:B------:R-:W2:Y:S01]  /*a990*/  @P0 LDC R5, c[0x0][0x450] ;  /* 0x00011400ff050b82 */ /* 0x000ea20000000800 */
[----:B-1----:R-:W-:-:S04]  /*a9a0*/  @P0 IMAD.HI.U32 R0, R10, R3, RZ ;  /* 0x000000030a000227 */ /* 0x002fc800078e00ff */
[----:B------:R-:W-:Y:S01]  /*a9b0*/  IMAD.MOV.U32 R3, RZ, RZ, R10 ;  /* 0x000000ffff037224 */ /* 0x000fe200078e000a */
[----:B--2---:R-:W-:Y:S01]  /*a9c0*/  @P0 SHF.R.U32.HI R3, RZ, R5, R0 ;  /* 0x00000005ff030219 */ /* 0x004fe20000011600 */
[----:B------:R-:W-:-:S03]  /*a9d0*/  IMAD.MOV.U32 R5, RZ, RZ, R29 ;  /* 0x000000ffff057224 */ /* 0x000fc600078e001d */
[----:B------:R-:W-:Y:S01]  /*a9e0*/  SHF.R.S32.HI R0, RZ, 0x1f, R3 ;  /* 0x0000001fff007819 */ /* 0x000fe20000011403 */
[----:B------:R-:W-:-:S04]  /*a9f0*/  IMAD.WIDE.U32 R4, R3, UR4, R4 ;  /* 0x0000000403047c25 */ /* 0x000fc8000f8e0004 */
[----:B------:R-:W-:Y:S02]  /*aa00*/  IMAD R8, R0, UR4, RZ ;  /* 0x0000000400087c24 */ /* 0x000fe4000f8e02ff */
[----:B------:R-:W-:-:S04]  /*aa10*/  IMAD.WIDE.U32 R6, R3, UR6, R6 ;  /* 0x0000000603067c25 */ /* 0x000fc8000f8e0006 */
[C---:B------:R-:W-:Y:S01]  /*aa20*/  IMAD R13, R3.reuse, UR5, R8 ;  /* 0x00000005030d7c24 */ /* 0x040fe2000f8e0208 */
[----:B------:R-:W-:Y:S01]  /*aa30*/  ULDC.64 UR4, c[0x0][0x3e8] ;  /* 0x0000fa0000047ab9 */ /* 0x000fe20000000a00 */
[----:B------:R-:W-:Y:S01]  /*aa40*/  IMAD R8, R0, UR6, RZ ;  /* 0x0000000600087c24 */ /* 0x000fe2000f8e02ff */
[----:B------:R-:W-:Y:S01]  /*aa50*/  IADD3 R0, P0, R4, UR4, RZ ;  /* 0x0000000404007c10 */ /* 0x000fe2000ff1e0ff */
[----:B------:R-:W-:Y:S01]  /*aa60*/  UMOV UR4, 0xffffffff ;  /* 0xffffffff00047882 */ /* 0x000fe20000000000 */
[----:B------:R-:W-:Y:S01]  /*aa70*/  IADD3 R4, P1, R6, UR8, RZ ;  /* 0x0000000806047c10 */ /* 0x000fe2000ff3e0ff */
[----:B------:R-:W-:Y:S01]  /*aa80*/  IMAD R3, R3, UR7, R8 ;  /* 0x0000000703037c24 */ /* 0x000fe2000f8e0208 */
[----:B------:R-:W-:-:S04]  /*aa90*/  IADD3.X R13, R5, UR5, R13, P0, !PT ;  /* 0x00000005050d7c10 */ /* 0x000fc800087fe40d */
[----:B------:R-:W-:Y:S01]  /*aaa0*/  IADD3.X R5, R7, UR9, R3, P1, !PT ;  /* 0x0000000907057c10 */ /* 0x000fe20008ffe403 */
[----:B------:R-:W-:Y:S06]  /*aab0*/  BRA.DIV UR4, `(.L_x_1661) ;  /* 0x000001ce04dc7947 */ /* 0x000fec000b800000 */
[----:B------:R1:W2:Y:S04]  /*aac0*/  SHFL.IDX PT, R3, R13, RZ, 0x1e1f ;  /* 0x001e1fff0d037589 */ /* 0x0002a800000e0000 */
[----:B------:R-:W3:Y:S04]  /*aad0*/  SHFL.IDX PT, R0, R0, RZ, 0x1e1f ;  /* 0x001e1fff00007589 */ /* 0x000ee800000e0000 */
[----:B------:R-:W4:Y:S04]  /*aae0*/  SHFL.IDX PT, R5, R5, RZ, 0x1e1f ;  /* 0x001e1fff05057589 */ /* 0x000f2800000e0000 */
[----:B------:R1:W0:Y:S02]  /*aaf0*/  SHFL.IDX PT, R14, R4, RZ, 0x1e1f ;  /* 0x001e1fff040e7589 */ /* 0x00022400000e0000 */
.L_x_1970:
[----:B------:R-:W-:Y:S01]  /*ab00*/  IMAD R45, R170, R45, RZ ;  /* 0x0000002daa2d7224 */ /* 0x000fe200078e02ff */
[----:B------:R-:W-:Y:S01]  /*ab10*/  BSSY B1, `(.L_x_1662) ;  /* 0x0000047000017945 */ /* 0x000fe20003800000 */
[----:B------:R-:W-:Y:S02]  /*ab20*/  CS2R R8, SRZ ;  /* 0x0000000000087805 */ /* 0x000fe4000001ff00 */
[----:B-1----:R-:W-:Y:S02]  /*ab30*/  CS2R R12, SRZ ;  /* 0x00000000000c7805 */ /* 0x002fe4000001ff00 */
        /* <DEDUP_REMOVED lines=12> */
[----:B------:R-:W-:Y:S01]  /*ac00*/  ULDC UR4, c[0x0][0x3f4] ;  /* 0x0000fd0000047ab9 */ /* 0x000fe20000000800 */
[----:B------:R-:W-:Y:S02]  /*ac10*/  CS2R R38, SRZ ;  /* 0x0000000000267805 */ /* 0x000fe4000001ff00 */
[----:B------:R-:W-:Y:S02]  /*ac20*/  ISETP.GE.AND P5, PT, R174, UR4, PT ;  /* 0x00000004ae007c0c */ /* 0x000fe4000bfa6270 */
[----:B------:R-:W-:Y:S02]  /*ac30*/  CS2R R36, SRZ ;  /* 0x0000000000247805 */ /* 0x000fe4000001ff00 */
[----:B------:R-:W-:Y:S02]  /*ac40*/  ISETP.GE.AND P2, PT, R190, UR4, PT ;  /* 0x00000004be007c0c */ /* 0x000fe4000bf46270 */
[----:B------:R-:W-:Y:S02]  /*ac50*/  CS2R R32, SRZ ;  /* 0x0000000000207805 */ /* 0x000fe4000001ff00 */
[----:B------:R-:W-:-:S05]  /*ac60*/  ISETP.GE.AND P3, PT, R189, UR4, PT ;  /* 0x00000004bd007c0c */ /* 0x000fca000bf66270 */
[----:B------:R-:W-:Y:S02]  /*ac70*/  @!P5 SHF.R.S32.HI R4, RZ, 0x1f, R174 ;  /* 0x0000001fff04d819 */ /* 0x000fe400000114ae */
[C---:B---3--:R-:W-:Y:S02]  /*ac80*/  @!P5 IADD3 R6, P0, R174.reuse, R0, RZ ;  /* 0x00000000ae06d210 */ /* 0x048fe40007f1e0ff */
[----:B0-----:R-:W-:Y:S02]  /*ac90*/  @!P5 IADD3 R8, P1, R174, R14, RZ ;  /* 0x0000000eae08d210 */ /* 0x001fe40007f3e0ff */
[----:B------:R-:W-:Y:S01]  /*aca0*/  @!P2 IADD3 R10, P4, R190, R0, RZ ;  /* 0x00000000be0aa210 */ /* 0x000fe20007f9e0ff */
[--C-:B--2---:R-:W-:Y:S02]  /*acb0*/  @!P5 IMAD.X R7, R3, 0x1, R4.reuse, P0 ;  /* 0x000000010307d824 */ /* 0x104fe400000e0604 */
[----:B----4-:R-:W-:Y:S01]  /*acc0*/  @!P5 IMAD.X R9, R5, 0x1, R4, P1 ;  /* 0x000000010509d824 */ /* 0x010fe200008e0604 */
[----:B------:R-:W-:Y:S01]  /*acd0*/  ISETP.GE.AND P1, PT, R192, UR4, PT ;  /* 0x00000004c0007c0c */ /* 0x000fe2000bf26270 */
[----:B------:R-:W-:Y:S01]  /*ace0*/  @!P2 IMAD.X R11, R3, 0x1, R214, P4 ;  /* 0x00000001030ba824 */ /* 0x000fe200020e06d6 */
[----:B------:R0:W5:Y:S01]  /*acf0*/  @!P5 LD.E.64 R38, desc[UR38][R6.64] ;  /* 0x000000260626d980 */ /* 0x000162000c101b00 */
[----:B------:R-:W-:-:S02]  /*ad00*/  @!P2 IADD3 R12, P0, R190, R14, RZ ;  /* 0x0000000ebe0ca210 */ /* 0x000fc40007f1e0ff */
[C---:B------:R-:W-:Y:S01]  /*ad10*/  @!P3 IADD3 R20, P4, R189.reuse, R0, RZ ;  /* 0x00000000bd14b210 */ /* 0x040fe20007f9e0ff */
[----:B------:R-:W5:Y:S01]  /*ad20*/  @!P5 LD.E.64 R36, desc[UR38][R8.64] ;  /* 0x000000260824d980 */ /* 0x000f62000c101b00 */
[----:B------:R-:W-:Y:S02]  /*ad30*/  @!P3 IADD3 R40, P5, R189, R14, RZ ;  /* 0x0000000ebd28b210 */ /* 0x000fe40007fbe0ff */
[----:B------:R-:W-:Y:S02]  /*ad40*/  CS2R R34, SRZ ;  /* 0x0000000000227805 */ /* 0x000fe4000001ff00 */
[----:B------:R-:W-:Y:S01]  /*ad50*/  CS2R R28, SRZ ;  /* 0x00000000001c7805 */ /* 0x000fe2000001ff00 */
[----:B------:R-:W-:Y:S01]  /*ad60*/  @!P2 IMAD.X R13, R5, 0x1, R214, P0 ;  /* 0x00000001050da824 */ /* 0x000fe200000e06d6 */
[----:B------:R-:W-:Y:S01]  /*ad70*/  CS2R R30, SRZ ;  /* 0x00000000001e7805 */ /* 0x000fe2000001ff00 */
[--C-:B------:R-:W-:Y:S01]  /*ad80*/  @!P3 IMAD.X R21, R3, 0x1, R213.reuse, P4 ;  /* 0x000000010315b824 */ /* 0x100fe200020e06d5 */
[----:B------:R-:W5:Y:S01]  /*ad90*/  @!P2 LD.E.64 R32, desc[UR38][R10.64] ;  /* 0x000000260a20a980 */ /* 0x000f62000c101b00 */
[----:B------:R-:W-:Y:S01]  /*ada0*/  @!P3 IMAD.X R41, R5, 0x1, R213, P5 ;  /* 0x000000010529b824 */ /* 0x000fe200028e06d5 */
[----:B------:R-:W-:-:S02]  /*adb0*/  ISETP.GE.AND P0, PT, R191, UR4, PT ;  /* 0x00000004bf007c0c */ /* 0x000fc4000bf06270 */
[----:B------:R1:W5:Y:S01]  /*adc0*/  @!P2 LD.E.64 R34, desc[UR38][R12.64] ;  /* 0x000000260c22a980 */ /* 0x000362000c101b00 */
[----:B------:R-:W-:Y:S02]  /*add0*/  ISETP.GE.AND P2, PT, R193, UR4, PT ;  /* 0x00000004c1007c0c */ /* 0x000fe4000bf46270 */
[C---:B------:R-:W-:Y:S01]  /*ade0*/  @!P1 IADD3 R42, P4, R192.reuse, R14, RZ ;  /* 0x0000000ec02a9210 */ /* 0x040fe20007f9e0ff */
[----:B------:R2:W5:Y:S04]  /*adf0*/  @!P3 LD.E.64 R28, desc[UR38][R20.64] ;  /* 0x00000026141cb980 */ /* 0x000568000c101b00 */
[----:B------:R3:W5:Y:S01]  /*ae00*/  @!P3 LD.E.64 R30, desc[UR38][R40.64] ;  /* 0x00000026281eb980 */ /* 0x000762000c101b00 */
[----:B0-----:R-:W-:Y:S02]  /*ae10*/  @!P1 IADD3 R6, P3, R192, R0, RZ ;  /* 0x00000000c0069210 */ /* 0x001fe40007f7e0ff */
[----:B------:R-:W-:-:S02]  /*ae20*/  CS2R R24, SRZ ;  /* 0x0000000000187805 */ /* 0x000fc4000001ff00 */
[----:B------:R-:W-:Y:S01]  /*ae30*/  CS2R R26, SRZ ;  /* 0x00000000001a7805 */ /* 0x000fe2000001ff00 */
[--C-:B------:R-:W-:Y:S01]  /*ae40*/  @!P1 IMAD.X R43, R5, 0x1, R212.reuse, P4 ;  /* 0x00000001052b9824 */ /* 0x100fe200020e06d4 */
[-C--:B------:R-:W-:Y:S01]  /*ae50*/  @!P0 IADD3 R46, P5, R191, R0.reuse, RZ ;  /* 0x00000000bf2e8210 */ /* 0x080fe20007fbe0ff */
[----:B------:R-:W-:Y:S01]  /*ae60*/  @!P1 IMAD.X R7, R3, 0x1, R212, P3 ;  /* 0x0000000103079824 */ /* 0x000fe200018e06d4 */
[----:B------:R-:W-:Y:S02]  /*ae70*/  @!P2 IADD3 R48, P3, R193, R0, RZ ;  /* 0x00000000c130a210 */ /* 0x000fe40007f7e0ff */
[----:B-1----:R-:W-:Y:S01]  /*ae80*/  CS2R R12, SRZ ;  /* 0x00000000000c7805 */ /* 0x002fe2000001ff00 */
[----:B------:R1:W5:Y:S01]  /*ae90*/  @!P1 LD.E.64 R26, desc[UR38][R42.64] ;  /* 0x000000262a1a9980 */ /* 0x000362000c101b00 */
[----:B--2---:R-:W-:Y:S02]  /*aea0*/  CS2R R20, SRZ ;  /* 0x0000000000147805 */ /* 0x004fe4000001ff00 */
[----:B------:R-:W-:-:S02]  /*aeb0*/  CS2R R8, SRZ ;  /* 0x0000000000087805 */ /* 0x000fc4000001ff00 */
[----:B------:R-:W-:Y:S01]  /*aec0*/  CS2R R10, SRZ ;  /* 0x00000000000a7805 */ /* 0x000fe2000001ff00 */
[----:B------:R1:W5:Y:S01]  /*aed0*/  @!P1 LD.E.64 R24, desc[UR38][R6.64] ;  /* 0x0000002606189980 */ /* 0x000362000c101b00 */
[-C--:B---3--:R-:W-:Y:S01]  /*aee0*/  @!P0 IADD3 R40, P1, R191, R14.reuse, RZ ;  /* 0x0000000ebf288210 */ /* 0x088fe20007f3e0ff */
[--C-:B------:R-:W-:Y:S01]  /*aef0*/  @!P0 IMAD.X R47, R3, 0x1, R211.reuse, P5 ;  /* 0x00000001032f8824 */ /* 0x100fe200028e06d3 */
[----:B------:R-:W-:Y:S01]  /*af00*/  @!P2 IADD3 R14, P4, R193, R14, RZ ;  /* 0x0000000ec10ea210 */ /* 0x000fe20007f9e0ff */
[--C-:B------:R-:W-:Y:S02]  /*af10*/  @!P2 IMAD.X R49, R3, 0x1, R210.reuse, P3 ;  /* 0x000000010331a824 */ /* 0x100fe400018e06d2 */
[C---:B------:R-:W-:Y:S01]  /*af20*/  @!P0 IMAD.X R41, R5.reuse, 0x1, R211, P1 ;  /* 0x0000000105298824 */ /* 0x040fe200008e06d3 */
[----:B------:R1:W5:Y:S01]  /*af30*/  @!P0 LD.E.64 R12, desc[UR38][R46.64] ;  /* 0x000000262e0c8980 */ /* 0x000362000c101b00 */
[----:B------:R-:W-:-:S03]  /*af40*/  @!P2 IMAD.X R15, R5, 0x1, R210, P4 ;  /* 0x00000001050fa824 */ /* 0x000fc600020e06d2 */
[----:B------:R1:W5:Y:S04]  /*af50*/  @!P0 LD.E.64 R20, desc[UR38][R40.64] ;  /* 0x0000002628148980 */ /* 0x000368000c101b00 */
[----:B------:R1:W5:Y:S04]  /*af60*/  @!P2 LD.E.64 R8, desc[UR38][R48.64] ;  /* 0x000000263008a980 */ /* 0x000368000c101b00 */
[----:B------:R1:W5:Y:S02]  /*af70*/  @!P2 LD.E.64 R10, desc[UR38][R14.64] ;  /* 0x000000260e0aa980 */ /* 0x000364000c101b00 */
.L_x_1663:
[----:B------:R-:W-:Y:S05]  /*af80*/  BSYNC B1 ;  /* 0x0000000000017941 */ /* 0x000fea0003800000 */
.L_x_1662:
[----:B------:R-:W-:Y:S01]  /*af90*/  ULEA.HI UR4, UR37, UR37, URZ, 0x1 ;  /* 0x0000002525047291 */ /* 0x000fe2000f8f083f */
[----:B--2---:R-:W-:Y:S01]  /*afa0*/  VIADDMNMX R3, R45, -R178, 0x80, PT ;  /* 0x000000802d037446 */ /* 0x004fe200038009b2 */
[----:B------:R-:W-:Y:S02]  /*afb0*/  BSSY B1, `(.L_x_1664) ;  /* 0x0000008000017945 */ /* 0x000fe40003800000 */
[----:B------:R-:W-:Y:S01]  /*afc0*/  ULOP3.LUT UR4, UR4, 0xfffffffe, URZ, 0xc0, !UPT ;  /* 0xfffffffe04047892 */ /* 0x000fe2000f8ec03f */
[----:B------:R-:W-:-:S03]  /*afd0*/  ISETP.GE.AND P1, PT, R176, R3, PT ;  /* 0x00000003b000720c */ /* 0x000fc60003f26270 */
[----:B------:R-:W-:-:S06]  /*afe0*/  UIADD3 UR4, UR37, -UR4, URZ ;  /* 0x8000000425047290 */ /* 0x000fcc000fffe03f */
[----:B----4-:R-:W-:-:S05]  /*aff0*/  IMAD.U32 R5, RZ, RZ, UR4 ;  /* 0x00000004ff057e24 */ /* 0x010fca000f8e00ff */
[----:B------:R-:W-:-:S04]  /*b000*/  SHF.L.U32 R5, R5, 0x1f, RZ ;  /* 0x0000001f05057819 */ /* 0x000fc800000006ff */
[----:B------:R-:W2:Y:S02]  /*b010*/  SYNCS.PHASECHK.TRANS64.TRYWAIT P0, [R16+URZ+0x22800], R5 ;  /* 0x02280005100075a7 */ /* 0x000ea4000800017f */
[----:B--2---:R-:W-:Y:S05]  /*b020*/  @!P0 BRA `(.L_x_1665) ;  /* 0x000001c800ec8947 */ /* 0x004fea0003800000 */
.L_x_1971:
[----:B------:R-:W-:Y:S05]  /*b030*/  BSYNC B1 ;  /* 0x0000000000017941 */ /* 0x000fea0003800000 */
.L_x_1664:
[----:B------:R-:W-:Y:S05]  /*b040*/  @P1 BRA `(.L_x_1666) ;  /* 0x0000006400181947 */ /* 0x000fea0003800000 */
[----:B---3--:R-:W3:Y:S01]  /*b050*/  LDC R0, c[0x0][0x3f4] ;  /* 0x0000fd00ff007b82 */ /* 0x008ee20000000800 */
[----:B------:R-:W-:Y:S01]  /*b060*/  BSSY B1, `(.L_x_1667) ;  /* 0x000007f000017945 */ /* 0x000fe20003800000 */
[-C--:B---3--:R-:W-:Y:S02]  /*b070*/  ISETP.GE.AND P0, PT, R174, R0.reuse, PT ;  /* 0x00000000ae00720c */ /* 0x088fe40003f06270 */
[-C--:B------:R-:W-:Y:S02]  /*b080*/  ISETP.GE.AND P1, PT, R190, R0.reuse, PT ;  /* 0x00000000be00720c */ /* 0x080fe40003f26270 */
[-C--:B------:R-:W-:Y:S02]  /*b090*/  ISETP.GE.AND P2, PT, R189, R0.reuse, PT ;  /* 0x00000000bd00720c */ /* 0x080fe40003f46270 */
[-C--:B------:R-:W-:Y:S02]  /*b0a0*/  ISETP.GE.AND P3, PT, R192, R0.reuse, PT ;  /* 0x00000000c000720c */ /* 0x080fe40003f66270 */
[----:B------:R-:W-:-:S02]  /*b0b0*/  ISETP.GE.AND P4, PT, R191, R0, PT ;  /* 0x00000000bf00720c */ /* 0x000fc40003f86270 */
[----:B------:R-:W-:Y:S01]  /*b0c0*/  ISETP.GE.AND P5, PT, R193, R0, PT ;  /* 0x00000000c100720c */ /* 0x000fe20003fa6270 */
[----:B------:R-:W-:Y:S02]  /*b0d0*/  IMAD.IADD R0, R16, 0x1, R199 ;  /* 0x0000000110007824 */ /* 0x000fe400078e02c7 */
[----:B------:R-:W-:Y:S10]  /*b0e0*/  @P0 BRA `(.L_x_1668) ;  /* 0x0000000400d80947 */ /* 0x000ff40003800000 */
[----:B-12---:R-:W1:Y:S01]  /*b0f0*/  LDS.128 R4, [R0+0x10400] ;  /* 0x0104000000047984 */ /* 0x006e620000000c00 */
[----:B0----5:R-:W-:Y:S02]  /*b100*/  SHF.R.U32.HI R14, RZ, 0x8, R38 ;  /* 0x00000008ff0e7819 */ /* 0x021fe40000011626 */
        /* <DEDUP_REMOVED lines=24> */
[----:B-1----:R-:W-:-:S02]  /*b290*/  F2FP.F16.E4M3.UNPACK_B R3, R6.H1 ;  /* 0x00000006ff03723e */ /* 0x002fc400030006ff */
[----:B------:R-:W-:Y:S02]  /*b2a0*/  F2FP.F16.E4M3.UNPACK_B R42, R45 ;  /* 0x0000002dff2a723e */ /* 0x000fe400020006ff */
[----:B------:R-:W-:Y:S01]  /*b2b0*/  F2FP.F16.E4M3.UNPACK_B R39, R41 ;  /* 0x00000029ff27723e */ /* 0x000fe200020006ff */
[----:B------:R-:W-:Y:S01]  /*b2c0*/  HADD2.F32 R14, -RZ, R3.H1_H1 ;  /* 0x30000003ff0e7230 */ /* 0x000fe20000004100 */
[--C-:B------:R-:W-:Y:S01]  /*b2d0*/  LOP3.LUT R43, R43, 0xff0000, R36.reuse, 0xf8, !PT ;  /* 0x00ff00002b2b7812 */ /* 0x100fe200078ef824 */
[--C-:B------:R-:W-:Y:S01]  /*b2e0*/  HADD2.F32 R46, -RZ, R42.reuse.H1_H1 ;  /* 0x3000002aff2e7230 */ /* 0x100fe20000004100 */
[----:B------:R-:W-:Y:S01]  /*b2f0*/  F2FP.F16.E4M3.UNPACK_B R6, R6 ;  /* 0x00000006ff06723e */ /* 0x000fe200020006ff */
[----:B------:R-:W-:Y:S01]  /*b300*/  HADD2.F32 R40, -RZ, R39.H1_H1 ;  /* 0x30000027ff287230 */ /* 0x000fe20000004100 */
[----:B------:R-:W-:Y:S01]  /*b310*/  LOP3.LUT R43, R43, 0xff000000, R36, 0xf8, !PT ;  /* 0xff0000002b2b7812 */ /* 0x000fe200078ef824 */
[----:B------:R-:W-:Y:S01]  /*b320*/  HADD2.F32 R42, -RZ, R42.H0_H0 ;  /* 0x2000002aff2a7230 */ /* 0x000fe20000004100 */
[----:B------:R-:W-:Y:S01]  /*b330*/  LOP3.LUT R38, R15, 0xff000000, R38, 0xf8, !PT ;  /* 0xff0000000f267812 */ /* 0x000fe200078ef826 */
[C---:B------:R-:W-:Y:S01]  /*b340*/  FMUL.FTZ R48, R14.reuse, R46 ;  /* 0x0000002e0e307220 */ /* 0x040fe20000410000 */
[-C--:B------:R-:W-:Y:S01]  /*b350*/  F2FP.F16.E4M3.UNPACK_B R36, R7.reuse ;  /* 0x00000007ff24723e */ /* 0x080fe200020006ff */
[----:B------:R-:W-:Y:S01]  /*b360*/  FMUL.FTZ R47, R14, R40 ;  /* 0x000000280e2f7220 */ /* 0x000fe20000410000 */
[----:B------:R-:W-:Y:S01]  /*b370*/  F2FP.F16.E4M3.UNPACK_B R37, R7.H1 ;  /* 0x00000007ff25723e */ /* 0x000fe200030006ff */
[----:B------:R-:W-:Y:S01]  /*b380*/  HADD2.F32 R15, -RZ, R3.H0_H0 ;  /* 0x20000003ff0f7230 */ /* 0x000fe20000004100 */
[-C--:B------:R-:W-:Y:S01]  /*b390*/  F2FP.F16.E4M3.UNPACK_B R7, R5.reuse ;  /* 0x00000005ff07723e */ /* 0x080fe200020006ff */
[----:B------:R-:W-:Y:S01]  /*b3a0*/  HADD2.F32 R39, -RZ, R39.H0_H0 ;  /* 0x20000027ff277230 */ /* 0x000fe20000004100 */
[----:B------:R-:W-:Y:S01]  /*b3b0*/  F2FP.F16.E4M3.UNPACK_B R14, R5.H1 ;  /* 0x00000005ff0e723e */ /* 0x000fe200030006ff */
[----:B------:R-:W-:-:S02]  /*b3c0*/  HADD2.F32 R5, -RZ, R6.H1_H1 ;  /* 0x30000006ff057230 */ /* 0x000fc40000004100 */
[C---:B------:R-:W-:Y:S01]  /*b3d0*/  FFMA.FTZ R48, R15.reuse, R40, -R48 ;  /* 0x000000280f307223 */ /* 0x040fe20000010830 */
        /* <DEDUP_REMOVED lines=71> */
.L_x_1668:
[----:B------:R-:W-:Y:S05]  /*b850*/  BSYNC B1 ;  /* 0x0000000000017941 */ /* 0x000fea0003800000 */
.L_x_1667:
[----:B------:R-:W-:Y:S04]  /*b860*/  BSSY B1, `(.L_x_1669) ;  /* 0x000007c000017945 */ /* 0x000fe80003800000 */
[----:B------:R-:W-:Y:S05]  /*b870*/  @P1 BRA `(.L_x_1670) ;  /* 0x0000000400e81947 */ /* 0x000fea0003800000 */
[----:B-123--:R-:W1:Y:S01]  /*b880*/  LDS.128 R4, [R206] ;  /* 0x00000000ce047984 */ /* 0x00ee620000000c00 */
        /* <DEDUP_REMOVED lines=13> */
[----:B0-----:R-:W-:Y:S02]  /*b960*/  LOP3.LUT R14, R32, 0xff, RZ, 0xc0, !PT ;  /* 0x000000ff200e7812 */ /* 0x001fe400078ec0ff */
        /* <DEDUP_REMOVED lines=17> */
[-C--:B-1----:R-:W-:Y:S02]  /*ba80*/  F2FP.F16.E4M3.UNPACK_B R3, R6.reuse.H1 ;  /* 0x00000006ff03723e */ /* 0x082fe400030006ff */
        /* <DEDUP_REMOVED lines=89> */
.L_x_1670:
[----:B------:R-:W-:Y:S05]  /*c020*/  BSYNC B1 ;  /* 0x0000000000017941 */ /* 0x000fea0003800000 */
.L_x_1669:
[----:B------:R-:W-:Y:S04]  /*c030*/  BSSY B1, `(.L_x_1671) ;  /* 0x0000078000017945 */ /* 0x000fe80003800000 */
[----:B------:R-:W-:Y:S05]  /*c040*/  @P2 BRA `(.L_x_1672) ;  /* 0x0000000400d82947 */ /* 0x000fea0003800000 */
[----:B-1234-:R-:W1:Y:S01]  /*c050*/  LDS.128 R4, [R0+0x12400] ;  /* 0x0124000000047984 */ /* 0x01ee620000000c00 */
        /* <DEDUP_REMOVED lines=117> */
.L_x_1672:
[----:B------:R-:W-:Y:S05]  /*c7b0*/  BSYNC B1 ;  /* 0x0000000000017941 */ /* 0x000fea0003800000 */
.L_x_1671:
[----:B------:R-:W-:Y:S04]  /*c7c0*/  BSSY B1, `(.L_x_1673) ;  /* 0x000007c000017945 */ /* 0x000fe80003800000 */
[----:B------:R-:W-:Y:S05]  /*c7d0*/  @P3 BRA `(.L_x_1674) ;  /* 0x0000000400e83947 */ /* 0x000fea0003800000 */
[----:B01234-:R-:W0:Y:S01]  /*c7e0*/  LDS.128 R4, [R206+0x2000] ;  /* 0x00200000ce047984 */ /* 0x01fe220000000c00 */
        /* <DEDUP_REMOVED lines=13> */
[----:B------:R-:W-:Y:S02]  /*c8c0*/  LOP3.LUT R14, R24, 0xff, RZ, 0xc0, !PT ;  /* 0x000000ff180e7812 */ /* 0x000fe400078ec0ff */
        /* <DEDUP_REMOVED lines=107> */
.L_x_1674:
[----:B------:R-:W-:Y:S05]  /*cf80*/  BSYNC B1 ;  /* 0x0000000000017941 */ /* 0x000fea0003800000 */
.L_x_1673:
[----:B------:R-:W-:Y:S04]  /*cf90*/  BSSY B1, `(.L_x_1675) ;  /* 0x0000078000017945 */ /* 0x000fe80003800000 */
[----:B------:R-:W-:Y:S05]  /*cfa0*/  @P4 BRA `(.L_x_1676) ;  /* 0x0000000400d84947 */ /* 0x000fea0003800000 */
[----:B01234-:R-:W0:Y:S01]  /*cfb0*/  LDS.128 R4, [R0+0x14400] ;  /* 0x0144000000047984 */ /* 0x01fe220000000c00 */
[----:B-----5:R-:W-:Y:S02]  /*cfc0*/  SHF.R.U32.HI R14, RZ, 0x8, R12 ;  /* 0x00000008ff0e7819 */ /* 0x020fe4000001160c */
        /* <DEDUP_REMOVED lines=116> */
.L_x_1676:
[----:B------:R-:W-:Y:S05]  /*d710*/  BSYNC B1 ;  /* 0x0000000000017941 */ /* 0x000fea0003800000 */
.L_x_1675:
[----:B------:R-:W-:Y:S05]  /*d720*/  @P5 BRA `(.L_x_1666) ;  /* 0x0000003c00605947 */ /* 0x000fea0003800000 */
[----:B01234-:R-:W0:Y:S01]  /*d730*/  LDS.128 R4, [R206+0x4000] ;  /* 0x00400000ce047984 */ /* 0x01fe220000000c00 */
[----:B-----5:R-:W-:Y:S02]  /*d740*/  SHF.R.U32.HI R12, RZ, 0x8, R9 ;  /* 0x00000008ff0c7819 */ /* 0x020fe40000011609 */
[----:B------:R-:W-:Y:S02]  /*d750*/  SHF.R.U32.HI R20, RZ, 0x8, R11 ;  /* 0x00000008ff147819 */ /* 0x000fe4000001160b */
[----:B------:R-:W-:Y:S02]  /*d760*/  LOP3.LUT R13, R9, 0xff, RZ, 0xc0, !PT ;  /* 0x000000ff090d7812 */ /* 0x000fe400078ec0ff */
[----:B------:R-:W-:Y:S02]  /*d770*/  LOP3.LUT R21, R11, 0xff, RZ, 0xc0, !PT ;  /* 0x000000ff0b157812 */ /* 0x000fe400078ec0ff */
[----:B------:R-:W-:Y:S02]  /*d780*/  LOP3.LUT R12, R12, 0xff, RZ, 0xc0, !PT ;  /* 0x000000ff0c0c7812 */ /* 0x000fe400078ec0ff */
[----:B------:R-:W-:-:S02]  /*d790*/  LOP3.LUT R20, R20, 0xff, RZ, 0xc0, !PT ;  /* 0x000000ff14147812 */ /* 0x000fc400078ec0ff */
[----:B------:R-:W-:Y:S02]  /*d7a0*/  SHF.R.U32.HI R0, RZ, 0x8, R8 ;  /* 0x00000008ff007819 */ /* 0x000fe40000011608 */
[----:B------:R-:W-:Y:S02]  /*d7b0*/  SHF.R.U32.HI R14, RZ, 0x8, R10 ;  /* 0x00000008ff0e7819 */ /* 0x000fe4000001160a */
        /* <DEDUP_REMOVED lines=114> */
.L_x_1660:
[----:B------:R-:W1:Y:S01]  /*dee0*/  LDC R25, c[0x0][0x448] ;  /* 0x00011200ff197b82 */ /* 0x000e620000000800 */
[----:B------:R-:W-:Y:S01]  /*def0*/  IMAD.MOV.U32 R9, RZ, RZ, R10 ;  /* 0x000000ffff097224 */ /* 0x000fe200078e000a */
[----:B------:R-:W-:Y:S01]  /*df00*/  ULDC.64 UR4, c[0x0][0x3f8] ;  /* 0x0000fe0000047ab9 */ /* 0x000fe20000000a00 */
[----:B------:R-:W-:Y:S01]  /*df10*/  IMAD.MOV.U32 R6, RZ, RZ, R24 ;  /* 0x000000ffff067224 */ /* 0x000fe200078e0018 */
[----:B------:R-:W-:Y:S01]  /*df20*/  ULDC.64 UR6, c[0x0][0x408] ;  /* 0x0001020000067ab9 */ /* 0x000fe20000000a00 */
[----:B------:R-:W-:Y:S01]  /*df30*/  IMAD.MOV.U32 R7, RZ, RZ, R31 ;  /* 0x000000ffff077224 */ /* 0x000fe200078e001f */
[----:B------:R-:W-:Y:S01]  /*df40*/  ULDC.64 UR8, c[0x0][0x400] ;  /* 0x0001000000087ab9 */ /* 0x000fe20000000a00 */
[----:B------:R-:W-:Y:S02]  /*df50*/  IMAD.MOV.U32 R4, RZ, RZ, R26 ;  /* 0x000000ffff047224 */ /* 0x000fe400078e001a */
[----:B------:R-:W-:Y:S01]  /*df60*/  IMAD.MOV.U32 R5, RZ, RZ, R29 ;  /* 0x000000ffff057224 */ /* 0x000fe200078e001d */
[----:B-1----:R-:W-:-:S13]  /*df70*/  ISETP.NE.AND P0, PT, R25, 0x1, PT ;  /* 0x000000011900780c */ /* 0x002fda0003f05270 */
[----:B------:R-:W1:Y:S08]  /*df80*/  @P0 LDC R3, c[0x0][0x44c] ;  /* 0x00011300ff030b82 */ /* 0x000e700000000800 */
[----:B------:R-:W2:Y:S01]  /*df90*/  @P0 LDC R0, c[0x0][0x450] ;  /* 0x00011400ff000b82 */ /* 0x000ea20000000800 */
[----:B-1----:R-:W-:-:S05]  /*dfa0*/  @P0 IMAD.HI.U32 R3, R10, R3, RZ ;  /* 0x000000030a030227 */ /* 0x002fca00078e00ff */
[----:B--2---:R-:W-:-:S04]  /*dfb0*/  @P0 SHF.R.U32.HI R9, RZ, R0, R3 ;  /* 0x00000000ff090219 */ /* 0x004fc80000011603 */
[----:B------:R-:W-:Y:S01]  /*dfc0*/  SHF.R.S32.HI R0, RZ, 0x1f, R9 ;  /* 0x0000001fff007819 */ /* 0x000fe20000011409 */
[----:B------:R-:W-:-:S04]  /*dfd0*/  IMAD.WIDE.U32 R6, R9, UR6, R6 ;  /* 0x0000000609067c25 */ /* 0x000fc8000f8e0006 */
[----:B------:R-:W-:Y:S01]  /*dfe0*/  IMAD R8, R0, UR4, RZ ;  /* 0x0000000400087c24 */ /* 0x000fe2000f8e02ff */
[----:B------:R-:W-:Y:S01]  /*dff0*/  IADD3 R21, P1, R6, UR8, RZ ;  /* 0x0000000806157c10 */ /* 0x000fe2000ff3e0ff */
[----:B------:R-:W-:-:S04]  /*e000*/  IMAD.WIDE.U32 R4, R9, UR4, R4 ;  /* 0x0000000409047c25 */ /* 0x000fc8000f8e0004 */
[----:B------:R-:W-:Y:S02]  /*e010*/  IMAD R0, R0, UR6, RZ ;  /* 0x0000000600007c24 */ /* 0x000fe4000f8e02ff */
[C---:B------:R-:W-:Y:S01]  /*e020*/  IMAD R13, R9.reuse, UR5, R8 ;  /* 0x00000005090d7c24 */ /* 0x040fe2000f8e0208 */
[----:B------:R-:W-:Y:S01]  /*e030*/  ULDC.64 UR4, c[0x0][0x3e8] ;  /* 0x0000fa0000047ab9 */ /* 0x000fe20000000a00 */
[----:B------:R-:W-:Y:S01]  /*e040*/  IMAD R6, R9, UR7, R0 ;  /* 0x0000000709067c24 */ /* 0x000fe2000f8e0200 */
[----:B------:R-:W-:Y:S01]  /*e050*/  IADD3 R3, P0, R4, UR4, RZ ;  /* 0x0000000404037c10 */ /* 0x000fe2000ff1e0ff */
[----:B------:R-:W-:-:S03]  /*e060*/  UMOV UR4, 0xffffffff ;  /* 0xffffffff00047882 */ /* 0x000fc60000000000 */
[----:B------:R-:W-:Y:S02]  /*e070*/  IADD3.X R13, R5, UR5, R13, P0, !PT ;  /* 0x00000005050d7c10 */ /* 0x000fe400087fe40d */
[----:B------:R-:W-:Y:S01]  /*e080*/  IADD3.X R20, R7, UR9, R6, P1, !PT ;  /* 0x0000000907147c10 */ /* 0x000fe20008ffe406 */
[----:B------:R-:W-:Y:S06]  /*e090*/  BRA.DIV UR4, `(.L_x_1677) ;  /* 0x0000019a04e47947 */ /* 0x000fec000b800000 */
[----:B------:R1:W2:Y:S04]  /*e0a0*/  SHFL.IDX PT, R0, R13, RZ, 0x1e1f ;  /* 0x001e1fff0d007589 */ /* 0x0002a800000e0000 */
[----:B------:R-:W3:Y:S04]  /*e0b0*/  SHFL.IDX PT, R3, R3, RZ, 0x1e1f ;  /* 0x001e1fff03037589 */ /* 0x000ee800000e0000 */
[----:B------:R-:W4:Y:S04]  /*e0c0*/  SHFL.IDX PT, R20, R20, RZ, 0x1e1f ;  /* 0x001e1fff14147589 */ /* 0x000f2800000e0000 */
[----:B-1----:R-:W0:Y:S02]  /*e0d0*/  SHFL.IDX PT, R21, R21, RZ, 0x1e1f ;  /* 0x001e1fff15157589 */ /* 0x002e2400000e0000 */
.L_x_1977:
[----:B------:R-:W-:Y:S01]  /*e0e0*/  IMAD R45, R170, R25, RZ ;  /* 0x00000019aa2d7224 */ /* 0x000fe200078e02ff */
        /* <DEDUP_REMOVED lines=17> */
[C---:B------:R-:W-:Y:S01]  /*e200*/  VIADD R5, R18.reuse, 0x40 ;  /* 0x0000004012057836 */ /* 0x040fe20000000000 */
[----:B------:R-:W-:Y:S02]  /*e210*/  ISETP.GE.AND P2, PT, R18, UR4, PT ;  /* 0x0000000412007c0c */ /* 0x000fe4000bf46270 */
[----:B------:R-:W-:Y:S02]  /*e220*/  CS2R R24, SRZ ;  /* 0x0000000000187805 */ /* 0x000fe4000001ff00 */
[----:B------:R-:W-:Y:S02]  /*e230*/  ISETP.GE.AND P1, PT, R4, UR4, PT ;  /* 0x0000000404007c0c */ /* 0x000fe4000bf26270 */
[----:B------:R-:W-:Y:S02]  /*e240*/  CS2R R26, SRZ ;  /* 0x00000000001a7805 */ /* 0x000fe4000001ff00 */
[----:B------:R-:W-:-:S02]  /*e250*/  ISETP.GE.AND P0, PT, R5, UR4, PT ;  /* 0x0000000405007c0c */ /* 0x000fc4000bf06270 */
[----:B------:R-:W-:Y:S02]  /*e260*/  CS2R R6, SRZ ;  /* 0x0000000000067805 */ /* 0x000fe4000001ff00 */
[----:B------:R-:W-:Y:S02]  /*e270*/  CS2R R28, SRZ ;  /* 0x00000000001c7805 */ /* 0x000fe4000001ff00 */
[----:B------:R-:W-:Y:S02]  /*e280*/  CS2R R30, SRZ ;  /* 0x00000000001e7805 */ /* 0x000fe4000001ff00 */
[----:B------:R-:W-:Y:S02]  /*e290*/  @!P2 SHF.R.S32.HI R5, RZ, 0x1f, R18 ;  /* 0x0000001fff05a819 */ /* 0x000fe40000011412 */
[C---:B---3--:R-:W-:Y:S01]  /*e2a0*/  @!P2 IADD3 R36, P3, R18.reuse, R3, RZ ;  /* 0x000000031224a210 */ /* 0x048fe20007f7e0ff */
[----:B------:R-:W-:Y:S01]  /*e2b0*/  @!P1 IMAD.SHL.U32 R42, R179, 0x10, RZ ;  /* 0x00000010b32a9824 */ /* 0x000fe200078e00ff */
[----:B0-----:R-:W-:Y:S01]  /*e2c0*/  @!P2 IADD3 R38, P4, R18, R21, RZ ;  /* 0x000000151226a210 */ /* 0x001fe20007f9e0ff */
[----:B------:R-:W-:-:S02]  /*e2d0*/  @!P0 IMAD.SHL.U32 R48, R180, 0x10, RZ ;  /* 0x00000010b4308824 */ /* 0x000fc400078e00ff */
[--C-:B--2---:R-:W-:Y:S01]  /*e2e0*/  @!P2 IMAD.X R37, R0, 0x1, R5.reuse, P3 ;  /* 0x000000010025a824 */ /* 0x104fe200018e0605 */
[----:B------:R-:W-:Y:S01]  /*e2f0*/  @!P1 IADD3 R40, P5, R42, R3, RZ ;  /* 0x000000032a289210 */ /* 0x000fe20007fbe0ff */
[----:B----4-:R-:W-:Y:S01]  /*e300*/  @!P2 IMAD.X R39, R20, 0x1, R5, P4 ;  /* 0x000000011427a824 */ /* 0x010fe200020e0605 */
[----:B------:R-:W-:Y:S02]  /*e310*/  @!P1 SHF.R.S32.HI R5, RZ, 0x1f, R42 ;  /* 0x0000001fff059819 */ /* 0x000fe4000001142a */
[----:B------:R-:W-:Y:S02]  /*e320*/  @!P1 IADD3 R42, P4, R42, R21, RZ ;  /* 0x000000152a2a9210 */ /* 0x000fe40007f9e0ff */
[----:B------:R-:W-:Y:S02]  /*e330*/  CS2R R8, SRZ ;  /* 0x0000000000087805 */ /* 0x000fe4000001ff00 */
[----:B------:R-:W-:Y:S01]  /*e340*/  @!P0 IADD3 R46, P3, R48, R3, RZ ;  /* 0x00000003302e8210 */ /* 0x000fe20007f7e0ff */
[--C-:B------:R-:W-:Y:S01]  /*e350*/  @!P1 IMAD.X R41, R0, 0x1, R5.reuse, P5 ;  /* 0x0000000100299824 */ /* 0x100fe200028e0605 */
[----:B------:R-:W-:Y:S01]  /*e360*/  @!P0 SHF.R.S32.HI R3, RZ, 0x1f, R48 ;  /* 0x0000001fff038819 */ /* 0x000fe20000011430 */
[----:B------:R-:W-:Y:S01]  /*e370*/  @!P1 IMAD.X R43, R20, 0x1, R5, P4 ;  /* 0x00000001142b9824 */ /* 0x000fe200020e0605 */
[----:B------:R-:W-:-:S02]  /*e380*/  @!P0 IADD3 R48, P5, R48, R21, RZ ;  /* 0x0000001530308210 */ /* 0x000fc40007fbe0ff */
[----:B------:R-:W-:Y:S02]  /*e390*/  CS2R R4, SRZ ;  /* 0x0000000000047805 */ /* 0x000fe4000001ff00 */
[----:B------:R-:W-:Y:S02]  /*e3a0*/  CS2R R10, SRZ ;  /* 0x00000000000a7805 */ /* 0x000fe4000001ff00 */
[----:B------:R-:W-:Y:S02]  /*e3b0*/  CS2R R32, SRZ ;  /* 0x0000000000207805 */ /* 0x000fe4000001ff00 */
[----:B------:R-:W-:Y:S02]  /*e3c0*/  CS2R R34, SRZ ;  /* 0x0000000000227805 */ /* 0x000fe4000001ff00 */
[----:B------:R-:W-:Y:S02]  /*e3d0*/  CS2R R12, SRZ ;  /* 0x00000000000c7805 */ /* 0x000fe4000001ff00 */
[----:B------:R-:W-:Y:S01]  /*e3e0*/  CS2R R14, SRZ ;  /* 0x00000000000e7805 */ /* 0x000fe2000001ff00 */
[--C-:B------:R-:W-:Y:S01]  /*e3f0*/  @!P0 IMAD.X R47, R0, 0x1, R3.reuse, P3 ;  /* 0x00000001002f8824 */ /* 0x100fe200018e0603 */
[----:B------:R1:W5:Y:S01]  /*e400*/  @!P2 LD.E.128 R24, desc[UR38][R36.64] ;  /* 0x000000262418a980 */ /* 0x000362000c101d00 */
[----:B------:R-:W-:-:S03]  /*e410*/  @!P0 IMAD.X R49, R20, 0x1, R3, P5 ;  /* 0x0000000114318824 */ /* 0x000fc600028e0603 */
[----:B------:R1:W5:Y:S04]  /*e420*/  @!P2 LD.E.128 R4, desc[UR38][R38.64] ;  /* 0x000000262604a980 */ /* 0x000368000c101d00 */
[----:B------:R1:W5:Y:S04]  /*e430*/  @!P1 LD.E.128 R28, desc[UR38][R40.64] ;  /* 0x00000026281c9980 */ /* 0x000368000c101d00 */
[----:B------:R1:W5:Y:S04]  /*e440*/  @!P1 LD.E.128 R8, desc[UR38][R42.64] ;  /* 0x000000262a089980 */ /* 0x000368000c101d00 */
[----:B------:R1:W5:Y:S04]  /*e450*/  @!P0 LD.E.128 R32, desc[UR38][R46.64] ;  /* 0x000000262e208980 */ /* 0x000368000c101d00 */
[----:B------:R1:W5:Y:S02]  /*e460*/  @!P0 LD.E.128 R12, desc[UR38][R48.64] ;  /* 0x00000026300c8980 */ /* 0x000364000c101d00 */
.L_x_1679:
[----:B------:R-:W-:Y:S05]  /*e470*/  BSYNC B1 ;  /* 0x0000000000017941 */ /* 0x000fea0003800000 */
.L_x_1678:
[----:B------:R-:W-:Y:S01]  /*e480*/  ULEA.HI UR4, UR37, UR37, URZ, 0x1 ;  /* 0x0000002525047291 */ /* 0x000fe2000f8f083f */
[----:B---3--:R-:W-:Y:S01]  /*e490*/  VIADDMNMX R3, R45, -R178, 0x80, PT ;  /* 0x000000802d037446 */ /* 0x008fe200038009b2 */
[----:B------:R-:W-:Y:S02]  /*e4a0*/  BSSY B1, `(.L_x_1680) ;  /* 0x0000008000017945 */ /* 0x000fe40003800000 */
[----:B------:R-:W-:Y:S01]  /*e4b0*/  ULOP3.LUT UR4, UR4, 0xfffffffe, URZ, 0xc0, !UPT ;  /* 0xfffffffe04047892 */ /* 0x000fe2000f8ec03f */
[----:B------:R-:W-:-:S03]  /*e4c0*/  ISETP.GE.AND P1, PT, R176, R3, PT ;  /* 0x00000003b000720c */ /* 0x000fc60003f26270 */
[----:B------:R-:W-:-:S06]  /*e4d0*/  UIADD3 UR4, UR37, -UR4, URZ ;  /* 0x8000000425047290 */ /* 0x000fcc000fffe03f */
[----:B0-----:R-:W-:-:S05]  /*e4e0*/  IMAD.U32 R21, RZ, RZ, UR4 ;  /* 0x00000004ff157e24 */ /* 0x001fca000f8e00ff */
[----:B------:R-:W-:-:S04]  /*e4f0*/  SHF.L.U32 R21, R21, 0x1f, RZ ;  /* 0x0000001f15157819 */ /* 0x000fc800000006ff */
[----:B------:R-:W0:Y:S02]  /*e500*/  SYNCS.PHASECHK.TRANS64.TRYWAIT P0, [R16+URZ+0x22800], R21 ;  /* 0x02280015100075a7 */ /* 0x000e24000800017f */
[----:B0-----:R-:W-:Y:S05]  /*e510*/  @!P0 BRA `(.L_x_1681) ;  /* 0x0000019800348947 */ /* 0x001fea0003800000 */
.L_x_1978:
[----:B------:R-:W-:Y:S05]  /*e520*/  BSYNC B1 ;  /* 0x0000000000017941 */ /* 0x000fea0003800000 */
.L_x_1680:
[----:B------:R-:W-:Y:S05]  /*e530*/  @P1 BRA `(.L_x_1666) ;  /* 0x0000002c00dc1947 */ /* 0x000fea0003800000 */
[----:B------:R-:W3:Y:S01]  /*e540*/  LDC R3, c[0x0][0x3f4] ;  /* 0x0000fd00ff037b82 */ /* 0x000ee20000000800 */
[C---:B--2---:R-:W-:Y:S01]  /*e550*/  VIADD R0, R18.reuse, 0x20 ;  /* 0x0000002012007836 */ /* 0x044fe20000000000 */
[----:B------:R-:W-:Y:S01]  /*e560*/  BSSY B1, `(.L_x_1682) ;  /* 0x00000fc000017945 */ /* 0x000fe20003800000 */
[C---:B----4-:R-:W-:Y:S01]  /*e570*/  VIADD R20, R18.reuse, 0x40 ;  /* 0x0000004012147836 */ /* 0x050fe20000000000 */
[-C--:B---3--:R-:W-:Y:S02]  /*e580*/  ISETP.GE.AND P0, PT, R18, R3.reuse, PT ;  /* 0x000000031200720c */ /* 0x088fe40003f06270 */
[-C--:B------:R-:W-:Y:S02]  /*e590*/  ISETP.GE.AND P1, PT, R0, R3.reuse, PT ;  /* 0x000000030000720c */ /* 0x080fe40003f26270 */
[----:B------:R-:W-:-:S09]  /*e5a0*/  ISETP.GE.AND P2, PT, R20, R3, PT ;  /* 0x000000031400720c */ /* 0x000fd20003f46270 */
[----:B------:R-:W-:Y:S05]  /*e5b0*/  @P0 BRA `(.L_x_1683) ;  /* 0x0000000c00d80947 */ /* 0x000fea0003800000 */
[----:B-----5:R-:W-:Y:S02]  /*e5c0*/  SHF.R.U32.HI R0, RZ, 0x8, R24 ;  /* 0x00000008ff007819 */ /* 0x020fe40000011618 */
[----:B------:R-:W-:Y:S02]  /*e5d0*/  LOP3.LUT R20, R24, 0xff, RZ, 0xc0, !PT ;  /* 0x000000ff18147812 */ /* 0x000fe400078ec0ff */
[----:B0-----:R-:W-:Y:S02]  /*e5e0*/  LOP3.LUT R21, R0, 0xff, RZ, 0xc0, !PT ;  /* 0x000000ff00157812 */ /* 0x001fe400078ec0ff */
[----:B------:R-:W-:Y:S02]  /*e5f0*/  LEA.HI R0, R3, R208, RZ, 0x1c ;  /* 0x000000d003007211 */ /* 0x000fe400078fe0ff */
[----:B------:R-:W-:Y:S02]  /*e600*/  PRMT R45, R21, 0x7604, R20 ;  /* 0x00007604152d7816 */ /* 0x000fe40000000014 */
[----:B------:R-:W-:-:S02]  /*e610*/  SHF.R.S32.HI R21, RZ, 0x1f, R0 ;  /* 0x0000001fff157819 */ /* 0x000fc40000011400 */
[----:B-1----:R-:W-:Y:S02]  /*e620*/  SHF.R.U32.HI R37, RZ, 0x8, R25 ;  /* 0x00000008ff257819 */ /* 0x002fe40000011619 */
[----:B------:R-:W-:Y:S01]  /*e630*/  LEA.HI R20, R21, R0, RZ, 0x2 ;  /* 0x0000000015147211 */ /* 0x000fe200078f10ff */
[----:B------:R-:W-:Y:S01]  /*e640*/  IMAD.SHL.U32 R0, R0, 0x10, RZ ;  /* 0x0000001000007824 */ /* 0x000fe200078e00ff */
[----:B------:R-:W-:Y:S02]  /*e650*/  SHF.R.U32.HI R39, RZ, 0x8, R26 ;  /* 0x00000008ff277819 */ /* 0x000fe4000001161a */
[----:B------:R-:W-:Y:S01]  /*e660*/  LOP3.LUT R36, R25, 0xff, RZ, 0xc0, !PT ;  /* 0x000000ff19247812 */ /* 0x000fe200078ec0ff */
[----:B------:R-:W-:Y:S01]  /*e670*/  IMAD.SHL.U32 R20, R20, 0x800, RZ ;  /* 0x0000080014147824 */ /* 0x000fe200078e00ff */
[----:B------:R-:W-:Y:S02]  /*e680*/  LOP3.LUT R21, R181, 0x30, R0, 0xf8, !PT ;  /* 0x00000030b5157812 */ /* 0x000fe400078ef800 */
[----:B------:R-:W-:-:S02]  /*e690*/  LOP3.LUT R38, R26, 0xff, RZ, 0xc0, !PT ;  /* 0x000000ff1a267812 */ /* 0x000fc400078ec0ff */
[----:B------:R-:W-:Y:S02]  /*e6a0*/  LOP3.LUT R21, R21, R182, RZ, 0x3c, !PT ;  /* 0x000000b615157212 */ /* 0x000fe400078e3cff */
[----:B------:R-:W-:Y:S02]  /*e6b0*/  LOP3.LUT R20, R20, 0xffffe000, RZ, 0xc0, !PT ;  /* 0xffffe00014147812 */ /* 0x000fe400078ec0ff */
[----:B------:R-:W-:Y:S02]  /*e6c0*/  LOP3.LUT R37, R37, 0xff, RZ, 0xc0, !PT ;  /* 0x000000ff25257812 */ /* 0x000fe400078ec0ff */
[----:B------:R-:W-:Y:S02]  /*e6d0*/  LOP3.LUT R39, R39, 0xff, RZ, 0xc0, !PT ;  /* 0x000000ff27277812 */ /* 0x000fe400078ec0ff */
[----:B------:R-:W-:Y:S02]  /*e6e0*/  IADD3 R21, R21, R183, R20 ;  /* 0x000000b715157210 */ /* 0x000fe40007ffe014 */
[----:B------:R-:W-:-:S02]  /*e6f0*/  PRMT R46, R37, 0x7604, R36 ;  /* 0x00007604252e7816 */ /* 0x000fc40000000024 */
[----:B------:R-:W-:Y:S01]  /*e700*/  PRMT R47, R39, 0x7604, R38 ;  /* 0x00007604272f7816 */ /* 0x000fe20000000026 */
[----:B------:R-:W-:Y:S01]  /*e710*/  IMAD.IADD R0, R16, 0x1, R21 ;  /* 0x0000000110007824 */ /* 0x000fe200078e0215 */
[----:B------:R-:W-:Y:S02]  /*e720*/  SHF.R.U32.HI R37, RZ, 0x8, R27 ;  /* 0x00000008ff257819 */ /* 0x000fe4000001161b */
[----:B------:R-:W-:Y:S02]  /*e730*/  SHF.R.U32.HI R39, RZ, 0x8, R4 ;  /* 0x00000008ff277819 */ /* 0x000fe40000011604 */
[----:B------:R-:W-:Y:S02]  /*e740*/  SHF.R.U32.HI R40, RZ, 0x8, R5 ;  /* 0x00000008ff287819 */ /* 0x000fe40000011605 */
[----:B------:R-:W-:Y:S02]  /*e750*/  LOP3.LUT R36, R27, 0xff, RZ, 0xc0, !PT ;  /* 0x000000ff1b247812 */ /* 0x000fe400078ec0ff */
[----:B------:R-:W-:-:S02]  /*e760*/  LOP3.LUT R38, R4, 0xff, RZ, 0xc0, !PT ;  /* 0x000000ff04267812 */ /* 0x000fc400078ec0ff */
[----:B------:R-:W-:Y:S02]  /*e770*/  LOP3.LUT R37, R37, 0xff, RZ, 0xc0, !PT ;  /* 0x000000ff25257812 */ /* 0x000fe400078ec0ff */
[----:B------:R-:W-:Y:S02]  /*e780*/  LOP3.LUT R39, R39, 0xff, RZ, 0xc0, !PT ;  /* 0x000000ff27277812 */ /* 0x000fe400078ec0ff */
[----:B------:R-:W-:Y:S02]  /*e790*/  LOP3.LUT R21, R40, 0xff, RZ, 0xc0, !PT ;  /* 0x000000ff28157812 */ /* 0x000fe400078ec0ff */
[----:B------:R-:W0:Y:S01]  /*e7a0*/  LDS.128 R40, [R0+0x10400] ;  /* 0x0104000000287984 */ /* 0x000e220000000c00 */
[----:B------:R-:W-:Y:S02]  /*e7b0*/  PRMT R48, R37, 0x7604, R36 ;  /* 0x0000760425307816 */ /* 0x000fe40000000024 */
[----:B------:R-:W-:Y:S02]  /*e7c0*/  PRMT R53, R39, 0x7604, R38 ;  /* 0x0000760427357816 */ /* 0x000fe40000000026 */
[----:B------:R-:W1:Y:S01]  /*e7d0*/  LDS.128 R36, [R217+0x10400] ;  /* 0x01040000d9247984 */ /* 0x000e620000000c00 */
[----:B------:R-:W-:-:S02]  /*e7e0*/  SHF.R.U32.HI R52, RZ, 0x8, R7 ;  /* 0x00000008ff347819 */ /* 0x000fc40000011607 */
[----:B------:R-:W-:Y:S02]  /*e7f0*/  SHF.R.U32.HI R50, RZ, 0x8, R6 ;  /* 0x00000008ff327819 */ /* 0x000fe40000011606 */
        /* <DEDUP_REMOVED lines=16> */
[----:B------:R-:W-:Y:S01]  /*e900*/  LOP3.LUT R21, R46, 0xff0000, R21, 0xf8, !PT ;  /* 0x00ff00002e157812 */ /* 0x000fe200078ef815 */
[----:B------:R-:W-:Y:S01]  /*e910*/  IMAD.U32 R59, R59, 0x10000, RZ ;  /* 0x000100003b3b7824 */ /* 0x000fe200078e00ff */
        /* <DEDUP_REMOVED lines=10> */
[----:B------:R-:W-:Y:S02]  /*e9c0*/  F2FP.F16.E4M3.UNPACK_B R27, R55 ;  /* 0x00000037ff1b723e */ /* 0x000fe400020006ff */
[----:B0-----:R-:W-:Y:S02]  /*e9d0*/  F2FP.F16.E4M3.UNPACK_B R24, R41 ;  /* 0x00000029ff18723e */ /* 0x001fe400020006ff */
[----:B------:R-:W-:Y:S01]  /*e9e0*/  F2FP.F16.E4M3.UNPACK_B R26, R52 ;  /* 0x00000034ff1a723e */ /* 0x000fe200020006ff */
[----:B------:R-:W-:Y:S01]  /*e9f0*/  HADD2.F32 R58, -RZ, R27.H0_H0 ;  /* 0x2000001bff3a7230 */ /* 0x000fe20000004100 */
[----:B------:R-:W-:Y:S01]  /*ea00*/  LOP3.LUT R56, R21, 0xff000000, R4, 0xf8, !PT ;  /* 0xff00000015387812 */ /* 0x000fe200078ef804 */
[----:B------:R-:W-:Y:S01]  /*ea10*/  HADD2.F32 R5, -RZ, R24.H0_H0 ;  /* 0x20000018ff057230 */ /* 0x000fe20000004100 */
[----:B-1----:R-:W-:Y:S01]  /*ea20*/  F2FP.F16.E4M3.UNPACK_B R21, R37 ;  /* 0x00000025ff15723e */ /* 0x002fe200020006ff */
[----:B------:R-:W-:Y:S01]  /*ea30*/  HADD2.F32 R54, -RZ, R26.H0_H0 ;  /* 0x2000001aff367230 */ /* 0x000fe20000004100 */
[----:B------:R-:W-:Y:S01]  /*ea40*/  LOP3.LUT R57, R57, 0xff0000, R6, 0xf8, !PT ;  /* 0x00ff000039397812 */ /* 0x000fe200078ef806 */
[----:B------:R-:W-:Y:S01]  /*ea50*/  HADD2.F32 R24, -RZ, R24.H1_H1 ;  /* 0x30000018ff187230 */ /* 0x000fe20000004100 */
[----:B------:R-:W-:Y:S01]  /*ea60*/  F2FP.F16.E4M3.UNPACK_B R47, R41.H1 ;  /* 0x00000029ff2f723e */ /* 0x000fe200030006ff */
[--C-:B------:R-:W-:Y:S01]  /*ea70*/  HADD2.F32 R25, -RZ, R21.reuse.H0_H0 ;  /* 0x20000015ff197230 */ /* 0x100fe20000004100 */
[-C--:B------:R-:W-:Y:S01]  /*ea80*/  F2FP.F16.E4M3.UNPACK_B R49, R43.reuse ;  /* 0x0000002bff31723e */ /* 0x080fe200020006ff */
[----:B------:R-:W-:Y:S01]  /*ea90*/  HADD2.F32 R21, -RZ, R21.H1_H1 ;  /* 0x30000015ff157230 */ /* 0x000fe20000004100 */
[----:B------:R-:W-:-:S02]  /*eaa0*/  F2FP.F16.E4M3.UNPACK_B R50, R43.H1 ;  /* 0x0000002bff32723e */ /* 0x000fc400030006ff */
[-C--:B------:R-:W-:Y:S02]  /*eab0*/  F2FP.F16.E4M3.UNPACK_B R41, R40.reuse ;  /* 0x00000028ff29723e */ /* 0x080fe400020006ff */
[----:B------:R-:W-:Y:S01]  /*eac0*/  F2FP.F16.E4M3.UNPACK_B R43, R40.H1 ;  /* 0x00000028ff2b723e */ /* 0x000fe200030006ff */
[----:B------:R-:W-:Y:S01]  /*ead0*/  FMUL.FTZ R40, R5, R58 ;  /* 0x0000003a05287220 */ /* 0x000fe20000410000 */
[----:B------:R-:W-:Y:S01]  /*eae0*/  LOP3.LUT R6, R57, 0xff000000, R6, 0xf8, !PT ;  /* 0xff00000039067812 */ /* 0x000fe200078ef806 */
[-C--:B------:R-:W-:Y:S01]  /*eaf0*/  FMUL.FTZ R57, R5, R54.reuse ;  /* 0x0000003605397220 */ /* 0x080fe20000410000 */
[----:B------:R-:W-:Y:S01]  /*eb00*/  F2FP.F16.E4M3.UNPACK_B R55, R55.H1 ;  /* 0x00000037ff37723e */ /* 0x000fe200030006ff */
[C---:B------:R-:W-:Y:S01]  /*eb10*/  FFMA.FTZ R5, R25.reuse, R54, -R40 ;  /* 0x0000003619057223 */ /* 0x040fe20000010828 */
[----:B------:R-:W-:Y:S01]  /*eb20*/  F2FP.F16.E4M3.UNPACK_B R52, R52.H1 ;  /* 0x00000034ff34723e */ /* 0x000fe200030006ff */
[----:B------:R-:W-:Y:S01]  /*eb30*/  FFMA.FTZ R25, R25, R58, R57 ;  /* 0x0000003a19197223 */ /* 0x000fe20000010039 */
[----:B------:R-:W-:Y:S01]  /*eb40*/  LOP3.LUT R59, R59, 0xff000000, R7, 0xf8, !PT ;  /* 0xff0000003b3b7812 */ /* 0x000fe200078ef807 */
[----:B------:R-:W-:Y:S01]  /*eb50*/  HADD2.F32 R40, -RZ, R26.H1_H1 ;  /* 0x3000001aff287230 */ /* 0x000fe20000004100 */
[----:B------:R-:W-:Y:S01]  /*eb60*/  F2FP.F16.E4M3.UNPACK_B R45, R37.H1 ;  /* 0x00000025ff2d723e */ /* 0x000fe200030006ff */
[----:B------:R-:W-:Y:S01]  /*eb70*/  HADD2.F32 R54, -RZ, R27.H1_H1 ;  /* 0x3000001bff367230 */ /* 0x000fe20000004100 */
[-C--:B------:R-:W-:Y:S01]  /*eb80*/  F2FP.F16.E4M3.UNPACK_B R7, R42.reuse ;  /* 0x0000002aff07723e */ /* 0x080fe200020006ff */
[----:B------:R-:W-:Y:S01]  /*eb90*/  HADD2.F32 R57, -RZ, R55.H0_H0 ;  /* 0x20000037ff397230 */ /* 0x000fe20000004100 */
[----:B------:R-:W-:Y:S01]  /*eba0*/  F2FP.F16.E4M3.UNPACK_B R48, R42.H1 ;  /* 0x0000002aff30723e */ /* 0x000fe200030006ff */
[----:B------:R-:W-:-:S02]  /*ebb0*/  HADD2.F32 R26, -RZ, R47.H0_H0 ;  /* 0x2000002fff1a7230 */ /* 0x000fc40000004100 */
[C---:B------:R-:W-:Y:S01]  /*ebc0*/  FMUL.FTZ R58, R24.reuse, R54 ;  /* 0x00000036183a7220 */ /* 0x040fe20000410000 */
[----:B------:R-:W-:Y:S02]  /*ebd0*/  HADD2.F32 R42, -RZ, R52.H0_H0 ;  /* 0x20000034ff2a7230 */ /* 0x000fe40000004100 */
[-C--:B------:R-:W-:Y:S01]  /*ebe0*/  FMUL.FTZ R61, R24, R40.reuse ;  /* 0x00000028183d7220 */ /* 0x080fe20000410000 */
[----:B------:R-:W-:Y:S02]  /*ebf0*/  HADD2.F32 R27, -RZ, R45.H0_H0 ;  /* 0x2000002dff1b7230 */ /* 0x000fe40000004100 */
[C---:B------:R-:W-:Y:S01]  /*ec00*/  FMUL.FTZ R60, R26.reuse, R57 ;  /* 0x000000391a3c7220 */ /* 0x040fe20000410000 */
[C---:B------:R-:W-:Y:S01]  /*ec10*/  FFMA.FTZ R24, R21.reuse, R40, -R58 ;  /* 0x0000002815187223 */ /* 0x040fe2000001083a */
[----:B------:R-:W-:Y:S01]  /*ec20*/  FMUL.FTZ R62, R26, R42 ;  /* 0x0000002a1a3e7220 */ /* 0x000fe20000410000 */
[----:B------:R-:W-:Y:S01]  /*ec30*/  FFMA.FTZ R26, R21, R54, R61 ;  /* 0x00000036151a7223 */ /* 0x000fe2000001003d */
[C---:B------:R-:W-:Y:S01]  /*ec40*/  FFMA.FTZ R21, R27.reuse, R42, -R60 ;  /* 0x0000002a1b157223 */ /* 0x040fe2000001083c */
[----:B------:R-:W-:Y:S01]  /*ec50*/  F2FP.F16.E4M3.UNPACK_B R54, R53 ;  /* 0x00000035ff36723e */ /* 0x000fe200020006ff */
[----:B------:R-:W-:Y:S01]  /*ec60*/  FFMA.FTZ R27, R27, R57, R62 ;  /* 0x000000391b1b7223 */ /* 0x000fe2000001003e */
[----:B------:R-:W-:Y:S01]  /*ec70*/  F2FP.F16.E4M3.UNPACK_B R57, R59 ;  /* 0x0000003bff39723e */ /* 0x000fe200020006ff */
[----:B------:R-:W-:Y:S01]  /*ec80*/  HADD2.F32 R58, -RZ, R55.H1_H1 ;  /* 0x30000037ff3a7230 */ /* 0x000fe20000004100 */
[----:B------:R-:W-:Y:S01]  /*ec90*/  F2FP.F16.E4M3.UNPACK_B R46, R39 ;  /* 0x00000027ff2e723e */ /* 0x000fe200020006ff */
[----:B------:R-:W-:Y:S01]  /*eca0*/  HADD2.F32 R47, -RZ, R47.H1_H1 ;  /* 0x3000002fff2f7230 */ /* 0x000fe20000004100 */
[----:B------:R-:W-:Y:S01]  /*ecb0*/  F2FP.F16.E4M3.UNPACK_B R59, R59.H1 ;  /* 0x0000003bff3b723e */ /* 0x000fe200030006ff */
[----:B------:R-:W-:Y:S01]  /*ecc0*/  HADD2.F32 R61, -RZ, R57.H0_H0 ;  /* 0x20000039ff3d7230 */ /* 0x000fe20000004100 */
[----:B------:R-:W-:Y:S01]  /*ecd0*/  F2FP.F16.E4M3.UNPACK_B R53, R53.H1 ;  /* 0x00000035ff35723e */ /* 0x000fe200030006ff */
[----:B------:R-:W-:-:S02]  /*ece0*/  HADD2.F32 R42, -RZ, R49.H0_H0 ;  /* 0x20000031ff2a7230 */ /* 0x000fc40000004100 */
[C---:B------:R-:W-:Y:S01]  /*ecf0*/  FMUL.FTZ R60, R47.reuse, R58 ;  /* 0x0000003a2f3c7220 */ /* 0x040fe20000410000 */
[----:B------:R-:W-:Y:S01]  /*ed00*/  HADD2.F32 R52, -RZ, R52.H1_H1 ;  /* 0x30000034ff347230 */ /* 0x000fe20000004100 */
[----:B------:R-:W-:Y:S01]  /*ed10*/  F2FP.F16.E4M3.UNPACK_B R39, R39.H1 ;  /* 0x00000027ff27723e */ /* 0x000fe200030006ff */
[----:B------:R-:W-:Y:S02]  /*ed20*/  HADD2.F32 R55, -RZ, R54.H0_H0 ;  /* 0x20000036ff377230 */ /* 0x000fe40000004100 */
[C---:B------:R-:W-:Y:S01]  /*ed30*/  FMUL.FTZ R63, R42.reuse, R61 ;  /* 0x0000003d2a3f7220 */ /* 0x040fe20000410000 */
[----:B------:R-:W-:Y:S02]  /*ed40*/  HADD2.F32 R45, -RZ, R45.H1_H1 ;  /* 0x3000002dff2d7230 */ /* 0x000fe40000004100 */
[----:B------:R-:W-:Y:S01]  /*ed50*/  FMUL.FTZ R47, R47, R52 ;  /* 0x000000342f2f7220 */ /* 0x000fe20000410000 */
[----:B------:R-:W-:Y:S02]  /*ed60*/  HADD2.F32 R40, -RZ, R46.H0_H0 ;  /* 0x2000002eff287230 */ /* 0x000fe40000004100 */
[----:B------:R-:W-:Y:S01]  /*ed70*/  FMUL.FTZ R42, R42, R55 ;  /* 0x000000372a2a7220 */ /* 0x000fe20000410000 */
[----:B------:R-:W-:-:S02]  /*ed80*/  HADD2.F32 R54, -RZ, R54.H1_H1 ;  /* 0x30000036ff367230 */ /* 0x000fc40000004100 */
[C---:B------:R-:W-:Y:S01]  /*ed90*/  FFMA.FTZ R58, R45.reuse, R58, R47 ;  /* 0x0000003a2d3a7223 */ /* 0x040fe2000001002f */
[----:B------:R-:W-:Y:S02]  /*eda0*/  HADD2.F32 R57, -RZ, R57.H1_H1 ;  /* 0x30000039ff397230 */ /* 0x000fe40000004100 */
[C---:B------:R-:W-:Y:S01]  /*edb0*/  FFMA.FTZ R61, R40.reuse, R61, R42 ;  /* 0x0000003d283d7223 */ /* 0x040fe2000001002a */
[----:B------:R-:W-:Y:S02]  /*edc0*/  HADD2.F32 R49, -RZ, R49.H1_H1 ;  /* 0x30000031ff317230 */ /* 0x000fe40000004100 */
[----:B------:R-:W-:Y:S01]  /*edd0*/  FFMA.FTZ R60, R45, R52, -R60 ;  /* 0x000000342d3c7223 */ /* 0x000fe2000001083c */
[----:B------:R-:W-:Y:S02]  /*ede0*/  HADD2.F32 R47, -RZ, R59.H0_H0 ;  /* 0x2000003bff2f7230 */ /* 0x000fe40000004100 */
[----:B------:R-:W-:Y:S01]  /*edf0*/  FFMA.FTZ R63, R40, R55, -R63 ;  /* 0x00000037283f7223 */ /* 0x000fe2000001083f */
        /* <DEDUP_REMOVED lines=8> */
[----:B------:R-:W-:Y:S01]  /*ee80*/  F2FP.F16.E4M3.UNPACK_B R37, R36 ;  /* 0x00000024ff25723e */ /* 0x000fe200020006ff */
[----:B------:R-:W-:Y:S01]  /*ee90*/  FFMA.FTZ R64, R46, R57, R52 ;  /* 0x000000392e407223 */ /* 0x000fe20000010034 */
[----:B------:R-:W-:-:S02]  /*eea0*/  HADD2.F32 R53, -RZ, R53.H1_H1 ;  /* 0x30000035ff357230 */ /* 0x000fc40000004100 */
[C---:B------:R-:W-:Y:S01]  /*eeb0*/  FFMA.FTZ R65, R40.reuse, R47, R42 ;  /* 0x0000002f28417223 */ /* 0x040fe2000001002a */
[----:B------:R-:W-:Y:S01]  /*eec0*/  FFMA.FTZ R57, R40, R45, -R49 ;  /* 0x0000002d28397223 */ /* 0x000fe20000010831 */
[----:B------:R-:W-:Y:S01]  /*eed0*/  F2FP.F16.E4M3.UNPACK_B R47, R56.H1 ;  /* 0x00000038ff2f723e */ /* 0x000fe200030006ff */
[----:B------:R-:W-:Y:S01]  /*eee0*/  HADD2.F32 R59, -RZ, R59.H1_H1 ;  /* 0x3000003bff3b7230 */ /* 0x000fe20000004100 */
[----:B------:R-:W-:Y:S01]  /*eef0*/  F2FP.F16.E4M3.UNPACK_B R45, R51.H1 ;  /* 0x00000033ff2d723e */ /* 0x000fe200030006ff */
[----:B------:R-:W-:Y:S01]  /*ef00*/  HADD2.F32 R50, -RZ, R50.H1_H1 ;  /* 0x30000032ff327230 */ /* 0x000fe20000004100 */
[----:B------:R-:W-:Y:S01]  /*ef10*/  F2FP.F16.E4M3.UNPACK_B R36, R36.H1 ;  /* 0x00000024ff24723e */ /* 0x000fe200030006ff */
[----:B------:R-:W-:Y:S01]  /*ef20*/  FFMA.FTZ R62, R46, R54, -R55 ;  /* 0x000000362e3e7223 */ /* 0x000fe20000010837 */
[----:B------:R-:W-:Y:S01]  /*ef30*/  HADD2.F32 R49, -RZ, R47.H0_H0 ;  /* 0x2000002fff317230 */ /* 0x000fe20000004100 */
[----:B------:R-:W-:Y:S01]  /*ef40*/  F2FP.F16.E4M3.UNPACK_B R56, R56 ;  /* 0x00000038ff38723e */ /* 0x000fe200020006ff */
        /* <DEDUP_REMOVED lines=9> */
[C---:B------:R-:W-:Y:S01]  /*efe0*/  FFMA.FTZ R66, R40.reuse, R53, -R55 ;  /* 0x0000003528427223 */ /* 0x040fe20000010837 */
[----:B------:R-:W-:Y:S02]  /*eff0*/  HADD2.F32 R43, -RZ, R43.H1_H1 ;  /* 0x3000002bff2b7230 */ /* 0x000fe40000004100 */
        /* <DEDUP_REMOVED lines=9> */
[----:B------:R-:W-:Y:S01]  /*f090*/  F2FP.F16.E4M3.UNPACK_B R4, R38 ;  /* 0x00000026ff04723e */ /* 0x000fe200020006ff */
[----:B------:R-:W-:-:S02]  /*f0a0*/  HADD2.F32 R39, -RZ, R41.H0_H0 ;  /* 0x20000029ff277230 */ /* 0x000fc40000004100 */
[C---:B------:R-:W-:Y:S01]  /*f0b0*/  FFMA.FTZ R53, R36.reuse, R45, -R53 ;  /* 0x0000002d24357223 */ /* 0x040fe20000010835 */
[----:B------:R-:W-:Y:S01]  /*f0c0*/  FFMA.FTZ R52, R36, R47, R40 ;  /* 0x0000002f24347223 */ /* 0x000fe20000010028 */
[----:B------:R-:W-:Y:S01]  /*f0d0*/  HADD2.F32 R40, -RZ, R51.H0_H0 ;  /* 0x20000033ff287230 */ /* 0x000fe20000004100 */
[----:B------:R-:W-:Y:S01]  /*f0e0*/  F2FP.F16.E4M3.UNPACK_B R38, R38.H1 ;  /* 0x00000026ff26723e */ /* 0x000fe200030006ff */
        /* <DEDUP_REMOVED lines=34> */
[----:B------:R-:W-:Y:S01]  /*f310*/  F2FP.SATFINITE.E4M3.F32.PACK_AB_MERGE_C R27, R58, R27, RZ ;  /* 0x0000001b3a1b723e */ /* 0x000fe200048070ff */
[----:B------:R-:W-:Y:S01]  /*f320*/  FFMA.FTZ R48, R38, R41, -R37 ;  /* 0x0000002926307223 */ /* 0x000fe20000010825 */
[----:B------:R-:W-:-:S02]  /*f330*/  HADD2.F32 R37, -RZ, R20.H0_H0 ;  /* 0x20000014ff257230 */ /* 0x000fc40000004100 */
[----:B------:R-:W-:Y:S01]  /*f340*/  FFMA.FTZ R55, R38, R43, R54 ;  /* 0x0000002b26377223 */ /* 0x000fe20000010036 */
[--C-:B------:R-:W-:Y:S01]  /*f350*/  HADD2.F32 R20, -RZ, R7.reuse.H0_H0 ;  /* 0x20000007ff147230 */ /* 0x100fe20000004100 */
[----:B------:R-:W-:Y:S01]  /*f360*/  F2FP.SATFINITE.E4M3.F32.PACK_AB_MERGE_C R65, R68, R65, RZ ;  /* 0x000000414441723e */ /* 0x000fe200048070ff */
        /* <DEDUP_REMOVED lines=16> */
[----:B------:R-:W-:Y:S02]  /*f470*/  F2FP.SATFINITE.E4M3.F32.PACK_AB_MERGE_C R40, R55, R40, RZ ;  /* 0x000000283728723e */ /* 0x000fe400048070ff */
[----:B------:R-:W-:Y:S02]  /*f480*/  F2FP.SATFINITE.E4M3.F32.PACK_AB_MERGE_C R5, R24, R5, R21 ;  /* 0x000000051805723e */ /* 0x000fe40004807015 */
[----:B------:R-:W-:Y:S02]  /*f490*/  F2FP.SATFINITE.E4M3.F32.PACK_AB_MERGE_C R7, R62, R63, R7 ;  /* 0x0000003f3e07723e */ /* 0x000fe40004807007 */
        /* <DEDUP_REMOVED lines=8> */
.L_x_1683:
[----:B------:R-:W-:Y:S05]  /*f520*/  BSYNC B1 ;  /* 0x0000000000017941 */ /* 0x000fea0003800000 */
.L_x_1682:
[----:B------:R-:W-:Y:S04]  /*f530*/  BSSY B1, `(.L_x_1684) ;  /* 0x0000100000017945 */ /* 0x000fe80003800000 */
[----:B------:R-:W-:Y:S05]  /*f540*/  @P1 BRA `(.L_x_1685) ;  /* 0x0000000c00f81947 */ /* 0x000fea0003800000 */
[----:B--2--5:R-:W-:Y:S02]  /*f550*/  SHF.R.U32.HI R0, RZ, 0x8, R28 ;  /* 0x00000008ff007819 */ /* 0x024fe4000001161c */
[----:B------:R-:W-:Y:S02]  /*f560*/  LOP3.LUT R5, R28, 0xff, RZ, 0xc0, !PT ;  /* 0x000000ff1c057812 */ /* 0x000fe400078ec0ff */
[----:B------:R-:W-:Y:S02]  /*f570*/  LOP3.LUT R4, R0, 0xff, RZ, 0xc0, !PT ;  /* 0x000000ff00047812 */ /* 0x000fe400078ec0ff */
[----:B------:R-:W-:Y:S02]  /*f580*/  LEA.HI R0, R3, R179, RZ, 0x1c ;  /* 0x000000b303007211 */ /* 0x000fe400078fe0ff */
[----:B-1----:R-:W-:Y:S02]  /*f590*/  PRMT R37, R4, 0x7604, R5 ;  /* 0x0000760404257816 */ /* 0x002fe40000000005 */
[----:B------:R-:W-:-:S02]  /*f5a0*/  SHF.R.S32.HI R5, RZ, 0x1f, R0 ;  /* 0x0000001fff057819 */ /* 0x000fc40000011400 */
[----:B------:R-:W-:Y:S02]  /*f5b0*/  SHF.R.U32.HI R24, RZ, 0x8, R31 ;  /* 0x00000008ff187819 */ /* 0x000fe4000001161f */
[----:B------:R-:W-:Y:S01]  /*f5c0*/  LEA.HI R4, R5, R0, RZ, 0x2 ;  /* 0x0000000005047211 */ /* 0x000fe200078f10ff */
[----:B------:R-:W-:Y:S01]  /*f5d0*/  IMAD.SHL.U32 R0, R0, 0x10, RZ ;  /* 0x0000001000007824 */ /* 0x000fe200078e00ff */
[----:B0-----:R-:W-:Y:S02]  /*f5e0*/  LOP3.LUT R21, R31, 0xff, RZ, 0xc0, !PT ;  /* 0x000000ff1f157812 */ /* 0x001fe400078ec0ff */
[----:B------:R-:W-:Y:S01]  /*f5f0*/  SHF.R.U32.HI R20, RZ, 0x8, R8 ;  /* 0x00000008ff147819 */ /* 0x000fe20000011608 */
[----:B------:R-:W-:Y:S01]  /*f600*/  IMAD.SHL.U32 R4, R4, 0x800, RZ ;  /* 0x0000080004047824 */ /* 0x000fe200078e00ff */
[----:B------:R-:W-:Y:S02]  /*f610*/  LOP3.LUT R5, R181, 0x30, R0, 0xf8, !PT ;  /* 0x00000030b5057812 */ /* 0x000fe400078ef800 */
[----:B------:R-:W-:-:S02]  /*f620*/  LOP3.LUT R0, R24, 0xff, RZ, 0xc0, !PT ;  /* 0x000000ff18007812 */ /* 0x000fc400078ec0ff */
[----:B------:R-:W-:Y:S02]  /*f630*/  SHF.R.U32.HI R6, RZ, 0x8, R29 ;  /* 0x00000008ff067819 */ /* 0x000fe4000001161d */
[----:B------:R-:W-:Y:S02]  /*f640*/  LOP3.LUT R25, R8, 0xff, RZ, 0xc0, !PT ;  /* 0x000000ff08197812 */ /* 0x000fe400078ec0ff */
[----:B------:R-:W-:Y:S02]  /*f650*/  LOP3.LUT R20, R20, 0xff, RZ, 0xc0, !PT ;  /* 0x000000ff14147812 */ /* 0x000fe400078ec0ff */
[----:B------:R-:W-:Y:S02]  /*f660*/  PRMT R41, R0, 0x7604, R21 ;  /* 0x0000760400297816 */ /* 0x000fe40000000015 */
[----:B------:R-:W-:Y:S02]  /*f670*/  LOP3.LUT R5, R5, R182, RZ, 0x3c, !PT ;  /* 0x000000b605057212 */ /* 0x000fe400078e3cff */
[----:B------:R-:W-:-:S02]  /*f680*/  LOP3.LUT R4, R4, 0xffffe000, RZ, 0xc0, !PT ;  /* 0xffffe00004047812 */ /* 0x000fc400078ec0ff */
[----:B------:R-:W-:Y:S02]  /*f690*/  SHF.R.U32.HI R0, RZ, 0x8, R9 ;  /* 0x00000008ff007819 */ /* 0x000fe40000011609 */
[----:B------:R-:W-:Y:S02]  /*f6a0*/  LOP3.LUT R7, R29, 0xff, RZ, 0xc0, !PT ;  /* 0x000000ff1d077812 */ /* 0x000fe400078ec0ff */
[----:B------:R-:W-:Y:S02]  /*f6b0*/  LOP3.LUT R6, R6, 0xff, RZ, 0xc0, !PT ;  /* 0x000000ff06067812 */ /* 0x000fe400078ec0ff */
[----:B------:R-:W-:Y:S02]  /*f6c0*/  PRMT R45, R20, 0x7604, R25 ;  /* 0x00007604142d7816 */ /* 0x000fe40000000019 */
[----:B------:R-:W-:Y:S02]  /*f6d0*/  IADD3 R21, R5, R183, R4 ;  /* 0x000000b705157210 */ /* 0x000fe40007ffe004 */
[----:B------:R-:W-:-:S02]  /*f6e0*/  LOP3.LUT R25, R9, 0xff, RZ, 0xc0, !PT ;  /* 0x000000ff09197812 */ /* 0x000fc400078ec0ff */
[----:B------:R-:W-:Y:S02]  /*f6f0*/  SHF.R.U32.HI R24, RZ, 0x8, R11 ;  /* 0x00000008ff187819 */ /* 0x000fe4000001160b */
[----:B------:R-:W-:Y:S02]  /*f700*/  LOP3.LUT R0, R0, 0xff, RZ, 0xc0, !PT ;  /* 0x000000ff00007812 */ /* 0x000fe400078ec0ff */
[----:B------:R-:W-:Y:S02]  /*f710*/  SHF.R.U32.HI R20, RZ, 0x8, R10 ;  /* 0x00000008ff147819 */ /* 0x000fe4000001160a */
[----:B------:R-:W-:Y:S02]  /*f720*/  PRMT R36, R6, 0x7604, R7 ;  /* 0x0000760406247816 */ /* 0x000fe40000000007 */
[----:B------:R-:W-:Y:S02]  /*f730*/  SHF.R.U32.HI R6, RZ, 0x8, R30 ;  /* 0x00000008ff067819 */ /* 0x000fe4000001161e */
[----:B------:R-:W-:-:S02]  /*f740*/  LOP3.LUT R27, R10, 0xff, RZ, 0xc0, !PT ;  /* 0x000000ff0a1b7812 */ /* 0x000fc400078ec0ff */
[----:B------:R-:W-:Y:S02]  /*f750*/  LOP3.LUT R24, R24, 0xff, RZ, 0xc0, !PT ;  /* 0x000000ff18187812 */ /* 0x000fe400078ec0ff */
[----:B------:R-:W-:Y:S01]  /*f760*/  PRMT R49, R0, 0x7604, R25 ;  /* 0x0000760400317816 */ /* 0x000fe20000000019 */
[----:B------:R-:W-:Y:S01]  /*f770*/  IMAD.IADD R0, R16, 0x1, R21 ;  /* 0x0000000110007824 */ /* 0x000fe200078e0215 */
[----:B------:R-:W-:Y:S02]  /*f780*/  LOP3.LUT R20, R20, 0xff, RZ, 0xc0, !PT ;  /* 0x000000ff14147812 */ /* 0x000fe400078ec0ff */
[----:B------:R-:W-:Y:S02]  /*f790*/  LOP3.LUT R43, R11, 0xff, RZ, 0xc0, !PT ;  /* 0x000000ff0b2b7812 */ /* 0x000fe400078ec0ff */
[----:B------:R-:W-:Y:S02]  /*f7a0*/  LOP3.LUT R7, R30, 0xff, RZ, 0xc0, !PT ;  /* 0x000000ff1e077812 */ /* 0x000fe400078ec0ff */
[----:B------:R-:W-:-:S02]  /*f7b0*/  LOP3.LUT R6, R6, 0xff, RZ, 0xc0, !PT ;  /* 0x000000ff06067812 */ /* 0x000fc400078ec0ff */
[----:B------:R-:W-:Y:S02]  /*f7c0*/  PRMT R51, R20, 0x7604, R27 ;  /* 0x0000760414337816 */ /* 0x000fe4000000001b */
[----:B------:R-:W-:Y:S02]  /*f7d0*/  PRMT R53, R24, 0x7604, R43 ;  /* 0x0000760418357816 */ /* 0x000fe4000000002b */
[----:B------:R-:W0:Y:S01]  /*f7e0*/  LDS.128 R24, [R0+0x10400] ;  /* 0x0104000000187984 */ /* 0x000e220000000c00 */
[----:B------:R-:W-:Y:S02]  /*f7f0*/  PRMT R39, R6, 0x7604, R7 ;  /* 0x0000760406277816 */ /* 0x000fe40000000007 */
[----:B------:R-:W-:Y:S01]  /*f800*/  SHF.R.U32.HI R21, RZ, 0x10, R29 ;  /* 0x00000010ff157819 */ /* 0x000fe2000001161d */
[----:B------:R-:W1:Y:S01]  /*f810*/  LDS.128 R4, [R216+0x10400] ;  /* 0x01040000d8047984 */ /* 0x000e620000000c00 */
[----:B------:R-:W-:Y:S02]  /*f820*/  SHF.R.U32.HI R20, RZ, 0x10, R28 ;  /* 0x00000010ff147819 */ /* 0x000fe4000001161c */
[----:B------:R-:W-:-:S02]  /*f830*/  LOP3.LUT R21, R21, 0xff, RZ, 0xc0, !PT ;  /* 0x000000ff15157812 */ /* 0x000fc400078ec0ff */
[----:B------:R-:W-:Y:S02]  /*f840*/  SHF.R.U32.HI R38, RZ, 0x10, R30 ;  /* 0x00000010ff267819 */ /* 0x000fe4000001161e */
[----:B------:R-:W-:Y:S02]  /*f850*/  PRMT R21, R21, 0x7054, R36 ;  /* 0x0000705415157816 */ /* 0x000fe40000000024 */
[----:B------:R-:W-:Y:S02]  /*f860*/  SHF.R.U32.HI R36, RZ, 0x10, R9 ;  /* 0x00000010ff247819 */ /* 0x000fe40000011609 */
[----:B------:R-:W-:Y:S02]  /*f870*/  LOP3.LUT R20, R20, 0xff, RZ, 0xc0, !PT ;  /* 0x000000ff14147812 */ /* 0x000fe400078ec0ff */
[----:B------:R-:W-:Y:S02]  /*f880*/  LOP3.LUT R38, R38, 0xff, RZ, 0xc0, !PT ;  /* 0x000000ff26267812 */ /* 0x000fe400078ec0ff */
[----:B------:R-:W-:-:S02]  /*f890*/  LOP3.LUT R36, R36, 0xff, RZ, 0xc0, !PT ;  /* 0x000000ff24247812 */ /* 0x000fc400078ec0ff */
[----:B------:R-:W-:Y:S02]  /*f8a0*/  PRMT R37, R20, 0x7054, R37 ;  /* 0x0000705414257816 */ /* 0x000fe40000000025 */
[----:B------:R-:W-:Y:S02]  /*f8b0*/  SHF.R.U32.HI R40, RZ, 0x10, R31 ;  /* 0x00000010ff287819 */ /* 0x000fe4000001161f */
[----:B------:R-:W-:Y:S02]  /*f8c0*/  PRMT R39, R38, 0x7054, R39 ;  /* 0x0000705426277816 */ /* 0x000fe40000000027 */
[----:B------:R-:W-:Y:S02]  /*f8d0*/  SHF.R.U32.HI R20, RZ, 0x10, R8 ;  /* 0x00000010ff147819 */ /* 0x000fe40000011608 */
[----:B------:R-:W-:Y:S02]  /*f8e0*/  SHF.R.U32.HI R38, RZ, 0x10, R10 ;  /* 0x00000010ff267819 */ /* 0x000fe4000001160a */
[----:B------:R-:W-:-:S02]  /*f8f0*/  PRMT R49, R36, 0x7054, R49 ;  /* 0x0000705424317816 */ /* 0x000fc40000000031 */
[----:B------:R-:W-:Y:S02]  /*f900*/  LOP3.LUT R40, R40, 0xff, RZ, 0xc0, !PT ;  /* 0x000000ff28287812 */ /* 0x000fe400078ec0ff */
[----:B------:R-:W-:Y:S02]  /*f910*/  LOP3.LUT R20, R20, 0xff, RZ, 0xc0, !PT ;  /* 0x000000ff14147812 */ /* 0x000fe400078ec0ff */
[----:B------:R-:W-:Y:S02]  /*f920*/  LOP3.LUT R38, R38, 0xff, RZ, 0xc0, !PT ;  /* 0x000000ff26267812 */ /* 0x000fe400078ec0ff */
[----:B------:R-:W-:Y:S02]  /*f930*/  LOP3.LUT R49, R49, 0xff000000, R9, 0xf8, !PT ;  /* 0xff00000031317812 */ /* 0x000fe400078ef809 */
[----:B------:R-:W-:Y:S02]  /*f940*/  PRMT R43, R40, 0x7054, R41 ;  /* 0x00007054282b7816 */ /* 0x000fe40000000029 */
[----:B------:R-:W-:-:S02]  /*f950*/  PRMT R47, R20, 0x7054, R45 ;  /* 0x00007054142f7816 */ /* 0x000fc4000000002d */
        /* <DEDUP_REMOVED lines=10> */
[-C--:B-1----:R-:W-:Y:S02]  /*fa00*/  F2FP.F16.E4M3.UNPACK_B R10, R5.reuse ;  /* 0x00000005ff0a723e */ /* 0x082fe400020006ff */
[----:B------:R-:W-:Y:S01]  /*fa10*/  F2FP.F16.E4M3.UNPACK_B R21, R5.H1 ;  /* 0x00000005ff15723e */ /* 0x000fe200030006ff */
[----:B------:R-:W-:Y:S01]  /*fa20*/  HADD2.F32 R5, -RZ, R36.H0_H0 ;  /* 0x20000024ff057230 */ /* 0x000fe20000004100 */
[----:B------:R-:W-:Y:S01]  /*fa30*/  LOP3.LUT R40, R40, 0xff, RZ, 0xc0, !PT ;  /* 0x000000ff28287812 */ /* 0x000fe200078ec0ff */
[----:B------:R-:W-:Y:S01]  /*fa40*/  HADD2.F32 R46, -RZ, R42.H0_H0 ;  /* 0x2000002aff2e7230 */ /* 0x000fe20000004100 */
[----:B------:R-:W-:Y:S01]  /*fa50*/  LOP3.LUT R20, R39, 0xff000000, R30, 0xf8, !PT ;  /* 0xff00000027147812 */ /* 0x000fe200078ef81e */
[----:B------:R-:W-:Y:S01]  /*fa60*/  HADD2.F32 R9, -RZ, R10.H0_H0 ;  /* 0x2000000aff097230 */ /* 0x000fe20000004100 */
[----:B------:R-:W-:Y:S01]  /*fa70*/  LOP3.LUT R45, R43, 0xff000000, R31, 0xf8, !PT ;  /* 0xff0000002b2d7812 */ /* 0x000fe200078ef81f */
[----:B------:R-:W-:Y:S01]  /*fa80*/  HADD2.F32 R36, -RZ, R36.H1_H1 ;  /* 0x30000024ff247230 */ /* 0x000fe20000004100 */
[-C--:B------:R-:W-:Y:S01]  /*fa90*/  F2FP.F16.E4M3.UNPACK_B R38, R27.reuse ;  /* 0x0000001bff26723e */ /* 0x080fe200020006ff */
[----:B------:R-:W-:Y:S01]  /*faa0*/  HADD2.F32 R43, -RZ, R42.H1_H1 ;  /* 0x3000002aff2b7230 */ /* 0x000fe20000004100 */
[----:B------:R-:W-:-:S02]  /*fab0*/  F2FP.F16.E4M3.UNPACK_B R39, R27.H1 ;  /* 0x0000001bff27723e */ /* 0x000fc400030006ff */
[----:B------:R-:W-:Y:S01]  /*fac0*/  PRMT R53, R40, 0x7054, R53 ;  /* 0x0000705428357816 */ /* 0x000fe20000000035 */
[C---:B------:R-:W-:Y:S01]  /*fad0*/  FMUL.FTZ R55, R36.reuse, R51 ;  /* 0x0000003324377220 */ /* 0x040fe20000410000 */
[-C--:B------:R-:W-:Y:S01]  /*fae0*/  F2FP.F16.E4M3.UNPACK_B R27, R24.reuse ;  /* 0x00000018ff1b723e */ /* 0x080fe200020006ff */
[----:B------:R-:W-:Y:S01]  /*faf0*/  FMUL.FTZ R36, R36, R43 ;  /* 0x0000002b24247220 */ /* 0x000fe20000410000 */
[----:B------:R-:W-:Y:S01]  /*fb00*/  F2FP.F16.E4M3.UNPACK_B R31, R24.H1 ;  /* 0x00000018ff1f723e */ /* 0x000fe200030006ff */
[----:B------:R-:W-:Y:S01]  /*fb10*/  FMUL.FTZ R24, R5, R50 ;  /* 0x0000003205187220 */ /* 0x000fe20000410000 */
[----:B------:R-:W-:Y:S02]  /*fb20*/  LOP3.LUT R40, R37, 0xff000000, R28, 0xf8, !PT ;  /* 0xff00000025287812 */ /* 0x000fe400078ef81c */
[----:B------:R-:W-:Y:S01]  /*fb30*/  F2FP.F16.E4M3.UNPACK_B R37, R25.H1 ;  /* 0x00000019ff25723e */ /* 0x000fe200030006ff */
[-C--:B------:R-:W-:Y:S01]  /*fb40*/  FMUL.FTZ R25, R5, R46.reuse ;  /* 0x0000002e05197220 */ /* 0x080fe20000410000 */
[----:B------:R-:W-:Y:S01]  /*fb50*/  F2FP.F16.E4M3.UNPACK_B R49, R49.H1 ;  /* 0x00000031ff31723e */ /* 0x000fe200030006ff */
[----:B------:R-:W-:Y:S01]  /*fb60*/  FFMA.FTZ R5, R9, R46, -R24 ;  /* 0x0000002e09057223 */ /* 0x000fe20000010818 */
[----:B------:R-:W-:Y:S01]  /*fb70*/  F2FP.F16.E4M3.UNPACK_B R41, R41.H1 ;  /* 0x00000029ff29723e */ /* 0x000fe200030006ff */
[----:B------:R-:W-:-:S02]  /*fb80*/  HADD2.F32 R24, -RZ, R10.H1_H1 ;  /* 0x3000000aff187230 */ /* 0x000fc40000004100 */
[----:B------:R-:W-:Y:S01]  /*fb90*/  FFMA.FTZ R9, R9, R50, R25 ;  /* 0x0000003209097223 */ /* 0x000fe20000010019 */
[----:B------:R-:W-:Y:S01]  /*fba0*/  HADD2.F32 R46, -RZ, R49.H0_H0 ;  /* 0x20000031ff2e7230 */ /* 0x000fe20000004100 */
[----:B------:R-:W-:Y:S01]  /*fbb0*/  LOP3.LUT R53, R53, 0xff000000, R11, 0xf8, !PT ;  /* 0xff00000035357812 */ /* 0x000fe200078ef80b */
[----:B------:R-:W-:Y:S01]  /*fbc0*/  HADD2.F32 R10, -RZ, R37.H0_H0 ;  /* 0x20000025ff0a7230 */ /* 0x000fe20000004100 */
[-C--:B------:R-:W-:Y:S01]  /*fbd0*/  F2FP.F16.E4M3.UNPACK_B R29, R7.reuse ;  /* 0x00000007ff1d723e */ /* 0x080fe200020006ff */
[----:B------:R-:W-:Y:S01]  /*fbe0*/  HADD2.F32 R42, -RZ, R41.H0_H0 ;  /* 0x20000029ff2a7230 */ /* 0x000fe20000004100 */
[----:B------:R-:W-:Y:S01]  /*fbf0*/  F2FP.F16.E4M3.UNPACK_B R30, R7.H1 ;  /* 0x00000007ff1e723e */ /* 0x000fe200030006ff */
[----:B------:R-:W-:Y:S02]  /*fc00*/  HADD2.F32 R25, -RZ, R21.H0_H0 ;  /* 0x20000015ff197230 */ /* 0x000fe40000004100 */
[----:B------:R-:W-:Y:S01]  /*fc10*/  FMUL.FTZ R48, R10, R46 ;  /* 0x0000002e0a307220 */ /* 0x000fe20000410000 */
[----:B------:R-:W-:-:S02]  /*fc20*/  HADD2.F32 R37, -RZ, R37.H1_H1 ;  /* 0x30000025ff257230 */ /* 0x000fc40000004100 */
        /* <DEDUP_REMOVED lines=37> */
[-C--:B------:R-:W-:Y:S01]  /*fe80*/  F2FP.F16.E4M3.UNPACK_B R37, R47.reuse.H1 ;  /* 0x0000002fff25723e */ /* 0x080fe200030006ff */
[----:B------:R-:W-:Y:S01]  /*fe90*/  FMUL.FTZ R25, R25, R36 ;  /* 0x0000002419197220 */ /* 0x000fe20000410000 */
[----:B------:R-:W-:Y:S01]  /*fea0*/  F2FP.F16.E4M3.UNPACK_B R29, R40.H1 ;  /* 0x00000028ff1d723e */ /* 0x000fe200030006ff */
[C---:B------:R-:W-:Y:S01]  /*feb0*/  FFMA.FTZ R59, R21.reuse, R36, -R38 ;  /* 0x00000024153b7223 */ /* 0x040fe20000010826 */
[----:B------:R-:W-:Y:S01]  /*fec0*/  F2FP.F16.E4M3.UNPACK_B R11, R4.H1 ;  /* 0x00000004ff0b723e */ /* 0x000fe200030006ff */
[----:B------:R-:W-:Y:S01]  /*fed0*/  FFMA.FTZ R60, R21, R42, R25 ;  /* 0x0000002a153c7223 */ /* 0x000fe20000010019 */
[----:B------:R-:W-:Y:S01]  /*fee0*/  HADD2.F32 R53, -RZ, R53.H1_H1 ;  /* 0x30000035ff357230 */ /* 0x000fe20000004100 */
[----:B------:R-:W-:Y:S01]  /*fef0*/  F2FP.F16.E4M3.UNPACK_B R47, R47 ;  /* 0x0000002fff2f723e */ /* 0x000fe200020006ff */
[----:B------:R-:W-:Y:S01]  /*ff00*/  HADD2.F32 R39, -RZ, R39.H1_H1 ;  /* 0x30000027ff277230 */ /* 0x000fe20000004100 */
[----:B------:R-:W-:Y:S01]  /*ff10*/  F2FP.F16.E4M3.UNPACK_B R7, R4 ;  /* 0x00000004ff07723e */ /* 0x000fe200020006ff */
[----:B------:R-:W-:Y:S01]  /*ff20*/  HADD2.F32 R38, -RZ, R37.H0_H0 ;  /* 0x20000025ff267230 */ /* 0x000fe20000004100 */
[----:B------:R-:W-:Y:S01]  /*ff30*/  F2FP.F16.E4M3.UNPACK_B R40, R40 ;  /* 0x00000028ff28723e */ /* 0x000fe200020006ff */
[----:B------:R-:W-:-:S02]  /*ff40*/  HADD2.F32 R25, -RZ, R31.H0_H0 ;  /* 0x2000001fff197230 */ /* 0x000fc40000004100 */
[----:B------:R-:W-:Y:S01]  /*ff50*/  FMUL.FTZ R41, R39, R53 ;  /* 0x0000003527297220 */ /* 0x000fe20000410000 */
[----:B------:R-:W-:Y:S01]  /*ff60*/  HADD2.F32 R36, -RZ, R29.H0_H0 ;  /* 0x2000001dff247230 */ /* 0x000fe20000004100 */
[----:B------:R-:W-:Y:S01]  /*ff70*/  F2FP.F16.E4M3.UNPACK_B R4, R6 ;  /* 0x00000006ff04723e */ /* 0x000fe200020006ff */
[----:B------:R-:W-:Y:S02]  /*ff80*/  HADD2.F32 R45, -RZ, R45.H1_H1 ;  /* 0x3000002dff2d7230 */ /* 0x000fe40000004100 */
[C---:B------:R-:W-:Y:S01]  /*ff90*/  FMUL.FTZ R42, R25.reuse, R38 ;  /* 0x00000026192a7220 */ /* 0x040fe20000410000 */
[----:B------:R-:W-:Y:S02]  /*ffa0*/  HADD2.F32 R30, -RZ, R30.H1_H1 ;  /* 0x3000001eff1e7230 */ /* 0x000fe40000004100 */
[----:B------:R-:W-:Y:S01]  /*ffb0*/  FMUL.FTZ R25, R25, R36 ;  /* 0x0000002419197220 */ /* 0x000fe20000410000 */
[----:B------:R-:W-:Y:S02]  /*ffc0*/  HADD2.F32 R21, -RZ, R11.H0_H0 ;  /* 0x2000000bff157230 */ /* 0x000fe40000004100 */
[----:B------:R-:W-:Y:S01]  /*ffd0*/  FMUL.FTZ R46, R39, R45 ;  /* 0x0000002d272e7220 */ /* 0x000fe20000410000 */
[----:B------:R-:W-:-:S02]  /*ffe0*/  HADD2.F32 R31, -RZ, R31.H1_H1 ;  /* 0x3000001fff1f7230 */ /* 0x000fc40000004100 */
[C---:B------:R-:W-:Y:S01]  /*fff0*/  FFMA.FTZ R62, R30.reuse, R45, -R41 ;  /* 0x0000002d1e3e7223 */ /* 0x040fe20000010829 */
[----:B------:R-:W-:Y:S02]  /*10000*/  HADD2.F32 R11, -RZ, R11.H1_H1 ;  /* 0x3000000bff0b7230 */ /* 0x000fe40000004100 */
[C---:B------:R-:W-:Y:S01]  /*10010*/  FFMA.FTZ R41, R21.reuse, R38, R25 ;  /* 0x0000002615297223 */ /* 0x040fe20000010019 */
[----:B------:R-:W-:Y:S01]  /*10020*/  FFMA.FTZ R53, R30, R53, R46 ;  /* 0x000000351e357223 */ /* 0x000fe2000001002e */
[----:B------:R-:W-:Y:S02]  /*10030*/  HADD2.F32 R38, -RZ, R37.H1_H1 ;  /* 0x30000025ff267230 */ /* 0x000fe40000004100 */
[----:B------:R-:W-:Y:S01]  /*10040*/  FFMA.FTZ R39, R21, R36, -R42 ;  /* 0x0000002415277223 */ /* 0x000fe2000001082a */
[----:B------:R-:W-:Y:S01]  /*10050*/  HADD2.F32 R30, -RZ, R29.H1_H1 ;  /* 0x3000001dff1e7230 */ /* 0x000fe20000004100 */
[----:B------:R-:W-:Y:S01]  /*10060*/  F2FP.F16.E4M3.UNPACK_B R28, R6.H1 ;  /* 0x00000006ff1c723e */ /* 0x000fe200030006ff */
[----:B------:R-:W-:-:S02]  /*10070*/  HADD2.F32 R36, -RZ, R47.H0_H0 ;  /* 0x2000002fff247230 */ /* 0x000fc40000004100 */
[C---:B------:R-:W-:Y:S01]  /*10080*/  FMUL.FTZ R42, R31.reuse, R38 ;  /* 0x000000261f2a7220 */ /* 0x040fe20000410000 */
[--C-:B------:R-:W-:Y:S02]  /*10090*/  HADD2.F32 R21, -RZ, R27.reuse.H0_H0 ;  /* 0x2000001bff157230 */ /* 0x100fe40000004100 */
[-C--:B------:R-:W-:Y:S01]  /*100a0*/  FMUL.FTZ R31, R31, R30.reuse ;  /* 0x0000001e1f1f7220 */ /* 0x080fe20000410000 */
[----:B------:R-:W-:Y:S02]  /*100b0*/  HADD2.F32 R27, -RZ, R27.H1_H1 ;  /* 0x3000001bff1b7230 */ /* 0x000fe40000004100 */
[C---:B------:R-:W-:Y:S01]  /*100c0*/  FFMA.FTZ R48, R11.reuse, R30, -R42 ;  /* 0x0000001e0b307223 */ /* 0x040fe2000001082a */
[----:B------:R-:W-:Y:S02]  /*100d0*/  HADD2.F32 R30, -RZ, R40.H0_H0 ;  /* 0x20000028ff1e7230 */ /* 0x000fe40000004100 */
[----:B------:R-:W-:Y:S01]  /*100e0*/  FFMA.FTZ R50, R11, R38, R31 ;  /* 0x000000260b327223 */ /* 0x000fe2000001001f */
[----:B------:R-:W-:-:S02]  /*100f0*/  HADD2.F32 R11, -RZ, R7.H0_H0 ;  /* 0x20000007ff0b7230 */ /* 0x000fc40000004100 */
[C---:B------:R-:W-:Y:S01]  /*10100*/  FMUL.FTZ R42, R21.reuse, R36 ;  /* 0x00000024152a7220 */ /* 0x040fe20000410000 */
[----:B------:R-:W-:Y:S01]  /*10110*/  HADD2.F32 R38, -RZ, R47.H1_H1 ;  /* 0x3000002fff267230 */ /* 0x000fe20000004100 */
[----:B------:R-:W-:Y:S01]  /*10120*/  F2FP.F16.E4M3.UNPACK_B R6, R26 ;  /* 0x0000001aff06723e */ /* 0x000fe200020006ff */
[----:B------:R-:W-:Y:S02]  /*10130*/  HADD2.F32 R40, -RZ, R40.H1_H1 ;  /* 0x30000028ff287230 */ /* 0x000fe40000004100 */
        /* <DEDUP_REMOVED lines=63> */
.L_x_1685:
[----:B------:R-:W-:Y:S05]  /*10530*/  BSYNC B1 ;  /* 0x0000000000017941 */ /* 0x000fea0003800000 */
.L_x_1684:
[----:B------:R-:W-:Y:S05]  /*10540*/  @P2 BRA `(.L_x_1666) ;  /* 0x0000000c00d82947 */ /* 0x000fea0003800000 */
[----:B--23-5:R-:W-:Y:S02]  /*10550*/  SHF.R.U32.HI R4, RZ, 0x8, R32 ;  /* 0x00000008ff047819 */ /* 0x02cfe40000011620 */
        /* <DEDUP_REMOVED lines=20> */
[----:B------:R-:W-:Y:S02]  /*106a0*/  LOP3.LUT R7, R12, 0xff, RZ, 0xc0, !PT ;  /* 0x000000ff0c077812 */ /* 0x000fe400078ec0ff */
[----:B------:R-:W-:Y:S02]  /*106b0*/  LOP3.LUT R8, R8, 0xff, RZ, 0xc0, !PT ;  /* 0x000000ff08087812 */ /* 0x000fe400078ec0ff */
[----:B------:R-:W-:Y:S02]  /*106c0*/  IADD3 R3, R3, R183, R0 ;  /* 0x000000b703037210 */ /* 0x000fe40007ffe000 */
[----:B------:R-:W-:Y:S02]  /*106d0*/  PRMT R29, R8, 0x7604, R7 ;  /* 0x00007604081d7816 */ /* 0x000fe40000000007 */
[----:B------:R-:W-:Y:S01]  /*106e0*/  SHF.R.U32.HI R6, RZ, 0x8, R35 ;  /* 0x00000008ff067819 */ /* 0x000fe20000011623 */
[----:B------:R-:W-:Y:S01]  /*106f0*/  IMAD.IADD R0, R16, 0x1, R3 ;  /* 0x0000000110007824 */ /* 0x000fe200078e0203 */
[----:B------:R-:W-:-:S02]  /*10700*/  SHF.R.U32.HI R8, RZ, 0x8, R13 ;  /* 0x00000008ff087819 */ /* 0x000fc4000001160d */
[----:B------:R-:W-:Y:S02]  /*10710*/  LOP3.LUT R5, R35, 0xff, RZ, 0xc0, !PT ;  /* 0x000000ff23057812 */ /* 0x000fe400078ec0ff */
[----:B------:R-:W-:Y:S02]  /*10720*/  LOP3.LUT R6, R6, 0xff, RZ, 0xc0, !PT ;  /* 0x000000ff06067812 */ /* 0x000fe400078ec0ff */
[----:B------:R-:W-:Y:S02]  /*10730*/  LOP3.LUT R3, R8, 0xff, RZ, 0xc0, !PT ;  /* 0x000000ff08037812 */ /* 0x000fe400078ec0ff */
[----:B------:R-:W0:Y:S01]  /*10740*/  LDS.128 R8, [R0+0x10400] ;  /* 0x0104000000087984 */ /* 0x000e220000000c00 */
[----:B------:R-:W-:Y:S02]  /*10750*/  PRMT R24, R6, 0x7604, R5 ;  /* 0x0000760406187816 */ /* 0x000fe40000000005 */
[----:B------:R-:W-:Y:S01]  /*10760*/  SHF.R.U32.HI R31, RZ, 0x8, R15 ;  /* 0x00000008ff1f7819 */ /* 0x000fe2000001160f */
[----:B------:R-:W2:Y:S01]  /*10770*/  LDS.128 R4, [R215+0x10400] ;  /* 0x01040000d7047984 */ /* 0x000ea20000000c00 */
[----:B------:R-:W-:-:S02]  /*10780*/  LOP3.LUT R30, R15, 0xff, RZ, 0xc0, !PT ;  /* 0x000000ff0f1e7812 */ /* 0x000fc400078ec0ff */
[----:B------:R-:W-:Y:S02]  /*10790*/  LOP3.LUT R31, R31, 0xff, RZ, 0xc0, !PT ;  /* 0x000000ff1f1f7812 */ /* 0x000fe400078ec0ff */
[----:B------:R-:W-:Y:S02]  /*107a0*/  LOP3.LUT R26, R13, 0xff, RZ, 0xc0, !PT ;  /* 0x000000ff0d1a7812 */ /* 0x000fe400078ec0ff */
[----:B------:R-:W-:Y:S02]  /*107b0*/  SHF.R.U32.HI R28, RZ, 0x8, R14 ;  /* 0x00000008ff1c7819 */ /* 0x000fe4000001160e */
[----:B------:R-:W-:Y:S02]  /*107c0*/  PRMT R30, R31, 0x7604, R30 ;  /* 0x000076041f1e7816 */ /* 0x000fe4000000001e */
[----:B------:R-:W-:Y:S02]  /*107d0*/  PRMT R26, R3, 0x7604, R26 ;  /* 0x00007604031a7816 */ /* 0x000fe4000000001a */
[----:B------:R-:W-:-:S02]  /*107e0*/  SHF.R.U32.HI R31, RZ, 0x10, R13 ;  /* 0x00000010ff1f7819 */ /* 0x000fc4000001160d */
[----:B------:R-:W-:Y:S02]  /*107f0*/  LOP3.LUT R27, R14, 0xff, RZ, 0xc0, !PT ;  /* 0x000000ff0e1b7812 */ /* 0x000fe400078ec0ff */
[----:B------:R-:W-:Y:S01]  /*10800*/  LOP3.LUT R28, R28, 0xff, RZ, 0xc0, !PT ;  /* 0x000000ff1c1c7812 */ /* 0x000fe200078ec0ff */
[----:B------:R-:W-:Y:S01]  /*10810*/  IMAD.U32 R31, R31, 0x10000, RZ ;  /* 0x000100001f1f7824 */ /* 0x000fe200078e00ff */
[----:B------:R-:W-:Y:S02]  /*10820*/  SHF.R.U32.HI R3, RZ, 0x10, R33 ;  /* 0x00000010ff037819 */ /* 0x000fe40000011621 */
[----:B-1----:R-:W-:Y:S02]  /*10830*/  SHF.R.U32.HI R39, RZ, 0x10, R15 ;  /* 0x00000010ff277819 */ /* 0x002fe4000001160f */
[----:B------:R-:W-:Y:S01]  /*10840*/  PRMT R37, R28, 0x7604, R27 ;  /* 0x000076041c257816 */ /* 0x000fe2000000001b */
[----:B------:R-:W-:Y:S01]  /*10850*/  IMAD.U32 R3, R3, 0x10000, RZ ;  /* 0x0001000003037824 */ /* 0x000fe200078e00ff */
[----:B------:R-:W-:Y:S01]  /*10860*/  SHF.R.U32.HI R27, RZ, 0x10, R35 ;  /* 0x00000010ff1b7819 */ /* 0x000fe20000011623 */
[----:B------:R-:W-:Y:S01]  /*10870*/  IMAD.U32 R39, R39, 0x10000, RZ ;  /* 0x0001000027277824 */ /* 0x000fe200078e00ff */
[----:B------:R-:W-:-:S02]  /*10880*/  LOP3.LUT R21, R21, 0xff0000, R32, 0xf8, !PT ;  /* 0x00ff000015157812 */ /* 0x000fc400078ef820 */
[----:B------:R-:W-:Y:S01]  /*10890*/  LOP3.LUT R31, R26, 0xff0000, R31, 0xf8, !PT ;  /* 0x00ff00001a1f7812 */ /* 0x000fe200078ef81f */
[----:B------:R-:W-:Y:S01]  /*108a0*/  IMAD.U32 R27, R27, 0x10000, RZ ;  /* 0x000100001b1b7824 */ /* 0x000fe200078e00ff */
        /* <DEDUP_REMOVED lines=11> */
[----:B0-----:R-:W-:Y:S02]  /*10960*/  F2FP.F16.E4M3.UNPACK_B R24, R9 ;  /* 0x00000009ff18723e */ /* 0x001fe400020006ff */
[----:B------:R-:W-:Y:S01]  /*10970*/  LOP3.LUT R20, R25, 0xff000000, R34, 0xf8, !PT ;  /* 0xff00000019147812 */ /* 0x000fe200078ef822 */
[--C-:B------:R-:W-:Y:S01]  /*10980*/  HADD2.F32 R38, -RZ, R37.reuse.H0_H0 ;  /* 0x20000025ff267230 */ /* 0x100fe20000004100 */
[----:B------:R-:W-:Y:S01]  /*10990*/  F2FP.F16.E4M3.UNPACK_B R31, R32 ;  /* 0x00000020ff1f723e */ /* 0x000fe200020006ff */
[----:B------:R-:W-:Y:S01]  /*109a0*/  HADD2.F32 R37, -RZ, R37.H1_H1 ;  /* 0x30000025ff257230 */ /* 0x000fe20000004100 */
[----:B------:R-:W-:Y:S02]  /*109b0*/  LOP3.LUT R34, R27, 0xff000000, R35, 0xf8, !PT ;  /* 0xff0000001b227812 */ /* 0x000fe400078ef823 */
[----:B------:R-:W-:Y:S01]  /*109c0*/  LOP3.LUT R35, R29, 0xff000000, R12, 0xf8, !PT ;  /* 0xff0000001d237812 */ /* 0x000fe200078ef80c */
[--C-:B------:R-:W-:Y:S01]  /*109d0*/  HADD2.F32 R33, -RZ, R31.reuse.H0_H0 ;  /* 0x2000001fff217230 */ /* 0x100fe20000004100 */
[-C--:B--2---:R-:W-:Y:S01]  /*109e0*/  F2FP.F16.E4M3.UNPACK_B R12, R5.reuse ;  /* 0x00000005ff0c723e */ /* 0x084fe200020006ff */
[----:B------:R-:W-:Y:S01]  /*109f0*/  HADD2.F32 R31, -RZ, R31.H1_H1 ;  /* 0x3000001fff1f7230 */ /* 0x000fe20000004100 */
[----:B------:R-:W-:Y:S01]  /*10a00*/  F2FP.F16.E4M3.UNPACK_B R13, R5.H1 ;  /* 0x00000005ff0d723e */ /* 0x000fe200030006ff */
[--C-:B------:R-:W-:Y:S01]  /*10a10*/  HADD2.F32 R5, -RZ, R24.reuse.H0_H0 ;  /* 0x20000018ff057230 */ /* 0x100fe20000004100 */
[-C--:B------:R-:W-:Y:S01]  /*10a20*/  F2FP.F16.E4M3.UNPACK_B R3, R6.reuse ;  /* 0x00000006ff03723e */ /* 0x080fe200020006ff */
[----:B------:R-:W-:Y:S01]  /*10a30*/  HADD2.F32 R24, -RZ, R24.H1_H1 ;  /* 0x30000018ff187230 */ /* 0x000fe20000004100 */
[----:B------:R-:W-:Y:S01]  /*10a40*/  F2FP.F16.E4M3.UNPACK_B R14, R6.H1 ;  /* 0x00000006ff0e723e */ /* 0x000fe200030006ff */
[--C-:B------:R-:W-:Y:S01]  /*10a50*/  HADD2.F32 R6, -RZ, R12.reuse.H0_H0 ;  /* 0x2000000cff067230 */ /* 0x100fe20000004100 */
        /* <DEDUP_REMOVED lines=8> */
[-C--:B------:R-:W-:Y:S01]  /*10ae0*/  F2FP.F16.E4M3.UNPACK_B R26, R10.reuse ;  /* 0x0000000aff1a723e */ /* 0x080fe200020006ff */
[----:B------:R-:W-:Y:S01]  /*10af0*/  HADD2.F32 R12, -RZ, R12.H1_H1 ;  /* 0x3000000cff0c7230 */ /* 0x000fe20000004100 */
[----:B------:R-:W-:Y:S01]  /*10b00*/  F2FP.F16.E4M3.UNPACK_B R27, R10.H1 ;  /* 0x0000000aff1b723e */ /* 0x000fe200030006ff */
[----:B------:R-:W-:-:S02]  /*10b10*/  HADD2.F32 R39, -RZ, R36.H0_H0 ;  /* 0x20000024ff277230 */ /* 0x000fc40000004100 */
[C---:B------:R-:W-:Y:S01]  /*10b20*/  FMUL.FTZ R43, R24.reuse, R37 ;  /* 0x00000025182b7220 */ /* 0x040fe20000410000 */
[----:B------:R-:W-:Y:S02]  /*10b30*/  HADD2.F32 R10, -RZ, R25.H0_H0 ;  /* 0x20000019ff0a7230 */ /* 0x000fe40000004100 */
[----:B------:R-:W-:Y:S01]  /*10b40*/  FMUL.FTZ R24, R24, R31 ;  /* 0x0000001f18187220 */ /* 0x000fe20000410000 */
[----:B------:R-:W-:Y:S01]  /*10b50*/  HADD2.F32 R33, -RZ, R32.H0_H0 ;  /* 0x20000020ff217230 */ /* 0x000fe20000004100 */
[----:B------:R-:W-:Y:S01]  /*10b60*/  F2FP.F16.E4M3.UNPACK_B R28, R11 ;  /* 0x0000000bff1c723e */ /* 0x000fe200020006ff */
[----:B------:R-:W-:Y:S02]  /*10b70*/  HADD2.F32 R6, -RZ, R13.H0_H0 ;  /* 0x2000000dff067230 */ /* 0x000fe40000004100 */
[----:B------:R-:W-:Y:S01]  /*10b80*/  FMUL.FTZ R45, R10, R39 ;  /* 0x000000270a2d7220 */ /* 0x000fe20000410000 */
[----:B------:R-:W-:Y:S01]  /*10b90*/  FFMA.FTZ R42, R12, R37, R24 ;  /* 0x000000250c2a7223 */ /* 0x000fe20000010018 */
[----:B------:R-:W-:Y:S01]  /*10ba0*/  FMUL.FTZ R10, R10, R33 ;  /* 0x000000210a0a7220 */ /* 0x000fe20000410000 */
[----:B------:R-:W-:Y:S01]  /*10bb0*/  FFMA.FTZ R38, R12, R31, -R43 ;  /* 0x0000001f0c267223 */ /* 0x000fe2000001082b */
[----:B------:R-:W-:Y:S01]  /*10bc0*/  F2FP.F16.E4M3.UNPACK_B R24, R41 ;  /* 0x00000029ff18723e */ /* 0x000fe200020006ff */
[C---:B------:R-:W-:Y:S01]  /*10bd0*/  FFMA.FTZ R45, R6.reuse, R33, -R45 ;  /* 0x00000021062d7223 */ /* 0x040fe2000001082d */
[-C--:B------:R-:W-:Y:S01]  /*10be0*/  F2FP.F16.E4M3.UNPACK_B R12, R34.reuse ;  /* 0x00000022ff0c723e */ /* 0x080fe200020006ff */
[----:B------:R-:W-:Y:S01]  /*10bf0*/  FFMA.FTZ R39, R6, R39, R10 ;  /* 0x0000002706277223 */ /* 0x000fe2000001000a */
[----:B------:R-:W-:Y:S01]  /*10c00*/  F2FP.F16.E4M3.UNPACK_B R15, R7 ;  /* 0x00000007ff0f723e */ /* 0x000fe200020006ff */
[----:B------:R-:W-:Y:S01]  /*10c10*/  HADD2.F32 R36, -RZ, R36.H1_H1 ;  /* 0x30000024ff247230 */ /* 0x000fe20000004100 */
[----:B------:R-:W-:Y:S01]  /*10c20*/  F2FP.F16.E4M3.UNPACK_B R29, R11.H1 ;  /* 0x0000000bff1d723e */ /* 0x000fe200030006ff */
        /* <DEDUP_REMOVED lines=8> */
[--C-:B------:R-:W-:Y:S02]  /*10cb0*/  HADD2.F32 R31, -RZ, R12.reuse.H0_H0 ;  /* 0x2000000cff1f7230 */ /* 0x100fe40000004100 */
        /* <DEDUP_REMOVED lines=11> */
[----:B------:R-:W-:Y:S01]  /*10d70*/  FFMA.FTZ R37, R6, R31, -R37 ;  /* 0x0000001f06257223 */ /* 0x000fe20000010825 */
[----:B------:R-:W-:Y:S01]  /*10d80*/  HADD2.F32 R15, -RZ, R15.H1_H1 ;  /* 0x3000000fff0f7230 */ /* 0x000fe20000004100 */
[----:B------:R-:W-:Y:S01]  /*10d90*/  F2FP.F16.E4M3.UNPACK_B R11, R8 ;  /* 0x00000008ff0b723e */ /* 0x000fe200020006ff */
[----:B------:R-:W-:-:S02]  /*10da0*/  HADD2.F32 R25, -RZ, R41.H0_H0 ;  /* 0x20000029ff197230 */ /* 0x000fc40000004100 */
[C---:B------:R-:W-:Y:S01]  /*10db0*/  FMUL.FTZ R32, R28.reuse, R24 ;  /* 0x000000181c207220 */ /* 0x040fe20000410000 */
[----:B------:R-:W-:Y:S02]  /*10dc0*/  HADD2.F32 R10, -RZ, R29.H0_H0 ;  /* 0x2000001dff0a7230 */ /* 0x000fe40000004100 */
[-C--:B------:R-:W-:Y:S01]  /*10dd0*/  FMUL.FTZ R31, R28, R12.reuse ;  /* 0x0000000c1c1f7220 */ /* 0x080fe20000410000 */
[--C-:B------:R-:W-:Y:S02]  /*10de0*/  HADD2.F32 R13, -RZ, R34.reuse.H0_H0 ;  /* 0x20000022ff0d7230 */ /* 0x100fe40000004100 */
[C---:B------:R-:W-:Y:S01]  /*10df0*/  FFMA.FTZ R48, R15.reuse, R12, -R32 ;  /* 0x0000000c0f307223 */ /* 0x040fe20000010820 */
[----:B------:R-:W-:Y:S02]  /*10e00*/  HADD2.F32 R6, -RZ, R21.H0_H0 ;  /* 0x20000015ff067230 */ /* 0x000fe40000004100 */
[C---:B------:R-:W-:Y:S01]  /*10e10*/  FMUL.FTZ R33, R10.reuse, R25 ;  /* 0x000000190a217220 */ /* 0x040fe20000410000 */
[----:B------:R-:W-:Y:S01]  /*10e20*/  FFMA.FTZ R50, R15, R24, R31 ;  /* 0x000000180f327223 */ /* 0x000fe2000001001f */
[----:B------:R-:W-:Y:S01]  /*10e30*/  F2FP.F16.E4M3.UNPACK_B R8, R8.H1 ;  /* 0x00000008ff08723e */ /* 0x000fe200030006ff */
[----:B------:R-:W-:Y:S01]  /*10e40*/  FMUL.FTZ R10, R10, R13 ;  /* 0x0000000d0a0a7220 */ /* 0x000fe20000410000 */
[----:B------:R-:W-:Y:S01]  /*10e50*/  F2FP.F16.E4M3.UNPACK_B R15, R35.H1 ;  /* 0x00000023ff0f723e */ /* 0x000fe200030006ff */
[----:B------:R-:W-:Y:S01]  /*10e60*/  HADD2.F32 R34, -RZ, R34.H1_H1 ;  /* 0x30000022ff227230 */ /* 0x000fe20000004100 */
[----:B------:R-:W-:Y:S01]  /*10e70*/  F2FP.F16.E4M3.UNPACK_B R7, R4 ;  /* 0x00000004ff07723e */ /* 0x000fe200020006ff */
[----:B------:R-:W-:Y:S01]  /*10e80*/  HADD2.F32 R24, -RZ, R41.H1_H1 ;  /* 0x30000029ff187230 */ /* 0x000fe20000004100 */
[----:B------:R-:W-:Y:S01]  /*10e90*/  F2FP.F16.E4M3.UNPACK_B R12, R30.H1 ;  /* 0x0000001eff0c723e */ /* 0x000fe200030006ff */
[----:B------:R-:W-:Y:S01]  /*10ea0*/  HADD2.F32 R29, -RZ, R29.H1_H1 ;  /* 0x3000001dff1d7230 */ /* 0x000fe20000004100 */
[----:B------:R-:W-:Y:S01]  /*10eb0*/  F2FP.F16.E4M3.UNPACK_B R4, R4.H1 ;  /* 0x00000004ff04723e */ /* 0x000fe200030006ff */
[----:B------:R-:W-:Y:S01]  /*10ec0*/  FFMA.FTZ R49, R6, R25, R10 ;  /* 0x0000001906317223 */ /* 0x000fe2000001000a */
[----:B------:R-:W-:-:S02]  /*10ed0*/  HADD2.F32 R25, -RZ, R15.H0_H0 ;  /* 0x2000000fff197230 */ /* 0x000fc40000004100 */
[----:B------:R-:W-:Y:S01]  /*10ee0*/  FFMA.FTZ R47, R6, R13, -R33 ;  /* 0x0000000d062f7223 */ /* 0x000fe20000010821 */
[----:B------:R-:W-:Y:S02]  /*10ef0*/  HADD2.F32 R10, -RZ, R8.H0_H0 ;  /* 0x20000008ff0a7230 */ /* 0x000fe40000004100 */
[C---:B------:R-:W-:Y:S01]  /*10f00*/  FMUL.FTZ R28, R29.reuse, R24 ;  /* 0x000000181d1c7220 */ /* 0x040fe20000410000 */
[----:B------:R-:W-:Y:S02]  /*10f10*/  HADD2.F32 R21, -RZ, R21.H1_H1 ;  /* 0x30000015ff157230 */ /* 0x000fe40000004100 */
[----:B------:R-:W-:Y:S01]  /*10f20*/  FMUL.FTZ R31, R29, R34 ;  /* 0x000000221d1f7220 */ /* 0x000fe20000410000 */
[----:B------:R-:W-:Y:S02]  /*10f30*/  HADD2.F32 R13, -RZ, R12.H0_H0 ;  /* 0x2000000cff0d7230 */ /* 0x000fe40000004100 */
[----:B------:R-:W-:Y:S01]  /*10f40*/  FMUL.FTZ R29, R10, R25 ;  /* 0x000000190a1d7220 */ /* 0x000fe20000410000 */
[----:B------:R-:W-:-:S02]  /*10f50*/  HADD2.F32 R6, -RZ, R4.H0_H0 ;  /* 0x20000004ff067230 */ /* 0x000fc40000004100 */
[C---:B------:R-:W-:Y:S01]  /*10f60*/  FFMA.FTZ R52, R21.reuse, R34, -R28 ;  /* 0x0000002215347223 */ /* 0x040fe2000001081c */
[----:B------:R-:W-:Y:S01]  /*10f70*/  FFMA.FTZ R54, R21, R24, R31 ;  /* 0x0000001815367223 */ /* 0x000fe2000001001f */
[-C--:B------:R-:W-:Y:S01]  /*10f80*/  FMUL.FTZ R10, R10, R13.reuse ;  /* 0x0000000d0a0a7220 */ /* 0x080fe20000410000 */
[----:B------:R-:W-:Y:S02]  /*10f90*/  HADD2.F32 R21, -RZ, R15.H1_H1 ;  /* 0x3000000fff157230 */ /* 0x000fe40000004100 */
[C---:B------:R-:W-:Y:S01]  /*10fa0*/  FFMA.FTZ R29, R6.reuse, R13, -R29 ;  /* 0x0000000d061d7223 */ /* 0x040fe2000001081d */
[----:B------:R-:W-:Y:S02]  /*10fb0*/  HADD2.F32 R8, -RZ, R8.H1_H1 ;  /* 0x30000008ff087230 */ /* 0x000fe40000004100 */
[----:B------:R-:W-:Y:S01]  /*10fc0*/  FFMA.FTZ R24, R6, R25, R10 ;  /* 0x0000001906187223 */ /* 0x000fe2000001000a */
[----:B------:R-:W-:Y:S01]  /*10fd0*/  HADD2.F32 R13, -RZ, R12.H1_H1 ;  /* 0x3000000cff0d7230 */ /* 0x000fe20000004100 */
[----:B------:R-:W-:Y:S01]  /*10fe0*/  F2FP.F16.E4M3.UNPACK_B R35, R35 ;  /* 0x00000023ff23723e */ /* 0x000fe200020006ff */
[----:B------:R-:W-:Y:S01]  /*10ff0*/  HADD2.F32 R4, -RZ, R4.H1_H1 ;  /* 0x30000004ff047230 */ /* 0x000fe20000004100 */
[----:B------:R-:W-:Y:S01]  /*11000*/  F2FP.F16.E4M3.UNPACK_B R30, R30 ;  /* 0x0000001eff1e723e */ /* 0x000fe200020006ff */
[C---:B------:R-:W-:Y:S01]  /*11010*/  FMUL.FTZ R25, R8.reuse, R21 ;  /* 0x0000001508197220 */ /* 0x040fe20000410000 */
[-C--:B------:R-:W-:Y:S01]  /*11020*/  FMUL.FTZ R8, R8, R13.reuse ;  /* 0x0000000d08087220 */ /* 0x080fe20000410000 */
[----:B------:R-:W-:Y:S01]  /*11030*/  HADD2.F32 R15, -RZ, R35.H0_H0 ;  /* 0x20000023ff0f7230 */ /* 0x000fe20000004100 */
[----:B------:R-:W-:Y:S01]  /*11040*/  F2FP.F16.E4M3.UNPACK_B R10, R40.H1 ;  /* 0x00000028ff0a723e */ /* 0x000fe200030006ff */
[----:B------:R-:W-:Y:S01]  /*11050*/  FFMA.FTZ R28, R4, R13, -R25 ;  /* 0x0000000d041c7223 */ /* 0x000fe20000010819 */
[----:B------:R-:W-:-:S02]  /*11060*/  HADD2.F32 R6, -RZ, R11.H0_H0 ;  /* 0x2000000bff067230 */ /* 0x000fc40000004100 */
[----:B------:R-:W-:Y:S01]  /*11070*/  FFMA.FTZ R31, R4, R21, R8 ;  /* 0x00000015041f7223 */ /* 0x000fe20000010008 */
[--C-:B------:R-:W-:Y:S01]  /*11080*/  HADD2.F32 R13, -RZ, R30.reuse.H0_H0 ;  /* 0x2000001eff0d7230 */ /* 0x100fe20000004100 */
[----:B------:R-:W-:Y:S01]  /*11090*/  F2FP.F16.E4M3.UNPACK_B R40, R40 ;  /* 0x00000028ff28723e */ /* 0x000fe200020006ff */
[----:B------:R-:W-:Y:S02]  /*110a0*/  HADD2.F32 R8, -RZ, R35.H1_H1 ;  /* 0x30000023ff087230 */ /* 0x000fe40000004100 */
[C---:B------:R-:W-:Y:S01]  /*110b0*/  FMUL.FTZ R21, R6.reuse, R15 ;  /* 0x0000000f06157220 */ /* 0x040fe20000410000 */
[----:B------:R-:W-:Y:S02]  /*110c0*/  HADD2.F32 R11, -RZ, R11.H1_H1 ;  /* 0x3000000bff0b7230 */ /* 0x000fe40000004100 */
[----:B------:R-:W-:Y:S01]  /*110d0*/  FMUL.FTZ R25, R6, R13 ;  /* 0x0000000d06197220 */ /* 0x000fe20000410000 */
[----:B------:R-:W-:Y:S01]  /*110e0*/  HADD2.F32 R4, -RZ, R7.H0_H0 ;  /* 0x20000007ff047230 */ /* 0x000fe20000004100 */
[----:B------:R-:W-:Y:S01]  /*110f0*/  F2FP.SATFINITE.E4M3.F32.PACK_AB_MERGE_C R45, R46, R45, RZ ;  /* 0x0000002d2e2d723e */ /* 0x000fe200048070ff */
[----:B------:R-:W-:-:S02]  /*11100*/  HADD2.F32 R30, -RZ, R30.H1_H1 ;  /* 0x3000001eff1e7230 */ /* 0x000fc40000004100 */
[C---:B------:R-:W-:Y:S01]  /*11110*/  FMUL.FTZ R6, R11.reuse, R8 ;  /* 0x000000080b067220 */ /* 0x040fe20000410000 */
[----:B------:R-:W-:Y:S02]  /*11120*/  HADD2.F32 R7, -RZ, R7.H1_H1 ;  /* 0x30000007ff077230 */ /* 0x000fe40000004100 */
[C---:B------:R-:W-:Y:S01]  /*11130*/  FFMA.FTZ R21, R4.reuse, R13, -R21 ;  /* 0x0000000d04157223 */ /* 0x040fe20000010815 */
        /* <DEDUP_REMOVED lines=9> */
[----:B------:R-:W-:Y:S01]  /*111d0*/  F2FP.SATFINITE.E4M3.F32.PACK_AB_MERGE_C R36, R36, R39, RZ ;  /* 0x000000272424723e */ /* 0x000fe200048070ff */
[----:B------:R-:W-:Y:S02]  /*111e0*/  HADD2.F32 R8, -RZ, R4.H1_H1 ;  /* 0x30000004ff087230 */ /* 0x000fe40000004100 */
[C---:B------:R-:W-:Y:S01]  /*111f0*/  FMUL.FTZ R13, R6.reuse, R11 ;  /* 0x0000000b060d7220 */ /* 0x040fe20000410000 */
[----:B------:R-:W-:Y:S02]  /*11200*/  HADD2.F32 R4, -RZ, R14.H0_H0 ;  /* 0x2000000eff047230 */ /* 0x000fe40000004100 */
[----:B------:R-:W-:Y:S01]  /*11210*/  FMUL.FTZ R15, R6, R7 ;  /* 0x00000007060f7220 */ /* 0x000fe20000410000 */
[----:B------:R-:W-:Y:S01]  /*11220*/  HADD2.F32 R10, -RZ, R10.H1_H1 ;  /* 0x3000000aff0a7230 */ /* 0x000fe20000004100 */
[----:B------:R-:W-:Y:S01]  /*11230*/  F2FP.SATFINITE.E4M3.F32.PACK_AB_MERGE_C R5, R38, R5, R45 ;  /* 0x000000052605723e */ /* 0x000fe2000480702d */
[----:B------:R-:W-:-:S02]  /*11240*/  HADD2.F32 R27, -RZ, R27.H1_H1 ;  /* 0x3000001bff1b7230 */ /* 0x000fc40000004100 */
[----:B------:R-:W-:Y:S01]  /*11250*/  FFMA.FTZ R32, R4, R7, -R13 ;  /* 0x0000000704207223 */ /* 0x000fe2000001080d */
[----:B------:R-:W-:Y:S01]  /*11260*/  HADD2.F32 R14, -RZ, R14.H1_H1 ;  /* 0x3000000eff0e7230 */ /* 0x000fe20000004100 */
[----:B------:R-:W-:Y:S01]  /*11270*/  F2FP.SATFINITE.E4M3.F32.PACK_AB_MERGE_C R9, R42, R9, R36 ;  /* 0x000000092a09723e */ /* 0x000fe20004807024 */
[----:B------:R-:W-:Y:S02]  /*11280*/  HADD2.F32 R6, -RZ, R26.H0_H0 ;  /* 0x2000001aff067230 */ /* 0x000fe40000004100 */
[C---:B------:R-:W-:Y:S01]  /*11290*/  FMUL.FTZ R7, R27.reuse, R10 ;  /* 0x0000000a1b077220 */ /* 0x040fe20000410000 */
[-C--:B------:R-:W-:Y:S01]  /*112a0*/  FMUL.FTZ R13, R27, R8.reuse ;  /* 0x000000081b0d7220 */ /* 0x080fe20000410000 */
[----:B------:R-:W-:Y:S01]  /*112b0*/  FFMA.FTZ R27, R4, R11, R15 ;  /* 0x0000000b041b7223 */ /* 0x000fe2000001000f */
[----:B------:R-:W-:Y:S02]  /*112c0*/  HADD2.F32 R11, -RZ, R40.H0_H0 ;  /* 0x20000028ff0b7230 */ /* 0x000fe40000004100 */
[----:B------:R-:W-:Y:S01]  /*112d0*/  FFMA.FTZ R33, R14, R8, -R7 ;  /* 0x000000080e217223 */ /* 0x000fe20000010807 */
[----:B------:R-:W-:-:S02]  /*112e0*/  HADD2.F32 R7, -RZ, R20.H0_H0 ;  /* 0x20000014ff077230 */ /* 0x000fc40000004100 */
[----:B------:R-:W-:Y:S01]  /*112f0*/  FFMA.FTZ R34, R14, R10, R13 ;  /* 0x0000000a0e227223 */ /* 0x000fe2000001000d */
[----:B------:R-:W-:Y:S02]  /*11300*/  HADD2.F32 R40, -RZ, R40.H1_H1 ;  /* 0x30000028ff287230 */ /* 0x000fe40000004100 */
[C---:B------:R-:W-:Y:S01]  /*11310*/  FMUL.FTZ R13, R6.reuse, R11 ;  /* 0x0000000b060d7220 */ /* 0x040fe20000410000 */
[----:B------:R-:W-:Y:S02]  /*11320*/  HADD2.F32 R26, -RZ, R26.H1_H1 ;  /* 0x3000001aff1a7230 */ /* 0x000fe40000004100 */
[----:B------:R-:W-:Y:S01]  /*11330*/  FMUL.FTZ R8, R6, R7 ;  /* 0x0000000706087220 */ /* 0x000fe20000410000 */
[----:B------:R-:W-:Y:S01]  /*11340*/  HADD2.F32 R20, -RZ, R20.H1_H1 ;  /* 0x30000014ff147230 */ /* 0x000fe20000004100 */
[----:B------:R-:W-:Y:S01]  /*11350*/  F2FP.SATFINITE.E4M3.F32.PACK_AB_MERGE_C R32, R33, R32, RZ ;  /* 0x000000202120723e */ /* 0x000fe200048070ff */
[--C-:B------:R-:W-:Y:S02]  /*11360*/  HADD2.F32 R4, -RZ, R3.reuse.H0_H0 ;  /* 0x20000003ff047230 */ /* 0x100fe40000004100 */
[----:B------:R-:W-:Y:S01]  /*11370*/  FMUL.FTZ R14, R26, R40 ;  /* 0x000000281a0e7220 */ /* 0x000fe20000410000 */
[----:B------:R-:W-:-:S02]  /*11380*/  HADD2.F32 R3, -RZ, R3.H1_H1 ;  /* 0x30000003ff037230 */ /* 0x000fc40000004100 */
[-C--:B------:R-:W-:Y:S01]  /*11390*/  FMUL.FTZ R15, R26, R20.reuse ;  /* 0x000000141a0f7220 */ /* 0x080fe20000410000 */
[----:B------:R-:W-:Y:S01]  /*113a0*/  F2FP.SATFINITE.E4M3.F32.PACK_AB_MERGE_C R27, R34, R27, RZ ;  /* 0x0000001b221b723e */ /* 0x000fe200048070ff */
        /* <DEDUP_REMOVED lines=16> */
.L_x_1666:
[----:B------:R-:W-:Y:S05]  /*114b0*/  BSYNC B0 ;  /* 0x0000000000007941 */ /* 0x000fea0003800000 */
.L_x_1659:
        /* <DEDUP_REMOVED lines=8> */
.L_x_1657:
[----:B0-23--:R-:W-:-:S05]  /*11540*/  IMAD.U32 R0, RZ, RZ, UR41 ;  /* 0x00000029ff007e24 */ /* 0x00dfca000f8e00ff */
[----:B------:R-:W-:-:S13]  /*11550*/  ISETP.NE.AND P0, PT, R0, 0x3, PT ;  /* 0x000000030000780c */ /* 0x000fda0003f05270 */
[----:B------:R-:W-:Y:S05]  /*11560*/  @!P0 BRA `(.L_x_1686) ;  /* 0x0000000000048947 */ /* 0x000fea0003800000 */
[----:B------:R-:W-:Y:S01]  /*11570*/  BPT.TRAP 0x1 ;  /* 0x000000040000795c */ /* 0x000fe20000300000 */
.L_x_1686:
[----:B-----5:R-:W-:Y:S01]  /*11580*/  IMAD R11, R168, 0x8, R16 ;  /* 0x00000008a80b7824 */ /* 0x020fe200078e0210 */
[----:B------:R-:W-:-:S04]  /*11590*/  SHF.L.U32 R0, R169, 0x1f, RZ ;  /* 0x0000001fa9007819 */ /* 0x000fc800000006ff */
[----:B------:R0:W2:Y:S01]  /*115a0*/  SYNCS.PHASECHK.TRANS64.TRYWAIT P1, [R11+URZ+0x22830], R0 ;  /* 0x022830000b0075a7 */ /* 0x0000a2000802017f */
[----:B------:R-:W-:Y:S05]  /*115b0*/  @!P0 BRA `(.L_x_1687) ;  /* 0x0000000000048947 */ /* 0x000fea0003800000 */
[----:B------:R-:W-:Y:S01]  /*115c0*/  BPT.TRAP 0x1 ;  /* 0x000000040000795c */ /* 0x000fe20000300000 */
.L_x_1687:
[----:B--2---:R-:W-:Y:S05]  /*115d0*/  @P1 BRA `(.L_x_1688) ;  /* 0x0000000000081947 */ /* 0x004fea0003800000 */
[----:B------:R-:W2:Y:S02]  /*115e0*/  SYNCS.PHASECHK.TRANS64.TRYWAIT P1, [R11+URZ+0x22830], R0 ;  /* 0x022830000b0075a7 */ /* 0x000ea4000802017f */
[----:B--2---:R-:W-:Y:S05]  /*115f0*/  @!P1 BRA `(.L_x_1689) ;  /* 0x0000016800109947 */ /* 0x004fea0003800000 */
.L_x_1688:
[----:B------:R-:W-:Y:S05]  /*11600*/  WARPSYNC.ALL ;  /* 0x0000000000007948 */ /* 0x000fea0003800000 */
[----:B0-2---:R-:W-:Y:S01]  /*11610*/  VIADD R0, R16, 0x16400 ;  /* 0x0001640010007836 */ /* 0x005fe20000000000 */
[----:B------:R-:W-:Y:S01]  /*11620*/  R2UR UR28, R44 ;  /* 0x000000002c1c72ca */ /* 0x000fe200000e0000 */
[----:B----4-:R-:W-:Y:S01]  /*11630*/  IMAD.MOV.U32 R5, RZ, RZ, -0x7fffffe0 ;  /* 0x80000020ff057424 */ /* 0x010fe200078e00ff */
[----:B------:R-:W-:Y:S01]  /*11640*/  WARPGROUP.ARRIVE ;  /* 0x00000000000079c5 */ /* 0x000fe20000000000 */
[----:B------:R-:W-:Y:S01]  /*11650*/  UMOV UR29, 0x80000020 ;  /* 0x80000020001d7882 */ /* 0x000fe20000000000 */
[----:B------:R-:W-:Y:S01]  /*11660*/  SHF.R.U32.HI R0, RZ, 0x4, R0 ;  /* 0x00000004ff007819 */ /* 0x000fe20000011600 */
[----:B------:R-:W-:Y:S01]  /*11670*/  IMAD.MOV.U32 R9, RZ, RZ, -0x7fffffe0 ;  /* 0x80000020ff097424 */ /* 0x000fe200078e00ff */
[----:B------:R-:W-:Y:S01]  /*11680*/  R2UR UR31, R5 ;  /* 0x00000000051f72ca */ /* 0x000fe200000e0000 */
[----:B------:R-:W-:Y:S01]  /*11690*/  UMOV UR9, 0x80000020 ;  /* 0x8000002000097882 */ /* 0x000fe20000000000 */
[----:B------:R-:W-:Y:S01]  /*116a0*/  LOP3.LUT R0, R0, 0x3fff, RZ, 0xc0, !PT ;  /* 0x00003fff00007812 */ /* 0x000fe200078ec0ff */
[----:B------:R-:W-:Y:S01]  /*116b0*/  UMOV UR13, 0x80000020 ;  /* 0x80000020000d7882 */ /* 0x000fe20000000000 */
[----:B------:R-:W-:Y:S01]  /*116c0*/  R2UR UR11, R9 ;  /* 0x00000000090b72ca */ /* 0x000fe200000e0000 */
[----:B------:R-:W-:Y:S01]  /*116d0*/  IMAD.MOV.U32 R9, RZ, RZ, -0x7fffffe0 ;  /* 0x80000020ff097424 */ /* 0x000fe200078e00ff */
[----:B------:R-:W-:Y:S01]  /*116e0*/  LOP3.LUT R7, R0, 0x10000, RZ, 0xfc, !PT ;  /* 0x0001000000077812 */ /* 0x000fe200078efcff */
[----:B------:R-:W-:Y:S01]  /*116f0*/  ULOP3.LUT UR28, UR28, 0x10000, URZ, 0xfc, !UPT ;  /* 0x000100001c1c7892 */ /* 0x000fe2000f8efc3f */
[----:B------:R-:W-:Y:S01]  /*11700*/  IMAD.MOV.U32 R5, RZ, RZ, -0x7fffffe0 ;  /* 0x80000020ff057424 */ /* 0x000fe200078e00ff */
[----:B------:R-:W-:Y:S01]  /*11710*/  UMOV UR17, 0x80000020 ;  /* 0x8000002000117882 */ /* 0x000fe20000000000 */
[----:B------:R-:W-:Y:S01]  /*11720*/  R2UR UR15, R9 ;  /* 0x00000000090f72ca */ /* 0x000fe200000e0000 */
[----:B------:R-:W-:Y:S01]  /*11730*/  IMAD R4, R168, 0x600, R7 ;  /* 0x00000600a8047824 */ /* 0x000fe200078e0207 */
[----:B------:R-:W-:Y:S01]  /*11740*/  UIADD3 UR8, UR28, 0x2, URZ ;  /* 0x000000021c087890 */ /* 0x000fe2000fffe03f */
[----:B------:R-:W-:Y:S01]  /*11750*/  IMAD.MOV.U32 R9, RZ, RZ, -0x7fffffe0 ;  /* 0x80000020ff097424 */ /* 0x000fe200078e00ff */
[----:B------:R-:W-:Y:S01]  /*11760*/  UIADD3 UR12, UR28, 0x200, URZ ;  /* 0x000002001c0c7890 */ /* 0x000fe2000fffe03f */
[C---:B------:R-:W-:Y:S01]  /*11770*/  VIADD R8, R4.reuse, 0x2 ;  /* 0x0000000204087836 */ /* 0x040fe20000000000 */
[----:B------:R-:W-:Y:S01]  /*11780*/  R2UR UR30, R4 ;  /* 0x00000000041e72ca */ /* 0x000fe200000e0000 */
[----:B------:R-:W-:Y:S01]  /*11790*/  UIADD3 UR16, UR28, 0x202, URZ ;  /* 0x000002021c107890 */ /* 0x000fe2000fffe03f */
[----:B------:R-:W-:Y:S01]  /*117a0*/  R2UR UR19, R9 ;  /* 0x00000000091372ca */ /* 0x000fe200000e0000 */
[----:B------:R-:W-:Y:S01]  /*117b0*/  IMAD.MOV.U32 R9, RZ, RZ, -0x7fffffe0 ;  /* 0x80000020ff097424 */ /* 0x000fe200078e00ff */
[----:B------:R-:W-:Y:S01]  /*117c0*/  R2UR UR10, R8 ;  /* 0x00000000080a72ca */ /* 0x000fe200000e0000 */
[----:B------:R-:W-:Y:S01]  /*117d0*/  VIADD R8, R4, 0x200 ;  /* 0x0000020004087836 */ /* 0x000fe20000000000 */
[----:B------:R-:W-:Y:S01]  /*117e0*/  UIADD3 UR20, UR28, 0x400, URZ ;  /* 0x000004001c147890 */ /* 0x000fe2000fffe03f */
[----:B------:R-:W-:Y:S01]  /*117f0*/  R2UR UR27, R5 ;  /* 0x00000000051b72ca */ /* 0x000fe200000e0000 */
[----:B------:R-:W-:Y:S01]  /*11800*/  UMOV UR21, 0x80000020 ;  /* 0x8000002000157882 */ /* 0x000fe20000000000 */
[----:B------:R-:W-:Y:S01]  /*11810*/  R2UR UR23, R9 ;  /* 0x00000000091772ca */ /* 0x000fe200000e0000 */
[----:B------:R-:W-:Y:S01]  /*11820*/  UIADD3 UR24, UR28, 0x402, URZ ;  /* 0x000004021c187890 */ /* 0x000fe2000fffe03f */
[----:B------:R-:W-:Y:S01]  /*11830*/  R2UR UR14, R8 ;  /* 0x00000000080e72ca */ /* 0x000fe200000e0000 */
[----:B------:R-:W-:Y:S01]  /*11840*/  VIADD R8, R4, 0x202 ;  /* 0x0000020204087836 */ /* 0x000fe20000000000 */
[----:B------:R-:W-:Y:S01]  /*11850*/  QGMMA.64x128x32.F32.E4M3.E4M3 R24, gdesc[UR28], RZ, !UPT, gsb0 ;  /* 0x01e000001c1879f3 */ /* 0x000fe2000c0008ff */
[----:B------:R-:W-:-:S03]  /*11860*/  UMOV UR25, 0x80000020 ;  /* 0x8000002000197882 */ /* 0x000fc60000000000 */
[----:B------:R-:W-:Y:S01]  /*11870*/  R2UR UR18, R8 ;  /* 0x00000000081272ca */ /* 0x000fe200000e0000 */
[C---:B------:R-:W-:Y:S02]  /*11880*/  VIADD R8, R4.reuse, 0x400 ;  /* 0x0000040004087836 */ /* 0x040fe40000000000 */
[----:B------:R-:W-:-:S03]  /*11890*/  VIADD R4, R4, 0x402 ;  /* 0x0000040204047836 */ /* 0x000fc60000000000 */
[----:B------:R-:W-:Y:S02]  /*118a0*/  R2UR UR22, R8 ;  /* 0x00000000081672ca */ /* 0x000fe400000e0000 */
[----:B------:R-:W-:Y:S01]  /*118b0*/  R2UR UR26, R4 ;  /* 0x00000000041a72ca */ /* 0x000fe200000e0000 */
        /* <DEDUP_REMOVED lines=18> */
.L_x_1690:
[----:B------:R-:W0:Y:S01]  /*119e0*/  LDC R0, c[0x0][0x448] ;  /* 0x00011200ff007b82 */ /* 0x000e220000000800 */
[----:B------:R-:W-:Y:S01]  /*119f0*/  ULDC UR34, c[0x0][0x9dc] ;  /* 0x0002770000227ab9 */ /* 0x000fe20000000800 */
[----:B------:R-:W-:Y:S01]  /*11a00*/  LEA R12, R89, 0xffffff80, 0x7 ;  /* 0xffffff80590c7811 */ /* 0x000fe200078e38ff */
[----:B------:R-:W-:-:S05]  /*11a10*/  ULOP3.LUT UR4, URZ, UR34, URZ, 0x33, !UPT ;  /* 0x000000223f047292 */ /* 0x000fca000f8e333f */
[----:B------:R-:W2:Y:S01]  /*11a20*/  LDC.64 R8, c[0x0][0x9e0] ;  /* 0x00027800ff087b82 */ /* 0x000ea20000000a00 */
[----:B0-----:R-:W-:Y:S01]  /*11a30*/  ISETP.NE.AND P1, PT, R0, 0x1, PT ;  /* 0x000000010000780c */ /* 0x001fe20003f25270 */
[----:B------:R-:W-:-:S04]  /*11a40*/  IMAD.IADD R0, R194, 0x1, R178 ;  /* 0x00000001c2007824 */ /* 0x000fc800078e02b2 */
[----:B------:R-:W-:Y:S01]  /*11a50*/  IMAD.MOV.U32 R4, RZ, RZ, R0 ;  /* 0x000000ffff047224 */ /* 0x000fe200078e0000 */
[----:B--2---:R-:W-:-:S07]  /*11a60*/  ISETP.GE.AND P2, PT, R9, 0x1, PT ;  /* 0x000000010900780c */ /* 0x004fce0003f46270 */
[----:B-1----:R-:W0:Y:S08]  /*11a70*/  @P1 LDC R3, c[0x0][0x44c] ;  /* 0x00011300ff031b82 */ /* 0x002e300000000800 */
[----:B------:R-:W1:Y:S01]  /*11a80*/  @P1 LDC R6, c[0x0][0x450] ;  /* 0x00011400ff061b82 */ /* 0x000e620000000800 */
[----:B0-----:R-:W-:-:S04]  /*11a90*/  @P1 IMAD.HI.U32 R3, R0, R3, RZ ;  /* 0x0000000300031227 */ /* 0x001fc800078e00ff */
[----:B------:R-:W-:Y:S01]  /*11aa0*/  VIADD R0, R11, 0x22840 ;  /* 0x000228400b007836 */ /* 0x000fe20000000000 */
[----:B-1----:R-:W-:Y:S01]  /*11ab0*/  @P1 SHF.R.U32.HI R4, RZ, R6, R3 ;  /* 0x00000006ff041219 */ /* 0x002fe20000011603 */
[----:B------:R-:W-:Y:S02]  /*11ac0*/  IMAD.MOV.U32 R6, RZ, RZ, -0x80 ;  /* 0xffffff80ff067424 */ /* 0x000fe400078e00ff */
[----:B------:R-:W-:Y:S02]  /*11ad0*/  IMAD.U32 R3, RZ, RZ, UR40 ;  /* 0x00000028ff037e24 */ /* 0x000fe4000f8e00ff */
[----:B------:R-:W0:Y:S01]  /*11ae0*/  SHFL.IDX PT, R11, R4, RZ, 0x1c1f ;  /* 0x001c1fff040b7589 */ /* 0x000e2200000e0000 */
[----:B------:R-:W-:Y:S02]  /*11af0*/  IMAD R10, R89, R6, 0x80 ;  /* 0x00000080590a7424 */ /* 0x000fe400078e0206 */
[----:B------:R-:W-:Y:S02]  /*11b00*/  PRMT R0, R3, 0x654, R0 ;  /* 0x0000065403007816 */ /* 0x000fe40000000000 */
[----:B------:R-:W-:-:S02]  /*11b10*/  VIADD R3, R10, 0x1 ;  /* 0x000000010a037836 */ /* 0x000fc40000000000 */
[----:B------:R1:W-:Y:S02]  /*11b20*/  SYNCS.ARRIVE.TRANS64.RED.A1T0 RZ, [R0+URZ], RZ ;  /* 0x000000ff00ff79a7 */ /* 0x0003e4000810043f */
[----:B-1----:R-:W-:Y:S02]  /*11b30*/  IMAD R0, R172, -0x2, R3 ;  /* 0xfffffffeac007824 */ /* 0x002fe400078e0203 */
[----:B------:R-:W-:-:S03]  /*11b40*/  IMAD.IADD R3, R171, 0x1, R10 ;  /* 0x00000001ab037824 */ /* 0x000fc600078e020a */
[----:B------:R-:W-:Y:S01]  /*11b50*/  IADD3 R5, -R170, R0, R171 ;  /* 0x00000000aa057210 */ /* 0x000fe20007ffe1ab */
[----:B------:R-:W-:-:S04]  /*11b60*/  IMAD R14, R172, -0x2, R3 ;  /* 0xfffffffeac0e7824 */ /* 0x000fc800078e0203 */
[C---:B------:R-:W-:Y:S02]  /*11b70*/  IMAD.IADD R101, R5.reuse, 0x1, R8 ;  /* 0x0000000105657824 */ /* 0x040fe400078e0208 */
[----:B------:R-:W-:-:S03]  /*11b80*/  VIADD R20, R5, UR4 ;  /* 0x0000000405147c36 */ /* 0x000fc60008000000 */
[----:B0-----:R-:W-:Y:S01]  /*11b90*/  VIADDMNMX R0, R11, R101, R14, PT ;  /* 0x000000650b007246 */ /* 0x001fe2000380010e */
[----:B------:R-:W-:Y:S01]  /*11ba0*/  IMAD.IADD R5, R20, 0x1, R11 ;  /* 0x0000000114057824 */ /* 0x000fe200078e020b */
[----:B------:R-:W-:Y:S06]  /*11bb0*/  @!P2 BRA `(.L_x_1691) ;  /* 0x000000000050a947 */ /* 0x000fec0003800000 */
[----:B------:R-:W-:Y:S01]  /*11bc0*/  IADD3 R3, -R170, R171, R11 ;  /* 0x000000abaa037210 */ /* 0x000fe20007ffe10b */
[----:B------:R-:W-:Y:S03]  /*11bd0*/  BSSY B0, `(.L_x_1692) ;  /* 0x000000e000007945 */ /* 0x000fe60003800000 */
        /* <DEDUP_REMOVED lines=9> */
.L_x_1693:
[----:B------:R-:W-:-:S13]  /*11c70*/  ISETP.NE.AND P3, PT, R9, 0x1, PT ;  /* 0x000000010900780c */ /* 0x000fda0003f65270 */
[----:B------:R-:W0:Y:S02]  /*11c80*/  @P3 LDC.64 R90, c[0x0][0x9e8] ;  /* 0x00027a00ff5a3b82 */ /* 0x000e240000000a00 */
[----:B0-----:R-:W-:-:S05]  /*11c90*/  @P3 IMAD.HI.U32 R6, R3, R90, RZ ;  /* 0x0000005a03063227 */ /* 0x001fca00078e00ff */
[----:B------:R-:W-:-:S07]  /*11ca0*/  @P3 SHF.R.U32.HI R3, RZ, R91, R6 ;  /* 0x0000005bff033219 */ /* 0x000fce0000011606 */
.L_x_1694:
[----:B------:R-:W-:Y:S05]  /*11cb0*/  BSYNC B0 ;  /* 0x0000000000007941 */ /* 0x000fea0003800000 */
.L_x_1692:
[----:B------:R-:W-:-:S04]  /*11cc0*/  IMAD R3, R3, R9, -R12 ;  /* 0x0000000903037224 */ /* 0x000fc800078e0a0c */
[----:B------:R-:W-:-:S05]  /*11cd0*/  IMAD R6, R172, -0x2, R3 ;  /* 0xfffffffeac067824 */ /* 0x000fca00078e0203 */
[----:B------:R-:W-:Y:S02]  /*11ce0*/  VIMNMX R5, R5, R6, !PT ;  /* 0x0000000605057248 */ /* 0x000fe40007fe0100 */
[----:B------:R-:W-:-:S07]  /*11cf0*/  VIADDMNMX R0, R6, R9, R0, PT ;  /* 0x0000000906007246 */ /* 0x000fce0003800100 */
.L_x_1691:
[C---:B------:R-:W-:Y:S02]  /*11d00*/  ISETP.GE.AND P3, PT, R10.reuse, 0x2, PT ;  /* 0x000000020a00780c */ /* 0x040fe40003f66270 */
[----:B------:R-:W-:Y:S02]  /*11d10*/  ISETP.GE.AND P5, PT, R10, 0x9, PT ;  /* 0x000000090a00780c */ /* 0x000fe40003fa6270 */
[----:B------:R-:W-:Y:S02]  /*11d20*/  ISETP.GT.AND P4, PT, R5, 0x1, !P3 ;  /* 0x000000010500780c */ /* 0x000fe40005f84270 */
[----:B------:R-:W-:Y:S02]  /*11d30*/  P2R R90, PR, RZ, 0x20 ;  /* 0x00000020ff5a7803 */ /* 0x000fe40000000000 */
[----:B------:R-:W-:-:S04]  /*11d40*/  ISETP.LT.OR P4, PT, R0, 0x2, P4 ;  /* 0x000000020000780c */ /* 0x000fc80002781670 */
[----:B------:R-:W-:Y:S02]  /*11d50*/  FSEL R131, R25, -INF , !P4 ;  /* 0xff80000019837808 */ /* 0x000fe40006000000 */
[----:B------:R-:W-:Y:S02]  /*11d60*/  ISETP.GT.AND P4, PT, R5, 0x8, !P5 ;  /* 0x000000080500780c */ /* 0x000fe40006f84270 */
[----:B------:R-:W-:Y:S02]  /*11d70*/  ISETP.GE.AND P5, PT, R10, 0xa, PT ;  /* 0x0000000a0a00780c */ /* 0x000fe40003fa6270 */
[----:B------:R-:W-:Y:S02]  /*11d80*/  ISETP.LT.OR P4, PT, R0, 0x9, P4 ;  /* 0x000000090000780c */ /* 0x000fe40002781670 */
[----:B------:R-:W-:Y:S02]  /*11d90*/  P2R R92, PR, RZ, 0x20 ;  /* 0x00000020ff5c7803 */ /* 0x000fe40000000000 */
[----:B------:R-:W-:-:S02]  /*11da0*/  FSEL R129, R28, -INF , !P4 ;  /* 0xff8000001c817808 */ /* 0x000fc40006000000 */
[----:B------:R-:W-:Y:S02]  /*11db0*/  ISETP.GT.AND P4, PT, R5, 0x9, !P5 ;  /* 0x000000090500780c */ /* 0x000fe40006f84270 */
[----:B------:R-:W-:Y:S02]  /*11dc0*/  ISETP.GE.AND P5, PT, R10, 0x11, PT ;  /* 0x000000110a00780c */ /* 0x000fe40003fa6270 */
[----:B------:R-:W-:Y:S02]  /*11dd0*/  ISETP.LT.OR P4, PT, R0, 0xa, P4 ;  /* 0x0000000a0000780c */ /* 0x000fe40002781670 */
[----:B------:R-:W-:Y:S02]  /*11de0*/  P2R R94, PR, RZ, 0x20 ;  /* 0x00000020ff5e7803 */ /* 0x000fe40000000000 */
[----:B------:R-:W-:Y:S02]  /*11df0*/  FSEL R127, R29, -INF , !P4 ;  /* 0xff8000001d7f7808 */ /* 0x000fe40006000000 */
[----:B------:R-:W-:-:S02]  /*11e00*/  ISETP.GT.AND P4, PT, R5, 0x10, !P5 ;  /* 0x000000100500780c */ /* 0x000fc40006f84270 */
[----:B------:R-:W-:Y:S02]  /*11e10*/  ISETP.GE.AND P5, PT, R10, 0x12, PT ;  /* 0x000000120a00780c */ /* 0x000fe40003fa6270 */
[----:B------:R-:W-:Y:S02]  /*11e20*/  ISETP.LT.OR P4, PT, R0, 0x11, P4 ;  /* 0x000000110000780c */ /* 0x000fe40002781670 */
[----:B------:R-:W-:Y:S02]  /*11e30*/  P2R R96, PR, RZ, 0x20 ;  /* 0x00000020ff607803 */ /* 0x000fe40000000000 */
[----:B------:R-:W-:Y:S02]  /*11e40*/  FSEL R121, R32, -INF , !P4 ;  /* 0xff80000020797808 */ /* 0x000fe40006000000 */
[----:B------:R-:W-:Y:S02]  /*11e50*/  ISETP.GT.AND P4, PT, R5, 0x11, !P5 ;  /* 0x000000110500780c */ /* 0x000fe40006f84270 */
[----:B------:R-:W-:-:S02]  /*11e60*/  ISETP.GE.AND P5, PT, R10, 0x19, PT ;  /* 0x000000190a00780c */ /* 0x000fc40003fa6270 */
[----:B------:R-:W-:Y:S02]  /*11e70*/  ISETP.LT.OR P4, PT, R0, 0x12, P4 ;  /* 0x000000120000780c */ /* 0x000fe40002781670 */
[----:B------:R-:W-:Y:S02]  /*11e80*/  P2R R98, PR, RZ, 0x20 ;  /* 0x00000020ff627803 */ /* 0x000fe40000000000 */
[----:B------:R-:W-:Y:S02]  /*11e90*/  FSEL R111, R33, -INF , !P4 ;  /* 0xff800000216f7808 */ /* 0x000fe40006000000 */
[----:B------:R-:W-:Y:S02]  /*11ea0*/  ISETP.GT.AND P4, PT, R5, 0x18, !P5 ;  /* 0x000000180500780c */ /* 0x000fe40006f84270 */
[----:B------:R-:W-:Y:S02]  /*11eb0*/  ISETP.GE.AND P5, PT, R10, 0x1a, PT ;  /* 0x0000001a0a00780c */ /* 0x000fe40003fa6270 */
[----:B------:R-:W-:-:S04]  /*11ec0*/  ISETP.LT.OR P4, PT, R0, 0x19, P4 ;  /* 0x000000190000780c */ /* 0x000fc80002781670 */
[----:B------:R-:W-:Y:S02]  /*11ed0*/  FSEL R99, R36, -INF , !P4 ;  /* 0xff80000024637808 */ /* 0x000fe40006000000 */
[----:B------:R-:W-:Y:S02]  /*11ee0*/  ISETP.GT.AND P4, PT, R5, 0x19, !P5 ;  /* 0x000000190500780c */ /* 0x000fe40006f84270 */
[----:B------:R-:W-:Y:S02]  /*11ef0*/  P2R R36, PR, RZ, 0x20 ;  /* 0x00000020ff247803 */ /* 0x000fe40000000000 */
[----:B------:R-:W-:Y:S02]  /*11f00*/  ISETP.LT.OR P4, PT, R0, 0x1a, P4 ;  /* 0x0000001a0000780c */ /* 0x000fe40002781670 */
[----:B------:R-:W-:Y:S02]  /*11f10*/  ISETP.GE.AND P5, PT, R10, 0x21, PT ;  /* 0x000000210a00780c */ /* 0x000fe40003fa6270 */
[----:B------:R-:W-:-:S02]  /*11f20*/  FSEL R97, R37, -INF , !P4 ;  /* 0xff80000025617808 */ /* 0x000fc40006000000 */
[C---:B------:R-:W-:Y:S02]  /*11f30*/  ISETP.GT.AND P4, PT, R5.reuse, 0x20, !P5 ;  /* 0x000000200500780c */ /* 0x040fe40006f84270 */
        /* <DEDUP_REMOVED lines=118> */
[----:B------:R-:W-:Y:S02]  /*126a0*/  ISETP.GT.AND P6, PT, R5, 0x79, !P6 ;  /* 0x000000790500780c */ /* 0x000fe400077c4270 */
[----:B------:R-:W0:Y:S02]  /*126b0*/  SHFL.IDX PT, R5, R4, 0x1, 0x1c1f ;  /* 0x003c1f0004057f89 */ /* 0x000e2400000e0000 */
[----:B------:R-:W-:-:S04]  /*126c0*/  ISETP.LT.OR P6, PT, R0, 0x7a, P6 ;  /* 0x0000007a0000780c */ /* 0x000fc800037c1670 */
[----:B------:R-:W-:Y:S02]  /*126d0*/  FSEL R85, R85, -INF , !P6 ;  /* 0xff80000055557808 */ /* 0x000fe40007000000 */
        /* <DEDUP_REMOVED lines=14> */
.L_x_1697:
[----:B------:R-:W-:-:S13]  /*127c0*/  ISETP.NE.AND P6, PT, R9, 0x1, PT ;  /* 0x000000010900780c */ /* 0x000fda0003fc5270 */
[----:B------:R-:W0:Y:S02]  /*127d0*/  @P6 LDC.64 R4, c[0x0][0x9e8] ;  /* 0x00027a00ff046b82 */ /* 0x000e240000000a00 */
[----:B0-----:R-:W-:-:S05]  /*127e0*/  @P6 IMAD.HI.U32 R4, R0, R4, RZ ;  /* 0x0000000400046227 */ /* 0x001fca00078e00ff */
[----:B------:R-:W-:-:S07]  /*127f0*/  @P6 SHF.R.U32.HI R0, RZ, R5, R4 ;  /* 0x00000005ff006219 */ /* 0x000fce0000011604 */
.L_x_1698:
[----:B------:R-:W-:Y:S05]  /*12800*/  BSYNC B0 ;  /* 0x0000000000007941 */ /* 0x000fea0003800000 */
.L_x_1696:
[----:B------:R-:W-:-:S04]  /*12810*/  IMAD R5, R0, R9, -R12 ;  /* 0x0000000900057224 */ /* 0x000fc800078e0a0c */
[----:B------:R-:W-:-:S05]  /*12820*/  IMAD R5, R172, -0x2, R5 ;  /* 0xfffffffeac057824 */ /* 0x000fca00078e0205 */
[----:B------:R-:W-:Y:S02]  /*12830*/  VIMNMX R10, R10, R5, !PT ;  /* 0x000000050a0a7248 */ /* 0x000fe40007fe0100 */
[----:B------:R-:W-:-:S07]  /*12840*/  VIADDMNMX R6, R5, R9, R6, PT ;  /* 0x0000000905067246 */ /* 0x000fce0003800106 */
.L_x_1695:
[----:B------:R-:W-:Y:S02]  /*12850*/  ISETP.GT.AND P3, PT, R10, 0x1, !P3 ;  /* 0x000000010a00780c */ /* 0x000fe40005f64270 */
[----:B------:R-:W-:Y:S02]  /*12860*/  ISETP.NE.AND P6, PT, R98, RZ, PT ;  /* 0x000000ff6200720c */ /* 0x000fe40003fc5270 */
        /* <DEDUP_REMOVED lines=31> */
[----:B------:R-:W-:Y:S02]  /*12a60*/  ISETP.GT.AND P3, PT, R10, 0x18, !P6 ;  /* 0x000000180a00780c */ /* 0x000fe40007764270 */
[----:B------:R-:W-:Y:S02]  /*12a70*/  ISETP.NE.AND P6, PT, R56, RZ, PT ;  /* 0x000000ff3800720c */ /* 0x000fe40003fc5270 */
        /* <DEDUP_REMOVED lines=43> */
[----:B------:R-:W-:Y:S01]  /*12d30*/  ISETP.GT.AND P4, PT, R10, 0x71, !P4 ;  /* 0x000000710a00780c */ /* 0x000fe20006784270 */
[----:B------:R-:W0:Y:S01]  /*12d40*/  SHFL.BFLY PT, R5, R4, 0x2, 0x1f ;  /* 0x0c401f0004057f89 */ /* 0x000e2200000e0000 */
[----:B------:R-:W-:Y:S02]  /*12d50*/  FSEL R115, R50, -INF , !P3 ;  /* 0xff80000032737808 */ /* 0x000fe40005800000 */
[----:B------:R-:W-:Y:S02]  /*12d60*/  ISETP.NE.AND P3, PT, R48, RZ, PT ;  /* 0x000000ff3000720c */ /* 0x000fe40003f65270 */
[C---:B------:R-:W-:Y:S02]  /*12d70*/  ISETP.GT.AND P5, PT, R10.reuse, 0x78, !P5 ;  /* 0x000000780a00780c */ /* 0x040fe40006fa4270 */
[----:B------:R-:W-:Y:S02]  /*12d80*/  ISETP.GT.AND P3, PT, R10, 0x31, !P3 ;  /* 0x000000310a00780c */ /* 0x000fe40005f64270 */
[----:B------:R-:W-:-:S02]  /*12d90*/  ISETP.LT.OR P4, PT, R6, 0x72, P4 ;  /* 0x000000720600780c */ /* 0x000fc40002781670 */
[C---:B------:R-:W-:Y:S02]  /*12da0*/  ISETP.LT.OR P3, PT, R6.reuse, 0x32, P3 ;  /* 0x000000320600780c */ /* 0x040fe40001f61670 */
[----:B------:R-:W-:Y:S02]  /*12db0*/  ISETP.LT.OR P5, PT, R6, 0x79, P5 ;  /* 0x000000790600780c */ /* 0x000fe40002fa1670 */
[----:B------:R-:W-:Y:S02]  /*12dc0*/  FSEL R113, R51, -INF , !P3 ;  /* 0xff80000033717808 */ /* 0x000fe40005800000 */
[----:B------:R-:W-:Y:S02]  /*12dd0*/  ISETP.NE.AND P3, PT, R106, RZ, PT ;  /* 0x000000ff6a00720c */ /* 0x000fe40003f65270 */
[----:B------:R-:W-:Y:S02]  /*12de0*/  FSEL R83, R83, -INF , !P4 ;  /* 0xff80000053537808 */ /* 0x000fe40006000000 */
[----:B------:R-:W-:-:S02]  /*12df0*/  ISETP.GT.AND P3, PT, R10, 0x38, !P3 ;  /* 0x000000380a00780c */ /* 0x000fc40005f64270 */
[----:B0-----:R-:W-:Y:S02]  /*12e00*/  FMNMX.FTZ R5, R4, R5, !PT ;  /* 0x0000000504057209 */ /* 0x001fe40007810000 */
[----:B------:R-:W-:-:S03]  /*12e10*/  ISETP.LT.OR P3, PT, R6, 0x39, P3 ;  /* 0x000000390600780c */ /* 0x000fc60001f61670 */
[----:B------:R-:W0:Y:S01]  /*12e20*/  SHFL.BFLY PT, R0, R5, 0x1, 0x1f ;  /* 0x0c201f0005007f89 */ /* 0x000e2200000e0000 */
[----:B------:R-:W-:Y:S02]  /*12e30*/  FSEL R51, R54, -INF , !P3 ;  /* 0xff80000036337808 */ /* 0x000fe40005800000 */
[----:B------:R-:W-:-:S04]  /*12e40*/  ISETP.NE.AND P3, PT, R52, RZ, PT ;  /* 0x000000ff3400720c */ /* 0x000fc80003f65270 */
[----:B------:R-:W-:-:S04]  /*12e50*/  ISETP.GT.AND P3, PT, R10, 0x39, !P3 ;  /* 0x000000390a00780c */ /* 0x000fc80005f64270 */
[----:B------:R-:W-:-:S04]  /*12e60*/  ISETP.LT.OR P3, PT, R6, 0x3a, P3 ;  /* 0x0000003a0600780c */ /* 0x000fc80001f61670 */
[----:B------:R-:W-:Y:S02]  /*12e70*/  FSEL R55, R55, -INF , !P3 ;  /* 0xff80000037377808 */ /* 0x000fe40005800000 */
[----:B------:R-:W-:-:S04]  /*12e80*/  ISETP.NE.AND P3, PT, R108, RZ, PT ;  /* 0x000000ff6c00720c */ /* 0x000fc80003f65270 */
[----:B------:R-:W-:Y:S02]  /*12e90*/  ISETP.GT.AND P3, PT, R10, 0x40, !P3 ;  /* 0x000000400a00780c */ /* 0x000fe40005f64270 */
[----:B0-----:R-:W-:Y:S02]  /*12ea0*/  FMNMX.FTZ R0, R5, R0, !PT ;  /* 0x0000000005007209 */ /* 0x001fe40007810000 */
[----:B------:R-:W-:-:S03]  /*12eb0*/  ISETP.LT.OR P3, PT, R6, 0x41, P3 ;  /* 0x000000410600780c */ /* 0x000fc60001f61670 */
[----:B------:R-:W-:Y:S01]  /*12ec0*/  FFMA.FTZ R139, R2, R0, -8 ;  /* 0xc1000000028b7423 */ /* 0x000fe20000010000 */
[----:B------:R-:W-:Y:S02]  /*12ed0*/  FSEL R119, R58, -INF , !P3 ;  /* 0xff8000003a777808 */ /* 0x000fe40005800000 */
[----:B------:R-:W-:Y:S02]  /*12ee0*/  ISETP.GT.AND P3, PT, R10, 0x41, !P6 ;  /* 0x000000410a00780c */ /* 0x000fe40007764270 */
[----:B------:R-:W-:Y:S02]  /*12ef0*/  ISETP.NE.AND P6, PT, R117, RZ, PT ;  /* 0x000000ff7500720c */ /* 0x000fe40003fc5270 */
        /* <DEDUP_REMOVED lines=46> */
[----:B------:R-:W-:-:S04]  /*131e0*/  FSETP.NEU.FTZ.AND P3, PT, R0, -INF , PT ;  /* 0xff8000000000780b */ /* 0x000fc80003f7d000 */
[----:B------:R-:W-:Y:S02]  /*131f0*/  FSEL R139, R139, RZ, P3 ;  /* 0x000000ff8b8b7208 */ /* 0x000fe40001800000 */
[----:B------:R-:W-:Y:S02]  /*13200*/  ISETP.GT.AND P3, PT, R10, RZ, !P6 ;  /* 0x000000ff0a00720c */ /* 0x000fe40007764270 */
[----:B------:R-:W-:Y:S01]  /*13210*/  ISETP.NE.AND P6, PT, R28, RZ, PT ;  /* 0x000000ff1c00720c */ /* 0x000fe20003fc5270 */
[----:B------:R-:W-:-:S01]  /*13220*/  FFMA.FTZ R24, R2, R24, -R139 ;  /* 0x0000001802187223 */ /* 0x000fc2000001088b */
[----:B------:R-:W-:Y:S01]  /*13230*/  ISETP.LT.OR P3, PT, R6, 0x1, P3 ;  /* 0x000000010600780c */ /* 0x000fe20001f61670 */
[----:B------:R-:W-:-:S01]  /*13240*/  FFMA.FTZ R5, R2, R33, -R139 ;  /* 0x0000002102057223 */ /* 0x000fc2000001088b */
[--C-:B------:R-:W-:Y:S01]  /*13250*/  FFMA.FTZ R33, R2, R45, -R139.reuse ;  /* 0x0000002d02217223 */ /* 0x100fe2000001088b */
[----:B------:R0:W-:Y:S01]  /*13260*/  MUFU.EX2 R4, R24 ;  /* 0x0000001800047308 */ /* 0x0001e20000000800 */
[----:B------:R-:W-:Y:S01]  /*13270*/  FSEL R26, R26, -INF , !P3 ;  /* 0xff8000001a1a7808 */ /* 0x000fe20005800000 */
[--C-:B------:R-:W-:Y:S01]  /*13280*/  FFMA.FTZ R131, R2, R131, -R139.reuse ;  /* 0x0000008302837223 */ /* 0x100fe2000001088b */
[----:B------:R-:W-:Y:S01]  /*13290*/  ISETP.GT.AND P3, PT, R10, 0x79, !P6 ;  /* 0x000000790a00780c */ /* 0x000fe20007764270 */
[--C-:B------:R-:W-:Y:S01]  /*132a0*/  FFMA.FTZ R12, R2, R129, -R139.reuse ;  /* 0x00000081020c7223 */ /* 0x100fe2000001088b */
[----:B------:R-:W-:Y:S01]  /*132b0*/  FMNMX.FTZ R14, R26, R103, !PT ;  /* 0x000000671a0e7209 */ /* 0x000fe20007810000 */
[--C-:B------:R-:W-:Y:S01]  /*132c0*/  FFMA.FTZ R127, R2, R127, -R139.reuse ;  /* 0x0000007f027f7223 */ /* 0x100fe2000001088b */
[----:B------:R-:W-:Y:S01]  /*132d0*/  ISETP.LT.OR P3, PT, R6, 0x7a, P3 ;  /* 0x0000007a0600780c */ /* 0x000fe20001f61670 */
[----:B------:R-:W-:Y:S01]  /*132e0*/  MUFU.EX2 R131, R131 ;  /* 0x0000008300837308 */ /* 0x000fe20000000800 */
[----:B------:R-:W-:Y:S01]  /*132f0*/  FMNMX.FTZ R20, R101, R14, !PT ;  /* 0x0000000e65147209 */ /* 0x000fe20007810000 */
[--C-:B------:R-:W-:Y:S01]  /*13300*/  FFMA.FTZ R121, R2, R121, -R139.reuse ;  /* 0x0000007902797223 */ /* 0x100fe2000001088b */
[----:B------:R-:W-:Y:S01]  /*13310*/  FSEL R45, R86, -INF , !P5 ;  /* 0xff800000562d7808 */ /* 0x000fe20006800000 */
[C-C-:B------:R-:W-:Y:S01]  /*13320*/  FFMA.FTZ R111, R2.reuse, R111, -R139.reuse ;  /* 0x0000006f026f7223 */ /* 0x140fe2000001088b */
[----:B------:R-:W-:Y:S01]  /*13330*/  FMNMX.FTZ R20, R31, R20, !PT ;  /* 0x000000141f147209 */ /* 0x000fe20007810000 */
[C-C-:B------:R-:W-:Y:S01]  /*13340*/  FFMA.FTZ R36, R2.reuse, R37, -R139.reuse ;  /* 0x0000002502247223 */ /* 0x140fe2000001088b */
[----:B------:R-:W-:Y:S01]  /*13350*/  FSEL R87, R87, -INF , !P3 ;  /* 0xff80000057577808 */ /* 0x000fe20005800000 */
[----:B------:R-:W-:Y:S01]  /*13360*/  MUFU.EX2 R12, R12 ;  /* 0x0000000c000c7308 */ /* 0x000fe20000000800 */
[----:B------:R-:W-:Y:S01]  /*13370*/  FMNMX.FTZ R20, R105, R20, !PT ;  /* 0x0000001469147209 */ /* 0x000fe20007810000 */
[C-C-:B------:R-:W-:Y:S01]  /*13380*/  FFMA.FTZ R37, R2.reuse, R49, -R139.reuse ;  /* 0x0000003102257223 */ /* 0x140fe2000001088b */
[----:B------:R-:W-:-:S01]  /*13390*/  FFMA.FTZ R49, R2, R57, -R139 ;  /* 0x0000003902317223 */ /* 0x000fc2000001088b */
[C-C-:B------:R-:W-:Y:S01]  /*133a0*/  FFMA.FTZ R99, R2.reuse, R99, -R139.reuse ;  /* 0x0000006302637223 */ /* 0x140fe2000001088b */
[----:B------:R-:W-:Y:S01]  /*133b0*/  FMNMX.FTZ R20, R35, R20, !PT ;  /* 0x0000001423147209 */ /* 0x000fe20007810000 */
[C-C-:B------:R-:W-:Y:S01]  /*133c0*/  FFMA.FTZ R97, R2.reuse, R97, -R139.reuse ;  /* 0x0000006102617223 */ /* 0x140fe2000001088b */
[----:B------:R-:W-:-:S01]  /*133d0*/  FFMA.FTZ R95, R2, R95, -R139 ;  /* 0x0000005f025f7223 */ /* 0x000fc2000001088b */
[----:B------:R-:W1:Y:S01]  /*133e0*/  MUFU.EX2 R127, R127 ;  /* 0x0000007f007f7308 */ /* 0x000e620000000800 */
[----:B0-----:R-:W-:Y:S01]  /*133f0*/  FMNMX.FTZ R24, R27, R20, !PT ;  /* 0x000000141b187209 */ /* 0x001fe20007810000 */
[C-C-:B------:R-:W-:Y:S01]  /*13400*/  FFMA.FTZ R91, R2.reuse, R91, -R139.reuse ;  /* 0x0000005b025b7223 */ /* 0x140fe2000001088b */
[----:B------:R-:W-:-:S01]  /*13410*/  FFMA.FTZ R6, R2, R29, -R139 ;  /* 0x0000001d02067223 */ /* 0x000fc2000001088b */
[C-C-:B------:R-:W-:Y:S01]  /*13420*/  FFMA.FTZ R29, R2.reuse, R61, -R139.reuse ;  /* 0x0000003d021d7223 */ /* 0x140fe2000001088b */
[----:B------:R-:W-:Y:S01]  /*13430*/  FMNMX.FTZ R24, R39, R24, !PT ;  /* 0x0000001827187209 */ /* 0x000fe20007810000 */
[C-C-:B------:R-:W-:Y:S01]  /*13440*/  FFMA.FTZ R93, R2.reuse, R93, -R139.reuse ;  /* 0x0000005d025d7223 */ /* 0x140fe2000001088b */
[----:B------:R-:W-:-:S01]  /*13450*/  FFMA.FTZ R25, R2, R25, -R139 ;  /* 0x0000001902197223 */ /* 0x000fc2000001088b */
        /* <DEDUP_REMOVED lines=11> */
[----:B-1----:R-:W-:Y:S01]  /*13510*/  F2FP.SATFINITE.E4M3.F32.PACK_AB_MERGE_C R164, R127, R12, RZ ;  /* 0x0000000c7fa4723e */ /* 0x002fe200048070ff */
[----:B------:R-:W-:Y:S01]  /*13520*/  FFMA.FTZ R42, R2, R81, -R139 ;  /* 0x00000051022a7223 */ /* 0x000fe2000001088b */
[----:B------:R-:W-:-:S02]  /*13530*/  FMNMX.FTZ R28, R47, R28, !PT ;  /* 0x0000001c2f1c7209 */ /* 0x000fc40007810000 */
[----:B------:R-:W-:Y:S01]  /*13540*/  F2FP.SATFINITE.E4M3.F32.PACK_AB_MERGE_C R164, R131, R4, R164 ;  /* 0x0000000483a4723e */ /* 0x000fe200048070a4 */
[----:B------:R-:W-:Y:S01]  /*13550*/  MUFU.EX2 R20, R99 ;  /* 0x0000006300147308 */ /* 0x000fe20000000800 */
[----:B------:R-:W-:-:S04]  /*13560*/  FMNMX.FTZ R28, R115, R28, !PT ;  /* 0x0000001c731c7209 */ /* 0x000fc80007810000 */
[----:B------:R-:W-:-:S03]  /*13570*/  FMNMX.FTZ R28, R113, R28, !PT ;  /* 0x0000001c711c7209 */ /* 0x000fc60007810000 */
[----:B------:R-:W0:Y:S01]  /*13580*/  MUFU.EX2 R97, R97 ;  /* 0x0000006100617308 */ /* 0x000e220000000800 */
[----:B------:R-:W-:-:S04]  /*13590*/  FMNMX.FTZ R30, R51, R28, !PT ;  /* 0x0000001c331e7209 */ /* 0x000fc80007810000 */
[----:B------:R-:W-:-:S03]  /*135a0*/  FMNMX.FTZ R30, R55, R30, !PT ;  /* 0x0000001e371e7209 */ /* 0x000fc60007810000 */
[----:B------:R1:W-:Y:S01]  /*135b0*/  MUFU.EX2 R28, R5 ;  /* 0x00000005001c7308 */ /* 0x0003e20000000800 */
[----:B------:R-:W-:-:S04]  /*135c0*/  FMNMX.FTZ R30, R119, R30, !PT ;  /* 0x0000001e771e7209 */ /* 0x000fc80007810000 */
[----:B------:R-:W-:-:S03]  /*135d0*/  FMNMX.FTZ R30, R117, R30, !PT ;  /* 0x0000001e751e7209 */ /* 0x000fc60007810000 */
[----:B------:R-:W-:Y:S01]  /*135e0*/  MUFU.EX2 R24, R95 ;  /* 0x0000005f00187308 */ /* 0x000fe20000000800 */
[----:B------:R-:W-:Y:S01]  /*135f0*/  FMNMX.FTZ R32, R59, R30, !PT ;  /* 0x0000001e3b207209 */ /* 0x000fe20007810000 */
[C-C-:B-1----:R-:W-:Y:S01]  /*13600*/  FFMA.FTZ R5, R2.reuse, R41, -R139.reuse ;  /* 0x0000002902057223 */ /* 0x142fe2000001088b */
[----:B------:R-:W-:-:S01]  /*13610*/  FFMA.FTZ R41, R2, R53, -R139 ;  /* 0x0000003502297223 */ /* 0x000fc2000001088b */
[----:B0-----:R-:W-:Y:S02]  /*13620*/  F2FP.SATFINITE.E4M3.F32.PACK_AB_MERGE_C R166, R97, R20, RZ ;  /* 0x0000001461a6723e */ /* 0x001fe400048070ff */
[----:B------:R-:W-:Y:S02]  /*13630*/  FMNMX.FTZ R32, R63, R32, !PT ;  /* 0x000000203f207209 */ /* 0x000fe40007810000 */
[----:B------:R-:W-:Y:S01]  /*13640*/  MUFU.EX2 R91, R91 ;  /* 0x0000005b005b7308 */ /* 0x000fe20000000800 */
[----:B------:R-:W-:Y:S02]  /*13650*/  F2FP.SATFINITE.E4M3.F32.PACK_AB_MERGE_C R166, R111, R14, R166 ;  /* 0x0000000e6fa6723e */ /* 0x000fe400048070a6 */
        /* <DEDUP_REMOVED lines=8> */
[----:B------:R0:W-:Y:S03]  /*136e0*/  MUFU.EX2 R30, R36 ;  /* 0x00000024001e7308 */ /* 0x0001e60000000800 */
[----:B------:R-:W-:-:S04]  /*136f0*/  FMNMX.FTZ R34, R135, R34, !PT ;  /* 0x0000002287227209 */ /* 0x000fc80007810000 */
[----:B------:R-:W-:Y:S01]  /*13700*/  FMNMX.FTZ R34, R79, R34, !PT ;  /* 0x000000224f227209 */ /* 0x000fe20007810000 */
[----:B------:R-:W-:Y:S01]  /*13710*/  MUFU.EX2 R37, R37 ;  /* 0x0000002500257308 */ /* 0x000fe20000000800 */
[----:B0-----:R-:W-:-:S02]  /*13720*/  FFMA.FTZ R36, R2, R69, -R139 ;  /* 0x0000004502247223 */ /* 0x001fc4000001088b */
[----:B------:R-:W-:-:S04]  /*13730*/  FMNMX.FTZ R34, R137, R34, !PT ;  /* 0x0000002289227209 */ /* 0x000fc80007810000 */
[----:B------:R-:W-:Y:S01]  /*13740*/  FMNMX.FTZ R34, R83, R34, !PT ;  /* 0x0000002253227209 */ /* 0x000fe20007810000 */
[----:B------:R-:W-:Y:S03]  /*13750*/  MUFU.EX2 R41, R41 ;  /* 0x0000002900297308 */ /* 0x000fe60000000800 */
[----:B------:R-:W-:-:S04]  /*13760*/  FMNMX.FTZ R34, R45, R34, !PT ;  /* 0x000000222d227209 */ /* 0x000fc80007810000 */
[----:B------:R-:W-:Y:S01]  /*13770*/  FMNMX.FTZ R5, R87, R34, !PT ;  /* 0x0000002257057209 */ /* 0x000fe20007810000 */
[----:B------:R-:W-:Y:S01]  /*13780*/  MUFU.EX2 R6, R6 ;  /* 0x0000000600067308 */ /* 0x000fe20000000800 */
[----:B------:R-:W-:-:S03]  /*13790*/  FFMA.FTZ R34, R2, R65, -R139 ;  /* 0x0000004102227223 */ /* 0x000fc6000001088b */
[----:B------:R-:W0:Y:S04]  /*137a0*/  SHFL.BFLY PT, R38, R5, 0x2, 0x1f ;  /* 0x0c401f0005267f89 */ /* 0x000e2800000e0000 */
[----:B------:R-:W-:Y:S08]  /*137b0*/  MUFU.EX2 R29, R29 ;  /* 0x0000001d001d7308 */ /* 0x000ff00000000800 */
[----:B------:R-:W-:Y:S08]  /*137c0*/  MUFU.EX2 R10, R93 ;  /* 0x0000005d000a7308 */ /* 0x000ff00000000800 */
[----:B------:R-:W-:Y:S01]  /*137d0*/  MUFU.EX2 R49, R49 ;  /* 0x0000003100317308 */ /* 0x000fe20000000800 */
[----:B0-----:R-:W-:Y:S01]  /*137e0*/  FMNMX.FTZ R44, R5, R38, !PT ;  /* 0x00000026052c7209 */ /* 0x001fe20007810000 */
[----:B------:R-:W-:-:S06]  /*137f0*/  FFMA.FTZ R38, R2, R73, -R139 ;  /* 0x0000004902267223 */ /* 0x000fcc000001088b */
[----:B------:R-:W-:Y:S01]  /*13800*/  MUFU.EX2 R25, R25 ;  /* 0x0000001900197308 */ /* 0x000fe20000000800 */
[----:B------:R-:W0:Y:S07]  /*13810*/  SHFL.BFLY PT, R5, R44, 0x1, 0x1f ;  /* 0x0c201f002c057f89 */ /* 0x000e2e00000e0000 */
        /* <DEDUP_REMOVED lines=8> */
[----:B------:R-:W-:-:S05]  /*138a0*/  FSEL R48, R48, RZ, P3 ;  /* 0x000000ff30307208 */ /* 0x000fca0001800000 */
[C-C-:B------:R-:W-:Y:S01]  /*138b0*/  FFMA.FTZ R26, R2.reuse, R26, -R48.reuse ;  /* 0x0000001a021a7223 */ /* 0x140fe20000010830 */
[----:B------:R-:W-:-:S01]  /*138c0*/  FFMA.FTZ R53, R2, R103, -R48 ;  /* 0x0000006702357223 */ /* 0x000fc20000010830 */
[C-C-:B------:R-:W-:Y:S01]  /*138d0*/  FFMA.FTZ R54, R2.reuse, R101, -R48.reuse ;  /* 0x0000006502367223 */ /* 0x140fe20000010830 */
[----:B------:R-:W-:-:S01]  /*138e0*/  FFMA.FTZ R57, R2, R31, -R48 ;  /* 0x0000001f02397223 */ /* 0x000fc20000010830 */
[----:B------:R-:W-:Y:S01]  /*138f0*/  FFMA.FTZ R50, R2, R43, -R48 ;  /* 0x0000002b02327223 */ /* 0x000fe20000010830 */
[----:B------:R-:W-:-:S01]  /*13900*/  FADD.FTZ R43, R4, R131 ;  /* 0x00000083042b7221 */ /* 0x000fc20000010000 */
[----:B------:R-:W-:Y:S01]  /*13910*/  MUFU.EX2 R26, R26 ;  /* 0x0000001a001a7308 */ /* 0x000fe20000000800 */
[----:B------:R-:W-:-:S01]  /*13920*/  FFMA.FTZ R31, R2, R105, -R48 ;  /* 0x00000069021f7223 */ /* 0x000fc20000010830 */
[----:B------:R-:W-:Y:S01]  /*13930*/  FFMA.FTZ R46, R2, R35, -R48 ;  /* 0x00000023022e7223 */ /* 0x000fe20000010830 */
[----:B------:R-:W-:-:S01]  /*13940*/  FADD.FTZ R64, R12, R43 ;  /* 0x0000002b0c407221 */ /* 0x000fc20000010000 */
[C-C-:B------:R-:W-:Y:S01]  /*13950*/  FFMA.FTZ R47, R2.reuse, R47, -R48.reuse ;  /* 0x0000002f022f7223 */ /* 0x140fe20000010830 */
[----:B------:R-:W-:-:S01]  /*13960*/  FFMA.FTZ R35, R2, R27, -R48 ;  /* 0x0000001b02237223 */ /* 0x000fc20000010830 */
[----:B------:R-:W-:Y:S01]  /*13970*/  FFMA.FTZ R39, R2, R39, -R48 ;  /* 0x0000002702277223 */ /* 0x000fe20000010830 */
[----:B------:R-:W-:-:S01]  /*13980*/  FADD.FTZ R43, R127, R64 ;  /* 0x000000407f2b7221 */ /* 0x000fc20000010000 */
[----:B------:R-:W0:Y:S01]  /*13990*/  MUFU.EX2 R53, R53 ;  /* 0x0000003500357308 */ /* 0x000e220000000800 */
[----:B------:R-:W-:-:S01]  /*139a0*/  FFMA.FTZ R27, R2, R109, -R48 ;  /* 0x0000006d021b7223 */ /* 0x000fc20000010830 */
[----:B------:R-:W-:Y:S01]  /*139b0*/  FFMA.FTZ R107, R2, R107, -R48 ;  /* 0x0000006b026b7223 */ /* 0x000fe20000010830 */
[----:B------:R-:W-:-:S01]  /*139c0*/  FADD.FTZ R66, R14, R43 ;  /* 0x0000002b0e427221 */ /* 0x000fc20000010000 */
        /* <DEDUP_REMOVED lines=20> */
[----:B------:R-:W0:Y:S08]  /*13b10*/  MUFU.EX2 R31, R31 ;  /* 0x0000001f001f7308 */ /* 0x000e300000000800 */
[----:B------:R-:W3:Y:S08]  /*13b20*/  MUFU.EX2 R46, R46 ;  /* 0x0000002e002e7308 */ /* 0x000ef00000000800 */
[----:B------:R4:W-:Y:S08]  /*13b30*/  MUFU.EX2 R60, R47 ;  /* 0x0000002f003c7308 */ /* 0x0009f00000000800 */
[----:B------:R5:W3:Y:S01]  /*13b40*/  MUFU.EX2 R58, R35 ;  /* 0x00000023003a7308 */ /* 0x000ae20000000800 */
[----:B----4-:R-:W-:-:S01]  /*13b50*/  FADD.FTZ R47, R111, R66 ;  /* 0x000000426f2f7221 */ /* 0x010fc20000010000 */
[----:B-1----:R-:W-:Y:S01]  /*13b60*/  FADD.FTZ R66, R54, R43 ;  /* 0x0000002b36427221 */ /* 0x002fe20000010000 */
[----:B--2---:R-:W-:-:S02]  /*13b70*/  F2FP.SATFINITE.E4M3.F32.PACK_AB_MERGE_C R54, R57, R54, RZ ;  /* 0x000000363936723e */ /* 0x004fc400048070ff */
[----:B------:R-:W-:Y:S01]  /*13b80*/  FADD.FTZ R68, R20, R47 ;  /* 0x0000002f14447221 */ /* 0x000fe20000010000 */
[----:B------:R-:W-:-:S01]  /*13b90*/  FADD.FTZ R66, R57, R66 ;  /* 0x0000004239427221 */ /* 0x000fc20000010000 */
[----:B------:R-:W-:Y:S01]  /*13ba0*/  F2FP.SATFINITE.E4M3.F32.PACK_AB_MERGE_C R165, R53, R26, R54 ;  /* 0x0000001a35a5723e */ /* 0x000fe20004807036 */
[----:B------:R1:W2:Y:S01]  /*13bb0*/  MUFU.EX2 R61, R39 ;  /* 0x00000027003d7308 */ /* 0x0002a20000000800 */
[----:B------:R-:W-:-:S01]  /*13bc0*/  FADD.FTZ R47, R97, R68 ;  /* 0x00000044612f7221 */ /* 0x000fc20000010000 */
[----:B0-----:R-:W-:Y:S01]  /*13bd0*/  FADD.FTZ R43, R31, R66 ;  /* 0x000000421f2b7221 */ /* 0x001fe20000010000 */
[----:B-----5:R-:W-:-:S02]  /*13be0*/  FFMA.FTZ R35, R2, R115, -R48 ;  /* 0x0000007302237223 */ /* 0x020fc40000010830 */
[----:B------:R-:W-:Y:S01]  /*13bf0*/  FADD.FTZ R20, R24, R47 ;  /* 0x0000002f18147221 */ /* 0x000fe20000010000 */
[----:B---3--:R-:W-:-:S02]  /*13c00*/  FADD.FTZ R43, R46, R43 ;  /* 0x0000002b2e2b7221 */ /* 0x008fc40000010000 */
[----:B------:R-:W0:Y:S01]  /*13c10*/  MUFU.EX2 R27, R27 ;  /* 0x0000001b001b7308 */ /* 0x000e220000000800 */
[----:B------:R-:W-:-:S01]  /*13c20*/  FADD.FTZ R47, R91, R20 ;  /* 0x000000145b2f7221 */ /* 0x000fc20000010000 */
[----:B------:R-:W-:Y:S01]  /*13c30*/  FADD.FTZ R4, R58, R43 ;  /* 0x0000002b3a047221 */ /* 0x000fe20000010000 */
[----:B-1----:R-:W-:-:S01]  /*13c40*/  FFMA.FTZ R39, R2, R119, -R48 ;  /* 0x0000007702277223 */ /* 0x002fc20000010830 */
[----:B------:R-:W-:Y:S01]  /*13c50*/  FFMA.FTZ R48, R2, R87, -R48 ;  /* 0x0000005702307223 */ /* 0x000fe20000010830 */
[----:B------:R-:W-:-:S01]  /*13c60*/  FADD.FTZ R14, R28, R47 ;  /* 0x0000002f1c0e7221 */ /* 0x000fc20000010000 */
[----:B------:R-:W-:-:S02]  /*13c70*/  F2FP.SATFINITE.E4M3.F32.PACK_AB_MERGE_C R28, R33, R28, RZ ;  /* 0x0000001c211c723e */ /* 0x000fc400048070ff */
[----:B------:R-:W1:Y:S01]  /*13c80*/  MUFU.EX2 R50, R50 ;  /* 0x0000003200327308 */ /* 0x000e620000000800 */
[----:B--2---:R-:W-:-:S01]  /*13c90*/  FADD.FTZ R4, R61, R4 ;  /* 0x000000043d047221 */ /* 0x004fc20000010000 */
[----:B------:R-:W-:Y:S01]  /*13ca0*/  FADD.FTZ R43, R33, R14 ;  /* 0x0000000e212b7221 */ /* 0x000fe20000010000 */
[----:B------:R-:W-:Y:S02]  /*13cb0*/  F2FP.SATFINITE.E4M3.F32.PACK_AB_MERGE_C R160, R91, R24, R28 ;  /* 0x000000185ba0723e */ /* 0x000fe4000480701c */
[----:B------:R-:W-:Y:S01]  /*13cc0*/  F2FP.SATFINITE.E4M3.F32.PACK_AB_MERGE_C R24, R41, R32, RZ ;  /* 0x000000202918723e */ /* 0x000fe200048070ff */
[----:B------:R-:W-:-:S01]  /*13cd0*/  FADD.FTZ R20, R30, R43 ;  /* 0x0000002b1e147221 */ /* 0x000fc20000010000 */
[----:B------:R-:W-:Y:S01]  /*13ce0*/  F2FP.SATFINITE.E4M3.F32.PACK_AB_MERGE_C R58, R61, R58, RZ ;  /* 0x0000003a3d3a723e */ /* 0x000fe200048070ff */
[----:B------:R-:W2:Y:S01]  /*13cf0*/  MUFU.EX2 R107, R107 ;  /* 0x0000006b006b7308 */ /* 0x000ea20000000800 */
[----:B0-----:R-:W-:-:S01]  /*13d00*/  FADD.FTZ R33, R27, R4 ;  /* 0x000000041b217221 */ /* 0x001fc20000010000 */
[----:B------:R-:W-:Y:S01]  /*13d10*/  FADD.FTZ R43, R37, R20 ;  /* 0x00000014252b7221 */ /* 0x000fe20000010000 */
[----:B------:R-:W-:-:S02]  /*13d20*/  F2FP.SATFINITE.E4M3.F32.PACK_AB_MERGE_C R20, R29, R6, RZ ;  /* 0x000000061d14723e */ /* 0x000fc400048070ff */
[----:B------:R-:W-:Y:S01]  /*13d30*/  F2FP.SATFINITE.E4M3.F32.PACK_AB_MERGE_C R162, R37, R30, R24 ;  /* 0x0000001e25a2723e */ /* 0x000fe20004807018 */
[----:B------:R-:W-:-:S01]  /*13d40*/  FADD.FTZ R32, R32, R43 ;  /* 0x0000002b20207221 */ /* 0x000fc20000010000 */
[----:B------:R-:W-:Y:S01]  /*13d50*/  F2FP.SATFINITE.E4M3.F32.PACK_AB_MERGE_C R156, R49, R10, R20 ;  /* 0x0000000a319c723e */ /* 0x000fe20004807014 */
[----:B------:R-:W0:Y:S01]  /*13d60*/  MUFU.EX2 R35, R35 ;  /* 0x0000002300237308 */ /* 0x000e220000000800 */
[----:B-1----:R-:W-:-:S01]  /*13d70*/  FADD.FTZ R14, R50, R33 ;  /* 0x00000021320e7221 */ /* 0x002fc20000010000 */
[----:B------:R-:W-:Y:S01]  /*13d80*/  FADD.FTZ R41, R41, R32 ;  /* 0x0000002029297221 */ /* 0x000fe20000010000 */
[----:B------:R-:W-:Y:S02]  /*13d90*/  F2FP.SATFINITE.E4M3.F32.PACK_AB_MERGE_C R24, R36, R25, RZ ;  /* 0x000000192418723e */ /* 0x000fe400048070ff */
[----:B------:R-:W-:Y:S01]  /*13da0*/  F2FP.SATFINITE.E4M3.F32.PACK_AB_MERGE_C R167, R46, R31, R58 ;  /* 0x0000001f2ea7723e */ /* 0x000fe2000480703a */
[----:B------:R-:W-:-:S01]  /*13db0*/  FADD.FTZ R20, R10, R41 ;  /* 0x000000290a147221 */ /* 0x000fc20000010000 */
[----:B------:R-:W-:Y:S01]  /*13dc0*/  F2FP.SATFINITE.E4M3.F32.PACK_AB_MERGE_C R158, R34, R11, R24 ;  /* 0x0000000b229e723e */ /* 0x000fe20004807018 */
[----:B------:R-:W1:Y:S01]  /*13dd0*/  MUFU.EX2 R52, R52 ;  /* 0x0000003400347308 */ /* 0x000e620000000800 */
[----:B--2---:R-:W-:-:S01]  /*13de0*/  FADD.FTZ R33, R107, R14 ;  /* 0x0000000e6b217221 */ /* 0x004fc20000010000 */
[----:B------:R-:W-:-:S03]  /*13df0*/  FADD.FTZ R49, R49, R20 ;  /* 0x0000001431317221 */ /* 0x000fc60000010000 */
[----:B------:R-:W-:Y:S01]  /*13e00*/  FADD.FTZ R14, R60, R33 ;  /* 0x000000213c0e7221 */ /* 0x000fe20000010000 */
[----:B------:R-:W-:-:S01]  /*13e10*/  FADD.FTZ R20, R6, R49 ;  /* 0x0000003106147221 */ /* 0x000fc20000010000 */
[----:B------:R-:W-:Y:S01]  /*13e20*/  F2FP.SATFINITE.E4M3.F32.PACK_AB_MERGE_C R60, R60, R107, RZ ;  /* 0x0000006b3c3c723e */ /* 0x000fe200048070ff */
[----:B------:R-:W2:Y:S01]  /*13e30*/  MUFU.EX2 R51, R51 ;  /* 0x0000003300337308 */ /* 0x000ea20000000800 */
[----:B0-----:R-:W-:-:S01]  /*13e40*/  FADD.FTZ R33, R35, R14 ;  /* 0x0000000e23217221 */ /* 0x001fc20000010000 */
[----:B------:R-:W-:Y:S01]  /*13e50*/  FADD.FTZ R20, R29, R20 ;  /* 0x000000141d147221 */ /* 0x000fe20000010000 */
[----:B------:R-:W-:-:S03]  /*13e60*/  F2FP.SATFINITE.E4M3.F32.PACK_AB_MERGE_C R161, R50, R27, R60 ;  /* 0x0000001b32a1723e */ /* 0x000fc6000480703c */
[----:B------:R-:W-:Y:S02]  /*13e70*/  FADD.FTZ R11, R11, R20 ;  /* 0x000000140b0b7221 */ /* 0x000fe40000010000 */
[----:B------:R-:W0:Y:S01]  /*13e80*/  MUFU.EX2 R62, R55 ;  /* 0x00000037003e7308 */ /* 0x000e220000000800 */
[----:B-1----:R-:W-:-:S01]  /*13e90*/  FADD.FTZ R14, R52, R33 ;  /* 0x00000021340e7221 */ /* 0x002fc20000010000 */
[----:B------:R-:W-:-:S04]  /*13ea0*/  FADD.FTZ R34, R34, R11 ;  /* 0x0000000b22227221 */ /* 0x000fc80000010000 */
[----:B------:R-:W-:Y:S02]  /*13eb0*/  FADD.FTZ R25, R25, R34 ;  /* 0x0000002219197221 */ /* 0x000fe40000010000 */
[----:B------:R-:W1:Y:S01]  /*13ec0*/  MUFU.EX2 R39, R39 ;  /* 0x0000002700277308 */ /* 0x000e620000000800 */
[----:B--2---:R-:W-:-:S01]  /*13ed0*/  FADD.FTZ R33, R51, R14 ;  /* 0x0000000e33217221 */ /* 0x004fc20000010000 */
[----:B------:R-:W-:Y:S02]  /*13ee0*/  FADD.FTZ R36, R36, R25 ;  /* 0x0000001924247221 */ /* 0x000fe40000010000 */
[----:B------:R-:W2:Y:S04]  /*13ef0*/  @P1 LDC R25, c[0x0][0x44c] ;  /* 0x00011300ff191b82 */ /* 0x000ea80000000800 */
[----:B------:R-:W3:Y:S01]  /*13f00*/  MUFU.EX2 R56, R56 ;  /* 0x0000003800387308 */ /* 0x000ee20000000800 */
[----:B0-----:R-:W-:-:S01]  /*13f10*/  FADD.FTZ R14, R62, R33 ;  /* 0x000000213e0e7221 */ /* 0x001fc20000010000 */
[----:B------:R-:W-:-:S04]  /*13f20*/  F2FP.SATFINITE.E4M3.F32.PACK_AB_MERGE_C R51, R62, R51, RZ ;  /* 0x000000333e33723e */ /* 0x000fc800048070ff */
[----:B------:R-:W-:Y:S02]  /*13f30*/  F2FP.SATFINITE.E4M3.F32.PACK_AB_MERGE_C R163, R52, R35, R51 ;  /* 0x0000002334a3723e */ /* 0x000fe40004807033 */
[----:B------:R-:W0:Y:S01]  /*13f40*/  MUFU.EX2 R59, R59 ;  /* 0x0000003b003b7308 */ /* 0x000e220000000800 */
[----:B-1----:R-:W-:-:S07]  /*13f50*/  FADD.FTZ R33, R39, R14 ;  /* 0x0000000e27217221 */ /* 0x002fce0000010000 */
[----:B------:R-:W1:Y:S01]  /*13f60*/  MUFU.EX2 R64, R63 ;  /* 0x0000003f00407308 */ /* 0x000e620000000800 */
[----:B---3--:R-:W-:-:S01]  /*13f70*/  FADD.FTZ R14, R56, R33 ;  /* 0x00000021380e7221 */ /* 0x008fc20000010000 */
[----:B--2---:R-:W-:-:S06]  /*13f80*/  @P1 IMAD.HI.U32 R25, R178, R25, RZ ;  /* 0x00000019b2191227 */ /* 0x004fcc00078e00ff */
[----:B------:R-:W2:Y:S01]  /*13f90*/  MUFU.EX2 R123, R123 ;  /* 0x0000007b007b7308 */ /* 0x000ea20000000800 */
[----:B0-----:R-:W-:-:S07]  /*13fa0*/  FADD.FTZ R29, R59, R14 ;  /* 0x0000000e3b1d7221 */ /* 0x001fce0000010000 */
[----:B------:R-:W0:Y:S01]  /*13fb0*/  MUFU.EX2 R12, R67 ;  /* 0x00000043000c7308 */ /* 0x000e220000000800 */
[----:B-1----:R-:W-:-:S01]  /*13fc0*/  FADD.FTZ R14, R64, R29 ;  /* 0x0000001d400e7221 */ /* 0x002fc20000010000 */
[----:B------:R-:W-:-:S04]  /*13fd0*/  F2FP.SATFINITE.E4M3.F32.PACK_AB_MERGE_C R59, R64, R59, RZ ;  /* 0x0000003b403b723e */ /* 0x000fc800048070ff */
[----:B------:R-:W-:Y:S02]  /*13fe0*/  F2FP.SATFINITE.E4M3.F32.PACK_AB_MERGE_C R157, R56, R39, R59 ;  /* 0x00000027389d723e */ /* 0x000fe4000480703b */
[----:B------:R-:W1:Y:S01]  /*13ff0*/  MUFU.EX2 R125, R125 ;  /* 0x0000007d007d7308 */ /* 0x000e620000000800 */
[----:B--2---:R-:W-:-:S07]  /*14000*/  FADD.FTZ R11, R123, R14 ;  /* 0x0000000e7b0b7221 */ /* 0x004fce0000010000 */
[----:B------:R-:W2:Y:S01]  /*14010*/  MUFU.EX2 R40, R40 ;  /* 0x0000002800287308 */ /* 0x000ea20000000800 */
[----:B0-----:R-:W-:-:S07]  /*14020*/  FADD.FTZ R20, R12, R11 ;  /* 0x0000000b0c147221 */ /* 0x001fce0000010000 */
[----:B------:R-:W-:Y:S01]  /*14030*/  MUFU.EX2 R21, R21 ;  /* 0x0000001500157308 */ /* 0x000fe20000000800 */
[----:B-1----:R-:W-:-:S07]  /*14040*/  FADD.FTZ R11, R125, R20 ;  /* 0x000000147d0b7221 */ /* 0x002fce0000010000 */
[----:B------:R-:W0:Y:S01]  /*14050*/  MUFU.EX2 R38, R38 ;  /* 0x0000002600267308 */ /* 0x000e220000000800 */
[----:B--2---:R-:W-:-:S07]  /*14060*/  F2FP.SATFINITE.E4M3.F32.PACK_AB_MERGE_C R20, R40, R15, RZ ;  /* 0x0000000f2814723e */ /* 0x004fce00048070ff */
[----:B------:R-:W1:Y:S08]  /*14070*/  MUFU.EX2 R4, R71 ;  /* 0x0000004700047308 */ /* 0x000e700000000800 */
[----:B------:R-:W2:Y:S01]  /*14080*/  MUFU.EX2 R133, R133 ;  /* 0x0000008500857308 */ /* 0x000ea20000000800 */
[C---:B0-----:R-:W-:Y:S01]  /*14090*/  F2FP.SATFINITE.E4M3.F32.PACK_AB_MERGE_C R152, R38.reuse, R21, R20 ;  /* 0x000000152698723e */ /* 0x041fe20004807014 */
[----:B------:R-:W-:Y:S01]  /*140a0*/  FADD.FTZ R21, R21, R36 ;  /* 0x0000002415157221 */ /* 0x000fe20000010000 */
[----:B------:R-:W0:Y:S03]  /*140b0*/  @P1 LDC R20, c[0x0][0x450] ;  /* 0x00011400ff141b82 */ /* 0x000e260000000800 */
[----:B------:R-:W-:-:S02]  /*140c0*/  FADD.FTZ R38, R38, R21 ;  /* 0x0000001526267221 */ /* 0x000fc40000010000 */
[----:B------:R-:W3:Y:S01]  /*140d0*/  MUFU.EX2 R10, R75 ;  /* 0x0000004b000a7308 */ /* 0x000ee20000000800 */
[C---:B-1----:R-:W-:Y:S01]  /*140e0*/  F2FP.SATFINITE.E4M3.F32.PACK_AB_MERGE_C R125, R4.reuse, R125, RZ ;  /* 0x0000007d047d723e */ /* 0x042fe200048070ff */
[----:B------:R-:W-:Y:S01]  /*140f0*/  FADD.FTZ R4, R4, R11 ;  /* 0x0000000b04047221 */ /* 0x000fe20000010000 */
[----:B------:R-:W-:-:S02]  /*14100*/  FADD.FTZ R15, R15, R38 ;  /* 0x000000260f0f7221 */ /* 0x000fc40000010000 */
[----:B------:R-:W-:Y:S02]  /*14110*/  F2FP.SATFINITE.E4M3.F32.PACK_AB_MERGE_C R159, R12, R123, R125 ;  /* 0x0000007b0c9f723e */ /* 0x000fe4000480707d */
[----:B------:R-:W-:-:S01]  /*14120*/  FADD.FTZ R40, R40, R15 ;  /* 0x0000000f28287221 */ /* 0x000fc20000010000 */
[----:B------:R-:W1:Y:S01]  /*14130*/  MUFU.EX2 R135, R135 ;  /* 0x0000008700877308 */ /* 0x000e620000000800 */
[----:B--2---:R-:W-:-:S01]  /*14140*/  FADD.FTZ R11, R133, R4 ;  /* 0x00000004850b7221 */ /* 0x004fc20000010000 */
[----:B------:R-:W-:-:S06]  /*14150*/  IMAD.MOV.U32 R15, RZ, RZ, R178 ;  /* 0x000000ffff0f7224 */ /* 0x000fcc00078e00b2 */
[----:B------:R-:W-:Y:S01]  /*14160*/  MUFU.EX2 R3, R3 ;  /* 0x0000000300037308 */ /* 0x000fe20000000800 */
[----:B---3--:R-:W-:-:S01]  /*14170*/  FADD.FTZ R4, R10, R11 ;  /* 0x0000000b0a047221 */ /* 0x008fc20000010000 */
[----:B0-----:R-:W-:-:S06]  /*14180*/  @P1 SHF.R.U32.HI R15, RZ, R20, R25 ;  /* 0x00000014ff0f1219 */ /* 0x001fcc0000011619 */
        /* <DEDUP_REMOVED lines=16> */
[----:B------:R-:W-:-:S06]  /*14290*/  FADD.FTZ R3, R3, R42 ;  /* 0x0000002a03037221 */ /* 0x000fcc0000010000 */
[----:B------:R-:W0:Y:S01]  /*142a0*/  MUFU.EX2 R48, R48 ;  /* 0x0000003000307308 */ /* 0x000e220000000800 */
[----:B--2---:R-:W-:-:S01]  /*142b0*/  FADD.FTZ R4, R14, R11 ;  /* 0x0000000b0e047221 */ /* 0x004fc20000010000 */
[----:B------:R-:W-:-:S04]  /*142c0*/  IMAD.IADD R11, R88, 0x1, R15 ;  /* 0x00000001580b7824 */ /* 0x000fc800078e020f */
[----:B------:R-:W-:Y:S01]  /*142d0*/  IMAD.IADD R8, R11, 0x1, R8 ;  /* 0x000000010b087824 */ /* 0x000fe200078e0208 */
[----:B0-----:R-:W-:Y:S01]  /*142e0*/  F2FP.SATFINITE.E4M3.F32.PACK_AB_MERGE_C R6, R48, R45, RZ ;  /* 0x0000002d3006723e */ /* 0x001fe200048070ff */
[----:B------:R-:W-:Y:S01]  /*142f0*/  FADD.FTZ R45, R45, R4 ;  /* 0x000000042d2d7221 */ /* 0x000fe20000010000 */
[----:B------:R-:W-:-:S02]  /*14300*/  FADD.FTZ R4, R44, R3 ;  /* 0x000000032c047221 */ /* 0x000fc40000010000 */
[----:B------:R-:W-:Y:S01]  /*14310*/  F2FP.SATFINITE.E4M3.F32.PACK_AB_MERGE_C R155, R14, R137, R6 ;  /* 0x000000890e9b723e */ /* 0x000fe20004807006 */
[----:B------:R-:W-:-:S01]  /*14320*/  FADD.FTZ R3, R48, R45 ;  /* 0x0000002d30037221 */ /* 0x000fc20000010000 */
[----:B------:R-:W-:Y:S01]  /*14330*/  VIADD R6, R89, 0xfffffffe ;  /* 0xfffffffe59067836 */ /* 0x000fe20000000000 */
        /* <DEDUP_REMOVED lines=12> */
.L_x_1701:
[----:B------:R-:W-:-:S13]  /*14400*/  ISETP.NE.AND P3, PT, R9, 0x1, PT ;  /* 0x000000010900780c */ /* 0x000fda0003f65270 */
[----:B------:R-:W0:Y:S02]  /*14410*/  @P3 LDC.64 R12, c[0x0][0x9e8] ;  /* 0x00027a00ff0c3b82 */ /* 0x000e240000000a00 */
[----:B0-----:R-:W-:-:S05]  /*14420*/  @P3 IMAD.HI.U32 R12, R10, R12, RZ ;  /* 0x0000000c0a0c3227 */ /* 0x001fca00078e00ff */
[----:B------:R-:W-:-:S07]  /*14430*/  @P3 SHF.R.U32.HI R10, RZ, R13, R12 ;  /* 0x0000000dff0a3219 */ /* 0x000fce000001160c */
.L_x_1702:
[----:B------:R-:W-:Y:S05]  /*14440*/  BSYNC B0 ;  /* 0x0000000000007941 */ /* 0x000fea0003800000 */
.L_x_1700:
[----:B------:R-:W-:-:S05]  /*14450*/  IMAD R9, R10, R9, R9 ;  /* 0x000000090a097224 */ /* 0x000fca00078e0209 */
[----:B------:R-:W-:-:S07]  /*14460*/  VIMNMX R8, R8, R9, PT ;  /* 0x0000000908087248 */ /* 0x000fce0003fe0100 */
.L_x_1699:
[----:B------:R-:W-:Y:S01]  /*14470*/  SHF.R.S32.HI R9, RZ, 0x1f, R8 ;  /* 0x0000001fff097819 */ /* 0x000fe20000011408 */
[----:B------:R-:W-:Y:S01]  /*14480*/  ULDC UR4, c[0x0][0x9e4] ;  /* 0x0002790000047ab9 */ /* 0x000fe20000000800 */
[----:B------:R-:W-:Y:S01]  /*14490*/  ULDC UR5, c[0x0][0x9e4] ;  /* 0x0002790000057ab9 */ /* 0x000fe20000000800 */
[----:B------:R-:W-:Y:S01]  /*144a0*/  ULDC UR6, c[0x0][0x9dc] ;  /* 0x0002770000067ab9 */ /* 0x000fe20000000800 */
[----:B------:R-:W-:Y:S01]  /*144b0*/  LEA.HI R9, R9, R8, RZ, 0x7 ;  /* 0x0000000809097211 */ /* 0x000fe200078f38ff */
[----:B------:R-:W-:Y:S01]  /*144c0*/  ULDC UR32, c[0x0][0x9dc] ;  /* 0x0002770000207ab9 */ /* 0x000fe20000000800 */
[----:B------:R-:W-:Y:S01]  /*144d0*/  ULDC UR33, c[0x0][0x9e0] ;  /* 0x0002780000217ab9 */ /* 0x000fe20000000800 */
[----:B------:R-:W-:Y:S01]  /*144e0*/  ULDC UR7, c[0x0][0x9e0] ;  /* 0x0002780000077ab9 */ /* 0x000fe20000000800 */
[----:B------:R-:W-:Y:S02]  /*144f0*/  SHF.R.S32.HI R9, RZ, 0x7, R9 ;  /* 0x00000007ff097819 */ /* 0x000fe40000011409 */
[----:B------:R-:W-:-:S02]  /*14500*/  CS2R R150, SRZ ;  /* 0x0000000000967805 */ /* 0x000fc4000001ff00 */
[----:B------:R-:W-:Y:S02]  /*14510*/  CS2R R148, SRZ ;  /* 0x0000000000947805 */ /* 0x000fe4000001ff00 */
[----:B------:R-:W-:Y:S02]  /*14520*/  CS2R R146, SRZ ;  /* 0x0000000000927805 */ /* 0x000fe4000001ff00 */
[----:B------:R-:W-:Y:S02]  /*14530*/  VIMNMX R12, R198, R9, !PT ;  /* 0x00000009c60c7248 */ /* 0x000fe40007fe0100 */
[----:B------:R-:W-:Y:S02]  /*14540*/  CS2R R144, SRZ ;  /* 0x0000000000907805 */ /* 0x000fe4000001ff00 */
[----:B------:R-:W-:Y:S02]  /*14550*/  CS2R R142, SRZ ;  /* 0x00000000008e7805 */ /* 0x000fe4000001ff00 */
[----:B------:R-:W-:-:S02]  /*14560*/  CS2R R140, SRZ ;  /* 0x00000000008c7805 */ /* 0x000fc4000001ff00 */
[----:B------:R-:W-:Y:S02]  /*14570*/  ISETP.GE.AND P3, PT, R6, R12, PT ;  /* 0x0000000c0600720c */ /* 0x000fe40003f66270 */
        /* <DEDUP_REMOVED lines=26> */
[----:B------:R-:W-:Y:S06]  /*14720*/  @!P3 BRA `(.L_x_1703) ;  /* 0x000000300014b947 */ /* 0x000fec0003800000 */
[----:B------:R-:W-:-:S07]  /*14730*/  IMAD.MOV.U32 R151, RZ, RZ, RZ ;  /* 0x000000ffff977224 */ /* 0x000fce00078e00ff */
.L_x_1723:
[----:B------:R-:W-:Y:S01]  /*14740*/  ISETP.NE.AND P3, PT, R184, RZ, PT ;  /* 0x000000ffb800720c */ /* 0x000fe20003f65270 */
[----:B------:R-:W-:Y:S01]  /*14750*/  VIADD R13, R168, 0x1 ;  /* 0x00000001a80d7836 */ /* 0x000fe20000000000 */
[----:B------:R-:W-:Y:S05]  /*14760*/  YIELD ;  /* 0x0000000000007946 */ /* 0x000fea0003800000 */
[----:B------:R-:W-:-:S04]  /*14770*/  ISETP.NE.AND P4, PT, R13, 0x2, PT ;  /* 0x000000020d00780c */ /* 0x000fc80003f85270 */
[----:B------:R-:W-:Y:S02]  /*14780*/  SEL R14, RZ, 0x1, P4 ;  /* 0x00000001ff0e7807 */ /* 0x000fe40002000000 */
[----:B------:R-:W-:Y:S02]  /*14790*/  SEL R13, R13, RZ, P4 ;  /* 0x000000ff0d0d7207 */ /* 0x000fe40002000000 */
[----:B------:R-:W-:Y:S01]  /*147a0*/  LOP3.LUT R14, R169, R14, RZ, 0x3c, !PT ;  /* 0x0000000ea90e7212 */ /* 0x000fe200078e3cff */
[----:B------:R-:W-:Y:S06]  /*147b0*/  @P3 BRA `(.L_x_1704) ;  /* 0x0000000000303947 */ /* 0x000fec0003800000 */
[----:B------:R-:W-:Y:S05]  /*147c0*/  @!P0 BRA `(.L_x_1705) ;  /* 0x0000000000048947 */ /* 0x000fea0003800000 */
[----:B------:R-:W-:Y:S01]  /*147d0*/  BPT.TRAP 0x1 ;  /* 0x000000040000795c */ /* 0x000fe20000300000 */
.L_x_1705:
[----:B------:R-:W-:Y:S01]  /*147e0*/  IMAD R9, R13, 0x8, R16 ;  /* 0x000000080d097824 */ /* 0x000fe200078e0210 */
[----:B------:R-:W-:-:S04]  /*147f0*/  SHF.L.U32 R8, R14, 0x1f, RZ ;  /* 0x0000001f0e087819 */ /* 0x000fc800000006ff */
[----:B------:R0:W1:Y:S01]  /*14800*/  SYNCS.PHASECHK.TRANS64.TRYWAIT P4, [R9+URZ+0x22830], R8 ;  /* 0x02283008090075a7 */ /* 0x000062000808017f */
[----:B------:R-:W-:Y:S05]  /*14810*/  @!P0 BRA `(.L_x_1706) ;  /* 0x0000000000048947 */ /* 0x000fea0003800000 */
[----:B------:R-:W-:Y:S01]  /*14820*/  BPT.TRAP 0x1 ;  /* 0x000000040000795c */ /* 0x000fe20000300000 */
.L_x_1706:
[----:B------:R-:W-:Y:S04]  /*14830*/  BSSY B0, `(.L_x_1704) ;  /* 0x0000004000007945 */ /* 0x000fe80003800000 */
[----:B-1----:R-:W-:Y:S05]  /*14840*/  @P4 BRA `(.L_x_1707) ;  /* 0x0000000000084947 */ /* 0x002fea0003800000 */
[----:B------:R-:W1:Y:S02]  /*14850*/  SYNCS.PHASECHK.TRANS64.TRYWAIT P4, [R9+URZ+0x22830], R8 ;  /* 0x02283008090075a7 */ /* 0x000e64000808017f */
[----:B-1----:R-:W-:Y:S05]  /*14860*/  @!P4 BRA `(.L_x_1708) ;  /* 0x000001340088c947 */ /* 0x002fea0003800000 */
.L_x_1707:
[----:B------:R-:W-:Y:S05]  /*14870*/  BSYNC B0 ;  /* 0x0000000000007941 */ /* 0x000fea0003800000 */
.L_x_1704:
[----:B------:R-:W2:Y:S01]  /*14880*/  S2R R10, SR_TID.X ;  /* 0x00000000000a7919 */ /* 0x000ea20000002100 */
[----:B01----:R-:W-:Y:S01]  /*14890*/  IMAD.MOV.U32 R9, RZ, RZ, -0x7fffffe0 ;  /* 0x80000020ff097424 */ /* 0x003fe200078e00ff */
[----:B------:R-:W-:Y:S05]  /*148a0*/  WARPSYNC.ALL ;  /* 0x0000000000007948 */ /* 0x000fea0003800000 */
[----:B------:R-:W-:Y:S01]  /*148b0*/  R2UR UR31, R9 ;  /* 0x00000000091f72ca */ /* 0x000fe200000e0000 */
[----:B------:R-:W-:Y:S02]  /*148c0*/  IMAD R8, R13, 0x600, R7 ;  /* 0x000006000d087824 */ /* 0x000fe400078e0207 */
[----:B------:R-:W-:-:S03]  /*148d0*/  IMAD.MOV.U32 R11, RZ, RZ, -0x7fffffe0 ;  /* 0x80000020ff0b7424 */ /* 0x000fc600078e00ff */
[----:B------:R-:W-:Y:S02]  /*148e0*/  R2UR UR30, R8 ;  /* 0x00000000081e72ca */ /* 0x000fe400000e0000 */
[----:B------:R-:W-:Y:S01]  /*148f0*/  R2UR UR11, R11 ;  /* 0x000000000b0b72ca */ /* 0x000fe200000e0000 */
[----:B------:R-:W-:-:S05]  /*14900*/  IMAD.MOV.U32 R11, RZ, RZ, -0x7fffffe0 ;  /* 0x80000020ff0b7424 */ /* 0x000fca00078e00ff */
[----:B------:R-:W-:Y:S01]  /*14910*/  R2UR UR15, R11 ;  /* 0x000000000b0f72ca */ /* 0x000fe200000e0000 */
[----:B------:R-:W-:-:S05]  /*14920*/  IMAD.MOV.U32 R11, RZ, RZ, -0x7fffffe0 ;  /* 0x80000020ff0b7424 */ /* 0x000fca00078e00ff */
[----:B------:R-:W-:Y:S01]  /*14930*/  R2UR UR19, R11 ;  /* 0x000000000b1372ca */ /* 0x000fe200000e0000 */
[----:B------:R-:W-:Y:S01]  /*14940*/  IMAD.MOV.U32 R11, RZ, RZ, -0x7fffffe0 ;  /* 0x80000020ff0b7424 */ /* 0x000fe200078e00ff */
[----:B--2---:R-:W-:-:S04]  /*14950*/  SHF.R.U32.HI R10, RZ, 0x7, R10 ;  /* 0x00000007ff0a7819 */ /* 0x004fc8000001160a */
[----:B------:R-:W-:Y:S01]  /*14960*/  R2UR UR23, R11 ;  /* 0x000000000b1772ca */ /* 0x000fe200000e0000 */
[----:B------:R-:W-:Y:S02]  /*14970*/  VIADD R9, R10, 0x8 ;  /* 0x000000080a097836 */ /* 0x000fe40000000000 */
[----:B------:R-:W-:-:S03]  /*14980*/  VIADD R10, R8, 0x2 ;  /* 0x00000002080a7836 */ /* 0x000fc60000000000 */
[----:B------:R0:W-:Y:S02]  /*14990*/  BAR.SYNC.DEFER_BLOCKING R9, 0x100 ;  /* 0x000400090000751d */ /* 0x0001e40000010000 */
[----:B------:R-:W-:Y:S01]  /*149a0*/  R2UR UR10, R10 ;  /* 0x000000000a0a72ca */ /* 0x000fe200000e0000 */
[----:B------:R-:W-:-:S05]  /*149b0*/  VIADD R10, R8, 0x200 ;  /* 0x00000200080a7836 */ /* 0x000fca0000000000 */
[----:B------:R-:W-:Y:S01]  /*149c0*/  R2UR UR14, R10 ;  /* 0x000000000a0e72ca */ /* 0x000fe200000e0000 */
[----:B------:R-:W-:Y:S02]  /*149d0*/  VIADD R10, R8, 0x202 ;  /* 0x00000202080a7836 */ /* 0x000fe40000000000 */
[----:B0-----:R-:W-:-:S03]  /*149e0*/  IMAD.MOV.U32 R9, RZ, RZ, -0x7fffffe0 ;  /* 0x80000020ff097424 */ /* 0x001fc600078e00ff */
[----:B------:R-:W-:Y:S01]  /*149f0*/  R2UR UR18, R10 ;  /* 0x000000000a1272ca */ /* 0x000fe200000e0000 */
[C---:B------:R-:W-:Y:S01]  /*14a00*/  VIADD R10, R8.reuse, 0x400 ;  /* 0x00000400080a7836 */ /* 0x040fe20000000000 */
[----:B------:R-:W-:Y:S01]  /*14a10*/  R2UR UR27, R9 ;  /* 0x00000000091b72ca */ /* 0x000fe200000e0000 */
[----:B------:R-:W-:-:S03]  /*14a20*/  VIADD R8, R8, 0x402 ;  /* 0x0000040208087836 */ /* 0x000fc60000000000 */
[----:B------:R-:W-:Y:S02]  /*14a30*/  R2UR UR22, R10 ;  /* 0x000000000a1672ca */ /* 0x000fe400000e0000 */
[----:B------:R-:W-:Y:S01]  /*14a40*/  R2UR UR26, R8 ;  /* 0x00000000081a72ca */ /* 0x000fe200000e0000 */
        /* <DEDUP_REMOVED lines=18> */
[----:B------:R-:W-:Y:S05]  /*14b70*/  @P3 BRA `(.L_x_1709) ;  /* 0x0000000000283947 */ /* 0x000fea0003800000 */
[----:B------:R-:W-:Y:S05]  /*14b80*/  @!P0 BRA `(.L_x_1710) ;  /* 0x0000000000048947 */ /* 0x000fea0003800000 */
[----:B------:R-:W-:Y:S01]  /*14b90*/  BPT.TRAP 0x1 ;  /* 0x000000040000795c */ /* 0x000fe20000300000 */
.L_x_1710:
[----:B------:R-:W-:Y:S01]  /*14ba0*/  SHF.L.U32 R8, R169, 0x1f, RZ ;  /* 0x0000001fa9087819 */ /* 0x000fe200000006ff */
[----:B------:R-:W-:-:S04]  /*14bb0*/  IMAD R9, R168, 0x8, R16 ;  /* 0x00000008a8097824 */ /* 0x000fc800078e0210 */
[----:B------:R0:W1:Y:S01]  /*14bc0*/  SYNCS.PHASECHK.TRANS64.TRYWAIT P3, [R9+URZ+0x22850], R8 ;  /* 0x02285008090075a7 */ /* 0x000062000806017f */
[----:B------:R-:W-:Y:S05]  /*14bd0*/  @!P0 BRA `(.L_x_1711) ;  /* 0x0000000000048947 */ /* 0x000fea0003800000 */
[----:B------:R-:W-:Y:S01]  /*14be0*/  BPT.TRAP 0x1 ;  /* 0x000000040000795c */ /* 0x000fe20000300000 */
.L_x_1711:
[----:B-1----:R-:W-:Y:S05]  /*14bf0*/  @P3 BRA `(.L_x_1709) ;  /* 0x0000000000083947 */ /* 0x002fea0003800000 */
[----:B------:R-:W1:Y:S02]  /*14c00*/  SYNCS.PHASECHK.TRANS64.TRYWAIT P3, [R9+URZ+0x22850], R8 ;  /* 0x02285008090075a7 */ /* 0x000e64000806017f */
[----:B-1----:R-:W-:Y:S05]  /*14c10*/  @!P3 BRA `(.L_x_1712) ;  /* 0x0000013000b0b947 */ /* 0x002fea0003800000 */
.L_x_1709:
[----:B01----:R-:W-:Y:S01]  /*14c20*/  VIADD R8, R16, 0x400 ;  /* 0x0000040010087836 */ /* 0x003fe20000000000 */
[----:B------:R-:W-:Y:S05]  /*14c30*/  WARPSYNC.ALL ;  /* 0x0000000000007948 */ /* 0x000fea0003800000 */
[----:B------:R-:W-:Y:S01]  /*14c40*/  SHF.R.U32.HI R8, RZ, 0x4, R8 ;  /* 0x00000004ff087819 */ /* 0x000fe20000011608 */
[----:B------:R-:W-:Y:S01]  /*14c50*/  WARPGROUP.ARRIVE ;  /* 0x00000000000079c5 */ /* 0x000fe20000000000 */
[----:B------:R-:W-:-:S05]  /*14c60*/  IMAD.MOV.U32 R11, RZ, RZ, 0x40000040 ;  /* 0x40000040ff0b7424 */ /* 0x000fca00078e00ff */
[----:B------:R-:W0:Y:S01]  /*14c70*/  S2R R15, SR_TID.X ;  /* 0x00000000000f7919 */ /* 0x000e220000002100 */
[----:B------:R-:W-:-:S04]  /*14c80*/  LOP3.LUT R8, R8, 0x3fff, RZ, 0xc0, !PT ;  /* 0x00003fff08087812 */ /* 0x000fc800078ec0ff */
[----:B------:R-:W-:-:S05]  /*14c90*/  LOP3.LUT R9, R8, 0x10000, RZ, 0xfc, !PT ;  /* 0x0001000008097812 */ /* 0x000fca00078efcff */
[----:B------:R-:W-:Y:S02]  /*14ca0*/  IMAD R8, R168, 0x400, R9 ;  /* 0x00000400a8087824 */ /* 0x000fe400078e0209 */
[----:B------:R-:W-:Y:S02]  /*14cb0*/  IMAD.MOV.U32 R9, RZ, RZ, 0x40000040 ;  /* 0x40000040ff097424 */ /* 0x000fe400078e00ff */
[C---:B------:R-:W-:Y:S01]  /*14cc0*/  VIADD R10, R8.reuse, 0x2 ;  /* 0x00000002080a7836 */ /* 0x040fe20000000000 */
[----:B------:R-:W-:Y:S02]  /*14cd0*/  R2UR UR10, R8 ;  /* 0x00000000080a72ca */ /* 0x000fe400000e0000 */
[----:B------:R-:W-:Y:S01]  /*14ce0*/  R2UR UR11, R9 ;  /* 0x00000000090b72ca */ /* 0x000fe200000e0000 */
[----:B------:R-:W-:-:S12]  /*14cf0*/  IMAD.MOV.U32 R9, RZ, RZ, 0x40000040 ;  /* 0x40000040ff097424 */ /* 0x000fd800078e00ff */
[----:B------:R-:W-:Y:S01]  /*14d00*/  QGMMA.64x128x32.F32.E4M3.E4M3 R88, R164, gdesc[UR8], R88, gsb0 ;  /* 0x01e00008a4587df3 */ /* 0x000fe20008000858 */
[----:B------:R-:W-:Y:S01]  /*14d10*/  R2UR UR10, R10 ;  /* 0x000000000a0a72ca */ /* 0x000fe200000e0000 */
[C---:B------:R-:W-:Y:S01]  /*14d20*/  VIADD R10, R8.reuse, 0x4 ;  /* 0x00000004080a7836 */ /* 0x040fe20000000000 */
[----:B------:R-:W-:Y:S01]  /*14d30*/  R2UR UR11, R11 ;  /* 0x000000000b0b72ca */ /* 0x000fe200000e0000 */
[----:B------:R-:W-:Y:S01]  /*14d40*/  IMAD.MOV.U32 R11, RZ, RZ, 0x40000040 ;  /* 0x40000040ff0b7424 */ /* 0x000fe200078e00ff */
[----:B0-----:R-:W-:Y:S01]  /*14d50*/  SHF.R.U32.HI R15, RZ, 0x7, R15 ;  /* 0x00000007ff0f7819 */ /* 0x001fe2000001160f */
        /* <DEDUP_REMOVED lines=10> */
[----:B------:R-:W-:Y:S02]  /*14e00*/  R2UR UR11, R9 ;  /* 0x00000000090b72ca */ /* 0x000fe400000e0000 */
[----:B------:R-:W-:Y:S01]  /*14e10*/  IADD3 R8, -R15, 0xb, RZ ;  /* 0x0000000b0f087810 */ /* 0x000fe20007ffe1ff */
[----:B------:R-:W-:Y:S02]  /*14e20*/  WARPGROUP.DEPBAR.LE gsb0, 0x0 ;  /* 0x00008000000079c5 */ /* 0x000fe40000010000 */
[----:B------:R-:W-:-:S08]  /*14e30*/  WARPGROUP.ARRIVE ;  /* 0x00000000000079c5 */ /* 0x000fd00000000000 */
[----:B------:R-:W-:Y:S03]  /*14e40*/  QGMMA.64x128x32.F32.E4M3.E4M3 R88, R152, gdesc[UR8], R88, gsb0 ;  /* 0x01e0000898587df3 */ /* 0x000fe60008000858 */
[----:B------:R-:W-:Y:S02]  /*14e50*/  WARPGROUP.DEPBAR.LE gsb0, 0x0 ;  /* 0x00008000000079c5 */ /* 0x000fe40000010000 */
[----:B------:R0:W-:Y:S06]  /*14e60*/  BAR.ARV R8, 0x100 ;  /* 0x000400080000751d */ /* 0x0001ec0000002000 */
[----:B------:R-:W-:Y:S05]  /*14e70*/  @!P0 BRA `(.L_x_1713) ;  /* 0x0000000000048947 */ /* 0x000fea0003800000 */
[----:B------:R-:W-:Y:S01]  /*14e80*/  BPT.TRAP 0x1 ;  /* 0x000000040000795c */ /* 0x000fe20000300000 */
.L_x_1713:
[----:B------:R-:W1:Y:S01]  /*14e90*/  @P1 LDC R9, c[0x0][0x44c] ;  /* 0x00011300ff091b82 */ /* 0x000e620000000800 */
[----:B------:R-:W-:Y:S01]  /*14ea0*/  IMAD.IADD R152, R194, 0x1, R178 ;  /* 0x00000001c2987824 */ /* 0x000fe200078e02b2 */
[----:B------:R-:W-:Y:S01]  /*14eb0*/  UMOV UR34, UR6 ;  /* 0x0000000600227c82 */ /* 0x000fe20008000000 */
[----:B0-----:R-:W-:Y:S01]  /*14ec0*/  IMAD R8, R13, 0x8, R16 ;  /* 0x000000080d087824 */ /* 0x001fe200078e0210 */
[----:B------:R-:W-:-:S03]  /*14ed0*/  ULOP3.LUT UR10, URZ, UR34, URZ, 0x33, !UPT ;  /* 0x000000223f0a7292 */ /* 0x000fc6000f8e333f */
[----:B------:R-:W-:Y:S01]  /*14ee0*/  VIADD R8, R8, 0x22840 ;  /* 0x0002284008087836 */ /* 0x000fe20000000000 */
[----:B------:R-:W0:Y:S01]  /*14ef0*/  @P1 LDC R10, c[0x0][0x450] ;  /* 0x00011400ff0a1b82 */ /* 0x000e220000000800 */
[----:B-1----:R-:W-:-:S05]  /*14f00*/  @P1 IMAD.HI.U32 R9, R152, R9, RZ ;  /* 0x0000000998091227 */ /* 0x002fca00078e00ff */
[----:B0-----:R-:W-:Y:S01]  /*14f10*/  @P1 SHF.R.U32.HI R152, RZ, R10, R9 ;  /* 0x0000000aff981219 */ /* 0x001fe20000011609 */
[----:B------:R-:W-:Y:S02]  /*14f20*/  IMAD.U32 R9, RZ, RZ, UR40 ;  /* 0x00000028ff097e24 */ /* 0x000fe4000f8e00ff */
[----:B------:R-:W-:Y:S02]  /*14f30*/  IMAD.SHL.U32 R10, R6, 0x80, RZ ;  /* 0x00000080060a7824 */ /* 0x000fe400078e00ff */
[----:B------:R-:W0:Y:S01]  /*14f40*/  SHFL.IDX PT, R153, R152, RZ, 0x1c1f ;  /* 0x001c1fff98997589 */ /* 0x000e2200000e0000 */
[----:B------:R-:W-:Y:S02]  /*14f50*/  PRMT R8, R9, 0x654, R8 ;  /* 0x0000065409087816 */ /* 0x000fe40000000008 */
[----:B------:R-:W-:Y:S02]  /*14f60*/  IADD3 R9, -R10, 0x1, RZ ;  /* 0x000000010a097810 */ /* 0x000fe40007ffe1ff */
[----:B------:R1:W-:Y:S03]  /*14f70*/  SYNCS.ARRIVE.TRANS64.RED.A1T0 RZ, [R8+URZ], RZ ;  /* 0x000000ff08ff79a7 */ /* 0x0003e6000810043f */
[----:B------:R-:W-:-:S05]  /*14f80*/  IMAD R9, R172, -0x2, R9 ;  /* 0xfffffffeac097824 */ /* 0x000fca00078e0209 */
[----:B------:R-:W-:-:S05]  /*14f90*/  IADD3 R9, -R170, R9, R171 ;  /* 0x00000009aa097210 */ /* 0x000fca0007ffe1ab */
[C---:B------:R-:W-:Y:S02]  /*14fa0*/  VIADD R21, R9.reuse, UR33 ;  /* 0x0000002109157c36 */ /* 0x040fe40008000000 */
[----:B------:R-:W-:Y:S02]  /*14fb0*/  VIADD R20, R9, UR10 ;  /* 0x0000000a09147c36 */ /* 0x000fe40008000000 */
[--C-:B0-----:R-:W-:Y:S02]  /*14fc0*/  IMAD.IADD R15, R21, 0x1, R153.reuse ;  /* 0x00000001150f7824 */ /* 0x101fe400078e0299 */
[----:B------:R-:W-:Y:S01]  /*14fd0*/  IMAD.IADD R11, R20, 0x1, R153 ;  /* 0x00000001140b7824 */ /* 0x000fe200078e0299 */
[----:B-1----:R-:W-:Y:S06]  /*14fe0*/  @!P2 BRA `(.L_x_1714) ;  /* 0x000000000058a947 */ /* 0x002fec0003800000 */
        /* <DEDUP_REMOVED lines=12> */
.L_x_1716:
[----:B------:R-:W-:-:S05]  /*150b0*/  IMAD.U32 R154, RZ, RZ, UR4 ;  /* 0x00000004ff9a7e24 */ /* 0x000fca000f8e00ff */
[----:B------:R-:W-:-:S13]  /*150c0*/  ISETP.NE.AND P3, PT, R154, 0x1, PT ;  /* 0x000000019a00780c */ /* 0x000fda0003f65270 */
[----:B------:R-:W0:Y:S02]  /*150d0*/  @P3 LDC.64 R8, c[0x0][0x9e8] ;  /* 0x00027a00ff083b82 */ /* 0x000e240000000a00 */
[----:B0-----:R-:W-:-:S05]  /*150e0*/  @P3 IMAD.HI.U32 R8, R153, R8, RZ ;  /* 0x0000000899083227 */ /* 0x001fca00078e00ff */
[----:B------:R-:W-:-:S07]  /*150f0*/  @P3 SHF.R.U32.HI R153, RZ, R9, R8 ;  /* 0x00000009ff993219 */ /* 0x000fce0000011608 */
.L_x_1717:
[----:B------:R-:W-:Y:S05]  /*15100*/  BSYNC B0 ;  /* 0x0000000000007941 */ /* 0x000fea0003800000 */
.L_x_1715:
[----:B------:R-:W-:-:S04]  /*15110*/  IMAD R153, R153, R154, -R10 ;  /* 0x0000009a99997224 */ /* 0x000fc800078e0a0a */
[----:B------:R-:W-:-:S05]  /*15120*/  IMAD R8, R172, -0x2, R153 ;  /* 0xfffffffeac087824 */ /* 0x000fca00078e0299 */
[----:B------:R-:W-:Y:S02]  /*15130*/  VIADDMNMX R15, R8, R154, R15, PT ;  /* 0x0000009a080f7246 */ /* 0x000fe4000380010f */
[----:B------:R-:W-:-:S07]  /*15140*/  VIMNMX R11, R11, R8, !PT ;  /* 0x000000080b0b7248 */ /* 0x000fce0007fe0100 */
.L_x_1714:
[----:B------:R-:W-:Y:S01]  /*15150*/  ISETP.GT.AND P3, PT, R6, -0x1, PT ;  /* 0xffffffff0600780c */ /* 0x000fe20003f64270 */
[----:B------:R-:W0:Y:S03]  /*15160*/  SHFL.IDX PT, R152, R152, 0x1, 0x1c1f ;  /* 0x003c1f0098987f89 */ /* 0x000e2600000e0000 */
[C---:B------:R-:W-:Y:S02]  /*15170*/  ISETP.GT.AND P5, PT, R11.reuse, RZ, P3 ;  /* 0x000000ff0b00720c */ /* 0x040fe40001fa4270 */
[----:B------:R-:W-:Y:S02]  /*15180*/  ISETP.GT.AND P4, PT, R11, 0x1, P3 ;  /* 0x000000010b00780c */ /* 0x000fe40001f84270 */
[C---:B------:R-:W-:Y:S02]  /*15190*/  ISETP.LT.OR P5, PT, R15.reuse, 0x1, P5 ;  /* 0x000000010f00780c */ /* 0x040fe40002fa1670 */
[----:B------:R-:W-:-:S02]  /*151a0*/  ISETP.LT.OR P4, PT, R15, 0x2, P4 ;  /* 0x000000020f00780c */ /* 0x000fc40002781670 */
[----:B------:R-:W-:Y:S02]  /*151b0*/  FSEL R153, R24, -INF , !P5 ;  /* 0xff80000018997808 */ /* 0x000fe40006800000 */
[----:B------:R-:W-:Y:S02]  /*151c0*/  FSEL R25, R25, -INF , !P4 ;  /* 0xff80000019197808 */ /* 0x000fe40006000000 */
[C---:B------:R-:W-:Y:S02]  /*151d0*/  ISETP.GT.AND P5, PT, R11.reuse, 0x8, P3 ;  /* 0x000000080b00780c */ /* 0x040fe40001fa4270 */
[----:B------:R-:W-:Y:S02]  /*151e0*/  ISETP.GT.AND P4, PT, R11, 0x9, P3 ;  /* 0x000000090b00780c */ /* 0x000fe40001f84270 */
[C---:B------:R-:W-:Y:S02]  /*151f0*/  ISETP.LT.OR P5, PT, R15.reuse, 0x9, P5 ;  /* 0x000000090f00780c */ /* 0x040fe40002fa1670 */
[----:B------:R-:W-:-:S02]  /*15200*/  ISETP.LT.OR P4, PT, R15, 0xa, P4 ;  /* 0x0000000a0f00780c */ /* 0x000fc40002781670 */
[----:B------:R-:W-:Y:S01]  /*15210*/  FSEL R155, R28, -INF , !P5 ;  /* 0xff8000001c9b7808 */ /* 0x000fe20006800000 */
[--C-:B0-----:R-:W-:Y:S01]  /*15220*/  IMAD.IADD R21, R21, 0x1, R152.reuse ;  /* 0x0000000115157824 */ /* 0x101fe200078e0298 */
[----:B------:R-:W-:Y:S01]  /*15230*/  FSEL R29, R29, -INF , !P4 ;  /* 0xff8000001d1d7808 */ /* 0x000fe20006000000 */
[----:B------:R-:W-:Y:S01]  /*15240*/  IMAD.IADD R20, R20, 0x1, R152 ;  /* 0x0000000114147824 */ /* 0x000fe200078e0298 */
[C---:B------:R-:W-:Y:S02]  /*15250*/  ISETP.GT.AND P5, PT, R11.reuse, 0x10, P3 ;  /* 0x000000100b00780c */ /* 0x040fe40001fa4270 */
        /* <DEDUP_REMOVED lines=82> */
[----:B------:R-:W-:Y:S01]  /*15780*/  FSEL R85, R85, -INF , !P4 ;  /* 0xff80000055557808 */ /* 0x000fe20006000000 */
[----:B------:R-:W-:Y:S08]  /*15790*/  @!P2 BRA `(.L_x_1718) ;  /* 0x000000000058a947 */ /* 0x000ff00003800000 */
        /* <DEDUP_REMOVED lines=12> */
.L_x_1720:
[----:B------:R-:W-:-:S05]  /*15860*/  IMAD.U32 R24, RZ, RZ, UR4 ;  /* 0x00000004ff187e24 */ /* 0x000fca000f8e00ff */
[----:B------:R-:W-:-:S13]  /*15870*/  ISETP.NE.AND P4, PT, R24, 0x1, PT ;  /* 0x000000011800780c */ /* 0x000fda0003f85270 */
[----:B------:R-:W0:Y:S02]  /*15880*/  @P4 LDC.64 R8, c[0x0][0x9e8] ;  /* 0x00027a00ff084b82 */ /* 0x000e240000000a00 */
[----:B0-----:R-:W-:-:S05]  /*15890*/  @P4 IMAD.HI.U32 R8, R15, R8, RZ ;  /* 0x000000080f084227 */ /* 0x001fca00078e00ff */
[----:B------:R-:W-:-:S07]  /*158a0*/  @P4 SHF.R.U32.HI R15, RZ, R9, R8 ;  /* 0x00000009ff0f4219 */ /* 0x000fce0000011608 */
.L_x_1721:
[----:B------:R-:W-:Y:S05]  /*158b0*/  BSYNC B0 ;  /* 0x0000000000007941 */ /* 0x000fea0003800000 */
.L_x_1719:
[----:B------:R-:W-:-:S04]  /*158c0*/  IMAD R15, R15, R24, -R10 ;  /* 0x000000180f0f7224 */ /* 0x000fc800078e0a0a */
[----:B------:R-:W-:-:S05]  /*158d0*/  IMAD R15, R172, -0x2, R15 ;  /* 0xfffffffeac0f7824 */ /* 0x000fca00078e020f */
[----:B------:R-:W-:Y:S02]  /*158e0*/  VIADDMNMX R21, R15, R24, R21, PT ;  /* 0x000000180f157246 */ /* 0x000fe40003800115 */
[----:B------:R-:W-:-:S07]  /*158f0*/  VIMNMX R20, R20, R15, !PT ;  /* 0x0000000f14147248 */ /* 0x000fce0007fe0100 */
.L_x_1718:
[----:B------:R-:W-:Y:S02]  /*15900*/  FMNMX.FTZ R8, R153, R0, !PT ;  /* 0x0000000099087209 */ /* 0x000fe40007810000 */
[C---:B------:R-:W-:Y:S02]  /*15910*/  ISETP.GT.AND P5, PT, R20.reuse, 0x8, P3 ;  /* 0x000000081400780c */ /* 0x040fe40001fa4270 */
[----:B------:R-:W-:Y:S02]  /*15920*/  FMNMX.FTZ R8, R25, R8, !PT ;  /* 0x0000000819087209 */ /* 0x000fe40007810000 */
[----:B------:R-:W-:Y:S02]  /*15930*/  ISETP.LT.OR P5, PT, R21, 0x9, P5 ;  /* 0x000000091500780c */ /* 0x000fe40002fa1670 */
[----:B------:R-:W-:Y:S02]  /*15940*/  FMNMX.FTZ R8, R155, R8, !PT ;  /* 0x000000089b087209 */ /* 0x000fe40007810000 */
[----:B------:R-:W-:-:S02]  /*15950*/  ISETP.GT.AND P4, PT, R20, 0x1, P3 ;  /* 0x000000011400780c */ /* 0x000fc40001f84270 */
[----:B------:R-:W-:Y:S02]  /*15960*/  FMNMX.FTZ R8, R29, R8, !PT ;  /* 0x000000081d087209 */ /* 0x000fe40007810000 */
[----:B------:R-:W-:Y:S02]  /*15970*/  FSEL R15, R30, -INF , !P5 ;  /* 0xff8000001e0f7808 */ /* 0x000fe40006800000 */
[----:B------:R-:W-:Y:S02]  /*15980*/  FMNMX.FTZ R8, R157, R8, !PT ;  /* 0x000000089d087209 */ /* 0x000fe40007810000 */
[----:B------:R-:W-:Y:S02]  /*15990*/  ISETP.GT.AND P5, PT, R20, 0x10, P3 ;  /* 0x000000101400780c */ /* 0x000fe40001fa4270 */
[----:B------:R-:W-:Y:S02]  /*159a0*/  FMNMX.FTZ R8, R33, R8, !PT ;  /* 0x0000000821087209 */ /* 0x000fe40007810000 */
[----:B------:R-:W-:-:S02]  /*159b0*/  ISETP.LT.OR P4, PT, R21, 0x2, P4 ;  /* 0x000000021500780c */ /* 0x000fc40002781670 */
[----:B------:R-:W-:Y:S02]  /*159c0*/  FMNMX.FTZ R8, R159, R8, !PT ;  /* 0x000000089f087209 */ /* 0x000fe40007810000 */
[----:B------:R-:W-:Y:S02]  /*159d0*/  ISETP.LT.OR P5, PT, R21, 0x11, P5 ;  /* 0x000000111500780c */ /* 0x000fe40002fa1670 */
[----:B------:R-:W-:Y:S02]  /*159e0*/  FMNMX.FTZ R8, R37, R8, !PT ;  /* 0x0000000825087209 */ /* 0x000fe40007810000 */
[----:B------:R-:W-:Y:S02]  /*159f0*/  FSEL R27, R27, -INF , !P4 ;  /* 0xff8000001b1b7808 */ /* 0x000fe40006000000 */
        /* <DEDUP_REMOVED lines=48> */
[----:B------:R-:W-:Y:S01]  /*15d00*/  ISETP.GT.AND P4, PT, R20, 0x29, P3 ;  /* 0x000000291400780c */ /* 0x000fe20001f84270 */
[----:B------:R-:W0:Y:S01]  /*15d10*/  SHFL.BFLY PT, R9, R8, 0x2, 0x1f ;  /* 0x0c401f0008097f89 */ /* 0x000e2200000e0000 */
[----:B------:R-:W-:-:S02]  /*15d20*/  FSEL R50, R50, -INF , !P5 ;  /* 0xff80000032327808 */ /* 0x000fc40006800000 */
[C---:B------:R-:W-:Y:S02]  /*15d30*/  ISETP.GT.AND P5, PT, R20.reuse, 0x38, P3 ;  /* 0x000000381400780c */ /* 0x040fe40001fa4270 */
[C---:B------:R-:W-:Y:S02]  /*15d40*/  ISETP.LT.OR P4, PT, R21.reuse, 0x2a, P4 ;  /* 0x0000002a1500780c */ /* 0x040fe40002781670 */
[----:B------:R-:W-:Y:S02]  /*15d50*/  ISETP.LT.OR P5, PT, R21, 0x39, P5 ;  /* 0x000000391500780c */ /* 0x000fe40002fa1670 */
[----:B------:R-:W-:Y:S02]  /*15d60*/  FSEL R47, R47, -INF , !P4 ;  /* 0xff8000002f2f7808 */ /* 0x000fe40006000000 */
[----:B------:R-:W-:Y:S02]  /*15d70*/  ISETP.GT.AND P4, PT, R20, 0x31, P3 ;  /* 0x000000311400780c */ /* 0x000fe40001f84270 */
[----:B------:R-:W-:-:S02]  /*15d80*/  FSEL R54, R54, -INF , !P5 ;  /* 0xff80000036367808 */ /* 0x000fc40006800000 */
[C---:B------:R-:W-:Y:S02]  /*15d90*/  ISETP.GT.AND P5, PT, R20.reuse, 0x40, P3 ;  /* 0x000000401400780c */ /* 0x040fe40001fa4270 */
[C---:B------:R-:W-:Y:S02]  /*15da0*/  ISETP.LT.OR P4, PT, R21.reuse, 0x32, P4 ;  /* 0x000000321500780c */ /* 0x040fe40002781670 */
[----:B------:R-:W-:Y:S02]  /*15db0*/  ISETP.LT.OR P5, PT, R21, 0x41, P5 ;  /* 0x000000411500780c */ /* 0x000fe40002fa1670 */
[----:B------:R-:W-:Y:S02]  /*15dc0*/  FSEL R51, R51, -INF , !P4 ;  /* 0xff80000033337808 */ /* 0x000fe40006000000 */
[----:B------:R-:W-:Y:S02]  /*15dd0*/  ISETP.GT.AND P4, PT, R20, 0x39, P3 ;  /* 0x000000391400780c */ /* 0x000fe40001f84270 */
[----:B0-----:R-:W-:-:S02]  /*15de0*/  FMNMX.FTZ R9, R8, R9, !PT ;  /* 0x0000000908097209 */ /* 0x001fc40007810000 */
[----:B------:R-:W-:Y:S02]  /*15df0*/  FSEL R58, R58, -INF , !P5 ;  /* 0xff8000003a3a7808 */ /* 0x000fe40006800000 */
[----:B------:R-:W-:Y:S01]  /*15e00*/  ISETP.GT.AND P5, PT, R20, 0x41, P3 ;  /* 0x000000411400780c */ /* 0x000fe20001fa4270 */
[----:B------:R-:W0:Y:S01]  /*15e10*/  SHFL.BFLY PT, R8, R9, 0x1, 0x1f ;  /* 0x0c201f0009087f89 */ /* 0x000e2200000e0000 */
[C---:B------:R-:W-:Y:S02]  /*15e20*/  ISETP.LT.OR P4, PT, R21.reuse, 0x3a, P4 ;  /* 0x0000003a1500780c */ /* 0x040fe40002781670 */
[----:B------:R-:W-:Y:S02]  /*15e30*/  ISETP.LT.OR P5, PT, R21, 0x42, P5 ;  /* 0x000000421500780c */ /* 0x000fe40002fa1670 */
[----:B------:R-:W-:Y:S02]  /*15e40*/  FSEL R55, R55, -INF , !P4 ;  /* 0xff80000037377808 */ /* 0x000fe40006000000 */
[----:B------:R-:W-:-:S02]  /*15e50*/  FSEL R59, R59, -INF , !P5 ;  /* 0xff8000003b3b7808 */ /* 0x000fc40006800000 */
[----:B------:R-:W-:-:S04]  /*15e60*/  ISETP.GT.AND P5, PT, R20, 0x48, P3 ;  /* 0x000000481400780c */ /* 0x000fc80001fa4270 */
[----:B------:R-:W-:Y:S02]  /*15e70*/  ISETP.LT.OR P5, PT, R21, 0x49, P5 ;  /* 0x000000491500780c */ /* 0x000fe40002fa1670 */
[----:B0-----:R-:W-:-:S04]  /*15e80*/  FMNMX.FTZ R9, R9, R8, !PT ;  /* 0x0000000809097209 */ /* 0x001fc80007810000 */
[----:B------:R-:W-:Y:S01]  /*15e90*/  FSETP.NEU.FTZ.AND P4, PT, R9, -INF , PT ;  /* 0xff8000000900780b */ /* 0x000fe20003f9d000 */
[----:B------:R-:W-:-:S05]  /*15ea0*/  FFMA.FTZ R8, R2, R9, -8 ;  /* 0xc100000002087423 */ /* 0x000fca0000010009 */
[----:B------:R-:W-:-:S05]  /*15eb0*/  FSEL R8, R8, RZ, P4 ;  /* 0x000000ff08087208 */ /* 0x000fca0002000000 */
[--C-:B------:R-:W-:Y:S01]  /*15ec0*/  FFMA.FTZ R10, R2, R25, -R8.reuse ;  /* 0x00000019020a7223 */ /* 0x100fe20000010808 */
[----:B------:R-:W-:Y:S01]  /*15ed0*/  FSEL R25, R62, -INF , !P5 ;  /* 0xff8000003e197808 */ /* 0x000fe20006800000 */
[--C-:B------:R-:W-:Y:S01]  /*15ee0*/  FFMA.FTZ R157, R2, R157, -R8.reuse ;  /* 0x0000009d029d7223 */ /* 0x100fe20000010808 */
[----:B------:R-:W-:Y:S01]  /*15ef0*/  ISETP.GT.AND P5, PT, R20, RZ, P3 ;  /* 0x000000ff1400720c */ /* 0x000fe20001fa4270 */
[C-C-:B------:R-:W-:Y:S01]  /*15f00*/  FFMA.FTZ R24, R2.reuse, R155, -R8.reuse ;  /* 0x0000009b02187223 */ /* 0x140fe20000010808 */
[----:B------:R-:W-:-:S01]  /*15f10*/  FFMA.FTZ R159, R2, R159, -R8 ;  /* 0x0000009f029f7223 */ /* 0x000fc20000010808 */
[C-C-:B------:R-:W-:Y:S01]  /*15f20*/  FFMA.FTZ R161, R2.reuse, R161, -R8.reuse ;  /* 0x000000a102a17223 */ /* 0x140fe20000010808 */
[----:B------:R-:W-:Y:S01]  /*15f30*/  ISETP.LT.OR P5, PT, R21, 0x1, P5 ;  /* 0x000000011500780c */ /* 0x000fe20002fa1670 */
[C-C-:B------:R-:W-:Y:S01]  /*15f40*/  FFMA.FTZ R163, R2.reuse, R163, -R8.reuse ;  /* 0x000000a302a37223 */ /* 0x140fe20000010808 */
[----:B------:R-:W-:-:S01]  /*15f50*/  FFMA.FTZ R165, R2, R165, -R8 ;  /* 0x000000a502a57223 */ /* 0x000fc20000010808 */
[--C-:B------:R-:W-:Y:S01]  /*15f60*/  FFMA.FTZ R153, R2, R153, -R8.reuse ;  /* 0x0000009902997223 */ /* 0x100fe20000010808 */
[----:B------:R-:W-:Y:S01]  /*15f70*/  FSEL R28, R26, -INF , !P5 ;  /* 0xff8000001a1c7808 */ /* 0x000fe20006800000 */
[--C-:B------:R-:W-:Y:S01]  /*15f80*/  FFMA.FTZ R29, R2, R29, -R8.reuse ;  /* 0x0000001d021d7223 */ /* 0x100fe20000010808 */
[----:B------:R-:W-:Y:S01]  /*15f90*/  ISETP.GT.AND P5, PT, R20, 0x49, P3 ;  /* 0x000000491400780c */ /* 0x000fe20001fa4270 */
[----:B------:R0:W-:Y:S01]  /*15fa0*/  MUFU.EX2 R26, R157 ;  /* 0x0000009d001a7308 */ /* 0x0001e20000000800 */
[----:B------:R-:W-:Y:S01]  /*15fb0*/  FMNMX.FTZ R30, R28, R5, !PT ;  /* 0x000000051c1e7209 */ /* 0x000fe20007810000 */
[C-C-:B------:R-:W-:Y:S01]  /*15fc0*/  FFMA.FTZ R33, R2.reuse, R33, -R8.reuse ;  /* 0x0000002102217223 */ /* 0x140fe20000010808 */
        /* <DEDUP_REMOVED lines=9> */
[C-C-:B------:R-:W-:Y:S01]  /*16060*/  FFMA.FTZ R167, R2.reuse, R167, -R8.reuse ;  /* 0x000000a702a77223 */ /* 0x140fe20000010808 */
[----:B0-----:R-:W-:Y:S01]  /*16070*/  FMNMX.FTZ R157, R31, R30, !PT ;  /* 0x0000001e1f9d7209 */ /* 0x001fe20007810000 */
[--C-:B------:R-:W-:Y:S01]  /*16080*/  FFMA.FTZ R53, R2, R53, -R8.reuse ;  /* 0x0000003502357223 */ /* 0x100fe20000010808 */
[----:B------:R-:W-:Y:S01]  /*16090*/  ISETP.LT.OR P5, PT, R21, 0x51, P5 ;  /* 0x000000511500780c */ /* 0x000fe20002fa1670 */
[----:B------:R0:W-:Y:S01]  /*160a0*/  MUFU.EX2 R30, R159 ;  /* 0x0000009f001e7308 */ /* 0x0001e20000000800 */
[----:B------:R-:W-:Y:S01]  /*160b0*/  FMNMX.FTZ R32, R34, R157, !PT ;  /* 0x0000009d22207209 */ /* 0x000fe20007810000 */
[--C-:B------:R-:W-:Y:S01]  /*160c0*/  FFMA.FTZ R169, R2, R169, -R8.reuse ;  /* 0x000000a902a97223 */ /* 0x100fe20000010808 */
[----:B------:R-:W-:Y:S01]  /*160d0*/  FSEL R155, R66, -INF , !P5 ;  /* 0xff800000429b7808 */ /* 0x000fe20006800000 */
[C-C-:B------:R-:W-:Y:S01]  /*160e0*/  FFMA.FTZ R66, R2.reuse, R11, -R8.reuse ;  /* 0x0000000b02427223 */ /* 0x140fe20000010808 */
[----:B------:R-:W-:Y:S01]  /*160f0*/  FMNMX.FTZ R157, R35, R32, !PT ;  /* 0x00000020239d7209 */ /* 0x000fe20007810000 */
[--C-:B------:R-:W-:Y:S01]  /*16100*/  FFMA.FTZ R57, R2, R57, -R8.reuse ;  /* 0x0000003902397223 */ /* 0x100fe20000010808 */
[----:B------:R-:W-:Y:S01]  /*16110*/  ISETP.GT.AND P5, PT, R20, 0x51, P3 ;  /* 0x000000511400780c */ /* 0x000fe20001fa4270 */
[--C-:B------:R-:W-:Y:S01]  /*16120*/  FFMA.FTZ R225, R2, R225, -R8.reuse ;  /* 0x000000e102e17223 */ /* 0x100fe20000010808 */
[----:B------:R-:W-:Y:S01]  /*16130*/  FMNMX.FTZ R32, R38, R157, !PT ;  /* 0x0000009d26207209 */ /* 0x000fe20007810000 */
[C-C-:B------:R-:W-:Y:S01]  /*16140*/  FFMA.FTZ R61, R2.reuse, R61, -R8.reuse ;  /* 0x0000003d023d7223 */ /* 0x140fe20000010808 */
[----:B------:R-:W-:Y:S01]  /*16150*/  ISETP.LT.OR P5, PT, R21, 0x52, P5 ;  /* 0x000000521500780c */ /* 0x000fe20002fa1670 */
[C-C-:B------:R-:W-:Y:S01]  /*16160*/  FFMA.FTZ R227, R2.reuse, R227, -R8.reuse ;  /* 0x000000e302e37223 */ /* 0x140fe20000010808 */
[----:B------:R-:W-:Y:S01]  /*16170*/  FMNMX.FTZ R157, R39, R32, !PT ;  /* 0x00000020279d7209 */ /* 0x000fe20007810000 */
[--C-:B------:R-:W-:Y:S01]  /*16180*/  FFMA.FTZ R65, R2, R65, -R8.reuse ;  /* 0x0000004102417223 */ /* 0x100fe20000010808 */
[----:B------:R-:W-:Y:S01]  /*16190*/  FSEL R67, R67, -INF , !P5 ;  /* 0xff80000043437808 */ /* 0x000fe20006800000 */
[----:B------:R1:W-:Y:S01]  /*161a0*/  MUFU.EX2 R32, R161 ;  /* 0x000000a100207308 */ /* 0x0003e20000000800 */
[----:B------:R-:W-:Y:S01]  /*161b0*/  FMNMX.FTZ R36, R42, R157, !PT ;  /* 0x0000009d2a247209 */ /* 0x000fe20007810000 */
[--C-:B------:R-:W-:Y:S01]  /*161c0*/  FFMA.FTZ R56, R2, R229, -R8.reuse ;  /* 0x000000e502387223 */ /* 0x100fe20000010808 */
[----:B------:R-:W-:Y:S01]  /*161d0*/  ISETP.GT.AND P5, PT, R20, 0x58, P3 ;  /* 0x000000581400780c */ /* 0x000fe20001fa4270 */
[C-C-:B------:R-:W-:Y:S01]  /*161e0*/  FFMA.FTZ R69, R2.reuse, R69, -R8.reuse ;  /* 0x0000004502457223 */ /* 0x140fe20000010808 */
[----:B0-----:R-:W-:Y:S01]  /*161f0*/  FMNMX.FTZ R159, R43, R36, !PT ;  /* 0x000000242b9f7209 */ /* 0x001fe20007810000 */
[C-C-:B------:R-:W-:Y:S01]  /*16200*/  FFMA.FTZ R60, R2.reuse, R72, -R8.reuse ;  /* 0x00000048023c7223 */ /* 0x140fe20000010808 */
[----:B------:R-:W-:Y:S01]  /*16210*/  ISETP.LT.OR P5, PT, R21, 0x59, P5 ;  /* 0x000000591500780c */ /* 0x000fe20002fa1670 */
        /* <DEDUP_REMOVED lines=8> */
[----:B------:R0:W-:Y:S01]  /*162a0*/  MUFU.EX2 R36, R163 ;  /* 0x000000a300247308 */ /* 0x0001e20000000800 */
[----:B------:R-:W-:Y:S01]  /*162b0*/  FMNMX.FTZ R40, R50, R159, !PT ;  /* 0x0000009f32287209 */ /* 0x000fe20007810000 */
[----:B------:R-:W-:Y:S01]  /*162c0*/  FFMA.FTZ R85, R2, R85, -R8 ;  /* 0x0000005502557223 */ /* 0x000fe20000010808 */
[----:B------:R-:W-:-:S02]  /*162d0*/  ISETP.LT.OR P5, PT, R21, 0x5a, P5 ;  /* 0x0000005a1500780c */ /* 0x000fc40002fa1670 */
[----:B-1----:R-:W-:Y:S02]  /*162e0*/  FMNMX.FTZ R161, R51, R40, !PT ;  /* 0x0000002833a17209 */ /* 0x002fe40007810000 */
[----:B------:R-:W-:Y:S01]  /*162f0*/  FSEL R71, R71, -INF , !P5 ;  /* 0xff80000047477808 */ /* 0x000fe20006800000 */
[----:B------:R-:W-:Y:S01]  /*16300*/  MUFU.EX2 R153, R153 ;  /* 0x0000009900997308 */ /* 0x000fe20000000800 */
[----:B------:R-:W-:Y:S02]  /*16310*/  ISETP.GT.AND P5, PT, R20, 0x60, P3 ;  /* 0x000000601400780c */ /* 0x000fe40001fa4270 */
[----:B------:R-:W-:Y:S02]  /*16320*/  FMNMX.FTZ R40, R54, R161, !PT ;  /* 0x000000a136287209 */ /* 0x000fe40007810000 */
[----:B------:R-:W-:Y:S02]  /*16330*/  ISETP.LT.OR P5, PT, R21, 0x61, P5 ;  /* 0x000000611500780c */ /* 0x000fe40002fa1670 */
[----:B------:R-:W-:Y:S01]  /*16340*/  FMNMX.FTZ R161, R55, R40, !PT ;  /* 0x0000002837a17209 */ /* 0x000fe20007810000 */
[----:B------:R-:W-:Y:S01]  /*16350*/  MUFU.EX2 R10, R10 ;  /* 0x0000000a000a7308 */ /* 0x000fe20000000800 */
[----:B------:R-:W-:-:S02]  /*16360*/  FSEL R159, R74, -INF , !P5 ;  /* 0xff8000004a9f7808 */ /* 0x000fc40006800000 */
[----:B------:R-:W-:Y:S02]  /*16370*/  ISETP.GT.AND P5, PT, R20, 0x61, P3 ;  /* 0x000000611400780c */ /* 0x000fe40001fa4270 */
[----:B------:R-:W-:Y:S02]  /*16380*/  FMNMX.FTZ R44, R58, R161, !PT ;  /* 0x000000a13a2c7209 */ /* 0x000fe40007810000 */
[----:B------:R-:W-:Y:S01]  /*16390*/  ISETP.LT.OR P5, PT, R21, 0x62, P5 ;  /* 0x000000621500780c */ /* 0x000fe20002fa1670 */
[----:B------:R-:W-:Y:S01]  /*163a0*/  MUFU.EX2 R40, R165 ;  /* 0x000000a500287308 */ /* 0x000fe20000000800 */
[----:B------:R-:W-:Y:S02]  /*163b0*/  FMNMX.FTZ R44, R59, R44, !PT ;  /* 0x0000002c3b2c7209 */ /* 0x000fe40007810000 */
[----:B------:R-:W-:Y:S02]  /*163c0*/  FSEL R75, R75, -INF , !P5 ;  /* 0xff8000004b4b7808 */ /* 0x000fe40006800000 */
[----:B------:R-:W-:-:S02]  /*163d0*/  ISETP.GT.AND P5, PT, R20, 0x68, P3 ;  /* 0x000000681400780c */ /* 0x000fc40001fa4270 */
[----:B------:R-:W-:Y:S01]  /*163e0*/  FMNMX.FTZ R44, R25, R44, !PT ;  /* 0x0000002c192c7209 */ /* 0x000fe20007810000 */
[----:B------:R-:W-:Y:S01]  /*163f0*/  MUFU.EX2 R24, R24 ;  /* 0x0000001800187308 */ /* 0x000fe20000000800 */
[----:B------:R-:W-:Y:S02]  /*16400*/  ISETP.LT.OR P5, PT, R21, 0x69, P5 ;  /* 0x000000691500780c */ /* 0x000fe40002fa1670 */
[----:B------:R-:W-:Y:S02]  /*16410*/  FMNMX.FTZ R48, R63, R44, !PT ;  /* 0x0000002c3f307209 */ /* 0x000fe40007810000 */
[----:B------:R-:W-:Y:S02]  /*16420*/  FSEL R161, R78, -INF , !P5 ;  /* 0xff8000004ea17808 */ /* 0x000fe40006800000 */
[----:B------:R-:W-:Y:S01]  /*16430*/  FMNMX.FTZ R48, R155, R48, !PT ;  /* 0x000000309b307209 */ /* 0x000fe20007810000 */
[----:B------:R1:W-:Y:S01]  /*16440*/  MUFU.EX2 R44, R167 ;  /* 0x000000a7002c7308 */ /* 0x0003e20000000800 */
[----:B------:R-:W-:-:S02]  /*16450*/  ISETP.GT.AND P5, PT, R20, 0x69, P3 ;  /* 0x000000691400780c */ /* 0x000fc40001fa4270 */
[----:B------:R-:W-:Y:S02]  /*16460*/  FMNMX.FTZ R48, R67, R48, !PT ;  /* 0x0000003043307209 */ /* 0x000fe40007810000 */
[----:B------:R-:W-:Y:S02]  /*16470*/  ISETP.LT.OR P5, PT, R21, 0x6a, P5 ;  /* 0x0000006a1500780c */ /* 0x000fe40002fa1670 */
[----:B------:R-:W-:Y:S01]  /*16480*/  FMNMX.FTZ R48, R157, R48, !PT ;  /* 0x000000309d307209 */ /* 0x000fe20007810000 */
[----:B------:R-:W-:Y:S01]  /*16490*/  MUFU.EX2 R29, R29 ;  /* 0x0000001d001d7308 */ /* 0x000fe20000000800 */
[----:B------:R-:W-:Y:S02]  /*164a0*/  FSEL R79, R79, -INF , !P5 ;  /* 0xff8000004f4f7808 */ /* 0x000fe40006800000 */
[----:B------:R-:W-:Y:S02]  /*164b0*/  ISETP.GT.AND P5, PT, R20, 0x70, P3 ;  /* 0x000000701400780c */ /* 0x000fe40001fa4270 */
[----:B------:R-:W-:-:S02]  /*164c0*/  FMNMX.FTZ R52, R71, R48, !PT ;  /* 0x0000003047347209 */ /* 0x000fc40007810000 */
[----:B------:R-:W-:Y:S01]  /*164d0*/  ISETP.LT.OR P5, PT, R21, 0x71, P5 ;  /* 0x000000711500780c */ /* 0x000fe20002fa1670 */
[----:B------:R-:W-:Y:S01]  /*164e0*/  MUFU.EX2 R33, R33 ;  /* 0x0000002100217308 */ /* 0x000fe20000000800 */
[----:B------:R-:W-:Y:S02]  /*164f0*/  FMNMX.FTZ R52, R159, R52, !PT ;  /* 0x000000349f347209 */ /* 0x000fe40007810000 */
[----:B0-----:R-:W-:Y:S02]  /*16500*/  FSEL R163, R82, -INF , !P5 ;  /* 0xff80000052a37808 */ /* 0x001fe40006800000 */
[----:B------:R-:W-:Y:S02]  /*16510*/  ISETP.GT.AND P5, PT, R20, 0x71, P3 ;  /* 0x000000711400780c */ /* 0x000fe40001fa4270 */
[----:B------:R-:W-:Y:S01]  /*16520*/  FMNMX.FTZ R52, R75, R52, !PT ;  /* 0x000000344b347209 */ /* 0x000fe20007810000 */
[----:B------:R-:W-:Y:S01]  /*16530*/  MUFU.EX2 R37, R37 ;  /* 0x0000002500257308 */ /* 0x000fe20000000800 */
[----:B------:R-:W-:-:S02]  /*16540*/  ISETP.LT.OR P5, PT, R21, 0x72, P5 ;  /* 0x000000721500780c */ /* 0x000fc40002fa1670 */
[----:B------:R-:W-:Y:S02]  /*16550*/  FMNMX.FTZ R52, R161, R52, !PT ;  /* 0x00000034a1347209 */ /* 0x000fe40007810000 */
[----:B------:R-:W-:Y:S02]  /*16560*/  FSEL R83, R83, -INF , !P5 ;  /* 0xff80000053537808 */ /* 0x000fe40006800000 */
[C---:B------:R-:W-:Y:S01]  /*16570*/  ISETP.GT.AND P5, PT, R20.reuse, 0x78, P3 ;  /* 0x000000781400780c */ /* 0x040fe20001fa4270 */
[----:B------:R-:W-:Y:S01]  /*16580*/  MUFU.EX2 R41, R41 ;  /* 0x0000002900297308 */ /* 0x000fe20000000800 */
[----:B------:R-:W-:Y:S02]  /*16590*/  FMNMX.FTZ R52, R79, R52, !PT ;  /* 0x000000344f347209 */ /* 0x000fe40007810000 */
[----:B------:R-:W-:Y:S02]  /*165a0*/  ISETP.GT.AND P3, PT, R20, 0x79, P3 ;  /* 0x000000791400780c */ /* 0x000fe40001f64270 */
[----:B------:R-:W-:-:S02]  /*165b0*/  ISETP.LT.OR P5, PT, R21, 0x79, P5 ;  /* 0x000000791500780c */ /* 0x000fc40002fa1670 */
[----:B------:R-:W-:Y:S01]  /*165c0*/  FMNMX.FTZ R52, R163, R52, !PT ;  /* 0x00000034a3347209 */ /* 0x000fe20007810000 */
[----:B------:R-:W-:Y:S01]  /*165d0*/  MUFU.EX2 R45, R45 ;  /* 0x0000002d002d7308 */ /* 0x000fe20000000800 */
[----:B------:R-:W-:Y:S02]  /*165e0*/  ISETP.LT.OR P3, PT, R21, 0x7a, P3 ;  /* 0x0000007a1500780c */ /* 0x000fe40001f61670 */
[----:B------:R-:W-:Y:S02]  /*165f0*/  FSEL R21, R86, -INF , !P5 ;  /* 0xff80000056157808 */ /* 0x000fe40006800000 */
[----:B------:R-:W-:Y:S02]  /*16600*/  FMNMX.FTZ R52, R83, R52, !PT ;  /* 0x0000003453347209 */ /* 0x000fe40007810000 */
[----:B------:R-:W-:Y:S01]  /*16610*/  FSEL R87, R87, -INF , !P3 ;  /* 0xff80000057577808 */ /* 0x000fe20005800000 */
[----:B------:R-:W-:Y:S01]  /*16620*/  MUFU.EX2 R49, R49 ;  /* 0x0000003100317308 */ /* 0x000fe20000000800 */
[----:B------:R-:W-:-:S02]  /*16630*/  FMNMX.FTZ R52, R21, R52, !PT ;  /* 0x0000003415347209 */ /* 0x000fc40007810000 */
[----:B-1----:R-:W-:Y:S02]  /*16640*/  FSEL R167, R9, RZ, P4 ;  /* 0x000000ff09a77208 */ /* 0x002fe40002000000 */
[----:B------:R-:W-:-:S03]  /*16650*/  FMNMX.FTZ R62, R87, R52, !PT ;  /* 0x00000034573e7209 */ /* 0x000fc60007810000 */
[----:B------:R-:W-:Y:S01]  /*16660*/  FADD.FTZ R167, -R167, R0 ;  /* 0x00000000a7a77221 */ /* 0x000fe20000010100 */
        /* <DEDUP_REMOVED lines=9> */
[----:B------:R-:W-:Y:S08]  /*16700*/  MUFU.EX2 R20, R225 ;  /* 0x000000e100147308 */ /* 0x000ff00000000800 */
[----:B------:R-:W-:Y:S08]  /*16710*/  MUFU.EX2 R61, R61 ;  /* 0x0000003d003d7308 */ /* 0x000ff00000000800 */
[----:B------:R-:W-:Y:S01]  /*16720*/  MUFU.EX2 R52, R227 ;  /* 0x000000e300347308 */ /* 0x000fe20000000800 */
[----:B0-----:R-:W-:-:S07]  /*16730*/  FMNMX.FTZ R11, R165, R68, !PT ;  /* 0x00000044a50b7209 */ /* 0x001fce0007810000 */
[----:B------:R-:W-:Y:S01]  /*16740*/  MUFU.EX2 R65, R65 ;  /* 0x0000004100417308 */ /* 0x000fe20000000800 */
[----:B------:R-:W-:Y:S01]  /*16750*/  FSETP.NEU.FTZ.AND P3, PT, R11, -INF , PT ;  /* 0xff8000000b00780b */ /* 0x000fe20003f7d000 */
[----:B------:R-:W-:-:S03]  /*16760*/  FFMA.FTZ R165, R2, R11, -8 ;  /* 0xc100000002a57423 */ /* 0x000fc6000001000b */
[----:B------:R-:W-:Y:S02]  /*16770*/  FSEL R68, R11, RZ, P3 ;  /* 0x000000ff0b447208 */ /* 0x000fe40001800000 */
[----:B------:R-:W-:Y:S01]  /*16780*/  FSEL R165, R165, RZ, P3 ;  /* 0x000000ffa5a57208 */ /* 0x000fe20001800000 */
[----:B------:R-:W-:Y:S04]  /*16790*/  MUFU.EX2 R56, R56 ;  /* 0x0000003800387308 */ /* 0x000fe80000000800 */
        /* <DEDUP_REMOVED lines=11> */
[----:B------:R-:W-:Y:S01]  /*16850*/  FFMA.FTZ R50, R2, R51, -R165 ;  /* 0x0000003302327223 */ /* 0x000fe200000108a5 */
[----:B------:R-:W-:-:S01]  /*16860*/  FADD.FTZ R51, -R68, R5 ;  /* 0x0000000544337221 */ /* 0x000fc20000010100 */
[C-C-:B------:R-:W-:Y:S01]  /*16870*/  FFMA.FTZ R27, R2.reuse, R27, -R165.reuse ;  /* 0x0000001b021b7223 */ /* 0x140fe200000108a5 */
[----:B------:R-:W-:Y:S01]  /*16880*/  MUFU.EX2 R8, R8 ;  /* 0x0000000800087308 */ /* 0x000fe20000000800 */
[----:B------:R-:W-:-:S01]  /*16890*/  FFMA.FTZ R15, R2, R15, -R165 ;  /* 0x0000000f020f7223 */ /* 0x000fc200000108a5 */
[C---:B------:R-:W-:Y:S01]  /*168a0*/  FMUL.FTZ R51, R2.reuse, R51 ;  /* 0x0000003302337220 */ /* 0x040fe20000410000 */
[----:B------:R-:W-:-:S01]  /*168b0*/  FFMA.FTZ R70, R2, R54, -R165 ;  /* 0x0000003602467223 */ /* 0x000fc200000108a5 */
[C-C-:B------:R-:W-:Y:S01]  /*168c0*/  FFMA.FTZ R54, R2.reuse, R55, -R165.reuse ;  /* 0x0000003702367223 */ /* 0x140fe200000108a5 */
[----:B------:R-:W-:-:S01]  /*168d0*/  FFMA.FTZ R55, R2, R58, -R165 ;  /* 0x0000003a02377223 */ /* 0x000fc200000108a5 */
[----:B------:R-:W-:Y:S01]  /*168e0*/  FFMA.FTZ R58, R2, R59, -R165 ;  /* 0x0000003b023a7223 */ /* 0x000fe200000108a5 */
[----:B-1----:R-:W-:-:S01]  /*168f0*/  FFMA.FTZ R59, R0, R4, R153 ;  /* 0x00000004003b7223 */ /* 0x002fc20000010099 */
[----:B------:R-:W0:Y:S01]  /*16900*/  MUFU.EX2 R51, R51 ;  /* 0x0000003300337308 */ /* 0x000e220000000800 */
[----:B------:R-:W-:-:S01]  /*16910*/  FFMA.FTZ R68, R2, R63, -R165 ;  /* 0x0000003f02447223 */ /* 0x000fc200000108a5 */
[----:B------:R-:W-:Y:S01]  /*16920*/  FFMA.FTZ R25, R2, R25, -R165 ;  /* 0x0000001902197223 */ /* 0x000fe200000108a5 */
[----:B------:R-:W-:-:S01]  /*16930*/  FADD.FTZ R59, R10, R59 ;  /* 0x0000003b0a3b7221 */ /* 0x000fc20000010000 */
[C-C-:B------:R-:W-:Y:S01]  /*16940*/  FFMA.FTZ R21, R2.reuse, R21, -R165.reuse ;  /* 0x0000001502157223 */ /* 0x140fe200000108a5 */
[----:B------:R-:W-:-:S03]  /*16950*/  FFMA.FTZ R87, R2, R87, -R165 ;  /* 0x0000005702577223 */ /* 0x000fc600000108a5 */
[----:B------:R-:W1:Y:S08]  /*16960*/  MUFU.EX2 R27, R27 ;  /* 0x0000001b001b7308 */ /* 0x000e700000000800 */
[----:B------:R-:W2:Y:S01]  /*16970*/  MUFU.EX2 R15, R15 ;  /* 0x0000000f000f7308 */ /* 0x000ea20000000800 */
[----:B0-----:R-:W-:-:S07]  /*16980*/  FFMA.FTZ R4, R51, R3, R8 ;  /* 0x0000000333047223 */ /* 0x001fce0000010008 */
        /* <DEDUP_REMOVED lines=8> */
[----:B------:R1:W-:Y:S01]  /*16a10*/  MUFU.EX2 R5, R70 ;  /* 0x0000004600057308 */ /* 0x0003e20000000800 */
[----:B--2---:R-:W-:-:S07]  /*16a20*/  FADD.FTZ R4, R34, R3 ;  /* 0x0000000322047221 */ /* 0x004fce0000010000 */
[----:B------:R-:W2:Y:S01]  /*16a30*/  MUFU.EX2 R38, R38 ;  /* 0x0000002600267308 */ /* 0x000ea20000000800 */
[----:B-1----:R-:W-:-:S01]  /*16a40*/  FADD.FTZ R70, R24, R59 ;  /* 0x0000003b18467221 */ /* 0x002fc20000010000 */
[----:B0-----:R-:W-:Y:S01]  /*16a50*/  FADD.FTZ R3, R35, R4 ;  /* 0x0000000423037221 */ /* 0x001fe20000010000 */
[----:B------:R-:W-:-:S02]  /*16a60*/  FFMA.FTZ R59, R2, R155, -R165 ;  /* 0x0000009b023b7223 */ /* 0x000fc400000108a5 */
[----:B------:R-:W-:-:S03]  /*16a70*/  FADD.FTZ R63, R29, R70 ;  /* 0x000000461d3f7221 */ /* 0x000fc60000010000 */
[----:B------:R-:W0:Y:S01]  /*16a80*/  MUFU.EX2 R39, R39 ;  /* 0x0000002700277308 */ /* 0x000e220000000800 */
[----:B------:R-:W-:-:S04]  /*16a90*/  FADD.FTZ R70, R26, R63 ;  /* 0x0000003f1a467221 */ /* 0x000fc80000010000 */
[----:B------:R-:W-:Y:S01]  /*16aa0*/  FADD.FTZ R63, R33, R70 ;  /* 0x00000046213f7221 */ /* 0x000fe20000010000 */
[----:B------:R-:W-:-:S02]  /*16ab0*/  FFMA.FTZ R70, R2, R67, -R165 ;  /* 0x0000004302467223 */ /* 0x000fc400000108a5 */
[----:B------:R-:W1:Y:S01]  /*16ac0*/  MUFU.EX2 R42, R42 ;  /* 0x0000002a002a7308 */ /* 0x000e620000000800 */
[----:B------:R-:W-:-:S01]  /*16ad0*/  FADD.FTZ R72, R30, R63 ;  /* 0x0000003f1e487221 */ /* 0x000fc20000010000 */
[----:B--2---:R-:W-:Y:S01]  /*16ae0*/  FADD.FTZ R4, R38, R3 ;  /* 0x0000000326047221 */ /* 0x004fe20000010000 */
[----:B------:R-:W-:-:S02]  /*16af0*/  FFMA.FTZ R63, R2, R157, -R165 ;  /* 0x0000009d023f7223 */ /* 0x000fc400000108a5 */
[----:B------:R-:W-:-:S03]  /*16b00*/  FADD.FTZ R67, R37, R72 ;  /* 0x0000004825437221 */ /* 0x000fc60000010000 */
[----:B------:R-:W2:Y:S01]  /*16b10*/  MUFU.EX2 R43, R43 ;  /* 0x0000002b002b7308 */ /* 0x000ea20000000800 */
[----:B------:R-:W-:-:S01]  /*16b20*/  FADD.FTZ R72, R32, R67 ;  /* 0x0000004320487221 */ /* 0x000fc20000010000 */
[----:B0-----:R-:W-:-:S03]  /*16b30*/  FADD.FTZ R3, R39, R4 ;  /* 0x0000000427037221 */ /* 0x001fc60000010000 */
[----:B------:R-:W-:Y:S01]  /*16b40*/  FADD.FTZ R67, R41, R72 ;  /* 0x0000004829437221 */ /* 0x000fe20000010000 */
[----:B------:R-:W-:-:S02]  /*16b50*/  FFMA.FTZ R72, R2, R71, -R165 ;  /* 0x0000004702487223 */ /* 0x000fc400000108a5 */
[----:B------:R-:W0:Y:S01]  /*16b60*/  MUFU.EX2 R46, R46 ;  /* 0x0000002e002e7308 */ /* 0x000e220000000800 */
[----:B-1----:R-:W-:-:S01]  /*16b70*/  FADD.FTZ R4, R42, R3 ;  /* 0x000000032a047221 */ /* 0x002fc20000010000 */
[----:B------:R-:W-:Y:S01]  /*16b80*/  FADD.FTZ R74, R36, R67 ;  /* 0x00000043244a7221 */ /* 0x000fe20000010000 */
[----:B------:R-:W-:-:S03]  /*16b90*/  FFMA.FTZ R67, R2, R159, -R165 ;  /* 0x0000009f02437223 */ /* 0x000fc600000108a5 */
[----:B------:R-:W-:Y:S02]  /*16ba0*/  FADD.FTZ R71, R45, R74 ;  /* 0x0000004a2d477221 */ /* 0x000fe40000010000 */
[----:B------:R-:W1:Y:S01]  /*16bb0*/  MUFU.EX2 R47, R47 ;  /* 0x0000002f002f7308 */ /* 0x000e620000000800 */
[----:B--2---:R-:W-:-:S01]  /*16bc0*/  FADD.FTZ R3, R43, R4 ;  /* 0x000000042b037221 */ /* 0x004fc20000010000 */
[----:B------:R-:W-:-:S04]  /*16bd0*/  FADD.FTZ R74, R40, R71 ;  /* 0x00000047284a7221 */ /* 0x000fc80000010000 */
[----:B------:R-:W-:Y:S01]  /*16be0*/  FADD.FTZ R71, R49, R74 ;  /* 0x0000004a31477221 */ /* 0x000fe20000010000 */
[----:B------:R-:W-:-:S01]  /*16bf0*/  FFMA.FTZ R74, R2, R75, -R165 ;  /* 0x0000004b024a7223 */ /* 0x000fc200000108a5 */
[----:B------:R-:W2:Y:S01]  /*16c00*/  MUFU.EX2 R50, R50 ;  /* 0x0000003200327308 */ /* 0x000ea20000000800 */
[----:B0-----:R-:W-:-:S01]  /*16c10*/  FADD.FTZ R4, R46, R3 ;  /* 0x000000032e047221 */ /* 0x001fc20000010000 */
[----:B------:R-:W-:Y:S01]  /*16c20*/  FADD.FTZ R76, R44, R71 ;  /* 0x000000472c4c7221 */ /* 0x000fe20000010000 */
[----:B------:R-:W-:-:S03]  /*16c30*/  FFMA.FTZ R71, R2, R161, -R165 ;  /* 0x000000a102477223 */ /* 0x000fc600000108a5 */
[----:B------:R-:W-:Y:S02]  /*16c40*/  FADD.FTZ R75, R53, R76 ;  /* 0x0000004c354b7221 */ /* 0x000fe40000010000 */
[----:B------:R-:W0:Y:S01]  /*16c50*/  MUFU.EX2 R54, R54 ;  /* 0x0000003600367308 */ /* 0x000e220000000800 */
[----:B-1----:R-:W-:-:S01]  /*16c60*/  FADD.FTZ R3, R47, R4 ;  /* 0x000000042f037221 */ /* 0x002fc20000010000 */
[----:B------:R-:W-:-:S04]  /*16c70*/  FADD.FTZ R76, R48, R75 ;  /* 0x0000004b304c7221 */ /* 0x000fc80000010000 */
[----:B------:R-:W-:Y:S01]  /*16c80*/  FADD.FTZ R75, R57, R76 ;  /* 0x0000004c394b7221 */ /* 0x000fe20000010000 */
[----:B------:R-:W-:-:S01]  /*16c90*/  FFMA.FTZ R76, R2, R79, -R165 ;  /* 0x0000004f024c7223 */ /* 0x000fc200000108a5 */
[----:B------:R-:W1:Y:S01]  /*16ca0*/  MUFU.EX2 R55, R55 ;  /* 0x0000003700377308 */ /* 0x000e620000000800 */
[----:B--2---:R-:W-:-:S01]  /*16cb0*/  FADD.FTZ R4, R50, R3 ;  /* 0x0000000332047221 */ /* 0x004fc20000010000 */
[----:B------:R-:W-:Y:S01]  /*16cc0*/  FADD.FTZ R78, R20, R75 ;  /* 0x0000004b144e7221 */ /* 0x000fe20000010000 */
[----:B------:R-:W-:-:S02]  /*16cd0*/  FFMA.FTZ R75, R2, R163, -R165 ;  /* 0x000000a3024b7223 */ /* 0x000fc400000108a5 */
[----:B------:R-:W-:Y:S01]  /*16ce0*/  FADD.FTZ R3, R5, R4 ;  /* 0x0000000405037221 */ /* 0x000fe20000010000 */
[----:B------:R-:W-:-:S02]  /*16cf0*/  FADD.FTZ R79, R61, R78 ;  /* 0x0000004e3d4f7221 */ /* 0x000fc40000010000 */
[----:B------:R-:W2:Y:S01]  /*16d00*/  MUFU.EX2 R58, R58 ;  /* 0x0000003a003a7308 */ /* 0x000ea20000000800 */
[----:B0-----:R-:W-:-:S01]  /*16d10*/  FADD.FTZ R4, R54, R3 ;  /* 0x0000000336047221 */ /* 0x001fc20000010000 */
[----:B------:R-:W-:-:S04]  /*16d20*/  FADD.FTZ R78, R52, R79 ;  /* 0x0000004f344e7221 */ /* 0x000fc80000010000 */
[----:B------:R-:W-:Y:S01]  /*16d30*/  FADD.FTZ R79, R65, R78 ;  /* 0x0000004e414f7221 */ /* 0x000fe20000010000 */
[----:B------:R-:W-:-:S01]  /*16d40*/  FFMA.FTZ R78, R2, R83, -R165 ;  /* 0x00000053024e7223 */ /* 0x000fc200000108a5 */
        /* <DEDUP_REMOVED lines=51> */
.L_x_1722:
[----:B------:R-:W-:Y:S01]  /*17080*/  F2FP.SATFINITE.E4M3.F32.PACK_AB_MERGE_C R5, R54, R5, RZ ;  /* 0x000000053605723e */ /* 0x000fe200048070ff */
[-C--:B------:R-:W-:Y:S01]  /*17090*/  FMUL.FTZ R88, R88, R0.reuse ;  /* 0x0000000058587220 */ /* 0x080fe20000410000 */
[----:B------:R-:W-:Y:S01]  /*170a0*/  F2FP.SATFINITE.E4M3.F32.PACK_AB_MERGE_C R15, R28, R15, RZ ;  /* 0x0000000f1c0f723e */ /* 0x000fe200048070ff */
[----:B------:R-:W-:Y:S01]  /*170b0*/  FMUL.FTZ R89, R89, R0 ;  /* 0x0000000059597220 */ /* 0x000fe20000410000 */
[----:B------:R-:W-:Y:S01]  /*170c0*/  F2FP.SATFINITE.E4M3.F32.PACK_AB_MERGE_C R163, R50, R47, R5 ;  /* 0x0000002f32a3723e */ /* 0x000fe20004807005 */
[----:B------:R-:W-:Y:S01]  /*170d0*/  IMAD R5, R168, 0x8, R16 ;  /* 0x00000008a8057824 */ /* 0x000fe200078e0210 */
[----:B------:R-:W-:Y:S01]  /*170e0*/  ISETP.GT.AND P3, PT, R6, R12, PT ;  /* 0x0000000c0600720c */ /* 0x000fe20003f64270 */
[----:B------:R-:W-:Y:S01]  /*170f0*/  FMUL.FTZ R92, R92, R0 ;  /* 0x000000005c5c7220 */ /* 0x000fe20000410000 */
[----:B------:R-:W-:Y:S01]  /*17100*/  F2FP.SATFINITE.E4M3.F32.PACK_AB_MERGE_C R165, R27, R8, R15 ;  /* 0x000000081ba5723e */ /* 0x000fe2000480700f */
[----:B------:R-:W-:Y:S01]  /*17110*/  IMAD.U32 R8, RZ, RZ, UR40 ;  /* 0x00000028ff087e24 */ /* 0x000fe2000f8e00ff */
[----:B------:R-:W-:Y:S01]  /*17120*/  F2FP.SATFINITE.E4M3.F32.PACK_AB_MERGE_C R24, R29, R24, RZ ;  /* 0x000000181d18723e */ /* 0x000fe200048070ff */
[----:B------:R-:W-:Y:S01]  /*17130*/  VIADD R5, R5, 0x22860 ;  /* 0x0002286005057836 */ /* 0x000fe20000000000 */
[----:B------:R-:W-:Y:S01]  /*17140*/  F2FP.SATFINITE.E4M3.F32.PACK_AB_MERGE_C R30, R37, R30, RZ ;  /* 0x0000001e251e723e */ /* 0x000fe200048070ff */
[-C--:B------:R-:W-:Y:S01]  /*17150*/  FMUL.FTZ R93, R93, R0.reuse ;  /* 0x000000005d5d7220 */ /* 0x080fe20000410000 */
[----:B------:R-:W-:Y:S01]  /*17160*/  F2FP.SATFINITE.E4M3.F32.PACK_AB_MERGE_C R35, R38, R35, RZ ;  /* 0x000000232623723e */ /* 0x000fe200048070ff */
[-C--:B------:R-:W-:Y:S01]  /*17170*/  FMUL.FTZ R96, R96, R0.reuse ;  /* 0x0000000060607220 */ /* 0x080fe20000410000 */
[----:B------:R-:W-:Y:S01]  /*17180*/  PRMT R5, R8, 0x654, R5 ;  /* 0x0000065408057816 */ /* 0x000fe20000000005 */
[----:B------:R-:W-:Y:S01]  /*17190*/  FMUL.FTZ R97, R97, R0 ;  /* 0x0000000061617220 */ /* 0x000fe20000410000 */
[----:B------:R-:W-:Y:S01]  /*171a0*/  F2FP.SATFINITE.E4M3.F32.PACK_AB_MERGE_C R36, R45, R36, RZ ;  /* 0x000000242d24723e */ /* 0x000fe200048070ff */
[----:B------:R-:W-:Y:S01]  /*171b0*/  FMUL.FTZ R100, R100, R0 ;  /* 0x0000000064647220 */ /* 0x000fe20000410000 */
[----:B------:R-:W-:Y:S01]  /*171c0*/  F2FP.SATFINITE.E4M3.F32.PACK_AB_MERGE_C R43, R46, R43, RZ ;  /* 0x0000002b2e2b723e */ /* 0x000fe200048070ff */
[----:B------:R0:W-:Y:S01]  /*171d0*/  SYNCS.ARRIVE.TRANS64.RED.A1T0 RZ, [R5+URZ], RZ ;  /* 0x000000ff05ff79a7 */ /* 0x0001e2000810043f */
        /* <DEDUP_REMOVED lines=81> */
[----:B0-----:R-:W-:Y:S02]  /*176f0*/  IMAD.MOV.U32 R5, RZ, RZ, R11 ;  /* 0x000000ffff057224 */ /* 0x001fe400078e000b */
[----:B------:R-:W-:Y:S02]  /*17700*/  IMAD.MOV.U32 R0, RZ, RZ, R9 ;  /* 0x000000ffff007224 */ /* 0x000fe400078e0009 */
[----:B------:R-:W-:Y:S02]  /*17710*/  IMAD.MOV.U32 R169, RZ, RZ, R14 ;  /* 0x000000ffffa97224 */ /* 0x000fe400078e000e */
[----:B------:R-:W-:Y:S01]  /*17720*/  IMAD.MOV.U32 R168, RZ, RZ, R13 ;  /* 0x000000ffffa87224 */ /* 0x000fe200078e000d */
[----:B------:R-:W-:Y:S06]  /*17730*/  @P3 BRA `(.L_x_1723) ;  /* 0xffffffd000003947 */ /* 0x000fec000383ffff */
[----:B------:R-:W-:Y:S02]  /*17740*/  IMAD.MOV.U32 R5, RZ, RZ, R11 ;  /* 0x000000ffff057224 */ /* 0x000fe400078e000b */
[----:B------:R-:W-:Y:S02]  /*17750*/  IMAD.MOV.U32 R0, RZ, RZ, R9 ;  /* 0x000000ffff007224 */ /* 0x000fe400078e0009 */
[----:B------:R-:W-:Y:S02]  /*17760*/  IMAD.MOV.U32 R168, RZ, RZ, R13 ;  /* 0x000000ffffa87224 */ /* 0x000fe400078e000d */
[----:B------:R-:W-:-:S07]  /*17770*/  IMAD.MOV.U32 R169, RZ, RZ, R14 ;  /* 0x000000ffffa97224 */ /* 0x000fce00078e000e */
.L_x_1703:
[----:B------:R-:W0:Y:S01]  /*17780*/  LDC R8, c[0x0][0x448] ;  /* 0x00011200ff087b82 */ /* 0x000e220000000800 */
[----:B------:R-:W-:-:S07]  /*17790*/  IADD3 R11, R171, 0x1, -R170 ;  /* 0x00000001ab0b7810 */ /* 0x000fce0007ffe8aa */
[----:B------:R-:W1:Y:S01]  /*177a0*/  LDC R13, c[0x0][0x9e4] ;  /* 0x00027900ff0d7b82 */ /* 0x000e620000000800 */
[----:B0-----:R-:W-:Y:S01]  /*177b0*/  ISETP.NE.AND P4, PT, R8, 0x1, PT ;  /* 0x000000010800780c */ /* 0x001fe20003f85270 */
[----:B------:R-:W-:Y:S01]  /*177c0*/  VIADD R8, R178, 0x7f ;  /* 0x0000007fb2087836 */ /* 0x000fe20000000000 */
[----:B-1----:R-:W-:-:S11]  /*177d0*/  ISETP.GE.AND P5, PT, R13, 0x1, PT ;  /* 0x000000010d00780c */ /* 0x002fd60003fa6270 */
[----:B------:R-:W0:Y:S08]  /*177e0*/  @P4 LDC R9, c[0x0][0x44c] ;  /* 0x00011300ff094b82 */ /* 0x000e300000000800 */
[----:B------:R-:W1:Y:S01]  /*177f0*/  @P4 LDC R10, c[0x0][0x450] ;  /* 0x00011400ff0a4b82 */ /* 0x000e620000000800 */
[----:B0-----:R-:W-:-:S05]  /*17800*/  @P4 IMAD.HI.U32 R9, R8, R9, RZ ;  /* 0x0000000908094227 */ /* 0x001fca00078e00ff */
        /* <DEDUP_REMOVED lines=14> */
.L_x_1726:
[----:B------:R-:W-:-:S13]  /*178f0*/  ISETP.NE.AND P1, PT, R13, 0x1, PT ;  /* 0x000000010d00780c */ /* 0x000fda0003f25270 */
[----:B------:R-:W0:Y:S02]  /*17900*/  @P1 LDC.64 R10, c[0x0][0x9e8] ;  /* 0x00027a00ff0a1b82 */ /* 0x000e240000000a00 */
[----:B0-----:R-:W-:-:S05]  /*17910*/  @P1 IMAD.HI.U32 R10, R8, R10, RZ ;  /* 0x0000000a080a1227 */ /* 0x001fca00078e00ff */
[----:B------:R-:W-:-:S07]  /*17920*/  @P1 SHF.R.U32.HI R8, RZ, R11, R10 ;  /* 0x0000000bff081219 */ /* 0x000fce000001160a */
.L_x_1727:
[----:B------:R-:W-:Y:S05]  /*17930*/  BSYNC B0 ;  /* 0x0000000000007941 */ /* 0x000fea0003800000 */
.L_x_1725:
[----:B------:R-:W-:-:S05]  /*17940*/  IMAD R8, R8, R13, RZ ;  /* 0x0000000d08087224 */ /* 0x000fca00078e02ff */
[----:B------:R-:W-:-:S07]  /*17950*/  VIMNMX R9, R9, R8, !PT ;  /* 0x0000000809097248 */ /* 0x000fce0007fe0100 */
.L_x_1724:
[----:B------:R-:W-:-:S05]  /*17960*/  VIADD R9, R9, 0x7f ;  /* 0x0000007f09097836 */ /* 0x000fca0000000000 */
[----:B------:R-:W-:-:S04]  /*17970*/  SHF.R.S32.HI R8, RZ, 0x1f, R9 ;  /* 0x0000001fff087819 */ /* 0x000fc80000011409 */
[----:B------:R-:W-:-:S04]  /*17980*/  LEA.HI R8, R8, R9, RZ, 0x7 ;  /* 0x0000000908087211 */ /* 0x000fc800078f38ff */
[----:B------:R-:W-:-:S04]  /*17990*/  SHF.R.S32.HI R9, RZ, 0x7, R8 ;  /* 0x00000007ff097819 */ /* 0x000fc80000011408 */
[----:B------:R-:W-:-:S04]  /*179a0*/  VIMNMX R14, R198, R9, !PT ;  /* 0x00000009c60e7248 */ /* 0x000fc80007fe0100 */
[----:B------:R-:W-:-:S13]  /*179b0*/  ISETP.GE.AND P1, PT, R6, R14, PT ;  /* 0x0000000e0600720c */ /* 0x000fda0003f26270 */
[----:B------:R-:W-:Y:S05]  /*179c0*/  @!P1 BRA `(.L_x_1728) ;  /* 0x0000002000009947 */ /* 0x000fea0003800000 */
[----:B------:R-:W-:Y:S02]  /*179d0*/  IMAD.MOV.U32 R13, RZ, RZ, R5 ;  /* 0x000000ffff0d7224 */ /* 0x000fe400078e0005 */
[----:B------:R-:W-:Y:S02]  /*179e0*/  IMAD.MOV.U32 R12, RZ, RZ, R0 ;  /* 0x000000ffff0c7224 */ /* 0x000fe400078e0000 */
[----:B------:R-:W-:Y:S02]  /*179f0*/  IMAD.MOV.U32 R20, RZ, RZ, R169 ;  /* 0x000000ffff147224 */ /* 0x000fe400078e00a9 */
[----:B------:R-:W-:-:S07]  /*17a00*/  IMAD.MOV.U32 R15, RZ, RZ, R168 ;  /* 0x000000ffff0f7224 */ /* 0x000fce00078e00a8 */
.L_x_1740:
        /* <DEDUP_REMOVED lines=8> */
.L_x_1730:
        /* <DEDUP_REMOVED lines=8> */
.L_x_1731:
[----:B------:R-:W-:Y:S04]  /*17b10*/  BSSY B0, `(.L_x_1729) ;  /* 0x0000004000007945 */ /* 0x000fe80003800000 */
[----:B-1----:R-:W-:Y:S05]  /*17b20*/  @P2 BRA `(.L_x_1732) ;  /* 0x0000000000082947 */ /* 0x002fea0003800000 */
[----:B------:R-:W1:Y:S02]  /*17b30*/  SYNCS.PHASECHK.TRANS64.TRYWAIT P2, [R5+URZ+0x22830], R0 ;  /* 0x02283000050075a7 */ /* 0x000e64000804017f */
[----:B-1----:R-:W-:Y:S05]  /*17b40*/  @!P2 BRA `(.L_x_1733) ;  /* 0x0000010000f8a947 */ /* 0x002fea0003800000 */
.L_x_1732:
[----:B------:R-:W-:Y:S05]  /*17b50*/  BSYNC B0 ;  /* 0x0000000000007941 */ /* 0x000fea0003800000 */
.L_x_1729:
[----:B01----:R-:W0:Y:S01]  /*17b60*/  S2R R0, SR_TID.X ;  /* 0x0000000000007919 */ /* 0x003e220000002100 */
[----:B------:R-:W-:Y:S01]  /*17b70*/  VIADD R168, R15, 0x1 ;  /* 0x000000010fa87836 */ /* 0x000fe20000000000 */
[----:B------:R-:W-:Y:S05]  /*17b80*/  WARPSYNC.ALL ;  /* 0x0000000000007948 */ /* 0x000fea0003800000 */
[C---:B------:R-:W-:Y:S01]  /*17b90*/  ISETP.NE.AND P2, PT, R168.reuse, 0x2, PT ;  /* 0x00000002a800780c */ /* 0x040fe20003f45270 */
[----:B------:R-:W-:Y:S02]  /*17ba0*/  IMAD.MOV.U32 R9, RZ, RZ, -0x7fffffe0 ;  /* 0x80000020ff097424 */ /* 0x000fe400078e00ff */
[----:B------:R-:W-:Y:S01]  /*17bb0*/  IMAD.MOV.U32 R11, RZ, RZ, -0x7fffffe0 ;  /* 0x80000020ff0b7424 */ /* 0x000fe200078e00ff */
[----:B------:R-:W-:-:S02]  /*17bc0*/  SEL R168, R168, RZ, P2 ;  /* 0x000000ffa8a87207 */ /* 0x000fc40001000000 */
[----:B------:R-:W-:Y:S01]  /*17bd0*/  R2UR UR31, R9 ;  /* 0x00000000091f72ca */ /* 0x000fe200000e0000 */
[----:B------:R-:W-:Y:S01]  /*17be0*/  IMAD.MOV.U32 R9, RZ, RZ, -0x7fffffe0 ;  /* 0x80000020ff097424 */ /* 0x000fe200078e00ff */
[----:B------:R-:W-:Y:S01]  /*17bf0*/  R2UR UR11, R11 ;  /* 0x000000000b0b72ca */ /* 0x000fe200000e0000 */
[----:B------:R-:W-:Y:S02]  /*17c00*/  IMAD R8, R168, 0x600, R7 ;  /* 0x00000600a8087824 */ /* 0x000fe400078e0207 */
[----:B------:R-:W-:Y:S01]  /*17c10*/  IMAD.MOV.U32 R11, RZ, RZ, -0x7fffffe0 ;  /* 0x80000020ff0b7424 */ /* 0x000fe200078e00ff */
[----:B------:R-:W-:Y:S01]  /*17c20*/  R2UR UR27, R9 ;  /* 0x00000000091b72ca */ /* 0x000fe200000e0000 */
[C---:B------:R-:W-:Y:S01]  /*17c30*/  VIADD R10, R8.reuse, 0x2 ;  /* 0x00000002080a7836 */ /* 0x040fe20000000000 */
[----:B------:R-:W-:Y:S02]  /*17c40*/  R2UR UR30, R8 ;  /* 0x00000000081e72ca */ /* 0x000fe400000e0000 */
[----:B------:R-:W-:Y:S01]  /*17c50*/  R2UR UR15, R11 ;  /* 0x000000000b0f72ca */ /* 0x000fe200000e0000 */
[----:B------:R-:W-:Y:S01]  /*17c60*/  IMAD.MOV.U32 R11, RZ, RZ, -0x7fffffe0 ;  /* 0x80000020ff0b7424 */ /* 0x000fe200078e00ff */
[----:B------:R-:W-:Y:S01]  /*17c70*/  R2UR UR10, R10 ;  /* 0x000000000a0a72ca */ /* 0x000fe200000e0000 */
[----:B------:R-:W-:-:S03]  /*17c80*/  VIADD R10, R8, 0x200 ;  /* 0x00000200080a7836 */ /* 0x000fc60000000000 */
[----:B------:R-:W-:Y:S01]  /*17c90*/  R2UR UR19, R11 ;  /* 0x000000000b1372ca */ /* 0x000fe200000e0000 */
[----:B------:R-:W-:Y:S01]  /*17ca0*/  IMAD.MOV.U32 R11, RZ, RZ, -0x7fffffe0 ;  /* 0x80000020ff0b7424 */ /* 0x000fe200078e00ff */
[----:B------:R-:W-:Y:S01]  /*17cb0*/  R2UR UR14, R10 ;  /* 0x000000000a0e72ca */ /* 0x000fe200000e0000 */
[----:B------:R-:W-:Y:S01]  /*17cc0*/  VIADD R10, R8, 0x202 ;  /* 0x00000202080a7836 */ /* 0x000fe20000000000 */
[----:B0-----:R-:W-:Y:S02]  /*17cd0*/  SHF.R.U32.HI R0, RZ, 0x7, R0 ;  /* 0x00000007ff007819 */ /* 0x001fe40000011600 */
[----:B------:R-:W-:Y:S02]  /*17ce0*/  R2UR UR23, R11 ;  /* 0x000000000b1772ca */ /* 0x000fe400000e0000 */
[----:B------:R-:W-:Y:S01]  /*17cf0*/  R2UR UR18, R10 ;  /* 0x000000000a1272ca */ /* 0x000fe200000e0000 */
[----:B------:R-:W-:Y:S02]  /*17d00*/  VIADD R0, R0, 0x8 ;  /* 0x0000000800007836 */ /* 0x000fe40000000000 */
[----:B------:R-:W-:-:S02]  /*17d10*/  VIADD R10, R8, 0x400 ;  /* 0x00000400080a7836 */ /* 0x000fc40000000000 */
[----:B------:R-:W-:Y:S01]  /*17d20*/  VIADD R8, R8, 0x402 ;  /* 0x0000040208087836 */ /* 0x000fe20000000000 */
[----:B------:R0:W-:Y:S02]  /*17d30*/  BAR.SYNC.DEFER_BLOCKING R0, 0x100 ;  /* 0x000400000000751d */ /* 0x0001e40000010000 */
[----:B------:R-:W-:Y:S02]  /*17d40*/  R2UR UR22, R10 ;  /* 0x000000000a1672ca */ /* 0x000fe400000e0000 */
[----:B------:R-:W-:Y:S02]  /*17d50*/  R2UR UR26, R8 ;  /* 0x00000000081a72ca */ /* 0x000fe400000e0000 */
        /* <DEDUP_REMOVED lines=21> */
.L_x_1735:
[----:B------:R-:W-:Y:S01]  /*17eb0*/  SHF.L.U32 R0, R20, 0x1f, RZ ;  /* 0x0000001f14007819 */ /* 0x000fe200000006ff */
[----:B------:R-:W-:-:S04]  /*17ec0*/  IMAD R5, R15, 0x8, R16 ;  /* 0x000000080f057824 */ /* 0x000fc800078e0210 */
[----:B------:R0:W1:Y:S01]  /*17ed0*/  SYNCS.PHASECHK.TRANS64.TRYWAIT P1, [R5+URZ+0x22850], R0 ;  /* 0x02285000050075a7 */ /* 0x000062000802017f */
[----:B------:R-:W-:Y:S05]  /*17ee0*/  @!P0 BRA `(.L_x_1736) ;  /* 0x0000000000048947 */ /* 0x000fea0003800000 */
[----:B------:R-:W-:Y:S01]  /*17ef0*/  BPT.TRAP 0x1 ;  /* 0x000000040000795c */ /* 0x000fe20000300000 */
.L_x_1736:
[----:B-1----:R-:W-:Y:S05]  /*17f00*/  @P1 BRA `(.L_x_1734) ;  /* 0x0000000000081947 */ /* 0x002fea0003800000 */
[----:B------:R-:W1:Y:S02]  /*17f10*/  SYNCS.PHASECHK.TRANS64.TRYWAIT P1, [R5+URZ+0x22850], R0 ;  /* 0x02285000050075a7 */ /* 0x000e64000802017f */
[----:B-1----:R-:W-:Y:S05]  /*17f20*/  @!P1 BRA `(.L_x_1737) ;  /* 0x0000010000149947 */ /* 0x002fea0003800000 */
.L_x_1734:
[----:B01----:R-:W-:Y:S01]  /*17f30*/  VIADD R0, R16, 0x400 ;  /* 0x0000040010007836 */ /* 0x003fe20000000000 */
[----:B------:R-:W-:Y:S05]  /*17f40*/  WARPSYNC.ALL ;  /* 0x0000000000007948 */ /* 0x000fea0003800000 */
[----:B------:R-:W-:Y:S01]  /*17f50*/  SHF.R.U32.HI R0, RZ, 0x4, R0 ;  /* 0x00000004ff007819 */ /* 0x000fe20000011600 */
[----:B------:R-:W-:Y:S01]  /*17f60*/  IMAD.MOV.U32 R9, RZ, RZ, 0x40000040 ;  /* 0x40000040ff097424 */ /* 0x000fe200078e00ff */
[----:B------:R-:W-:Y:S01]  /*17f70*/  WARPGROUP.ARRIVE ;  /* 0x00000000000079c5 */ /* 0x000fe20000000000 */
[----:B------:R-:W-:Y:S01]  /*17f80*/  IMAD.MOV.U32 R11, RZ, RZ, 0x40000040 ;  /* 0x40000040ff0b7424 */ /* 0x000fe200078e00ff */
[----:B------:R-:W-:-:S04]  /*17f90*/  LOP3.LUT R0, R0, 0x3fff, RZ, 0xc0, !PT ;  /* 0x00003fff00007812 */ /* 0x000fc800078ec0ff */
[----:B------:R-:W0:Y:S01]  /*17fa0*/  S2R R20, SR_TID.X ;  /* 0x0000000000147919 */ /* 0x000e220000002100 */
[----:B------:R-:W-:Y:S01]  /*17fb0*/  R2UR UR11, R9 ;  /* 0x00000000090b72ca */ /* 0x000fe200000e0000 */
[----:B------:R-:W-:Y:S01]  /*17fc0*/  IMAD.MOV.U32 R9, RZ, RZ, 0x40000040 ;  /* 0x40000040ff097424 */ /* 0x000fe200078e00ff */
[----:B------:R-:W-:-:S05]  /*17fd0*/  LOP3.LUT R0, R0, 0x10000, RZ, 0xfc, !PT ;  /* 0x0001000000007812 */ /* 0x000fca00078efcff */
[----:B------:R-:W-:-:S04]  /*17fe0*/  IMAD R8, R15, 0x400, R0 ;  /* 0x000004000f087824 */ /* 0x000fc800078e0200 */
[C---:B------:R-:W-:Y:S01]  /*17ff0*/  VIADD R10, R8.reuse, 0x2 ;  /* 0x00000002080a7836 */ /* 0x040fe20000000000 */
[----:B------:R-:W-:-:S13]  /*18000*/  R2UR UR10, R8 ;  /* 0x00000000080a72ca */ /* 0x000fda00000e0000 */
[----:B------:R-:W-:Y:S01]  /*18010*/  QGMMA.64x128x32.F32.E4M3.E4M3 R88, R164, gdesc[UR8], R88, gsb0 ;  /* 0x01e00008a4587df3 */ /* 0x000fe20008000858 */
[----:B------:R-:W-:Y:S01]  /*18020*/  R2UR UR10, R10 ;  /* 0x000000000a0a72ca */ /* 0x000fe200000e0000 */
[C---:B------:R-:W-:Y:S01]  /*18030*/  VIADD R10, R8.reuse, 0x4 ;  /* 0x00000004080a7836 */ /* 0x040fe20000000000 */
[----:B------:R-:W-:Y:S01]  /*18040*/  R2UR UR11, R11 ;  /* 0x000000000b0b72ca */ /* 0x000fe200000e0000 */
[----:B------:R-:W-:Y:S02]  /*18050*/  IMAD.MOV.U32 R11, RZ, RZ, 0x40000040 ;  /* 0x40000040ff0b7424 */ /* 0x000fe400078e00ff */
[----:B------:R-:W-:Y:S01]  /*18060*/  VIADD R8, R8, 0x6 ;  /* 0x0000000608087836 */ /* 0x000fe20000000000 */
[----:B0-----:R-:W-:-:S04]  /*18070*/  SHF.R.U32.HI R20, RZ, 0x7, R20 ;  /* 0x00000007ff147819 */ /* 0x001fc80000011614 */
[----:B------:R-:W-:Y:S01]  /*18080*/  IADD3 R0, -R20, 0xb, RZ ;  /* 0x0000000b14007810 */ /* 0x000fe20007ffe1ff */
[----:B------:R-:W-:Y:S02]  /*18090*/  WARPGROUP.DEPBAR.LE gsb0, 0x0 ;  /* 0x00008000000079c5 */ /* 0x000fe40000010000 */
[----:B------:R-:W-:-:S06]  /*180a0*/  WARPGROUP.ARRIVE ;  /* 0x00000000000079c5 */ /* 0x000fcc0000000000 */
        /* <DEDUP_REMOVED lines=15> */
.L_x_1738:
[----:B0-----:R-:W-:Y:S02]  /*181a0*/  FMNMX.FTZ R0, R24, R12, !PT ;  /* 0x0000000c18007209 */ /* 0x001fe40007810000 */
        /* <DEDUP_REMOVED lines=71> */
[----:B------:R-:W-:-:S04]  /*18620*/  FADD.FTZ R11, -R0, R12 ;  /* 0x0000000c000b7221 */ /* 0x000fc80000010100 */
[----:B------:R-:W-:Y:S01]  /*18630*/  FMUL.FTZ R21, R2, R11 ;  /* 0x0000000b02157220 */ /* 0x000fe20000410000 */
[----:B------:R-:W-:-:S03]  /*18640*/  FADD.FTZ R11, -R5, R13 ;  /* 0x0000000d050b7221 */ /* 0x000fc60000010100 */
[----:B------:R-:W-:Y:S01]  /*18650*/  MUFU.EX2 R9, R21 ;  /* 0x0000001500097308 */ /* 0x000fe20000000800 */
[C---:B------:R-:W-:Y:S01]  /*18660*/  FMUL.FTZ R8, R2.reuse, R11 ;  /* 0x0000000b02087220 */ /* 0x040fe20000410000 */
[----:B------:R-:W-:-:S04]  /*18670*/  FFMA.FTZ R11, R2, R0, -8 ;  /* 0xc1000000020b7423 */ /* 0x000fc80000010000 */
        /* <DEDUP_REMOVED lines=12> */
[C---:B------:R-:W-:Y:S01]  /*18740*/  FFMA.FTZ R77, R2.reuse, R5, -8 ;  /* 0xc1000000024d7423 */ /* 0x040fe20000010005 */
[----:B------:R-:W-:-:S01]  /*18750*/  FFMA.FTZ R57, R2, R65, -R11 ;  /* 0x0000004102397223 */ /* 0x000fc2000001080b */
[C-C-:B------:R-:W-:Y:S01]  /*18760*/  FFMA.FTZ R65, R2.reuse, R73, -R11.reuse ;  /* 0x0000004902417223 */ /* 0x140fe2000001080b */
[----:B------:R-:W-:-:S01]  /*18770*/  FFMA.FTZ R10, R2, R24, -R11 ;  /* 0x00000018020a7223 */ /* 0x000fc2000001080b */
[C---:B------:R-:W-:Y:S01]  /*18780*/  FFMA.FTZ R73, R2.reuse, R81, -R11 ;  /* 0x0000005102497223 */ /* 0x040fe2000001080b */
[----:B------:R-:W-:-:S01]  /*18790*/  FFMA.FTZ R81, R2, R26, -R77 ;  /* 0x0000001a02517223 */ /* 0x000fc2000001084d */
[C---:B------:R-:W-:Y:S01]  /*187a0*/  FFMA.FTZ R26, R2.reuse, R27, -R77 ;  /* 0x0000001b021a7223 */ /* 0x040fe2000001084d */
        /* <DEDUP_REMOVED lines=18> */
[C---:B------:R-:W-:Y:S01]  /*188d0*/  FFMA.FTZ R60, R2.reuse, R72, -R11 ;  /* 0x00000048023c7223 */ /* 0x040fe2000001080b */
[----:B------:R-:W-:-:S01]  /*188e0*/  FFMA.FTZ R35, R2, R38, -R77 ;  /* 0x0000002602237223 */ /* 0x000fc2000001084d */
[C-C-:B------:R-:W-:Y:S01]  /*188f0*/  FFMA.FTZ R64, R2.reuse, R76, -R11.reuse ;  /* 0x0000004c02407223 */ /* 0x140fe2000001080b */
        /* <DEDUP_REMOVED lines=20> */
[----:B--2---:R-:W-:-:S01]  /*18a40*/  FADD.FTZ R85, R13, R4 ;  /* 0x000000040d557221 */ /* 0x004fc20000010000 */
[C-C-:B------:R-:W-:Y:S01]  /*18a50*/  FFMA.FTZ R62, R2.reuse, R63, -R77.reuse ;  /* 0x0000003f023e7223 */ /* 0x140fe2000001084d */
[----:B------:R-:W-:-:S01]  /*18a60*/  FFMA.FTZ R63, R2, R66, -R77 ;  /* 0x00000042023f7223 */ /* 0x000fc2000001084d */
[----:B------:R-:W-:-:S04]  /*18a70*/  IMAD R84, R168, 0x8, R16 ;  /* 0x00000008a8547824 */ /* 0x000fc800078e0210 */
[----:B------:R-:W2:Y:S01]  /*18a80*/  MUFU.EX2 R27, R27 ;  /* 0x0000001b001b7308 */ /* 0x000ea20000000800 */
[----:B0-----:R-:W-:-:S07]  /*18a90*/  FADD.FTZ R4, R26, R3 ;  /* 0x000000031a047221 */ /* 0x001fce0000010000 */
[----:B------:R0:W3:Y:S01]  /*18aa0*/  MUFU.EX2 R21, R152 ;  /* 0x0000009800157308 */ /* 0x0000e20000000800 */
[----:B-1----:R-:W-:-:S07]  /*18ab0*/  FADD.FTZ R76, R12, R85 ;  /* 0x000000550c4c7221 */ /* 0x002fce0000010000 */
[----:B------:R-:W1:Y:S01]  /*18ac0*/  MUFU.EX2 R30, R30 ;  /* 0x0000001e001e7308 */ /* 0x000e620000000800 */
[----:B--2---:R-:W-:-:S01]  /*18ad0*/  FADD.FTZ R3, R27, R4 ;  /* 0x000000041b037221 */ /* 0x004fc20000010000 */
[----:B0-----:R-:W-:-:S06]  /*18ae0*/  IMAD.U32 R152, RZ, RZ, UR40 ;  /* 0x00000028ff987e24 */ /* 0x001fcc000f8e00ff */
[----:B------:R-:W0:Y:S01]  /*18af0*/  MUFU.EX2 R20, R20 ;  /* 0x0000001400147308 */ /* 0x000e220000000800 */
[----:B---3--:R-:W-:-:S07]  /*18b00*/  FADD.FTZ R85, R21, R76 ;  /* 0x0000004c15557221 */ /* 0x008fce0000010000 */
        /* <DEDUP_REMOVED lines=8> */
[C-C-:B------:R-:W-:Y:S01]  /*18b90*/  FFMA.FTZ R66, R2.reuse, R67, -R77.reuse ;  /* 0x0000004302427223 */ /* 0x140fe2000001084d */
[----:B------:R-:W-:-:S05]  /*18ba0*/  FFMA.FTZ R67, R2, R70, -R77 ;  /* 0x0000004602437223 */ /* 0x000fca000001084d */
[----:B------:R-:W1:Y:S01]  /*18bb0*/  MUFU.EX2 R35, R35 ;  /* 0x0000002300237308 */ /* 0x000e620000000800 */
[----:B0-----:R-:W-:-:S07]  /*18bc0*/  FADD.FTZ R4, R34, R3 ;  /* 0x0000000322047221 */ /* 0x001fce0000010000 */
[----:B------:R-:W0:Y:S01]  /*18bd0*/  MUFU.EX2 R29, R29 ;  /* 0x0000001d001d7308 */ /* 0x000e220000000800 */
[----:B--2---:R-:W-:-:S07]  /*18be0*/  FADD.FTZ R76, R24, R85 ;  /* 0x00000055184c7221 */ /* 0x004fce0000010000 */
[----:B------:R-:W2:Y:S01]  /*18bf0*/  MUFU.EX2 R38, R38 ;  /* 0x0000002600267308 */ /* 0x000ea20000000800 */
[----:B-1----:R-:W-:-:S07]  /*18c00*/  FADD.FTZ R3, R35, R4 ;  /* 0x0000000423037221 */ /* 0x002fce0000010000 */
        /* <DEDUP_REMOVED lines=9> */
[----:B--2---:R-:W-:-:S01]  /*18ca0*/  FADD.FTZ R85, R33, R70 ;  /* 0x0000004621557221 */ /* 0x004fc20000010000 */
[C-C-:B------:R-:W-:Y:S01]  /*18cb0*/  FFMA.FTZ R70, R2.reuse, R71, -R77.reuse ;  /* 0x0000004702467223 */ /* 0x140fe2000001084d */
[----:B------:R-:W-:-:S05]  /*18cc0*/  FFMA.FTZ R71, R2, R74, -R77 ;  /* 0x0000004a02477223 */ /* 0x000fca000001084d */
        /* <DEDUP_REMOVED lines=15> */
[----:B0-----:R-:W-:-:S01]  /*18dc0*/  FADD.FTZ R85, R41, R74 ;  /* 0x0000004a29557221 */ /* 0x001fc20000010000 */
[C-C-:B------:R-:W-:Y:S01]  /*18dd0*/  FFMA.FTZ R74, R2.reuse, R75, -R77.reuse ;  /* 0x0000004b024a7223 */ /* 0x140fe2000001084d */
[----:B------:R-:W-:-:S05]  /*18de0*/  FFMA.FTZ R75, R2, R78, -R77 ;  /* 0x0000004e024b7223 */ /* 0x000fca000001084d */
        /* <DEDUP_REMOVED lines=16> */
[----:B------:R-:W-:-:S06]  /*18ef0*/  FFMA.FTZ R76, R2, R79, -R77 ;  /* 0x0000004f024c7223 */ /* 0x000fcc000001084d */
        /* <DEDUP_REMOVED lines=8> */
[----:B------:R-:W-:-:S06]  /*18f80*/  FFMA.FTZ R78, R2, R82, -R77 ;  /* 0x00000052024e7223 */ /* 0x000fcc000001084d */
        /* <DEDUP_REMOVED lines=20> */
[----:B0-----:R-:W-:-:S01]  /*190d0*/  FADD.FTZ R4, R70, R3 ;  /* 0x0000000346047221 */ /* 0x001fc20000010000 */
[----:B------:R-:W-:-:S05]  /*190e0*/  VIADD R3, R84, 0x22840 ;  /* 0x0002284054037836 */ /* 0x000fca0000000000 */
[----:B------:R-:W-:Y:S01]  /*190f0*/  PRMT R3, R152, 0x654, R3 ;  /* 0x0000065498037816 */ /* 0x000fe20000000003 */
[----:B------:R-:W0:Y:S01]  /*19100*/  MUFU.EX2 R65, R65 ;  /* 0x0000004100417308 */ /* 0x000e220000000800 */
[----:B--2---:R-:W-:-:S02]  /*19110*/  FADD.FTZ R82, R60, R83 ;  /* 0x000000533c527221 */ /* 0x004fc40000010000 */
[----:B------:R2:W-:Y:S05]  /*19120*/  SYNCS.ARRIVE.TRANS64.RED.A1T0 RZ, [R3+URZ], RZ ;  /* 0x000000ff03ff79a7 */ /* 0x0005ea000810043f */
[----:B------:R-:W3:Y:S01]  /*19130*/  MUFU.EX2 R74, R74 ;  /* 0x0000004a004a7308 */ /* 0x000ee20000000800 */
[----:B-1----:R-:W-:-:S07]  /*19140*/  FADD.FTZ R83, R71, R4 ;  /* 0x0000000447537221 */ /* 0x002fce0000010000 */
[----:B------:R-:W1:Y:S01]  /*19150*/  MUFU.EX2 R64, R64 ;  /* 0x0000004000407308 */ /* 0x000e620000000800 */
[----:B0-----:R-:W-:-:S07]  /*19160*/  FADD.FTZ R85, R65, R82 ;  /* 0x0000005241557221 */ /* 0x001fce0000010000 */
        /* <DEDUP_REMOVED lines=26> */
.L_x_1739:
[----:B------:R-:W-:Y:S01]  /*19310*/  F2FP.SATFINITE.E4M3.F32.PACK_AB_MERGE_C R12, R21, R12, RZ ;  /* 0x0000000c150c723e */ /* 0x000fe200048070ff */
[-C--:B------:R-:W-:Y:S01]  /*19320*/  FMUL.FTZ R88, R88, R9.reuse ;  /* 0x0000000958587220 */ /* 0x080fe20000410000 */
[----:B------:R-:W-:Y:S01]  /*19330*/  ISETP.GT.AND P1, PT, R6, R14, PT ;  /* 0x0000000e0600720c */ /* 0x000fe20003f24270 */
[----:B------:R-:W-:Y:S01]  /*19340*/  FMUL.FTZ R89, R89, R9 ;  /* 0x0000000959597220 */ /* 0x000fe20000410000 */
[----:B------:R-:W-:Y:S01]  /*19350*/  F2FP.SATFINITE.E4M3.F32.PACK_AB_MERGE_C R164, R13, R10, R12 ;  /* 0x0000000a0da4723e */ /* 0x000fe2000480700c */
[----:B------:R-:W-:Y:S01]  /*19360*/  IMAD R10, R15, 0x8, R16 ;  /* 0x000000080f0a7824 */ /* 0x000fe200078e0210 */
[----:B------:R-:W-:Y:S01]  /*19370*/  F2FP.SATFINITE.E4M3.F32.PACK_AB_MERGE_C R24, R29, R24, RZ ;  /* 0x000000181d18723e */ /* 0x000fe200048070ff */
        /* <DEDUP_REMOVED lines=97> */
[----:B------:R-:W-:Y:S02]  /*19990*/  IMAD.MOV.U32 R12, RZ, RZ, R0 ;  /* 0x000000ffff0c7224 */ /* 0x000fe400078e0000 */
[----:B------:R-:W-:Y:S02]  /*199a0*/  IMAD.MOV.U32 R20, RZ, RZ, R169 ;  /* 0x000000ffff147224 */ /* 0x000fe400078e00a9 */
[----:B------:R-:W-:Y:S01]  /*199b0*/  IMAD.MOV.U32 R15, RZ, RZ, R168 ;  /* 0x000000ffff0f7224 */ /* 0x000fe200078e00a8 */
[----:B0-----:R-:W-:Y:S06]  /*199c0*/  @P1 BRA `(.L_x_1740) ;  /* 0xffffffe000101947 */ /* 0x001fec000383ffff */
.L_x_1728:
[----:B------:R-:W-:-:S13]  /*199d0*/  ISETP.GE.AND P1, PT, R6, R198, PT ;  /* 0x000000c60600720c */ /* 0x000fda0003f26270 */
[----:B------:R-:W-:Y:S05]  /*199e0*/  @!P1 BRA `(.L_x_1741) ;  /* 0x00000030001c9947 */ /* 0x000fea0003800000 */
[----:B------:R-:W-:Y:S02]  /*199f0*/  IMAD.MOV.U32 R12, RZ, RZ, R5 ;  /* 0x000000ffff0c7224 */ /* 0x000fe400078e0005 */
[----:B------:R-:W-:Y:S02]  /*19a00*/  IMAD.MOV.U32 R13, RZ, RZ, R0 ;  /* 0x000000ffff0d7224 */ /* 0x000fe400078e0000 */
[----:B------:R-:W-:Y:S02]  /*19a10*/  IMAD.MOV.U32 R15, RZ, RZ, R169 ;  /* 0x000000ffff0f7224 */ /* 0x000fe400078e00a9 */
[----:B------:R-:W-:-:S07]  /*19a20*/  IMAD.MOV.U32 R14, RZ, RZ, R168 ;  /* 0x000000ffff0e7224 */ /* 0x000fce00078e00a8 */
.L_x_1761:
        /* <DEDUP_REMOVED lines=8> */
.L_x_1743:
        /* <DEDUP_REMOVED lines=8> */
.L_x_1744:
[----:B------:R-:W-:Y:S04]  /*19b30*/  BSSY B0, `(.L_x_1742) ;  /* 0x0000004000007945 */ /* 0x000fe80003800000 */
[----:B-1----:R-:W-:Y:S05]  /*19b40*/  @P2 BRA `(.L_x_1745) ;  /* 0x0000000000082947 */ /* 0x002fea0003800000 */
[----:B------:R-:W1:Y:S02]  /*19b50*/  SYNCS.PHASECHK.TRANS64.TRYWAIT P2, [R5+URZ+0x22830], R0 ;  /* 0x02283000050075a7 */ /* 0x000e64000804017f */
[----:B-1----:R-:W-:Y:S05]  /*19b60*/  @!P2 BRA `(.L_x_1746) ;  /* 0x000000e40018a947 */ /* 0x002fea0003800000 */
.L_x_1745:
[----:B------:R-:W-:Y:S05]  /*19b70*/  BSYNC B0 ;  /* 0x0000000000007941 */ /* 0x000fea0003800000 */
.L_x_1742:
        /* <DEDUP_REMOVED lines=53> */
.L_x_1748:
[----:B------:R-:W-:Y:S01]  /*19ed0*/  SHF.L.U32 R0, R15, 0x1f, RZ ;  /* 0x0000001f0f007819 */ /* 0x000fe200000006ff */
[----:B------:R-:W-:-:S04]  /*19ee0*/  IMAD R5, R14, 0x8, R16 ;  /* 0x000000080e057824 */ /* 0x000fc800078e0210 */
[----:B------:R0:W1:Y:S01]  /*19ef0*/  SYNCS.PHASECHK.TRANS64.TRYWAIT P1, [R5+URZ+0x22850], R0 ;  /* 0x02285000050075a7 */ /* 0x000062000802017f */
[----:B------:R-:W-:Y:S05]  /*19f00*/  @!P0 BRA `(.L_x_1749) ;  /* 0x0000000000048947 */ /* 0x000fea0003800000 */
[----:B------:R-:W-:Y:S01]  /*19f10*/  BPT.TRAP 0x1 ;  /* 0x000000040000795c */ /* 0x000fe20000300000 */
.L_x_1749:
[----:B-1----:R-:W-:Y:S05]  /*19f20*/  @P1 BRA `(.L_x_1747) ;  /* 0x0000000000081947 */ /* 0x002fea0003800000 */
[----:B------:R-:W1:Y:S02]  /*19f30*/  SYNCS.PHASECHK.TRANS64.TRYWAIT P1, [R5+URZ+0x22850], R0 ;  /* 0x02285000050075a7 */ /* 0x000e64000802017f */
[----:B-1----:R-:W-:Y:S05]  /*19f40*/  @!P1 BRA `(.L_x_1750) ;  /* 0x000000e000349947 */ /* 0x002fea0003800000 */
.L_x_1747:
        /* <DEDUP_REMOVED lines=20> */
[----:B------:R-:W-:-:S03]  /*1a090*/  VIADD R8, R8, 0x6 ;  /* 0x0000000608087836 */ /* 0x000fc60000000000 */
        /* <DEDUP_REMOVED lines=18> */
.L_x_1751:
[----:B------:R-:W1:Y:S01]  /*1a1c0*/  @P4 LDC R5, c[0x0][0x44c] ;  /* 0x00011300ff054b82 */ /* 0x000e620000000800 */
[----:B------:R-:W-:Y:S01]  /*1a1d0*/  IMAD.IADD R20, R194, 0x1, R178 ;  /* 0x00000001c2147824 */ /* 0x000fe200078e02b2 */
[----:B------:R-:W-:Y:S01]  /*1a1e0*/  ULOP3.LUT UR10, URZ, UR32, URZ, 0x33, !UPT ;  /* 0x000000203f0a7292 */ /* 0x000fe2000f8e333f */
[----:B0-----:R-:W-:Y:S02]  /*1a1f0*/  IMAD R0, R168, 0x8, R16 ;  /* 0x00000008a8007824 */ /* 0x001fe400078e0210 */
[----:B------:R-:W-:-:S03]  /*1a200*/  IMAD.U32 R10, RZ, RZ, UR40 ;  /* 0x00000028ff0a7e24 */ /* 0x000fc6000f8e00ff */
[----:B------:R-:W0:Y:S01]  /*1a210*/  @P4 LDC R8, c[0x0][0x450] ;  /* 0x00011400ff084b82 */ /* 0x000e220000000800 */
[----:B-1----:R-:W-:-:S05]  /*1a220*/  @P4 IMAD.HI.U32 R5, R20, R5, RZ ;  /* 0x0000000514054227 */ /* 0x002fca00078e00ff */
[----:B0-----:R-:W-:Y:S01]  /*1a230*/  @P4 SHF.R.U32.HI R20, RZ, R8, R5 ;  /* 0x00000008ff144219 */ /* 0x001fe20000011605 */
[----:B------:R-:W-:Y:S02]  /*1a240*/  VIADD R5, R0, 0x22840 ;  /* 0x0002284000057836 */ /* 0x000fe40000000000 */
        /* <DEDUP_REMOVED lines=24> */
.L_x_1754:
[----:B------:R-:W-:-:S05]  /*1a3d0*/  IMAD.U32 R152, RZ, RZ, UR5 ;  /* 0x00000005ff987e24 */ /* 0x000fca000f8e00ff */
[----:B------:R-:W-:-:S13]  /*1a3e0*/  ISETP.NE.AND P1, PT, R152, 0x1, PT ;  /* 0x000000019800780c */ /* 0x000fda0003f25270 */
[----:B------:R-:W0:Y:S02]  /*1a3f0*/  @P1 LDC.64 R8, c[0x0][0x9e8] ;  /* 0x00027a00ff081b82 */ /* 0x000e240000000a00 */
[----:B0-----:R-:W-:-:S05]  /*1a400*/  @P1 IMAD.HI.U32 R8, R21, R8, RZ ;  /* 0x0000000815081227 */ /* 0x001fca00078e00ff */
[----:B------:R-:W-:-:S07]  /*1a410*/  @P1 SHF.R.U32.HI R21, RZ, R9, R8 ;  /* 0x00000009ff151219 */ /* 0x000fce0000011608 */
.L_x_1755:
[----:B------:R-:W-:Y:S05]  /*1a420*/  BSYNC B0 ;  /* 0x0000000000007941 */ /* 0x000fea0003800000 */
.L_x_1753:
[----:B------:R-:W-:-:S04]  /*1a430*/  IMAD R21, R21, R152, -R0 ;  /* 0x0000009815157224 */ /* 0x000fc800078e0a00 */
[----:B------:R-:W-:-:S05]  /*1a440*/  IMAD R21, R172, -0x2, R21 ;  /* 0xfffffffeac157824 */ /* 0x000fca00078e0215 */
[----:B------:R-:W-:Y:S02]  /*1a450*/  VIADDMNMX R10, R21, R152, R10, PT ;  /* 0x00000098150a7246 */ /* 0x000fe4000380010a */
[----:B------:R-:W-:-:S07]  /*1a460*/  VIMNMX R5, R5, R21, !PT ;  /* 0x0000001505057248 */ /* 0x000fce0007fe0100 */
.L_x_1752:
        /* <DEDUP_REMOVED lines=113> */
.L_x_1758:
[----:B------:R-:W-:-:S05]  /*1ab80*/  IMAD.U32 R20, RZ, RZ, UR5 ;  /* 0x00000005ff147e24 */ /* 0x000fca000f8e00ff */
[----:B------:R-:W-:-:S13]  /*1ab90*/  ISETP.NE.AND P2, PT, R20, 0x1, PT ;  /* 0x000000011400780c */ /* 0x000fda0003f45270 */
[----:B------:R-:W0:Y:S02]  /*1aba0*/  @P2 LDC.64 R8, c[0x0][0x9e8] ;  /* 0x00027a00ff082b82 */ /* 0x000e240000000a00 */
[----:B0-----:R-:W-:-:S05]  /*1abb0*/  @P2 IMAD.HI.U32 R8, R10, R8, RZ ;  /* 0x000000080a082227 */ /* 0x001fca00078e00ff */
[----:B------:R-:W-:-:S07]  /*1abc0*/  @P2 SHF.R.U32.HI R10, RZ, R9, R8 ;  /* 0x00000009ff0a2219 */ /* 0x000fce0000011608 */
.L_x_1759:
[----:B------:R-:W-:Y:S05]  /*1abd0*/  BSYNC B0 ;  /* 0x0000000000007941 */ /* 0x000fea0003800000 */
.L_x_1757:
[----:B------:R-:W-:-:S04]  /*1abe0*/  IMAD R9, R10, R20, -R0 ;  /* 0x000000140a097224 */ /* 0x000fc800078e0a00 */
[----:B------:R-:W-:-:S05]  /*1abf0*/  IMAD R0, R172, -0x2, R9 ;  /* 0xfffffffeac007824 */ /* 0x000fca00078e0209 */
[----:B------:R-:W-:Y:S02]  /*1ac00*/  VIADDMNMX R15, R0, R20, R15, PT ;  /* 0x00000014000f7246 */ /* 0x000fe4000380010f */
[----:B------:R-:W-:-:S07]  /*1ac10*/  VIMNMX R11, R11, R0, !PT ;  /* 0x000000000b0b7248 */ /* 0x000fce0007fe0100 */
.L_x_1756:
[----:B------:R-:W-:Y:S02]  /*1ac20*/  FMNMX.FTZ R0, R24, R13, !PT ;  /* 0x0000000d18007209 */ /* 0x000fe40007810000 */
[----:B------:R-:W-:Y:S02]  /*1ac30*/  ISETP.GT.AND P3, PT, R11, 0x8, P1 ;  /* 0x000000080b00780c */ /* 0x000fe40000f64270 */
[----:B------:R-:W-:Y:S02]  /*1ac40*/  FMNMX.FTZ R0, R25, R0, !PT ;  /* 0x0000000019007209 */ /* 0x000fe40007810000 */
[----:B------:R-:W-:Y:S02]  /*1ac50*/  ISETP.LT.OR P3, PT, R15, 0x9, P3 ;  /* 0x000000090f00780c */ /* 0x000fe40001f61670 */
[----:B------:R-:W-:Y:S02]  /*1ac60*/  FMNMX.FTZ R0, R21, R0, !PT ;  /* 0x0000000015007209 */ /* 0x000fe40007810000 */
[----:B------:R-:W-:-:S02]  /*1ac70*/  ISETP.GT.AND P2, PT, R11, 0x1, P1 ;  /* 0x000000010b00780c */ /* 0x000fc40000f44270 */
[----:B------:R-:W-:Y:S02]  /*1ac80*/  FMNMX.FTZ R0, R29, R0, !PT ;  /* 0x000000001d007209 */ /* 0x000fe40007810000 */
[----:B------:R-:W-:Y:S02]  /*1ac90*/  ISETP.LT.OR P2, PT, R15, 0x2, P2 ;  /* 0x000000020f00780c */ /* 0x000fe40001741670 */
[----:B------:R-:W-:Y:S02]  /*1aca0*/  FMNMX.FTZ R0, R153, R0, !PT ;  /* 0x0000000099007209 */ /* 0x000fe40007810000 */
[----:B------:R-:W-:Y:S02]  /*1acb0*/  FSEL R27, R27, -INF , !P2 ;  /* 0xff8000001b1b7808 */ /* 0x000fe40005000000 */
        /* <DEDUP_REMOVED lines=42> */
[----:B------:R-:W-:-:S04]  /*1af60*/  FMNMX.FTZ R0, R76, R9, !PT ;  /* 0x000000094c007209 */ /* 0x000fc80007810000 */
[----:B------:R-:W-:-:S04]  /*1af70*/  FMNMX.FTZ R9, R77, R0, !PT ;  /* 0x000000004d097209 */ /* 0x000fc80007810000 */
        /* <DEDUP_REMOVED lines=8> */
[----:B------:R-:W-:Y:S01]  /*1b000*/  ISETP.GT.AND P3, PT, R11, 0x18, P1 ;  /* 0x000000180b00780c */ /* 0x000fe20000f64270 */
[----:B------:R-:W0:Y:S03]  /*1b010*/  SHFL.BFLY PT, R8, R0, 0x2, 0x1f ;  /* 0x0c401f0000087f89 */ /* 0x000e2600000e0000 */
[----:B------:R-:W-:-:S04]  /*1b020*/  ISETP.LT.OR P3, PT, R15, 0x19, P3 ;  /* 0x000000190f00780c */ /* 0x000fc80001f61670 */
[----:B------:R-:W-:Y:S02]  /*1b030*/  FSEL R38, R38, -INF , !P3 ;  /* 0xff80000026267808 */ /* 0x000fe40005800000 */
[----:B------:R-:W-:-:S04]  /*1b040*/  ISETP.GT.AND P3, PT, R11, 0x20, P1 ;  /* 0x000000200b00780c */ /* 0x000fc80000f64270 */
[----:B------:R-:W-:-:S04]  /*1b050*/  ISETP.LT.OR P3, PT, R15, 0x21, P3 ;  /* 0x000000210f00780c */ /* 0x000fc80001f61670 */
[----:B------:R-:W-:Y:S02]  /*1b060*/  FSEL R42, R42, -INF , !P3 ;  /* 0xff8000002a2a7808 */ /* 0x000fe40005800000 */
[----:B------:R-:W-:-:S04]  /*1b070*/  ISETP.GT.AND P3, PT, R11, 0x28, P1 ;  /* 0x000000280b00780c */ /* 0x000fc80000f64270 */
[----:B------:R-:W-:Y:S02]  /*1b080*/  ISETP.LT.OR P3, PT, R15, 0x29, P3 ;  /* 0x000000290f00780c */ /* 0x000fe40001f61670 */
[----:B0-----:R-:W-:Y:S02]  /*1b090*/  FMNMX.FTZ R0, R0, R8, !PT ;  /* 0x0000000800007209 */ /* 0x001fe40007810000 */
        /* <DEDUP_REMOVED lines=13> */
[----:B------:R-:W-:-:S01]  /*1b170*/  FFMA.FTZ R8, R2, R0, -8 ;  /* 0xc100000002087423 */ /* 0x000fc20000010000 */
[----:B------:R-:W-:Y:S02]  /*1b180*/  FSETP.NEU.FTZ.AND P2, PT, R0, -INF , PT ;  /* 0xff8000000000780b */ /* 0x000fe40003f5d000 */
[----:B------:R-:W-:-:S02]  /*1b190*/  ISETP.LT.OR P3, PT, R15, 0x42, P3 ;  /* 0x000000420f00780c */ /* 0x000fc40001f61670 */
[----:B------:R-:W-:Y:S02]  /*1b1a0*/  FSEL R8, R8, RZ, P2 ;  /* 0x000000ff08087208 */ /* 0x000fe40001000000 */
[----:B------:R-:W-:Y:S02]  /*1b1b0*/  FSEL R59, R59, -INF , !P3 ;  /* 0xff8000003b3b7808 */ /* 0x000fe40005800000 */
[----:B------:R-:W-:Y:S01]  /*1b1c0*/  ISETP.GT.AND P3, PT, R11, 0x48, P1 ;  /* 0x000000480b00780c */ /* 0x000fe20000f64270 */
[----:B------:R-:W-:-:S01]  /*1b1d0*/  FFMA.FTZ R20, R2, R21, -R8 ;  /* 0x0000001502147223 */ /* 0x000fc20000010808 */
[C-C-:B------:R-:W-:Y:S01]  /*1b1e0*/  FFMA.FTZ R10, R2.reuse, R24, -R8.reuse ;  /* 0x00000018020a7223 */ /* 0x140fe20000010808 */
[----:B------:R-:W-:-:S01]  /*1b1f0*/  FFMA.FTZ R24, R2, R153, -R8 ;  /* 0x0000009902187223 */ /* 0x000fc20000010808 */
[----:B------:R-:W-:Y:S01]  /*1b200*/  ISETP.LT.OR P3, PT, R15, 0x49, P3 ;  /* 0x000000490f00780c */ /* 0x000fe20001f61670 */
[----:B------:R-:W-:-:S01]  /*1b210*/  FFMA.FTZ R30, R2, R155, -R8 ;  /* 0x0000009b021e7223 */ /* 0x000fc20000010808 */
[C-C-:B------:R-:W-:Y:S01]  /*1b220*/  FFMA.FTZ R32, R2.reuse, R157, -R8.reuse ;  /* 0x0000009d02207223 */ /* 0x140fe20000010808 */
[----:B------:R-:W-:-:S01]  /*1b230*/  FFMA.FTZ R36, R2, R159, -R8 ;  /* 0x0000009f02247223 */ /* 0x000fc20000010808 */
[----:B------:R-:W-:Y:S01]  /*1b240*/  FSEL R21, R62, -INF , !P3 ;  /* 0xff8000003e157808 */ /* 0x000fe20005800000 */
[----:B------:R-:W-:-:S01]  /*1b250*/  FFMA.FTZ R40, R2, R161, -R8 ;  /* 0x000000a102287223 */ /* 0x000fc20000010808 */
[----:B------:R-:W-:Y:S01]  /*1b260*/  ISETP.GT.AND P3, PT, R11, RZ, P1 ;  /* 0x000000ff0b00720c */ /* 0x000fe20000f64270 */
        /* <DEDUP_REMOVED lines=9> */
[----:B------:R-:W-:Y:S01]  /*1b300*/  ISETP.GT.AND P3, PT, R11, 0x49, P1 ;  /* 0x000000490b00780c */ /* 0x000fe20000f64270 */
[----:B------:R-:W-:-:S01]  /*1b310*/  FFMA.FTZ R73, R2, R77, -R8 ;  /* 0x0000004d02497223 */ /* 0x000fc20000010808 */
[----:B------:R-:W-:Y:S01]  /*1b320*/  FMNMX.FTZ R26, R153, R12, !PT ;  /* 0x0000000c991a7209 */ /* 0x000fe20007810000 */
[----:B------:R-:W-:-:S01]  /*1b330*/  FFMA.FTZ R77, R2, R81, -R8 ;  /* 0x00000051024d7223 */ /* 0x000fc20000010808 */
[----:B------:R-:W-:Y:S01]  /*1b340*/  ISETP.LT.OR P3, PT, R15, 0x4a, P3 ;  /* 0x0000004a0f00780c */ /* 0x000fe20001f61670 */
[----:B------:R-:W-:-:S01]  /*1b350*/  FFMA.FTZ R81, R2, R85, -R8 ;  /* 0x0000005502517223 */ /* 0x000fc20000010808 */
[----:B------:R-:W-:Y:S01]  /*1b360*/  FMNMX.FTZ R26, R27, R26, !PT ;  /* 0x0000001a1b1a7209 */ /* 0x000fe20007810000 */
[----:B------:R-:W-:-:S01]  /*1b370*/  FFMA.FTZ R25, R2, R25, -R8 ;  /* 0x0000001902197223 */ /* 0x000fc20000010808 */
[----:B------:R-:W-:Y:S01]  /*1b380*/  FSEL R63, R63, -INF , !P3 ;  /* 0xff8000003f3f7808 */ /* 0x000fe20005800000 */
[----:B------:R-:W-:-:S01]  /*1b390*/  FFMA.FTZ R29, R2, R29, -R8 ;  /* 0x0000001d021d7223 */ /* 0x000fc20000010808 */
[----:B------:R-:W-:Y:S01]  /*1b3a0*/  FMNMX.FTZ R26, R9, R26, !PT ;  /* 0x0000001a091a7209 */ /* 0x000fe20007810000 */
[----:B------:R-:W-:-:S01]  /*1b3b0*/  FFMA.FTZ R33, R2, R33, -R8 ;  /* 0x0000002102217223 */ /* 0x000fc20000010808 */
[----:B------:R-:W-:Y:S01]  /*1b3c0*/  ISETP.GT.AND P3, PT, R11, 0x50, P1 ;  /* 0x000000500b00780c */ /* 0x000fe20000f64270 */
[----:B------:R-:W-:-:S01]  /*1b3d0*/  FFMA.FTZ R37, R2, R37, -R8 ;  /* 0x0000002502257223 */ /* 0x000fc20000010808 */
[----:B------:R-:W-:Y:S01]  /*1b3e0*/  FMNMX.FTZ R28, R31, R26, !PT ;  /* 0x0000001a1f1c7209 */ /* 0x000fe20007810000 */
[----:B------:R-:W-:-:S01]  /*1b3f0*/  FFMA.FTZ R41, R2, R41, -R8 ;  /* 0x0000002902297223 */ /* 0x000fc20000010808 */
[----:B------:R-:W-:Y:S01]  /*1b400*/  ISETP.LT.OR P3, PT, R15, 0x51, P3 ;  /* 0x000000510f00780c */ /* 0x000fe20001f61670 */
[----:B------:R0:W-:Y:S01]  /*1b410*/  MUFU.EX2 R26, R30 ;  /* 0x0000001e001a7308 */ /* 0x0001e20000000800 */
[----:B------:R-:W-:Y:S01]  /*1b420*/  FMNMX.FTZ R28, R34, R28, !PT ;  /* 0x0000001c221c7209 */ /* 0x000fe20007810000 */
[--C-:B------:R-:W-:Y:S01]  /*1b430*/  FFMA.FTZ R45, R2, R45, -R8.reuse ;  /* 0x0000002d022d7223 */ /* 0x100fe20000010808 */
[----:B------:R-:W-:Y:S01]  /*1b440*/  FSEL R155, R66, -INF , !P3 ;  /* 0xff800000429b7808 */ /* 0x000fe20005800000 */
[C-C-:B------:R-:W-:Y:S01]  /*1b450*/  FFMA.FTZ R49, R2.reuse, R49, -R8.reuse ;  /* 0x0000003102317223 */ /* 0x140fe20000010808 */
[----:B------:R-:W-:Y:S01]  /*1b460*/  FMNMX.FTZ R28, R35, R28, !PT ;  /* 0x0000001c231c7209 */ /* 0x000fe20007810000 */
[C-C-:B------:R-:W-:Y:S01]  /*1b470*/  FFMA.FTZ R53, R2.reuse, R53, -R8.reuse ;  /* 0x0000003502357223 */ /* 0x140fe20000010808 */
        /* <DEDUP_REMOVED lines=10> */
[----:B0-----:R-:W-:Y:S01]  /*1b520*/  FMNMX.FTZ R30, R42, R157, !PT ;  /* 0x0000009d2a1e7209 */ /* 0x001fe20007810000 */
[----:B------:R-:W-:Y:S01]  /*1b530*/  FFMA.FTZ R62, R2, R80, -R8 ;  /* 0x00000050023e7223 */ /* 0x000fe20000010808 */
[----:B------:R-:W-:-:S02]  /*1b540*/  ISETP.GT.AND P3, PT, R11, 0x58, P1 ;  /* 0x000000580b00780c */ /* 0x000fc40000f64270 */
[----:B------:R-:W-:Y:S02]  /*1b550*/  FMNMX.FTZ R30, R43, R30, !PT ;  /* 0x0000001e2b1e7209 */ /* 0x000fe40007810000 */
[----:B------:R-:W-:Y:S01]  /*1b560*/  ISETP.LT.OR P3, PT, R15, 0x59, P3 ;  /* 0x000000590f00780c */ /* 0x000fe20001f61670 */
[----:B------:R-:W-:Y:S01]  /*1b570*/  MUFU.EX2 R10, R10 ;  /* 0x0000000a000a7308 */ /* 0x000fe20000000800 */
[----:B------:R-:W-:Y:S02]  /*1b580*/  FMNMX.FTZ R30, R46, R30, !PT ;  /* 0x0000001e2e1e7209 */ /* 0x000fe40007810000 */
[----:B------:R-:W-:Y:S02]  /*1b590*/  FSEL R157, R70, -INF , !P3 ;  /* 0xff800000469d7808 */ /* 0x000fe40005800000 */
[----:B------:R-:W-:Y:S02]  /*1b5a0*/  FMNMX.FTZ R159, R47, R30, !PT ;  /* 0x0000001e2f9f7209 */ /* 0x000fe40007810000 */
[----:B------:R-:W-:Y:S01]  /*1b5b0*/  ISETP.GT.AND P3, PT, R11, 0x59, P1 ;  /* 0x000000590b00780c */ /* 0x000fe20000f64270 */
[----:B------:R0:W-:Y:S01]  /*1b5c0*/  MUFU.EX2 R30, R36 ;  /* 0x00000024001e7308 */ /* 0x0001e20000000800 */
[----:B-1----:R-:W-:-:S02]  /*1b5d0*/  FMNMX.FTZ R32, R50, R159, !PT ;  /* 0x0000009f32207209 */ /* 0x002fc40007810000 */
[----:B------:R-:W-:Y:S02]  /*1b5e0*/  ISETP.LT.OR P3, PT, R15, 0x5a, P3 ;  /* 0x0000005a0f00780c */ /* 0x000fe40001f61670 */
[----:B------:R-:W-:Y:S02]  /*1b5f0*/  FMNMX.FTZ R32, R51, R32, !PT ;  /* 0x0000002033207209 */ /* 0x000fe40007810000 */
[----:B------:R-:W-:Y:S01]  /*1b600*/  FSEL R71, R71, -INF , !P3 ;  /* 0xff80000047477808 */ /* 0x000fe20005800000 */
[----:B------:R-:W-:Y:S01]  /*1b610*/  MUFU.EX2 R25, R25 ;  /* 0x0000001900197308 */ /* 0x000fe20000000800 */
[----:B------:R-:W-:Y:S02]  /*1b620*/  ISETP.GT.AND P3, PT, R11, 0x60, P1 ;  /* 0x000000600b00780c */ /* 0x000fe40000f64270 */
[----:B------:R-:W-:Y:S02]  /*1b630*/  FMNMX.FTZ R32, R54, R32, !PT ;  /* 0x0000002036207209 */ /* 0x000fe40007810000 */
[----:B------:R-:W-:-:S02]  /*1b640*/  ISETP.LT.OR P3, PT, R15, 0x61, P3 ;  /* 0x000000610f00780c */ /* 0x000fc40001f61670 */
[----:B------:R-:W-:Y:S01]  /*1b650*/  FMNMX.FTZ R161, R55, R32, !PT ;  /* 0x0000002037a17209 */ /* 0x000fe20007810000 */
[----:B------:R-:W-:Y:S01]  /*1b660*/  MUFU.EX2 R20, R20 ;  /* 0x0000001400147308 */ /* 0x000fe20000000800 */
[----:B------:R-:W-:Y:S02]  /*1b670*/  FSEL R159, R74, -INF , !P3 ;  /* 0xff8000004a9f7808 */ /* 0x000fe40005800000 */
[----:B------:R-:W-:Y:S02]  /*1b680*/  ISETP.GT.AND P3, PT, R11, 0x61, P1 ;  /* 0x000000610b00780c */ /* 0x000fe40000f64270 */
[----:B0-----:R-:W-:Y:S02]  /*1b690*/  FMNMX.FTZ R36, R58, R161, !PT ;  /* 0x000000a13a247209 */ /* 0x001fe40007810000 */
[----:B------:R-:W-:Y:S01]  /*1b6a0*/  ISETP.LT.OR P3, PT, R15, 0x62, P3 ;  /* 0x000000620f00780c */ /* 0x000fe20001f61670 */
[----:B------:R0:W-:Y:S01]  /*1b6b0*/  MUFU.EX2 R32, R40 ;  /* 0x0000002800207308 */ /* 0x0001e20000000800 */
[----:B------:R-:W-:-:S02]  /*1b6c0*/  FMNMX.FTZ R36, R59, R36, !PT ;  /* 0x000000243b247209 */ /* 0x000fc40007810000 */
[----:B------:R-:W-:Y:S02]  /*1b6d0*/  FSEL R75, R75, -INF , !P3 ;  /* 0xff8000004b4b7808 */ /* 0x000fe40005800000 */
[----:B------:R-:W-:Y:S02]  /*1b6e0*/  ISETP.GT.AND P3, PT, R11, 0x68, P1 ;  /* 0x000000680b00780c */ /* 0x000fe40000f64270 */
[----:B------:R-:W-:Y:S01]  /*1b6f0*/  FMNMX.FTZ R36, R21, R36, !PT ;  /* 0x0000002415247209 */ /* 0x000fe20007810000 */
[----:B------:R-:W-:Y:S01]  /*1b700*/  MUFU.EX2 R29, R29 ;  /* 0x0000001d001d7308 */ /* 0x000fe20000000800 */
[----:B------:R-:W-:Y:S02]  /*1b710*/  ISETP.LT.OR P3, PT, R15, 0x69, P3 ;  /* 0x000000690f00780c */ /* 0x000fe40001f61670 */
[----:B0-----:R-:W-:Y:S02]  /*1b720*/  FMNMX.FTZ R40, R63, R36, !PT ;  /* 0x000000243f287209 */ /* 0x001fe40007810000 */
[----:B------:R-:W-:-:S02]  /*1b730*/  FSEL R161, R78, -INF , !P3 ;  /* 0xff8000004ea17808 */ /* 0x000fc40005800000 */
[----:B------:R-:W-:Y:S01]  /*1b740*/  FMNMX.FTZ R40, R155, R40, !PT ;  /* 0x000000289b287209 */ /* 0x000fe20007810000 */
[----:B------:R0:W-:Y:S01]  /*1b750*/  MUFU.EX2 R36, R163 ;  /* 0x000000a300247308 */ /* 0x0001e20000000800 */
        /* <DEDUP_REMOVED lines=11> */
[----:B0-----:R-:W-:Y:S02]  /*1b810*/  FSEL R163, R82, -INF , !P3 ;  /* 0xff80000052a37808 */ /* 0x001fe40005800000 */
[----:B------:R-:W-:-:S02]  /*1b820*/  ISETP.GT.AND P3, PT, R11, 0x71, P1 ;  /* 0x000000710b00780c */ /* 0x000fc40000f64270 */
[----:B------:R-:W-:Y:S01]  /*1b830*/  FMNMX.FTZ R44, R75, R44, !PT ;  /* 0x0000002c4b2c7209 */ /* 0x000fe20007810000 */
[----:B------:R-:W-:Y:S01]  /*1b840*/  MUFU.EX2 R33, R33 ;  /* 0x0000002100217308 */ /* 0x000fe20000000800 */
[----:B------:R-:W-:Y:S02]  /*1b850*/  ISETP.LT.OR P3, PT, R15, 0x72, P3 ;  /* 0x000000720f00780c */ /* 0x000fe40001f61670 */
[----:B------:R-:W-:Y:S02]  /*1b860*/  FMNMX.FTZ R44, R161, R44, !PT ;  /* 0x0000002ca12c7209 */ /* 0x000fe40007810000 */
[----:B------:R-:W-:Y:S02]  /*1b870*/  FSEL R83, R83, -INF , !P3 ;  /* 0xff80000053537808 */ /* 0x000fe40005800000 */
[----:B------:R-:W-:Y:S01]  /*1b880*/  ISETP.GT.AND P3, PT, R11, 0x78, P1 ;  /* 0x000000780b00780c */ /* 0x000fe20000f64270 */
[----:B------:R-:W-:Y:S01]  /*1b890*/  MUFU.EX2 R37, R37 ;  /* 0x0000002500257308 */ /* 0x000fe20000000800 */
[----:B------:R-:W-:-:S02]  /*1b8a0*/  FMNMX.FTZ R44, R79, R44, !PT ;  /* 0x0000002c4f2c7209 */ /* 0x000fc40007810000 */
[----:B------:R-:W-:Y:S02]  /*1b8b0*/  ISETP.GT.AND P1, PT, R11, 0x79, P1 ;  /* 0x000000790b00780c */ /* 0x000fe40000f24270 */
[----:B------:R-:W-:Y:S02]  /*1b8c0*/  ISETP.LT.OR P3, PT, R15, 0x79, P3 ;  /* 0x000000790f00780c */ /* 0x000fe40001f61670 */
[----:B------:R-:W-:Y:S01]  /*1b8d0*/  FMNMX.FTZ R44, R163, R44, !PT ;  /* 0x0000002ca32c7209 */ /* 0x000fe20007810000 */
[----:B------:R-:W-:Y:S01]  /*1b8e0*/  MUFU.EX2 R41, R41 ;  /* 0x0000002900297308 */ /* 0x000fe20000000800 */
[----:B------:R-:W-:Y:S02]  /*1b8f0*/  ISETP.LT.OR P1, PT, R15, 0x7a, P1 ;  /* 0x0000007a0f00780c */ /* 0x000fe40000f21670 */
[----:B------:R-:W-:Y:S02]  /*1b900*/  FSEL R15, R86, -INF , !P3 ;  /* 0xff800000560f7808 */ /* 0x000fe40005800000 */
[----:B------:R-:W-:-:S02]  /*1b910*/  FMNMX.FTZ R48, R83, R44, !PT ;  /* 0x0000002c53307209 */ /* 0x000fc40007810000 */
[----:B------:R-:W-:Y:S01]  /*1b920*/  FSEL R87, R87, -INF , !P1 ;  /* 0xff80000057577808 */ /* 0x000fe20004800000 */
[----:B------:R0:W-:Y:S01]  /*1b930*/  MUFU.EX2 R44, R56 ;  /* 0x00000038002c7308 */ /* 0x0001e20000000800 */
[----:B------:R-:W-:Y:S02]  /*1b940*/  FMNMX.FTZ R48, R15, R48, !PT ;  /* 0x000000300f307209 */ /* 0x000fe40007810000 */
[----:B------:R-:W-:Y:S02]  /*1b950*/  FSEL R68, R0, RZ, P2 ;  /* 0x000000ff00447208 */ /* 0x000fe40001000000 */
[----:B------:R-:W-:-:S03]  /*1b960*/  FMNMX.FTZ R60, R87, R48, !PT ;  /* 0x00000030573c7209 */ /* 0x000fc60007810000 */
[----:B------:R-:W-:Y:S01]  /*1b970*/  FADD.FTZ R13, -R68, R13 ;  /* 0x0000000d440d7221 */ /* 0x000fe20000010100 */
[----:B0-----:R-:W-:-:S01]  /*1b980*/  FFMA.FTZ R56, R2, R229, -R8 ;  /* 0x000000e502387223 */ /* 0x001fc20000010808 */
[----:B------:R-:W0:Y:S01]  /*1b990*/  SHFL.BFLY PT, R165, R60, 0x2, 0x1f ;  /* 0x0c401f003ca57f89 */ /* 0x000e2200000e0000 */
[----:B------:R-:W-:Y:S01]  /*1b9a0*/  MUFU.EX2 R45, R45 ;  /* 0x0000002d002d7308 */ /* 0x000fe20000000800 */
[----:B------:R-:W-:-:S07]  /*1b9b0*/  FMUL.FTZ R13, R2, R13 ;  /* 0x0000000d020d7220 */ /* 0x000fce0000410000 */
[----:B------:R-:W1:Y:S08]  /*1b9c0*/  MUFU.EX2 R13, R13 ;  /* 0x0000000d000d7308 */ /* 0x000e700000000800 */
[----:B------:R-:W-:Y:S01]  /*1b9d0*/  MUFU.EX2 R49, R49 ;  /* 0x0000003100317308 */ /* 0x000fe20000000800 */
[----:B0-----:R-:W-:Y:S01]  /*1b9e0*/  FMNMX.FTZ R165, R60, R165, !PT ;  /* 0x000000a53ca57209 */ /* 0x001fe20007810000 */
[----:B------:R-:W-:Y:S01]  /*1b9f0*/  FFMA.FTZ R60, R2, R76, -R8 ;  /* 0x0000004c023c7223 */ /* 0x000fe20000010808 */
[----:B-1----:R-:W-:-:S05]  /*1ba00*/  FFMA.FTZ R4, R13, R4, R10 ;  /* 0x000000040d047223 */ /* 0x002fca000001000a */
[----:B------:R-:W-:Y:S01]  /*1ba10*/  MUFU.EX2 R53, R53 ;  /* 0x0000003500357308 */ /* 0x000fe20000000800 */
[----:B------:R-:W0:Y:S07]  /*1ba20*/  SHFL.BFLY PT, R66, R165, 0x1, 0x1f ;  /* 0x0c201f00a5427f89 */ /* 0x000e2e00000e0000 */
[----:B------:R-:W-:Y:S08]  /*1ba30*/  MUFU.EX2 R57, R57 ;  /* 0x0000003900397308 */ /* 0x000ff00000000800 */
[----:B------:R-:W-:Y:S08]  /*1ba40*/  MUFU.EX2 R11, R167 ;  /* 0x000000a7000b7308 */ /* 0x000ff00000000800 */
[----:B------:R-:W-:Y:S01]  /*1ba50*/  MUFU.EX2 R48, R225 ;  /* 0x000000e100307308 */ /* 0x000fe20000000800 */
[----:B0-----:R-:W-:-:S04]  /*1ba60*/  FMNMX.FTZ R5, R165, R66, !PT ;  /* 0x00000042a5057209 */ /* 0x001fc80007810000 */
        /* <DEDUP_REMOVED lines=16> */
[----:B------:R-:W-:Y:S01]  /*1bb70*/  FSEL R51, R5, RZ, P1 ;  /* 0x000000ff05337208 */ /* 0x000fe20000800000 */
[----:B------:R-:W-:-:S01]  /*1bb80*/  FFMA.FTZ R8, R2, R153, -R85 ;  /* 0x0000009902087223 */ /* 0x000fc20000010855 */
[C-C-:B------:R-:W-:Y:S01]  /*1bb90*/  FFMA.FTZ R27, R2.reuse, R27, -R85.reuse ;  /* 0x0000001b021b7223 */ /* 0x140fe20000010855 */
[----:B------:R-:W-:-:S01]  /*1bba0*/  FFMA.FTZ R9, R2, R9, -R85 ;  /* 0x0000000902097223 */ /* 0x000fc20000010855 */
[----:B------:R-:W-:Y:S01]  /*1bbb0*/  MUFU.EX2 R66, R66 ;  /* 0x0000004200427308 */ /* 0x000fe20000000800 */
[----:B------:R-:W-:-:S01]  /*1bbc0*/  FADD.FTZ R51, -R51, R12 ;  /* 0x0000000c33337221 */ /* 0x000fc20000010100 */
[C-C-:B------:R-:W-:Y:S01]  /*1bbd0*/  FFMA.FTZ R68, R2.reuse, R54, -R85.reuse ;  /* 0x0000003602447223 */ /* 0x140fe20000010855 */
[----:B------:R-:W-:-:S01]  /*1bbe0*/  FFMA.FTZ R54, R2, R58, -R85 ;  /* 0x0000003a02367223 */ /* 0x000fc20000010855 */
[C-C-:B------:R-:W-:Y:S01]  /*1bbf0*/  FFMA.FTZ R55, R2.reuse, R55, -R85.reuse ;  /* 0x0000003702377223 */ /* 0x140fe20000010855 */
[C---:B------:R-:W-:Y:S01]  /*1bc00*/  FMUL.FTZ R51, R2.reuse, R51 ;  /* 0x0000003302337220 */ /* 0x040fe20000410000 */
[C-C-:B------:R-:W-:Y:S01]  /*1bc10*/  FFMA.FTZ R59, R2.reuse, R59, -R85.reuse ;  /* 0x0000003b023b7223 */ /* 0x140fe20000010855 */
[----:B------:R-:W-:-:S01]  /*1bc20*/  FFMA.FTZ R21, R2, R21, -R85 ;  /* 0x0000001502157223 */ /* 0x000fc20000010855 */
[----:B------:R-:W-:Y:S01]  /*1bc30*/  MUFU.EX2 R8, R8 ;  /* 0x0000000800087308 */ /* 0x000fe20000000800 */
[----:B------:R-:W-:-:S07]  /*1bc40*/  FFMA.FTZ R15, R2, R15, -R85 ;  /* 0x0000000f020f7223 */ /* 0x000fce0000010855 */
[----:B------:R-:W0:Y:S08]  /*1bc50*/  MUFU.EX2 R51, R51 ;  /* 0x0000003300337308 */ /* 0x000e300000000800 */
[----:B------:R-:W1:Y:S08]  /*1bc60*/  MUFU.EX2 R27, R27 ;  /* 0x0000001b001b7308 */ /* 0x000e700000000800 */
[----:B------:R-:W2:Y:S01]  /*1bc70*/  MUFU.EX2 R9, R9 ;  /* 0x0000000900097308 */ /* 0x000ea20000000800 */
[----:B0-----:R-:W-:-:S01]  /*1bc80*/  FFMA.FTZ R58, R51, R3, R8 ;  /* 0x00000003333a7223 */ /* 0x001fc20000010008 */
[----:B------:R-:W-:-:S06]  /*1bc90*/  FADD.FTZ R3, R25, R4 ;  /* 0x0000000419037221 */ /* 0x000fcc0000010000 */
[----:B------:R-:W0:Y:S01]  /*1bca0*/  MUFU.EX2 R31, R31 ;  /* 0x0000001f001f7308 */ /* 0x000e220000000800 */
[----:B-1----:R-:W-:-:S01]  /*1bcb0*/  FADD.FTZ R4, R27, R58 ;  /* 0x0000003a1b047221 */ /* 0x002fc20000010000 */
[C-C-:B------:R-:W-:Y:S01]  /*1bcc0*/  FFMA.FTZ R58, R2.reuse, R63, -R85.reuse ;  /* 0x0000003f023a7223 */ /* 0x140fe20000010855 */
[----:B------:R-:W-:-:S05]  /*1bcd0*/  FFMA.FTZ R63, R2, R155, -R85 ;  /* 0x0000009b023f7223 */ /* 0x000fca0000010855 */
[----:B------:R-:W1:Y:S08]  /*1bce0*/  MUFU.EX2 R34, R34 ;  /* 0x0000002200227308 */ /* 0x000e700000000800 */
[----:B------:R3:W-:Y:S08]  /*1bcf0*/  MUFU.EX2 R12, R68 ;  /* 0x00000044000c7308 */ /* 0x0007f00000000800 */
[----:B------:R-:W4:Y:S01]  /*1bd00*/  MUFU.EX2 R35, R35 ;  /* 0x0000002300237308 */ /* 0x000f220000000800 */
[----:B---3--:R-:W-:-:S01]  /*1bd10*/  FADD.FTZ R68, R20, R3 ;  /* 0x0000000314447221 */ /* 0x008fc20000010000 */
[----:B--2---:R-:W-:-:S03]  /*1bd20*/  FADD.FTZ R3, R9, R4 ;  /* 0x0000000409037221 */ /* 0x004fc60000010000 */
[----:B------:R-:W-:Y:S01]  /*1bd30*/  FADD.FTZ R153, R29, R68 ;  /* 0x000000441d997221 */ /* 0x000fe20000010000 */
[----:B------:R-:W-:-:S02]  /*1bd40*/  FADD.FTZ R4, R66, R3 ;  /* 0x0000000342047221 */ /* 0x000fc40000010000 */
[----:B------:R-:W2:Y:S01]  /*1bd50*/  MUFU.EX2 R38, R38 ;  /* 0x0000002600267308 */ /* 0x000ea20000000800 */
[----:B------:R-:W-:-:S01]  /*1bd60*/  FADD.FTZ R68, R24, R153 ;  /* 0x0000009918447221 */ /* 0x000fc20000010000 */
[----:B0-----:R-:W-:-:S03]  /*1bd70*/  FADD.FTZ R3, R31, R4 ;  /* 0x000000041f037221 */ /* 0x001fc60000010000 */
[----:B------:R-:W-:Y:S01]  /*1bd80*/  FADD.FTZ R153, R33, R68 ;  /* 0x0000004421997221 */ /* 0x000fe20000010000 */
[----:B-1----:R-:W-:-:S01]  /*1bd90*/  FADD.FTZ R4, R34, R3 ;  /* 0x0000000322047221 */ /* 0x002fc20000010000 */
[----:B------:R-:W-:Y:S01]  /*1bda0*/  FFMA.FTZ R68, R2, R67, -R85 ;  /* 0x0000004302447223 */ /* 0x000fe20000010855 */
[----:B------:R-:W0:Y:S01]  /*1bdb0*/  MUFU.EX2 R39, R39 ;  /* 0x0000002700277308 */ /* 0x000e220000000800 */
[----:B------:R-:W-:-:S01]  /*1bdc0*/  FADD.FTZ R70, R26, R153 ;  /* 0x000000991a467221 */ /* 0x000fc20000010000 */
[----:B----4-:R-:W-:Y:S01]  /*1bdd0*/  FADD.FTZ R3, R35, R4 ;  /* 0x0000000423037221 */ /* 0x010fe20000010000 */
[----:B------:R-:W-:-:S02]  /*1bde0*/  FFMA.FTZ R67, R2, R157, -R85 ;  /* 0x0000009d02437223 */ /* 0x000fc40000010855 */
[----:B------:R-:W-:-:S03]  /*1bdf0*/  FADD.FTZ R153, R37, R70 ;  /* 0x0000004625997221 */ /* 0x000fc60000010000 */
        /* <DEDUP_REMOVED lines=23> */
[----:B--2---:R-:W-:-:S04]  /*1bf70*/  FADD.FTZ R3, R50, R3 ;  /* 0x0000000332037221 */ /* 0x004fc80000010000 */
[----:B------:R-:W-:Y:S01]  /*1bf80*/  FADD.FTZ R74, R12, R3 ;  /* 0x000000030c4a7221 */ /* 0x000fe20000010000 */
[----:B------:R-:W-:-:S02]  /*1bf90*/  FADD.FTZ R3, R53, R4 ;  /* 0x0000000435037221 */ /* 0x000fc40000010000 */
[----:B------:R-:W2:Y:S01]  /*1bfa0*/  MUFU.EX2 R59, R59 ;  /* 0x0000003b003b7308 */ /* 0x000ea20000000800 */
[----:B0-----:R-:W-:-:S01]  /*1bfb0*/  FADD.FTZ R75, R55, R74 ;  /* 0x0000004a374b7221 */ /* 0x001fc20000010000 */
[----:B------:R-:W-:Y:S01]  /*1bfc0*/  FADD.FTZ R4, R40, R3 ;  /* 0x0000000328047221 */ /* 0x000fe20000010000 */
[----:B------:R-:W-:-:S03]  /*1bfd0*/  FFMA.FTZ R74, R2, R161, -R85 ;  /* 0x000000a1024a7223 */ /* 0x000fc60000010855 */
[----:B------:R-:W-:Y:S02]  /*1bfe0*/  FADD.FTZ R4, R57, R4 ;  /* 0x0000000439047221 */ /* 0x000fe40000010000 */
[----:B------:R-:W0:Y:S01]  /*1bff0*/  MUFU.EX2 R21, R21 ;  /* 0x0000001500157308 */ /* 0x000e220000000800 */
[----:B-1----:R-:W-:-:S01]  /*1c000*/  FADD.FTZ R76, R54, R75 ;  /* 0x0000004b364c7221 */ /* 0x002fc20000010000 */
[----:B------:R-:W-:Y:S01]  /*1c010*/  FFMA.FTZ R75, R2, R79, -R85 ;  /* 0x0000004f024b7223 */ /* 0x000fe20000010855 */
[----:B------:R-:W-:-:S04]  /*1c020*/  FADD.FTZ R3, R11, R4 ;  /* 0x000000040b037221 */ /* 0x000fc80000010000 */
[----:B------:R-:W-:Y:S01]  /*1c030*/  FADD.FTZ R3, R44, R3 ;  /* 0x000000032c037221 */ /* 0x000fe20000010000 */
[----:B------:R-:W1:Y:S01]  /*1c040*/  MUFU.EX2 R58, R58 ;  /* 0x0000003a003a7308 */ /* 0x000e620000000800 */
[----:B--2---:R-:W-:-:S02]  /*1c050*/  FADD.FTZ R76, R59, R76 ;  /* 0x0000004c3b4c7221 */ /* 0x004fc40000010000 */
[----:B------:R-:W-:-:S04]  /*1c060*/  FADD.FTZ R78, R48, R3 ;  /* 0x00000003304e7221 */ /* 0x000fc80000010000 */
[----:B------:R-:W-:Y:S01]  /*1c070*/  FADD.FTZ R153, R61, R78 ;  /* 0x0000004e3d997221 */ /* 0x000fe20000010000 */
[----:B------:R-:W2:Y:S01]  /*1c080*/  MUFU.EX2 R63, R63 ;  /* 0x0000003f003f7308 */ /* 0x000ea20000000800 */
[----:B0-----:R-:W-:-:S01]  /*1c090*/  FADD.FTZ R79, R21, R76 ;  /* 0x0000004c154f7221 */ /* 0x001fc20000010000 */
[----:B------:R-:W-:Y:S01]  /*1c0a0*/  FFMA.FTZ R76, R2, R163, -R85 ;  /* 0x000000a3024c7223 */ /* 0x000fe20000010855 */
[----:B------:R-:W-:-:S05]  /*1c0b0*/  FADD.FTZ R78, R52, R153 ;  /* 0x00000099344e7221 */ /* 0x000fca0000010000 */
        /* <DEDUP_REMOVED lines=46> */
.L_x_1760:
        /* <DEDUP_REMOVED lines=108> */
.L_x_1741:
[----:B------:R-:W-:Y:S05]  /*1ca60*/  WARPSYNC.ALL ;  /* 0x0000000000007948 */ /* 0x000fea0003800000 */
[----:B------:R-:W-:Y:S06]  /*1ca70*/  BAR.ARV 0x8, 0x180 ;  /* 0x0206000000007b1d */ /* 0x000fec0000002000 */
[----:B------:R-:W-:Y:S05]  /*1ca80*/  @!P0 BRA `(.L_x_1762) ;  /* 0x0000000000048947 */ /* 0x000fea0003800000 */
[----:B------:R-:W-:Y:S01]  /*1ca90*/  BPT.TRAP 0x1 ;  /* 0x000000040000795c */ /* 0x000fe20000300000 */
.L_x_1762:
[----:B------:R-:W-:Y:S01]  /*1caa0*/  IMAD R15, R168, 0x8, R16 ;  /* 0x00000008a80f7824 */ /* 0x000fe200078e0210 */
[----:B------:R-:W-:-:S04]  /*1cab0*/  SHF.L.U32 R6, R169, 0x1f, RZ ;  /* 0x0000001fa9067819 */ /* 0x000fc800000006ff */
[----:B------:R0:W1:Y:S01]  /*1cac0*/  SYNCS.PHASECHK.TRANS64.TRYWAIT P1, [R15+URZ+0x22850], R6 ;  /* 0x022850060f0075a7 */ /* 0x000062000802017f */
[----:B------:R-:W-:Y:S05]  /*1cad0*/  @!P0 BRA `(.L_x_1763) ;  /* 0x0000000000048947 */ /* 0x000fea0003800000 */
[----:B------:R-:W-:Y:S01]  /*1cae0*/  BPT.TRAP 0x1 ;  /* 0x000000040000795c */ /* 0x000fe20000300000 */
.L_x_1763:
[----:B------:R-:W-:-:S05]  /*1caf0*/  VIADD R16, R16, 0x400 ;  /* 0x0000040010107836 */ /* 0x000fca0000000000 */
[----:B------:R-:W-:-:S04]  /*1cb00*/  SHF.R.U32.HI R16, RZ, 0x4, R16 ;  /* 0x00000004ff107819 */ /* 0x000fc80000011610 */
[----:B------:R-:W-:-:S04]  /*1cb10*/  LOP3.LUT R16, R16, 0x3fff, RZ, 0xc0, !PT ;  /* 0x00003fff10107812 */ /* 0x000fc800078ec0ff */
[----:B------:R-:W-:Y:S01]  /*1cb20*/  LOP3.LUT R7, R16, 0x10000, RZ, 0xfc, !PT ;  /* 0x0001000010077812 */ /* 0x000fe200078efcff */
[----:B-1----:R-:W-:Y:S06]  /*1cb30*/  @P1 BRA `(.L_x_1764) ;  /* 0x0000000000081947 */ /* 0x002fec0003800000 */
[----:B------:R-:W1:Y:S02]  /*1cb40*/  SYNCS.PHASECHK.TRANS64.TRYWAIT P1, [R15+URZ+0x22850], R6 ;  /* 0x022850060f0075a7 */ /* 0x000e64000802017f */
[----:B-1----:R-:W-:Y:S05]  /*1cb50*/  @!P1 BRA `(.L_x_1765) ;  /* 0x000000b400449947 */ /* 0x002fea0003800000 */
.L_x_1764:
[----:B01----:R-:W-:Y:S01]  /*1cb60*/  IMAD R6, R168, 0x400, R7 ;  /* 0x00000400a8067824 */ /* 0x003fe200078e0207 */
[----:B------:R-:W-:Y:S05]  /*1cb70*/  WARPSYNC.ALL ;  /* 0x0000000000007948 */ /* 0x000fea0003800000 */
[----:B------:R-:W-:Y:S01]  /*1cb80*/  IMAD.MOV.U32 R7, RZ, RZ, 0x40000040 ;  /* 0x40000040ff077424 */ /* 0x000fe200078e00ff */
[C---:B------:R-:W-:Y:S01]  /*1cb90*/  R2UR UR6, R6.reuse ;  /* 0x00000000060672ca */ /* 0x040fe200000e0000 */
[----:B------:R-:W-:Y:S01]  /*1cba0*/  WARPGROUP.ARRIVE ;  /* 0x00000000000079c5 */ /* 0x000fe20000000000 */
[----:B------:R-:W-:Y:S01]  /*1cbb0*/  ULDC.64 UR4, c[0x0][0x9a0] ;  /* 0x0002680000047ab9 */ /* 0x000fe20000000a00 */
[----:B------:R-:W-:Y:S01]  /*1cbc0*/  VIADD R20, R6, 0x2 ;  /* 0x0000000206147836 */ /* 0x000fe20000000000 */
[----:B------:R-:W-:Y:S01]  /*1cbd0*/  R2UR UR7, R7 ;  /* 0x00000000070772ca */ /* 0x000fe200000e0000 */
[----:B------:R-:W-:Y:S01]  /*1cbe0*/  IMAD.MOV.U32 R21, RZ, RZ, 0x40000040 ;  /* 0x40000040ff157424 */ /* 0x000fe200078e00ff */
[----:B------:R-:W-:-:S04]  /*1cbf0*/  ISETP.NE.U32.AND P1, PT, RZ, UR4, PT ;  /* 0x00000004ff007c0c */ /* 0x000fc8000bf25070 */
[----:B------:R-:W-:-:S07]  /*1cc00*/  ISETP.NE.AND.EX P1, PT, RZ, UR5, PT, P1 ;  /* 0x00000005ff007c0c */ /* 0x000fce000bf25310 */
[----:B------:R-:W-:Y:S06]  /*1cc10*/  QGMMA.64x128x32.F32.E4M3.E4M3 R88, R164, gdesc[UR4], R88, gsb0 ;  /* 0x01e00004a4587df3 */ /* 0x000fec0008000858 */
[----:B------:R-:W0:Y:S01]  /*1cc20*/  @P1 LDC.64 R10, c[0x0][0x9c8] ;  /* 0x00027200ff0a1b82 */ /* 0x000e220000000a00 */
[----:B------:R-:W-:-:S07]  /*1cc30*/  @P1 SHF.R.S32.HI R7, RZ, 0x1f, R23 ;  /* 0x0000001fff071819 */ /* 0x000fce0000011417 */
[----:B------:R-:W1:Y:S01]  /*1cc40*/  @P1 LDC.64 R12, c[0x0][0x9d0] ;  /* 0x00027400ff0c1b82 */ /* 0x000e620000000a00 */
[----:B------:R-:W-:Y:S02]  /*1cc50*/  R2UR UR6, R20 ;  /* 0x00000000140672ca */ /* 0x000fe400000e0000 */
[----:B------:R-:W-:Y:S01]  /*1cc60*/  R2UR UR7, R21 ;  /* 0x00000000150772ca */ /* 0x000fe200000e0000 */
[----:B0-----:R-:W-:-:S04]  /*1cc70*/  @P1 IMAD R8, R7, R10, RZ ;  /* 0x0000000a07081224 */ /* 0x001fc800078e02ff */
[C---:B------:R-:W-:Y:S01]  /*1cc80*/  @P1 IMAD R7, R23.reuse, R11, R8 ;  /* 0x0000000b17071224 */ /* 0x040fe200078e0208 */
[----:B------:R-:W-:Y:S01]  /*1cc90*/  @P1 SHF.R.S32.HI R11, RZ, 0x1f, R22 ;  /* 0x0000001fff0b1819 */ /* 0x000fe20000011416 */
[----:B------:R-:W-:-:S04]  /*1cca0*/  @P1 IMAD.WIDE.U32 R8, R23, R10, RZ ;  /* 0x0000000a17081225 */ /* 0x000fc800078e00ff */
[-C--:B-1----:R-:W-:Y:S02]  /*1ccb0*/  @P1 IMAD R10, R11, R12.reuse, RZ ;  /* 0x0000000c0b0a1224 */ /* 0x082fe400078e02ff */
[----:B------:R-:W-:Y:S02]  /*1ccc0*/  @P1 IMAD.IADD R9, R9, 0x1, R7 ;  /* 0x0000000109091824 */ /* 0x000fe400078e0207 */
[C---:B------:R-:W-:Y:S02]  /*1ccd0*/  @P1 IMAD R7, R22.reuse, R13, R10 ;  /* 0x0000000d16071224 */ /* 0x040fe400078e020a */
[----:B------:R-:W-:-:S04]  /*1cce0*/  @P1 IMAD.WIDE.U32 R8, R22, R12, R8 ;  /* 0x0000000c16081225 */ /* 0x000fc800078e0008 */
[----:B------:R-:W-:Y:S01]  /*1ccf0*/  @P1 IMAD.IADD R7, R9, 0x1, R7 ;  /* 0x0000000109071824 */ /* 0x000fe200078e0207 */
[----:B------:R-:W-:Y:S01]  /*1cd00*/  @P1 LEA R10, P2, R8, UR4, 0x2 ;  /* 0x00000004080a1c11 */ /* 0x000fe2000f8410ff */
[----:B------:R-:W-:-:S03]  /*1cd10*/  IMAD.MOV.U32 R12, RZ, RZ, 0x3f800000 ;  /* 0x3f800000ff0c7424 */ /* 0x000fc600078e00ff */
[----:B------:R-:W-:-:S05]  /*1cd20*/  @P1 LEA.HI.X R11, R8, UR5, R7, 0x2, P2 ;  /* 0x00000005080b1c11 */ /* 0x000fca00090f1407 */
[----:B------:R0:W2:Y:S01]  /*1cd30*/  @P1 LDG.E R12, desc[UR38][R10.64] ;  /* 0x000000260a0c1981 */ /* 0x0000a2000c1e1900 */
[----:B------:R-:W-:Y:S02]  /*1cd40*/  WARPGROUP.DEPBAR.LE gsb0, 0x0 ;  /* 0x00008000000079c5 */ /* 0x000fe40000010000 */
[----:B------:R-:W-:-:S06]  /*1cd50*/  WARPGROUP.ARRIVE ;  /* 0x00000000000079c5 */ /* 0x000fcc0000000000 */
[----:B------:R-:W-:Y:S01]  /*1cd60*/  QGMMA.64x128x32.F32.E4M3.E4M3 R88, R160, gdesc[UR4], R88, gsb0 ;  /* 0x01e00004a0587df3 */ /* 0x000fe20008000858 */
[----:B------:R-:W-:Y:S02]  /*1cd70*/  VIADD R8, R6, 0x4 ;  /* 0x0000000406087836 */ /* 0x000fe40000000000 */
[----:B------:R-:W-:-:S03]  /*1cd80*/  IMAD.MOV.U32 R9, RZ, RZ, 0x40000040 ;  /* 0x40000040ff097424 */ /* 0x000fc600078e00ff */
[----:B------:R-:W-:Y:S02]  /*1cd90*/  R2UR UR6, R8 ;  /* 0x00000000080672ca */ /* 0x000fe400000e0000 */
[----:B------:R-:W-:Y:S01]  /*1cda0*/  R2UR UR7, R9 ;  /* 0x00000000090772ca */ /* 0x000fe200000e0000 */
[----:B------:R-:W-:Y:S02]  /*1cdb0*/  VIADD R6, R6, 0x6 ;  /* 0x0000000606067836 */ /* 0x000fe40000000000 */
[----:B------:R-:W-:Y:S01]  /*1cdc0*/  IMAD.MOV.U32 R7, RZ, RZ, 0x40000040 ;  /* 0x40000040ff077424 */ /* 0x000fe200078e00ff */
        /* <DEDUP_REMOVED lines=41> */
.L_x_1766:
[----:B------:R-:W-:Y:S02]  /*1d060*/  VIADD R0, R15, 0x22860 ;  /* 0x000228600f007836 */ /* 0x000fe40000000000 */
[-C--:B------:R-:W-:Y:S01]  /*1d070*/  FMUL.FTZ R41, R88, R3.reuse ;  /* 0x0000000358297220 */ /* 0x080fe20000410000 */
[----:B------:R-:W-:Y:S02]  /*1d080*/  IMAD.U32 R5, RZ, RZ, UR40 ;  /* 0x00000028ff057e24 */ /* 0x000fe4000f8e00ff */
[-C--:B------:R-:W-:Y:S01]  /*1d090*/  FMUL.FTZ R44, R89, R3.reuse ;  /* 0x00000003592c7220 */ /* 0x080fe20000410000 */
[----:B------:R-:W-:Y:S02]  /*1d0a0*/  VIADD R168, R168, 0x1 ;  /* 0x00000001a8a87836 */ /* 0x000fe40000000000 */
[-C--:B------:R-:W-:Y:S01]  /*1d0b0*/  FMUL.FTZ R92, R92, R3.reuse ;  /* 0x000000035c5c7220 */ /* 0x080fe20000410000 */
[-C--:B------:R-:W-:Y:S01]  /*1d0c0*/  FMUL.FTZ R93, R93, R3.reuse ;  /* 0x000000035d5d7220 */ /* 0x080fe20000410000 */
[----:B------:R-:W-:Y:S01]  /*1d0d0*/  PRMT R0, R5, 0x654, R0 ;  /* 0x0000065405007816 */ /* 0x000fe20000000000 */
[-C--:B------:R-:W-:Y:S01]  /*1d0e0*/  FMUL.FTZ R39, R96, R3.reuse ;  /* 0x0000000360277220 */ /* 0x080fe20000410000 */
[----:B------:R-:W-:Y:S01]  /*1d0f0*/  ISETP.NE.AND P1, PT, R168, 0x2, PT ;  /* 0x00000002a800780c */ /* 0x000fe20003f25270 */
        /* <DEDUP_REMOVED lines=65> */
.L_x_1650:
        /* <DEDUP_REMOVED lines=10> */
[----:B-----5:R-:W2:Y:S01]  /*1d5b0*/  S2R R24, SR_TID.X ;  /* 0x0000000000187919 */ /* 0x020ea20000002100 */
[----:B------:R-:W-:Y:S01]  /*1d5c0*/  ULDC.64 UR4, c[0x4][0x40] ;  /* 0x0100100000047ab9 */ /* 0x000fe20000000a00 */
[----:B--2---:R-:W-:-:S05]  /*1d5d0*/  IMAD.SHL.U32 R0, R24, 0x4, RZ ;  /* 0x0000000418007824 */ /* 0x004fca00078e00ff */
[----:B------:R-:W-:-:S04]  /*1d5e0*/  LOP3.LUT R0, R0, 0xc, RZ, 0xc0, !PT ;  /* 0x0000000c00007812 */ /* 0x000fc800078ec0ff */
[----:B------:R-:W-:-:S05]  /*1d5f0*/  IADD3 R2, P0, R0, UR4, RZ ;  /* 0x0000000400027c10 */ /* 0x000fca000ff1e0ff */
[----:B------:R-:W-:-:S05]  /*1d600*/  IMAD.X R3, RZ, RZ, UR5, P0 ;  /* 0x00000005ff037e24 */ /* 0x000fca00080e06ff */
[----:B------:R2:W3:Y:S01]  /*1d610*/  LDG.E.CONSTANT R0, desc[UR38][R2.64] ;  /* 0x0000002602007981 */ /* 0x0004e2000c1e9900 */
[----:B------:R-:W-:Y:S01]  /*1d620*/  F2FP.BF16.F32.PACK_AB R58, R143, R4 ;  /* 0x000000048f3a723e */ /* 0x000fe200000010ff */
[----:B------:R-:W-:Y:S01]  /*1d630*/  UMOV UR4, 0xffffffff ;  /* 0xffffffff00047882 */ /* 0x000fe20000000000 */
[----:B------:R-:W-:Y:S01]  /*1d640*/  F2FP.BF16.F32.PACK_AB R45, R148, R5 ;  /* 0x00000005942d723e */ /* 0x000fe200000010ff */
[----:B------:R-:W4:Y:S01]  /*1d650*/  S2R R43, SR_SWINHI ;  /* 0x00000000002b7919 */ /* 0x000f220000002f00 */
        /* <DEDUP_REMOVED lines=12> */
[----:B-1----:R-:W-:Y:S02]  /*1d720*/  F2FP.BF16.F32.PACK_AB R20, R95, R42 ;  /* 0x0000002a5f14723e */ /* 0x002fe400000010ff */
[----:B------:R-:W-:Y:S02]  /*1d730*/  F2FP.BF16.F32.PACK_AB R42, R125, R28 ;  /* 0x0000001c7d2a723e */ /* 0x000fe400000010ff */
[----:B------:R-:W-:Y:S02]  /*1d740*/  F2FP.BF16.F32.PACK_AB R48, R127, R26 ;  /* 0x0000001a7f30723e */ /* 0x000fe400000010ff */
[----:B--2---:R-:W-:-:S02]  /*1d750*/  LOP3.LUT P0, R2, R24, 0x3, RZ, 0xc0, !PT ;  /* 0x0000000318027812 */ /* 0x004fc4000780c0ff */
[----:B------:R-:W-:Y:S02]  /*1d760*/  MOV R46, R16 ;  /* 0x00000010002e7202 */ /* 0x000fe40000000f00 */
[----:B----4-:R-:W-:Y:S02]  /*1d770*/  MOV R47, R43 ;  /* 0x0000002b002f7202 */ /* 0x010fe40000000f00 */
[----:B------:R-:W-:Y:S02]  /*1d780*/  F2FP.BF16.F32.PACK_AB R60, R149, R8 ;  /* 0x00000008953c723e */ /* 0x000fe400000010ff */
[----:B------:R-:W-:Y:S01]  /*1d790*/  F2FP.BF16.F32.PACK_AB R41, R92, R41 ;  /* 0x000000295c29723e */ /* 0x000fe200000010ff */
[----:B------:R-:W-:Y:S01]  /*1d7a0*/  IMAD.WIDE R4, R220, 0x2, R46 ;  /* 0x00000002dc047825 */ /* 0x000fe200078e022e */
[----:B------:R-:W-:Y:S02]  /*1d7b0*/  F2FP.BF16.F32.PACK_AB R44, R93, R44 ;  /* 0x0000002c5d2c723e */ /* 0x000fe400000010ff */
[----:B------:R-:W-:-:S02]  /*1d7c0*/  ISETP.EQ.OR P0, PT, R2, 0x3, !P0 ;  /* 0x000000030200780c */ /* 0x000fc40004702670 */
        /* <DEDUP_REMOVED lines=9> */
[--C-:B------:R-:W-:Y:S01]  /*1d860*/  IMAD.X R15, RZ, RZ, R5.reuse, P5 ;  /* 0x000000ffff0f7224 */ /* 0x100fe200028e0605 */
[----:B------:R-:W-:Y:S01]  /*1d870*/  LOP3.LUT R10, R10, R11, RZ, 0x3c, !PT ;  /* 0x0000000b0a0a7212 */ /* 0x000fe200078e3cff */
[----:B------:R-:W-:Y:S01]  /*1d880*/  IMAD.X R11, RZ, RZ, R5, P1 ;  /* 0x000000ffff0b7224 */ /* 0x000fe200008e0605 */
[----:B------:R-:W-:Y:S02]  /*1d890*/  SHF.R.U64 R6, R6, 0x3, RZ ;  /* 0x0000000306067819 */ /* 0x000fe400000012ff */
[----:B------:R-:W-:-:S02]  /*1d8a0*/  IADD3 R9, P2, R4, 0x4020, RZ ;  /* 0x0000402004097810 */ /* 0x000fc40007f5e0ff */
[C---:B------:R-:W-:Y:S02]  /*1d8b0*/  IADD3 R25, P4, R4.reuse, 0x60, RZ ;  /* 0x0000006004197810 */ /* 0x040fe40007f9e0ff */
[C---:B------:R-:W-:Y:S02]  /*1d8c0*/  IADD3 R27, P5, R4.reuse, 0x40, RZ ;  /* 0x00000040041b7810 */ /* 0x040fe40007fbe0ff */
[----:B------:R-:W-:Y:S02]  /*1d8d0*/  IADD3 R29, P1, R4, 0x20, RZ ;  /* 0x00000020041d7810 */ /* 0x000fe40007f3e0ff */
[----:B------:R-:W-:Y:S02]  /*1d8e0*/  LOP3.LUT R6, R6, R7, RZ, 0x3c, !PT ;  /* 0x0000000706067212 */ /* 0x000fe400078e3cff */
[----:B------:R-:W-:Y:S02]  /*1d8f0*/  LOP3.LUT R8, R9, 0x380, RZ, 0xc0, !PT ;  /* 0x0000038009087812 */ /* 0x000fe400078ec0ff */
[----:B------:R-:W-:-:S02]  /*1d900*/  LOP3.LUT R24, R25, 0x380, RZ, 0xc0, !PT ;  /* 0x0000038019187812 */ /* 0x000fc400078ec0ff */
[----:B------:R-:W-:Y:S02]  /*1d910*/  LOP3.LUT R26, R27, 0x380, RZ, 0xc0, !PT ;  /* 0x000003801b1a7812 */ /* 0x000fe400078ec0ff */
[----:B------:R-:W-:Y:S02]  /*1d920*/  LOP3.LUT R28, R29, 0x380, RZ, 0xc0, !PT ;  /* 0x000003801d1c7812 */ /* 0x000fe400078ec0ff */
[----:B------:R-:W-:Y:S02]  /*1d930*/  LOP3.LUT R7, R4, 0x380, RZ, 0xc0, !PT ;  /* 0x0000038004077812 */ /* 0x000fe400078ec0ff */
[----:B------:R-:W-:Y:S02]  /*1d940*/  SHF.R.U64 R8, R8, 0x3, RZ ;  /* 0x0000000308087819 */ /* 0x000fe400000012ff */
[----:B------:R-:W-:Y:S02]  /*1d950*/  SHF.R.U64 R24, R24, 0x3, RZ ;  /* 0x0000000318187819 */ /* 0x000fe400000012ff */
[----:B------:R-:W-:-:S02]  /*1d960*/  SHF.R.U64 R26, R26, 0x3, RZ ;  /* 0x000000031a1a7819 */ /* 0x000fc400000012ff */
        /* <DEDUP_REMOVED lines=24> */
[----:B------:R-:W-:-:S02]  /*1daf0*/  SEL R13, R41, R44, P0 ;  /* 0x0000002c290d7207 */ /* 0x000fc40000000000 */
[----:B------:R-:W-:Y:S02]  /*1db00*/  SEL R3, R44, R41, P0 ;  /* 0x000000292c037207 */ /* 0x000fe40000000000 */
        /* <DEDUP_REMOVED lines=8> */
[----:B---3--:R-:W-:Y:S01]  /*1db90*/  LOP3.LUT R2, R0, 0x2, RZ, 0x3c, !PT ;  /* 0x0000000200027812 */ /* 0x008fe200078e3cff */
[----:B------:R-:W-:Y:S06]  /*1dba0*/  BRA.DIV UR4, `(.L_x_1769) ;  /* 0x000000a604447947 */ /* 0x000fec000b800000 */
[----:B------:R-:W-:Y:S01]  /*1dbb0*/  SEL R27, R31, R32, P0 ;  /* 0x000000201f1b7207 */ /* 0x000fe20000000000 */
[----:B------:R-:W-:Y:S01]  /*1dbc0*/  SHFL.IDX PT, R6, R13, R0, 0x1c1f ;  /* 0x001c1f000d067589 */ /* 0x000fe200000e0000 */
[----:B------:R-:W-:Y:S02]  /*1dbd0*/  SEL R29, R32, R31, P0 ;  /* 0x0000001f201d7207 */ /* 0x000fe40000000000 */
[----:B------:R-:W-:Y:S01]  /*1dbe0*/  SEL R9, R35, R36, P0 ;  /* 0x0000002423097207 */ /* 0x000fe20000000000 */
[----:B------:R-:W-:Y:S01]  /*1dbf0*/  SHFL.IDX PT, R26, R27, R0, 0x1c1f ;  /* 0x001c1f001b1a7589 */ /* 0x000fe200000e0000 */
[----:B------:R-:W-:Y:S02]  /*1dc00*/  SEL R25, R36, R35, P0 ;  /* 0x0000002324197207 */ /* 0x000fe40000000000 */
[----:B------:R-:W-:Y:S01]  /*1dc10*/  SEL R31, R33, R42, P0 ;  /* 0x0000002a211f7207 */ /* 0x000fe20000000000 */
[----:B------:R-:W1:Y:S01]  /*1dc20*/  SHFL.IDX PT, R29, R29, R2, 0x1c1f ;  /* 0x001c1f021d1d7589 */ /* 0x000e6200000e0000 */
        /* <DEDUP_REMOVED lines=11> */
[----:B------:R-:W2:Y:S01]  /*1dce0*/  SHFL.IDX PT, R10, R5, R0, 0x1c1f ;  /* 0x001c1f00050a7589 */ /* 0x000ea200000e0000 */
        /* <DEDUP_REMOVED lines=14> */
[----:B------:R-:W3:Y:S01]  /*1ddd0*/  SHFL.IDX PT, R30, R31, R0, 0x1c1f ;  /* 0x001c1f001f1e7589 */ /* 0x000ee200000e0000 */
[----:B------:R-:W-:-:S02]  /*1dde0*/  SEL R73, R75, R58, P0 ;  /* 0x0000003a4b497207 */ /* 0x000fc40000000000 */
[----:B------:R-:W-:Y:S01]  /*1ddf0*/  SEL R51, R20, R51, P0 ;  /* 0x0000003314337207 */ /* 0x000fe20000000000 */
[----:B------:R-:W4:Y:S01]  /*1de00*/  SHFL.IDX PT, R45, R45, R2, 0x1c1f ;  /* 0x001c1f022d2d7589 */ /* 0x000f2200000e0000 */
[----:B------:R-:W-:Y:S02]  /*1de10*/  SEL R55, R38, R55, P0 ;  /* 0x0000003726377207 */ /* 0x000fe40000000000 */
[----:B------:R-:W-:Y:S01]  /*1de20*/  SEL R59, R34, R59, P0 ;  /* 0x0000003b223b7207 */ /* 0x000fe20000000000 */
[----:B------:R-:W5:Y:S01]  /*1de30*/  SHFL.IDX PT, R20, R25, R2, 0x1c1f ;  /* 0x001c1f0219147589 */ /* 0x000f6200000e0000 */
[----:B------:R-:W-:Y:S02]  /*1de40*/  SEL R75, R58, R75, P0 ;  /* 0x0000004b3a4b7207 */ /* 0x000fe40000000000 */
[----:B------:R-:W-:Y:S01]  /*1de50*/  SEL R77, R79, R62, P0 ;  /* 0x0000003e4f4d7207 */ /* 0x000fe20000000000 */
[----:B------:R-:W0:Y:S01]  /*1de60*/  SHFL.IDX PT, R34, R35, R0, 0x1c1f ;  /* 0x001c1f0023227589 */ /* 0x000e2200000e0000 */
[----:B------:R-:W-:-:S02]  /*1de70*/  SEL R79, R62, R79, P0 ;  /* 0x0000004f3e4f7207 */ /* 0x000fc40000000000 */
[----:B-1----:R-:W-:Y:S01]  /*1de80*/  SEL R24, R26, R29, P0 ;  /* 0x0000001d1a187207 */ /* 0x002fe20000000000 */
[----:B------:R-:W1:Y:S01]  /*1de90*/  SHFL.IDX PT, R38, R39, R0, 0x1c1f ;  /* 0x001c1f0027267589 */ /* 0x000e6200000e0000 */
[----:B--2---:R-:W-:Y:S02]  /*1dea0*/  SEL R8, R10, R7, P0 ;  /* 0x000000070a087207 */ /* 0x004fe40000000000 */
[----:B------:R-:W-:Y:S01]  /*1deb0*/  SEL R26, R29, R26, P0 ;  /* 0x0000001a1d1a7207 */ /* 0x000fe20000000000 */
[----:B------:R-:W-:Y:S01]  /*1dec0*/  SHFL.IDX PT, R27, R61, R0, 0x1c1f ;  /* 0x001c1f003d1b7589 */ /* 0x000fe200000e0000 */
[----:B------:R-:W-:Y:S02]  /*1ded0*/  SEL R4, R6, R3, P0 ;  /* 0x0000000306047207 */ /* 0x000fe40000000000 */
[----:B------:R-:W-:Y:S01]  /*1dee0*/  SEL R10, R7, R10, P0 ;  /* 0x0000000a070a7207 */ /* 0x000fe20000000000 */
[----:B------:R-:W-:Y:S01]  /*1def0*/  SHFL.IDX PT, R31, R65, R0, 0x1c1f ;  /* 0x001c1f00411f7589 */ /* 0x000fe200000e0000 */
[----:B---3--:R-:W-:-:S02]  /*1df00*/  SEL R28, R30, R33, P0 ;  /* 0x000000211e1c7207 */ /* 0x008fc40000000000 */
[----:B------:R-:W-:Y:S01]  /*1df10*/  SEL R30, R33, R30, P0 ;  /* 0x0000001e211e7207 */ /* 0x000fe20000000000 */
[----:B------:R-:W-:Y:S01]  /*1df20*/  SHFL.IDX PT, R35, R69, R0, 0x1c1f ;  /* 0x001c1f0045237589 */ /* 0x000fe200000e0000 */
[----:B----4-:R-:W-:Y:S02]  /*1df30*/  SEL R40, R42, R45, P0 ;  /* 0x0000002d2a287207 */ /* 0x010fe40000000000 */
[----:B------:R-:W-:Y:S01]  /*1df40*/  SEL R6, R3, R6, P0 ;  /* 0x0000000603067207 */ /* 0x000fe20000000000 */
[----:B------:R-:W2:Y:S01]  /*1df50*/  SHFL.IDX PT, R52, R63, R2, 0x1c1f ;  /* 0x001c1f023f347589 */ /* 0x000ea200000e0000 */
[----:B-----5:R-:W-:Y:S02]  /*1df60*/  SEL R12, R9, R20, P0 ;  /* 0x00000014090c7207 */ /* 0x020fe40000000000 */
[----:B------:R-:W-:Y:S01]  /*1df70*/  SEL R14, R20, R9, P0 ;  /* 0x00000009140e7207 */ /* 0x000fe20000000000 */
[----:B------:R-:W3:Y:S01]  /*1df80*/  SHFL.IDX PT, R58, R67, R2, 0x1c1f ;  /* 0x001c1f02433a7589 */ /* 0x000ee200000e0000 */
[----:B0-----:R-:W-:-:S02]  /*1df90*/  SEL R32, R34, R37, P0 ;  /* 0x0000002522207207 */ /* 0x001fc40000000000 */
[----:B------:R-:W-:Y:S01]  /*1dfa0*/  SEL R34, R37, R34, P0 ;  /* 0x0000002225227207 */ /* 0x000fe20000000000 */
[----:B------:R-:W0:Y:S01]  /*1dfb0*/  SHFL.IDX PT, R60, R71, R2, 0x1c1f ;  /* 0x001c1f02473c7589 */ /* 0x000e2200000e0000 */
[----:B-1----:R-:W-:Y:S02]  /*1dfc0*/  SEL R36, R38, R41, P0 ;  /* 0x0000002926247207 */ /* 0x002fe40000000000 */
[----:B------:R-:W-:Y:S01]  /*1dfd0*/  SEL R38, R41, R38, P0 ;  /* 0x0000002629267207 */ /* 0x000fe20000000000 */
[----:B------:R-:W-:Y:S01]  /*1dfe0*/  SHFL.IDX PT, R49, R49, R0, 0x1c1f ;  /* 0x001c1f0031317589 */ /* 0x000fe200000e0000 */
[----:B------:R-:W-:-:S03]  /*1dff0*/  SEL R42, R45, R42, P0 ;  /* 0x0000002a2d2a7207 */ /* 0x000fc60000000000 */
[----:B------:R-:W-:Y:S04]  /*1e000*/  SHFL.IDX PT, R53, R53, R0, 0x1c1f ;  /* 0x001c1f0035357589 */ /* 0x000fe800000e0000 */
[----:B------:R-:W-:Y:S04]  /*1e010*/  SHFL.IDX PT, R57, R57, R0, 0x1c1f ;  /* 0x001c1f0039397589 */ /* 0x000fe800000e0000 */
[----:B------:R-:W-:Y:S01]  /*1e020*/  SHFL.IDX PT, R73, R73, R0, 0x1c1f ;  /* 0x001c1f0049497589 */ /* 0x000fe200000e0000 */
[----:B--2---:R-:W-:Y:S02]  /*1e030*/  SEL R25, R27, R52, P0 ;  /* 0x000000341b197207 */ /* 0x004fe40000000000 */
[----:B------:R-:W-:Y:S01]  /*1e040*/  SEL R27, R52, R27, P0 ;  /* 0x0000001b341b7207 */ /* 0x000fe20000000000 */
[----:B------:R-:W1:Y:S01]  /*1e050*/  SHFL.IDX PT, R44, R51, R2, 0x1c1f ;  /* 0x001c1f02332c7589 */ /* 0x000e6200000e0000 */
[----:B---3--:R-:W-:-:S02]  /*1e060*/  SEL R29, R31, R58, P0 ;  /* 0x0000003a1f1d7207 */ /* 0x008fc40000000000 */
[----:B------:R-:W-:Y:S01]  /*1e070*/  SEL R31, R58, R31, P0 ;  /* 0x0000001f3a1f7207 */ /* 0x000fe20000000000 */
[----:B------:R-:W2:Y:S01]  /*1e080*/  SHFL.IDX PT, R48, R55, R2, 0x1c1f ;  /* 0x001c1f0237307589 */ /* 0x000ea200000e0000 */
[----:B0-----:R-:W-:Y:S02]  /*1e090*/  SEL R33, R35, R60, P0 ;  /* 0x0000003c23217207 */ /* 0x001fe40000000000 */
[----:B------:R-:W-:Y:S01]  /*1e0a0*/  SEL R35, R60, R35, P0 ;  /* 0x000000233c237207 */ /* 0x000fe20000000000 */
[----:B------:R-:W0:Y:S04]  /*1e0b0*/  SHFL.IDX PT, R50, R59, R2, 0x1c1f ;  /* 0x001c1f023b327589 */ /* 0x000e2800000e0000 */
[----:B------:R-:W3:Y:S04]  /*1e0c0*/  SHFL.IDX PT, R62, R75, R2, 0x1c1f ;  /* 0x001c1f024b3e7589 */ /* 0x000ee800000e0000 */
[----:B------:R-:W4:Y:S04]  /*1e0d0*/  SHFL.IDX PT, R77, R77, R0, 0x1c1f ;  /* 0x001c1f004d4d7589 */ /* 0x000f2800000e0000 */
[----:B------:R5:W4:Y:S01]  /*1e0e0*/  SHFL.IDX PT, R64, R79, R2, 0x1c1f ;  /* 0x001c1f024f407589 */ /* 0x000b2200000e0000 */
[----:B-1----:R-:W-:-:S02]  /*1e0f0*/  SEL R5, R49, R44, P0 ;  /* 0x0000002c31057207 */ /* 0x002fc40000000000 */
[----:B------:R-:W-:Y:S02]  /*1e100*/  SEL R7, R44, R49, P0 ;  /* 0x000000312c077207 */ /* 0x000fe40000000000 */
[----:B--2---:R-:W-:Y:S02]  /*1e110*/  SEL R9, R53, R48, P0 ;  /* 0x0000003035097207 */ /* 0x004fe40000000000 */
[----:B------:R-:W-:Y:S01]  /*1e120*/  SEL R11, R48, R53, P0 ;  /* 0x00000035300b7207 */ /* 0x000fe20000000000 */
[----:B-----5:R-:W-:Y:S01]  /*1e130*/  IMAD.MOV.U32 R2, RZ, RZ, RZ ;  /* 0x000000ffff027224 */ /* 0x020fe200078e00ff */
[----:B0-----:R-:W-:Y:S02]  /*1e140*/  SEL R13, R57, R50, P0 ;  /* 0x00000032390d7207 */ /* 0x001fe40000000000 */
[----:B------:R-:W-:Y:S02]  /*1e150*/  SEL R15, R50, R57, P0 ;  /* 0x00000039320f7207 */ /* 0x000fe40000000000 */
[----:B---3--:R-:W-:-:S02]  /*1e160*/  SEL R37, R73, R62, P0 ;  /* 0x0000003e49257207 */ /* 0x008fc40000000000 */
[----:B------:R-:W-:-:S07]  /*1e170*/  SEL R39, R62, R73, P0 ;  /* 0x000000493e277207 */ /* 0x000fce0000000000 */
.L_x_2011:
[----:B------:R-:W-:Y:S05]  /*1e180*/  WARPSYNC.ALL ;  /* 0x0000000000007948 */ /* 0x000fea0003800000 */
[----:B------:R-:W-:Y:S01]  /*1e190*/  BAR.SYNC.DEFER_BLOCKING 0x1, 0x100 ;  /* 0x0044000000007b1d */ /* 0x000fe20000010000 */
[----:B----4-:R-:W-:Y:S02]  /*1e1a0*/  SEL R41, R77, R64, P0 ;  /* 0x000000404d297207 */ /* 0x010fe40000000000 */
[----:B------:R-:W-:-:S03]  /*1e1b0*/  SEL R43, R64, R77, P0 ;  /* 0x0000004d402b7207 */ /* 0x000fc60000000000 */
[----:B------:R-:W-:Y:S02]  /*1e1c0*/  ULDC.64 UR4, c[0x0][0xc00] ;  /* 0x0003000000047ab9 */ /* 0x000fe40000000a00 */
[----:B------:R-:W0:Y:S01]  /*1e1d0*/  LDC.64 R44, c[0x0][0xc00] ;  /* 0x00030000ff2c7b82 */ /* 0x000e220000000a00 */
[----:B------:R-:W-:-:S04]  /*1e1e0*/  ISETP.NE.U32.AND P2, PT, RZ, UR4, PT ;  /* 0x00000004ff007c0c */ /* 0x000fc8000bf45070 */
[----:B------:R-:W-:Y:S01]  /*1e1f0*/  ISETP.NE.AND.EX P2, PT, RZ, UR5, PT, P2 ;  /* 0x00000005ff007c0c */ /* 0x000fe2000bf45320 */
[----:B------:R-:W-:Y:S02]  /*1e200*/  ULDC.64 UR4, c[0x0][0xc08] ;  /* 0x0003020000047ab9 */ /* 0x000fe40000000a00 */
[----:B------:R-:W-:Y:S01]  /*1e210*/  ISETP.NE.U32.AND P0, PT, RZ, UR4, PT ;  /* 0x00000004ff007c0c */ /* 0x000fe2000bf05070 */
[----:B------:R-:W1:Y:S03]  /*1e220*/  LDC R51, c[0x0][0xbe8] ;  /* 0x0002fa00ff337b82 */ /* 0x000e660000000800 */
[----:B------:R-:W-:Y:S01]  /*1e230*/  ISETP.NE.AND.EX P0, PT, RZ, UR5, PT, P0 ;  /* 0x00000005ff007c0c */ /* 0x000fe2000bf05300 */
[----:B------:R2:W-:Y:S04]  /*1e240*/  STSM.16.M88.4 [R80], R4 ;  /* 0x0000000450007844 */ /* 0x0005e80000000200 */
[----:B------:R3:W-:Y:S01]  /*1e250*/  STSM.16.M88.4 [R78], R8 ;  /* 0x000000084e007844 */ /* 0x0007e20000000200 */
[----:B0-----:R-:W-:-:S03]  /*1e260*/  IMAD.WIDE R44, R205, 0x4, R44 ;  /* 0x00000004cd2c7825 */ /* 0x001fc600078e022c */
[----:B------:R0:W-:Y:S04]  /*1e270*/  STSM.16.M88.4 [R76], R12 ;  /* 0x0000000c4c007844 */ /* 0x0001e80000000200 */
[----:B------:R0:W-:Y:S01]  /*1e280*/  STSM.16.M88.4 [R74], R24 ;  /* 0x000000184a007844 */ /* 0x0001e20000000200 */
[----:B--2---:R-:W2:Y:S03]  /*1e290*/  @P0 LDC.64 R4, c[0x0][0xc08] ;  /* 0x00030200ff040b82 */ /* 0x004ea60000000a00 */
[----:B------:R0:W-:Y:S04]  /*1e2a0*/  STSM.16.M88.4 [R72], R28 ;  /* 0x0000001c48007844 */ /* 0x0001e80000000200 */
[----:B------:R0:W-:Y:S04]  /*1e2b0*/  STSM.16.M88.4 [R70], R32 ;  /* 0x0000002046007844 */ /* 0x0001e80000000200 */
[----:B------:R0:W-:Y:S04]  /*1e2c0*/  STSM.16.M88.4 [R68], R36 ;  /* 0x0000002444007844 */ /* 0x0001e80000000200 */
[----:B------:R0:W-:Y:S01]  /*1e2d0*/  STSM.16.M88.4 [R66], R40 ;  /* 0x0000002842007844 */ /* 0x0001e20000000200 */
[----:B------:R-:W-:Y:S06]  /*1e2e0*/  BAR.SYNC.DEFER_BLOCKING 0x1, 0x100 ;  /* 0x0044000000007b1d */ /* 0x000fec0000010000 */
[----:B------:R-:W-:Y:S01]  /*1e2f0*/  ULDC UR4, c[0x0][0xa88] ;  /* 0x0002a20000047ab9 */ /* 0x000fe20000000800 */
[----:B--2---:R-:W-:-:S04]  /*1e300*/  @P0 IMAD.WIDE R4, R205, 0x4, R4 ;  /* 0x00000004cd040825 */ /* 0x004fc800078e0204 */
[----:B------:R-:W-:Y:S01]  /*1e310*/  IMAD.U32 R0, RZ, RZ, UR4 ;  /* 0x00000004ff007e24 */ /* 0x000fe2000f8e00ff */
[----:B------:R0:W5:Y:S01]  /*1e320*/  @P2 LDG.E R2, desc[UR38][R44.64] ;  /* 0x000000262c022981 */ /* 0x000162000c1e1900 */
[----:B-1----:R-:W-:Y:S01]  /*1e330*/  ISETP.NE.AND P1, PT, R51, 0x1, PT ;  /* 0x000000013300780c */ /* 0x002fe20003f25270 */
[----:B---3--:R-:W-:-:S03]  /*1e340*/  IMAD.IADD R8, R194, 0x1, R178 ;  /* 0x00000001c2087824 */ /* 0x008fc600078e02b2 */
[----:B------:R0:W5:Y:S09]  /*1e350*/  @P0 LDG.E R0, desc[UR38][R4.64] ;  /* 0x0000002604000981 */ /* 0x000172000c1e1900 */
[----:B------:R-:W1:Y:S08]  /*1e360*/  @P1 LDC R3, c[0x0][0xbec] ;  /* 0x0002fb00ff031b82 */ /* 0x000e700000000800 */
[----:B------:R-:W2:Y:S01]  /*1e370*/  @P1 LDC R11, c[0x0][0xbf0] ;  /* 0x0002fc00ff0b1b82 */ /* 0x000ea20000000800 */
[----:B0-----:R-:W-:Y:S05]  /*1e380*/  @P0 BRA `(.L_x_1770) ;  /* 0x0000000000100947 */ /* 0x001fea0003800000 */
[----:B------:R-:W-:Y:S05]  /*1e390*/  @!P2 BRA `(.L_x_1770) ;  /* 0x00000000000ca947 */ /* 0x000fea0003800000 */
[----:B------:R-:W3:Y:S04]  /*1e3a0*/  LDG.E R5, desc[UR38][R44.64] ;  /* 0x000000262c057981 */ /* 0x000ee8000c1e1900 */
[----:B-----5:R-:W3:Y:S02]  /*1e3b0*/  LDG.E R0, desc[UR38][R44.64+0x4] ;  /* 0x000004262c007981 */ /* 0x020ee4000c1e1900 */
[----:B---3--:R-:W-:-:S07]  /*1e3c0*/  IMAD.IADD R0, R0, 0x1, -R5 ;  /* 0x0000000100007824 */ /* 0x008fce00078e0a05 */
.L_x_1770:
[----:B------:R-:W-:Y:S01]  /*1e3d0*/  SHF.R.S32.HI R50, RZ, 0x1f, R204 ;  /* 0x0000001fff327819 */ /* 0x000fe200000114cc */
[----:B-1----:R-:W-:Y:S01]  /*1e3e0*/  @P1 IMAD.HI.U32 R4, R8, R3, RZ ;  /* 0x0000000308041227 */ /* 0x002fe200078e00ff */
[----:B------:R-:W-:Y:S01]  /*1e3f0*/  ULDC.64 UR4, c[0x0][0xb90] ;  /* 0x0002e40000047ab9 */ /* 0x000fe20000000a00 */
[----:B-----5:R-:W-:Y:S01]  /*1e400*/  SHF.R.S32.HI R3, RZ, 0x1f, R2 ;  /* 0x0000001fff037819 */ /* 0x020fe20000011402 */
[----:B------:R-:W0:Y:S01]  /*1e410*/  @P1 LDC R57, c[0x0][0xbec] ;  /* 0x0002fb00ff391b82 */ /* 0x000e220000000800 */
[----:B------:R-:W-:Y:S01]  /*1e420*/  IMAD R9, R50, UR4, RZ ;  /* 0x0000000432097c24 */ /* 0x000fe2000f8e02ff */
[----:B------:R-:W-:Y:S01]  /*1e430*/  SHF.R.S32.HI R20, RZ, 0x1f, R205 ;  /* 0x0000001fff147819 */ /* 0x000fe200000114cd */
[----:B------:R-:W-:Y:S01]  /*1e440*/  IMAD.MOV.U32 R7, RZ, RZ, R8 ;  /* 0x000000ffff077224 */ /* 0x000fe200078e0008 */
[----:B--2---:R-:W-:Y:S01]  /*1e450*/  @P1 SHF.R.U32.HI R7, RZ, R11, R4 ;  /* 0x0000000bff071219 */ /* 0x004fe20000011604 */
[----:B------:R-:W-:Y:S01]  /*1e460*/  IMAD.WIDE.U32 R4, R204, UR4, R2 ;  /* 0x00000004cc047c25 */ /* 0x000fe2000f8e0002 */
[----:B------:R-:W-:-:S02]  /*1e470*/  SEL R20, R20, RZ, !P2 ;  /* 0x000000ff14147207 */ /* 0x000fc40005000000 */
[----:B------:R-:W-:Y:S01]  /*1e480*/  SEL R53, R205, RZ, !P2 ;  /* 0x000000ffcd357207 */ /* 0x000fe20005000000 */
[----:B------:R-:W-:Y:S01]  /*1e490*/  IMAD R9, R204, UR5, R9 ;  /* 0x00000005cc097c24 */ /* 0x000fe2000f8e0209 */
[----:B------:R-:W-:Y:S01]  /*1e4a0*/  ULDC.64 UR4, c[0x0][0xb98] ;  /* 0x0002e60000047ab9 */ /* 0x000fe20000000a00 */
[----:B------:R-:W-:Y:S02]  /*1e4b0*/  IMAD.MOV R6, RZ, RZ, -R7 ;  /* 0x000000ffff067224 */ /* 0x000fe400078e0a07 */
[----:B------:R-:W-:Y:S02]  /*1e4c0*/  IMAD.IADD R5, R5, 0x1, R9 ;  /* 0x0000000105057824 */ /* 0x000fe400078e0209 */
[----:B------:R-:W-:Y:S02]  /*1e4d0*/  IMAD R9, R51, R6, R8 ;  /* 0x0000000633097224 */ /* 0x000fe400078e0208 */
[----:B------:R-:W-:Y:S02]  /*1e4e0*/  IMAD R11, R207, 0x40, R197 ;  /* 0x00000040cf0b7824 */ /* 0x000fe400078e02c5 */
[----:B------:R-:W-:-:S02]  /*1e4f0*/  IMAD R6, R20, UR4, RZ ;  /* 0x0000000414067c24 */ /* 0x000fc4000f8e02ff */
        /* <DEDUP_REMOVED lines=8> */
[----:B------:R-:W-:Y:S01]  /*1e580*/  IMAD.IADD R10, R219, 0x1, R178 ;  /* 0x00000001db0a7824 */ /* 0x000fe200078e02b2 */
[----:B------:R-:W-:Y:S01]  /*1e590*/  IADD3.X R5, R11, R5, R8, P2, !PT ;  /* 0x000000050b057210 */ /* 0x000fe200017fe408 */
[----:B------:R-:W-:Y:S01]  /*1e5a0*/  IMAD R6, R6, UR4, RZ ;  /* 0x0000000406067c24 */ /* 0x000fe2000f8e02ff */
[----:B------:R-:W-:Y:S01]  /*1e5b0*/  IADD3 R13, P4, R46, 0x2000, RZ ;  /* 0x000020002e0d7810 */ /* 0x000fe20007f9e0ff */
[----:B------:R-:W-:Y:S01]  /*1e5c0*/  IMAD R55, R0, R51, RZ ;  /* 0x0000003300377224 */ /* 0x000fe200078e02ff */
[----:B------:R-:W-:Y:S01]  /*1e5d0*/  IADD3 R29, P3, R46, 0x4000, RZ ;  /* 0x000040002e1d7810 */ /* 0x000fe20007f7e0ff */
[----:B------:R-:W-:Y:S01]  /*1e5e0*/  IMAD R11, R9, UR5, R6 ;  /* 0x00000005090b7c24 */ /* 0x000fe2000f8e0206 */
[----:B------:R-:W-:Y:S01]  /*1e5f0*/  LOP3.LUT R12, R13, 0x380, RZ, 0xc0, !PT ;  /* 0x000003800d0c7812 */ /* 0x000fe200078ec0ff */
[----:B------:R-:W-:Y:S01]  /*1e600*/  IMAD.WIDE.U32 R4, R9, UR4, R4 ;  /* 0x0000000409047c25 */ /* 0x000fe2000f8e0004 */
[----:B------:R-:W-:Y:S01]  /*1e610*/  ULDC.64 UR4, c[0x0][0xb50] ;  /* 0x0002d40000047ab9 */ /* 0x000fe20000000a00 */
[----:B------:R-:W-:-:S02]  /*1e620*/  LOP3.LUT R28, R29, 0x380, RZ, 0xc0, !PT ;  /* 0x000003801d1c7812 */ /* 0x000fc400078ec0ff */
[----:B------:R-:W-:Y:S01]  /*1e630*/  IMAD.IADD R5, R5, 0x1, R11 ;  /* 0x0000000105057824 */ /* 0x000fe200078e020b */
[----:B------:R-:W-:Y:S01]  /*1e640*/  LEA R6, P2, R4, UR4, 0x2 ;  /* 0x0000000404067c11 */ /* 0x000fe2000f8410ff */
[----:B------:R-:W-:Y:S01]  /*1e650*/  IMAD.X R9, RZ, RZ, R47, P0 ;  /* 0x000000ffff097224 */ /* 0x000fe200000e062f */
[----:B------:R-:W-:Y:S01]  /*1e660*/  LOP3.LUT P0, RZ, R209, 0x3, RZ, 0xc0, !PT ;  /* 0x00000003d1ff7812 */ /* 0x000fe2000780c0ff */
[----:B------:R-:W-:Y:S01]  /*1e670*/  VIADD R0, R10, 0x8 ;  /* 0x000000080a007836 */ /* 0x000fe20000000000 */
[----:B------:R-:W-:Y:S01]  /*1e680*/  LEA.HI.X R4, R4, UR5, R5, 0x2, P2 ;  /* 0x0000000504047c11 */ /* 0x000fe200090f1405 */
[----:B------:R-:W-:Y:S01]  /*1e690*/  SHFL.IDX PT, R44, R6, RZ, 0x1c1f ;  /* 0x001c1fff062c7589 */ /* 0x000fe200000e0000 */
[----:B------:R-:W-:Y:S01]  /*1e6a0*/  IADD3 R25, P2, R46, 0x3000, RZ ;  /* 0x000030002e197810 */ /* 0x000fe20007f5e0ff */
[----:B------:R-:W-:Y:S01]  /*1e6b0*/  ULDC.64 UR4, c[0x0][0xaa0] ;  /* 0x0002a80000047ab9 */ /* 0x000fe20000000a00 */
[----:B------:R-:W-:Y:S01]  /*1e6c0*/  LOP3.LUT R8, R7, 0x380, RZ, 0xc0, !PT ;  /* 0x0000038007087812 */ /* 0x000fe200078ec0ff */
[----:B------:R-:W1:Y:S01]  /*1e6d0*/  SHFL.IDX PT, R45, R4, RZ, 0x1c1f ;  /* 0x001c1fff042d7589 */ /* 0x000e6200000e0000 */
[----:B------:R-:W-:-:S02]  /*1e6e0*/  LOP3.LUT R24, R25, 0x380, RZ, 0xc0, !PT ;  /* 0x0000038019187812 */ /* 0x000fc400078ec0ff */
[----:B------:R-:W-:Y:S01]  /*1e6f0*/  SHF.R.U64 R12, R12, 0x3, RZ ;  /* 0x000000030c0c7819 */ /* 0x000fe200000012ff */
[----:B------:R-:W-:Y:S01]  /*1e700*/  SHFL.IDX PT, R48, R6, 0x1, 0x1c1f ;  /* 0x003c1f0006307f89 */ /* 0x000fe200000e0000 */
[----:B------:R-:W-:Y:S02]  /*1e710*/  SHF.R.U64 R24, R24, 0x3, RZ ;  /* 0x0000000318187819 */ /* 0x000fe400000012ff */
[----:B------:R-:W-:Y:S01]  /*1e720*/  SHF.R.U64 R28, R28, 0x3, RZ ;  /* 0x000000031c1c7819 */ /* 0x000fe200000012ff */
[----:B------:R-:W2:Y:S01]  /*1e730*/  SHFL.IDX PT, R49, R4, 0x1, 0x1c1f ;  /* 0x003c1f0004317f89 */ /* 0x000ea200000e0000 */
[----:B------:R-:W-:Y:S01]  /*1e740*/  LOP3.LUT R24, R24, R25, RZ, 0x3c, !PT ;  /* 0x0000001918187212 */ /* 0x000fe200078e3cff */
[----:B------:R-:W-:Y:S01]  /*1e750*/  IMAD.X R25, RZ, RZ, R47, P2 ;  /* 0x000000ffff197224 */ /* 0x000fe200010e062f */
[-C--:B------:R-:W-:Y:S02]  /*1e760*/  ISETP.GE.OR P2, PT, R10, R55.reuse, P0 ;  /* 0x000000370a00720c */ /* 0x080fe40000746670 */
[----:B------:R-:W-:-:S02]  /*1e770*/  ISETP.GE.OR P0, PT, R0, R55, P0 ;  /* 0x000000370000720c */ /* 0x000fc40000706670 */
[----:B------:R-:W-:Y:S01]  /*1e780*/  SHF.R.U64 R8, R8, 0x3, RZ ;  /* 0x0000000308087819 */ /* 0x000fe200000012ff */
[----:B------:R-:W-:Y:S01]  /*1e790*/  IMAD R3, R3, UR4, RZ ;  /* 0x0000000403037c24 */ /* 0x000fe2000f8e02ff */
[----:B------:R-:W-:Y:S01]  /*1e7a0*/  LOP3.LUT R12, R12, R13, RZ, 0x3c, !PT ;  /* 0x0000000d0c0c7212 */ /* 0x000fe200078e3cff */
[--C-:B------:R-:W-:Y:S01]  /*1e7b0*/  IMAD.X R13, RZ, RZ, R47.reuse, P4 ;  /* 0x000000ffff0d7224 */ /* 0x100fe200020e062f */
[----:B------:R-:W-:Y:S01]  /*1e7c0*/  LOP3.LUT R28, R28, R29, RZ, 0x3c, !PT ;  /* 0x0000001d1c1c7212 */ /* 0x000fe200078e3cff */
[----:B------:R-:W-:Y:S01]  /*1e7d0*/  IMAD.X R29, RZ, RZ, R47, P3 ;  /* 0x000000ffff1d7224 */ /* 0x000fe200018e062f */
[----:B------:R-:W-:Y:S02]  /*1e7e0*/  LOP3.LUT R8, R8, R7, RZ, 0x3c, !PT ;  /* 0x0000000708087212 */ /* 0x000fe400078e3cff */
[C---:B------:R-:W-:Y:S01]  /*1e7f0*/  IADD3 R33, P5, R46.reuse, 0x5000, RZ ;  /* 0x000050002e217810 */ /* 0x040fe20007fbe0ff */
[----:B-1----:R1:W-:Y:S01]  /*1e800*/  @!P2 ST.E desc[UR38][R44.64], R54 ;  /* 0x000000362c00a985 */ /* 0x0023e2000c101926 */
[----:B------:R-:W-:-:S02]  /*1e810*/  IADD3 R37, P4, R46, 0x6000, RZ ;  /* 0x000060002e257810 */ /* 0x000fc40007f9e0ff */
[C---:B------:R-:W-:Y:S02]  /*1e820*/  LOP3.LUT R7, R46.reuse, 0x380, RZ, 0xc0, !PT ;  /* 0x000003802e077812 */ /* 0x040fe400078ec0ff */
[----:B------:R-:W-:Y:S02]  /*1e830*/  IADD3 R5, P3, R46, 0x7000, RZ ;  /* 0x000070002e057810 */ /* 0x000fe40007f7e0ff */
[----:B------:R-:W-:Y:S01]  /*1e840*/  LOP3.LUT R32, R33, 0x380, RZ, 0xc0, !PT ;  /* 0x0000038021207812 */ /* 0x000fe200078ec0ff */
[----:B--2---:R2:W-:Y:S01]  /*1e850*/  @!P0 ST.E desc[UR38][R48.64], R56 ;  /* 0x0000003830008985 */ /* 0x0045e2000c101926 */
[----:B------:R-:W-:Y:S01]  /*1e860*/  LOP3.LUT R36, R37, 0x380, RZ, 0xc0, !PT ;  /* 0x0000038025247812 */ /* 0x000fe200078ec0ff */
[----:B------:R-:W-:Y:S01]  /*1e870*/  IMAD.X R41, RZ, RZ, R47, P3 ;  /* 0x000000ffff297224 */ /* 0x000fe200018e062f */
[----:B------:R-:W-:Y:S01]  /*1e880*/  SHF.R.U64 R7, R7, 0x3, RZ ;  /* 0x0000000307077819 */ /* 0x000fe200000012ff */
[C---:B-1----:R-:W-:Y:S01]  /*1e890*/  IMAD R45, R2.reuse, UR5, R3 ;  /* 0x00000005022d7c24 */ /* 0x042fe2000f8e0203 */
[----:B------:R-:W-:Y:S01]  /*1e8a0*/  LOP3.LUT R0, R5, 0x380, RZ, 0xc0, !PT ;  /* 0x0000038005007812 */ /* 0x000fe200078ec0ff */
[----:B------:R-:W-:Y:S01]  /*1e8b0*/  IMAD.WIDE.U32 R2, R2, UR4, RZ ;  /* 0x0000000402027c25 */ /* 0x000fe2000f8e00ff */
[----:B------:R-:W-:Y:S01]  /*1e8c0*/  SHF.R.U64 R32, R32, 0x3, RZ ;  /* 0x0000000320207819 */ /* 0x000fe200000012ff */
[----:B------:R-:W-:Y:S01]  /*1e8d0*/  ULDC.64 UR4, c[0x0][0xae8] ;  /* 0x0002ba0000047ab9 */ /* 0x000fe20000000a00 */
[----:B------:R-:W-:Y:S01]  /*1e8e0*/  SHF.R.U64 R36, R36, 0x3, RZ ;  /* 0x0000000324247819 */ /* 0x000fe200000012ff */
[----:B--2---:R-:W1:Y:S01]  /*1e8f0*/  @P1 LDC R49, c[0x0][0xbf0] ;  /* 0x0002fc00ff311b82 */ /* 0x004e620000000800 */
[----:B------:R-:W-:Y:S01]  /*1e900*/  LOP3.LUT R46, R7, R46, RZ, 0x3c, !PT ;  /* 0x0000002e072e7212 */ /* 0x000fe200078e3cff */
[----:B------:R-:W-:Y:S01]  /*1e910*/  IMAD.IADD R3, R3, 0x1, R45 ;  /* 0x0000000103037824 */ /* 0x000fe200078e022d */
[----:B------:R-:W-:Y:S01]  /*1e920*/  SHF.R.U64 R0, R0, 0x3, RZ ;  /* 0x0000000300007819 */ /* 0x000fe200000012ff */
[----:B------:R-:W-:Y:S01]  /*1e930*/  IMAD R45, R203, 0x20, R207 ;  /* 0x00000020cb2d7824 */ /* 0x000fe200078e02cf */
[----:B------:R-:W-:Y:S01]  /*1e940*/  LOP3.LUT R32, R32, R33, RZ, 0x3c, !PT ;  /* 0x0000002120207212 */ /* 0x000fe200078e3cff */
[--C-:B------:R-:W-:Y:S01]  /*1e950*/  IMAD.X R33, RZ, RZ, R47.reuse, P5 ;  /* 0x000000ffff217224 */ /* 0x100fe200028e062f */
[----:B------:R-:W-:Y:S01]  /*1e960*/  LOP3.LUT R36, R36, R37, RZ, 0x3c, !PT ;  /* 0x0000002524247212 */ /* 0x000fe200078e3cff */
[----:B------:R-:W-:Y:S01]  /*1e970*/  IMAD.X R37, RZ, RZ, R47, P4 ;  /* 0x000000ffff257224 */ /* 0x000fe200020e062f */
[----:B------:R-:W-:Y:S01]  /*1e980*/  LOP3.LUT R40, R0, R5, RZ, 0x3c, !PT ;  /* 0x0000000500287212 */ /* 0x000fe200078e3cff */
[----:B------:R-:W-:Y:S01]  /*1e990*/  IMAD.IADD R44, R178, 0x1, R45 ;  /* 0x00000001b22c7824 */ /* 0x000fe200078e022d */
[----:B------:R2:W5:Y:S01]  /*1e9a0*/  LD.E.128 R4, desc[UR38][R46.64] ;  /* 0x000000262e047980 */ /* 0x000562000c101d00 */
[----:B------:R-:W-:-:S03]  /*1e9b0*/  IMAD.WIDE.U32 R2, R204, UR4, R2 ;  /* 0x00000004cc027c25 */ /* 0x000fc6000f8e0002 */
[----:B------:R-:W5:Y:S01]  /*1e9c0*/  LD.E.128 R8, desc[UR38][R8.64] ;  /* 0x0000002608087980 */ /* 0x000f62000c101d00 */
[----:B0-----:R-:W-:-:S03]  /*1e9d0*/  @P1 IMAD.HI.U32 R0, R44, R57, RZ ;  /* 0x000000392c001227 */ /* 0x001fc600078e00ff */
[----:B------:R-:W5:Y:S01]  /*1e9e0*/  LD.E.128 R12, desc[UR38][R12.64] ;  /* 0x000000260c0c7980 */ /* 0x000f62000c101d00 */
[----:B--2---:R-:W-:-:S03]  /*1e9f0*/  IMAD R47, R50, UR4, RZ ;  /* 0x00000004322f7c24 */ /* 0x004fc6000f8e02ff */
[----:B------:R-:W5:Y:S01]  /*1ea00*/  LD.E.128 R24, desc[UR38][R24.64] ;  /* 0x0000002618187980 */ /* 0x000f62000c101d00 */
[----:B------:R-:W-:Y:S01]  /*1ea10*/  IMAD R47, R204, UR5, R47 ;  /* 0x00000005cc2f7c24 */ /* 0x000fe2000f8e022f */
[----:B------:R-:W-:Y:S01]  /*1ea20*/  ULDC.64 UR4, c[0x0][0xaf0] ;  /* 0x0002bc0000047ab9 */ /* 0x000fe20000000a00 */
[----:B------:R-:W-:Y:S01]  /*1ea30*/  IMAD.MOV.U32 R45, RZ, RZ, R44 ;  /* 0x000000ffff2d7224 */ /* 0x000fe200078e002c */
[----:B-1----:R-:W-:Y:S01]  /*1ea40*/  @P1 SHF.R.U32.HI R45, RZ, R49, R0 ;  /* 0x00000031ff2d1219 */ /* 0x002fe20000011600 */
[----:B------:R-:W-:Y:S01]  /*1ea50*/  IMAD.IADD R3, R3, 0x1, R47 ;  /* 0x0000000103037824 */ /* 0x000fe200078e022f */
[----:B------:R-:W5:Y:S01]  /*1ea60*/  LD.E.128 R28, desc[UR38][R28.64] ;  /* 0x000000261c1c7980 */ /* 0x000f62000c101d00 */
[----:B------:R-:W-:Y:S01]  /*1ea70*/  IMAD R20, R20, UR4, RZ ;  /* 0x0000000414147c24 */ /* 0x000fe2000f8e02ff */
[----:B------:R-:W-:Y:S01]  /*1ea80*/  SHF.R.S32.HI R0, RZ, 0x1f, R45 ;  /* 0x0000001fff007819 */ /* 0x000fe2000001142d */
[C---:B------:R-:W-:Y:S01]  /*1ea90*/  IMAD.WIDE.U32 R2, R53.reuse, UR4, R2 ;  /* 0x0000000435027c25 */ /* 0x040fe2000f8e0002 */
[----:B------:R-:W5:Y:S03]  /*1eaa0*/  LD.E.128 R32, desc[UR38][R32.64] ;  /* 0x0000002620207980 */ /* 0x000f66000c101d00 */
[----:B------:R-:W-:Y:S01]  /*1eab0*/  IMAD R47, R53, UR5, R20 ;  /* 0x00000005352f7c24 */ /* 0x000fe2000f8e0214 */
[----:B------:R-:W-:Y:S01]  /*1eac0*/  ULDC.64 UR4, c[0x0][0xae0] ;  /* 0x0002b80000047ab9 */ /* 0x000fe20000000a00 */
[----:B------:R-:W-:Y:S01]  /*1ead0*/  IMAD.MOV R20, RZ, RZ, -R45 ;  /* 0x000000ffff147224 */ /* 0x000fe200078e0a2d */
[----:B------:R-:W5:Y:S01]  /*1eae0*/  LD.E.128 R36, desc[UR38][R36.64] ;  /* 0x0000002624247980 */ /* 0x000f62000c101d00 */
[----:B------:R-:W-:-:S02]  /*1eaf0*/  IMAD.IADD R3, R3, 0x1, R47 ;  /* 0x0000000103037824 */ /* 0x000fc400078e022f */
[----:B------:R-:W-:Y:S01]  /*1eb00*/  IMAD R0, R0, UR4, RZ ;  /* 0x0000000400007c24 */ /* 0x000fe2000f8e02ff */
[----:B------:R-:W5:Y:S01]  /*1eb10*/  LD.E.128 R40, desc[UR38][R40.64] ;  /* 0x0000002628287980 */ /* 0x000f62000c101d00 */
[----:B------:R-:W-:Y:S01]  /*1eb20*/  IMAD R47, R51, R20, R44 ;  /* 0x00000014332f7224 */ /* 0x000fe200078e022c */
[----:B------:R-:W-:Y:S01]  /*1eb30*/  BSSY B1, `(.L_x_1771) ;  /* 0x0000028000017945 */ /* 0x000fe20003800000 */
[C---:B------:R-:W-:Y:S01]  /*1eb40*/  IMAD R49, R45.reuse, UR5, R0 ;  /* 0x000000052d317c24 */ /* 0x040fe2000f8e0200 */
[----:B------:R-:W-:Y:S01]  /*1eb50*/  @!PT LDS RZ, [RZ] ;  /* 0x00000000fffff984 */ /* 0x000fe20000000800 */
[----:B------:R-:W-:Y:S01]  /*1eb60*/  @!PT LDS RZ, [RZ] ;  /* 0x00000000fffff984 */ /* 0x000fe20000000800 */
[----:B------:R-:W-:Y:S01]  /*1eb70*/  @!PT LDS RZ, [RZ] ;  /* 0x00000000fffff984 */ /* 0x000fe20000000800 */
[----:B------:R-:W-:Y:S01]  /*1eb80*/  @!PT LDS RZ, [RZ] ;  /* 0x00000000fffff984 */ /* 0x000fe20000000800 */
[----:B------:R0:W-:Y:S06]  /*1eb90*/  MEMBAR.ALL.CTA ;  /* 0x0000000000007992 */ /* 0x0001ec0000008000 */
[----:B0-----:R-:W0:Y:S01]  /*1eba0*/  FENCE.VIEW.ASYNC.S ;  /* 0x00000000000073c6 */ /* 0x001e220000000000 */
[----:B------:R-:W-:Y:S01]  /*1ebb0*/  IMAD.WIDE.U32 R2, R45, UR4, R2 ;  /* 0x000000042d027c25 */ /* 0x000fe2000f8e0002 */
[----:B------:R-:W-:Y:S01]  /*1ebc0*/  SHF.R.S32.HI R0, RZ, 0x1f, R47 ;  /* 0x0000001fff007819 */ /* 0x000fe2000001142f */
[----:B------:R-:W-:-:S02]  /*1ebd0*/  ULDC.64 UR4, c[0x0][0xad8] ;  /* 0x0002b60000047ab9 */ /* 0x000fc40000000a00 */
[----:B------:R-:W-:Y:S02]  /*1ebe0*/  IMAD.IADD R178, R207, 0x1, R178 ;  /* 0x00000001cfb27824 */ /* 0x000fe400078e02b2 */
[----:B------:R-:W-:Y:S02]  /*1ebf0*/  IMAD.IADD R3, R3, 0x1, R49 ;  /* 0x0000000103037824 */ /* 0x000fe400078e0231 */
[----:B------:R-:W-:Y:S01]  /*1ec00*/  IMAD R20, R0, UR4, RZ ;  /* 0x0000000400147c24 */ /* 0x000fe2000f8e02ff */
[CC--:B------:R-:W-:Y:S01]  /*1ec10*/  ISETP.GE.AND P2, PT, R178.reuse, R55.reuse, PT ;  /* 0x00000037b200720c */ /* 0x0c0fe20003f46270 */
[----:B------:R-:W-:Y:S02]  /*1ec20*/  VIADD R0, R178, 0x20 ;  /* 0x00000020b2007836 */ /* 0x000fe40000000000 */
[C---:B------:R-:W-:Y:S02]  /*1ec30*/  IMAD R45, R47.reuse, UR5, R20 ;  /* 0x000000052f2d7c24 */ /* 0x040fe4000f8e0214 */
[----:B------:R-:W-:Y:S01]  /*1ec40*/  IMAD.WIDE.U32 R2, R47, UR4, R2 ;  /* 0x000000042f027c25 */ /* 0x000fe2000f8e0002 */
[----:B------:R-:W-:Y:S01]  /*1ec50*/  ISETP.GE.AND P0, PT, R0, R55, PT ;  /* 0x000000370000720c */ /* 0x000fe20003f06270 */
[----:B------:R-:W-:-:S02]  /*1ec60*/  ULDC.64 UR4, c[0x0][0xa80] ;  /* 0x0002a00000047ab9 */ /* 0x000fc40000000a00 */
[----:B------:R-:W-:Y:S01]  /*1ec70*/  VIADD R0, R16, 0x22820 ;  /* 0x0002282010007836 */ /* 0x000fe20000000000 */
[----:B------:R-:W-:Y:S01]  /*1ec80*/  LEA R46, P3, R2, UR4, 0x1 ;  /* 0x00000004022e7c11 */ /* 0x000fe2000f8608ff */
[----:B------:R-:W-:Y:S02]  /*1ec90*/  VIADD R20, R178, 0x40 ;  /* 0x00000040b2147836 */ /* 0x000fe40000000000 */
[----:B------:R-:W-:Y:S01]  /*1eca0*/  IMAD.IADD R3, R3, 0x1, R45 ;  /* 0x0000000103037824 */ /* 0x000fe200078e022d */
[----:B------:R-:W-:Y:S01]  /*1ecb0*/  PRMT R0, RZ, 0x654, R0 ;  /* 0x00000654ff007816 */ /* 0x000fe20000000000 */
[----:B0-----:R0:W1:Y:S01]  /*1ecc0*/  SHFL.IDX PT, R44, R46, RZ, 0x181f ;  /* 0x00181fff2e2c7589 */ /* 0x00106200000e0000 */
[----:B------:R-:W-:Y:S02]  /*1ecd0*/  ISETP.GE.AND P1, PT, R20, R55, PT ;  /* 0x000000371400720c */ /* 0x000fe40003f26270 */
[----:B------:R-:W-:Y:S01]  /*1ece0*/  LEA.HI.X R20, R2, UR5, R3, 0x1, P3 ;  /* 0x0000000502147c11 */ /* 0x000fe200098f0c03 */
[----:B------:R2:W-:Y:S04]  /*1ecf0*/  SYNCS.ARRIVE.TRANS64.RED.A1T0 RZ, [R0+URZ], RZ ;  /* 0x000000ff00ff79a7 */ /* 0x0005e8000810043f */
        /* <DEDUP_REMOVED lines=11> */
.L_x_1772:
[----:B------:R-:W-:Y:S05]  /*1edb0*/  BSYNC B1 ;  /* 0x0000000000017941 */ /* 0x000fea0003800000 */
.L_x_1771:
        /* <DEDUP_REMOVED lines=13> */
.L_x_1774:
[----:B------:R-:W-:Y:S05]  /*1ee90*/  BSYNC B1 ;  /* 0x0000000000017941 */ /* 0x000fea0003800000 */
.L_x_1773:
        /* <DEDUP_REMOVED lines=13> */
.L_x_1776:
[----:B------:R-:W-:Y:S05]  /*1ef70*/  BSYNC B1 ;  /* 0x0000000000017941 */ /* 0x000fea0003800000 */
.L_x_1775:
[----:B0-----:R-:W-:Y:S01]  /*1ef80*/  VIADD R0, R178, 0x60 ;  /* 0x00000060b2007836 */ /* 0x001fe20000000000 */
[----:B--2-4-:R-:W2:Y:S04]  /*1ef90*/  SHFL.IDX PT, R20, R20, 0x3, 0x181f ;  /* 0x00781f0014147f89 */ /* 0x014ea800000e0000 */
[----:B------:R-:W-:Y:S01]  /*1efa0*/  ISETP.GE.AND P0, PT, R0, R55, PT ;  /* 0x000000370000720c */ /* 0x000fe20003f06270 */
[----:B------:R-:W4:-:S12]  /*1efb0*/  SHFL.IDX PT, R46, R46, 0x3, 0x181f ;  /* 0x00781f002e2e7f89 */ /* 0x000f1800000e0000 */
[----:B------:R-:W-:Y:S05]  /*1efc0*/  @P0 BRA `(.L_x_1777) ;  /* 0x0000000800fc0947 */ /* 0x000fea0003800000 */
[----:B------:R-:W-:Y:S02]  /*1efd0*/  ULDC UR4, c[0x0][0xac8] ;  /* 0x0002b20000047ab9 */ /* 0x000fe40000000800 */
[----:B------:R-:W-:-:S13]  /*1efe0*/  ISETP.GE.AND P1, PT, R197, UR4, PT ;  /* 0x00000004c5007c0c */ /* 0x000fda000bf26270 */
[----:B----4-:R-:W-:-:S04]  /*1eff0*/  @!P1 LEA R2, P0, R197, R46, 0x1 ;  /* 0x0000002ec5029211 */ /* 0x010fc800078008ff */
[----:B--2---:R-:W-:Y:S02]  /*1f000*/  @!P1 LEA.HI.X R3, R197, R20, R222, 0x1, P0 ;  /* 0x00000014c5039211 */ /* 0x004fe400000f0cde */
[----:B------:R-:W-:-:S03]  /*1f010*/  ISETP.GE.AND P0, PT, R202, UR4, PT ;  /* 0x00000004ca007c0c */ /* 0x000fc6000bf06270 */
[----:B------:R0:W-:Y:S10]  /*1f020*/  @!P1 ST.E.128 desc[UR38][R2.64], R24 ;  /* 0x0000001802009985 */ /* 0x0001f4000c101d26 */
[----:B------:R-:W-:Y:S05]  /*1f030*/  @P0 BRA `(.L_x_1777) ;  /* 0x0000000800e00947 */ /* 0x000fea0003800000 */
[----:B0-----:R-:W-:-:S04]  /*1f040*/  LEA R2, P0, R202, R46, 0x1 ;  /* 0x0000002eca027211 */ /* 0x001fc800078008ff */
[----:B------:R-:W-:-:S05]  /*1f050*/  LEA.HI.X R3, R202, R20, R221, 0x1, P0 ;  /* 0x00000014ca037211 */ /* 0x000fca00000f0cdd */
[----:B------:R0:W-:Y:S01]  /*1f060*/  ST.E.128 desc[UR38][R2.64], R40 ;  /* 0x0000002802007985 */ /* 0x0001e2000c101d26 */
[----:B------:R-:W-:Y:S05]  /*1f070*/  BRA `(.L_x_1777) ;  /* 0x0000000800d07947 */ /* 0x000fea0003800000 */
.L_x_1768:
[----:B------:R-:W-:Y:S01]  /*1f080*/  ULDC.64 UR4, c[0x0][0xc00] ;  /* 0x0003000000047ab9 */ /* 0x000fe20000000a00 */
[----:B------:R-:W2:Y:S01]  /*1f090*/  LDC.64 R2, c[0x0][0xc00] ;  /* 0x00030000ff027b82 */ /* 0x000ea20000000a00 */
[----:B------:R-:W-:Y:S01]  /*1f0a0*/  ISETP.NE.U32.AND P0, PT, RZ, UR4, PT ;  /* 0x00000004ff007c0c */ /* 0x000fe2000bf05070 */
[----:B------:R-:W-:-:S03]  /*1f0b0*/  IMAD.MOV.U32 R0, RZ, RZ, RZ ;  /* 0x000000ffff007224 */ /* 0x000fc600078e00ff */
[----:B------:R-:W-:Y:S01]  /*1f0c0*/  ISETP.NE.AND.EX P0, PT, RZ, UR5, PT, P0 ;  /* 0x00000005ff007c0c */ /* 0x000fe2000bf05300 */
[----:B------:R-:W-:Y:S02]  /*1f0d0*/  ULDC.64 UR4, c[0x0][0xc08] ;  /* 0x0003020000047ab9 */ /* 0x000fe40000000a00 */
[----:B------:R-:W-:Y:S01]  /*1f0e0*/  ISETP.NE.U32.AND P1, PT, RZ, UR4, PT ;  /* 0x00000004ff007c0c */ /* 0x000fe2000bf25070 */
[----:B------:R-:W3:Y:S03]  /*1f0f0*/  LDC R27, c[0x0][0xbe8] ;  /* 0x0002fa00ff1b7b82 */ /* 0x000ee60000000800 */
[----:B------:R-:W-:Y:S01]  /*1f100*/  ISETP.NE.AND.EX P1, PT, RZ, UR5, PT, P1 ;  /* 0x00000005ff007c0c */ /* 0x000fe2000bf25310 */
[----:B--2---:R-:W-:-:S12]  /*1f110*/  IMAD.WIDE R2, R205, 0x4, R2 ;  /* 0x00000004cd027825 */ /* 0x004fd800078e0202 */
[----:B------:R-:W2:Y:S01]  /*1f120*/  @P1 LDC.64 R4, c[0x0][0xc08] ;  /* 0x00030200ff041b82 */ /* 0x000ea20000000a00 */
[----:B------:R-:W-:Y:S02]  /*1f130*/  ULDC UR4, c[0x0][0xa88] ;  /* 0x0002a20000047ab9 */ /* 0x000fe40000000800 */
[----:B------:R-:W-:Y:S01]  /*1f140*/  IMAD.U32 R6, RZ, RZ, UR4 ;  /* 0x00000004ff067e24 */ /* 0x000fe2000f8e00ff */
[----:B------:R4:W5:Y:S01]  /*1f150*/  @P0 LDG.E R0, desc[UR38][R2.64] ;  /* 0x0000002602000981 */ /* 0x000962000c1e1900 */
[----:B--2---:R-:W-:-:S05]  /*1f160*/  @P1 IMAD.WIDE R4, R205, 0x4, R4 ;  /* 0x00000004cd041825 */ /* 0x004fca00078e0204 */
[----:B------:R4:W5:Y:S01]  /*1f170*/  @P1 LDG.E R6, desc[UR38][R4.64] ;  /* 0x0000002604061981 */ /* 0x000962000c1e1900 */
[----:B---3--:R-:W-:Y:S02]  /*1f180*/  ISETP.NE.AND P2, PT, R27, 0x1, PT ;  /* 0x000000011b00780c */ /* 0x008fe40003f45270 */
[----:B------:R-:W-:Y:S02]  /*1f190*/  ISETP.GE.AND P3, PT, R223, 0x80, PT ;  /* 0x00000080df00780c */ /* 0x000fe40003f66270 */
[----:B------:R-:W-:-:S09]  /*1f1a0*/  SHF.R.S32.HI R7, RZ, 0x1f, R205 ;  /* 0x0000001fff077819 */ /* 0x000fd200000114cd */
[----:B------:R-:W2:Y:S08]  /*1f1b0*/  @P2 LDC R14, c[0x0][0xbec] ;  /* 0x0002fb00ff0e2b82 */ /* 0x000eb00000000800 */
[----:B------:R-:W3:Y:S01]  /*1f1c0*/  @P2 LDC R29, c[0x0][0xbf0] ;  /* 0x0002fc00ff1d2b82 */ /* 0x000ee20000000800 */
[----:B----4-:R-:W-:Y:S05]  /*1f1d0*/  @P1 BRA `(.L_x_1778) ;  /* 0x0000000000101947 */ /* 0x010fea0003800000 */
[----:B------:R-:W-:Y:S05]  /*1f1e0*/  @!P0 BRA `(.L_x_1778) ;  /* 0x00000000000c8947 */ /* 0x000fea0003800000 */
[----:B------:R-:W4:Y:S04]  /*1f1f0*/  LDG.E R5, desc[UR38][R2.64] ;  /* 0x0000002602057981 */ /* 0x000f28000c1e1900 */
[----:B-----5:R-:W4:Y:S02]  /*1f200*/  LDG.E R6, desc[UR38][R2.64+0x4] ;  /* 0x0000042602067981 */ /* 0x020f24000c1e1900 */
[----:B----4-:R-:W-:-:S07]  /*1f210*/  IMAD.IADD R6, R6, 0x1, -R5 ;  /* 0x0000000106067824 */ /* 0x010fce00078e0a05 */
.L_x_1778:
[----:B------:R-:W-:Y:S01]  /*1f220*/  BSSY B1, `(.L_x_1779) ;  /* 0x000002d000017945 */ /* 0x000fe20003800000 */
[----:B------:R-:W-:Y:S02]  /*1f230*/  SHF.R.S32.HI R10, RZ, 0x1f, R204 ;  /* 0x0000001fff0a7819 */ /* 0x000fe400000114cc */
[----:B------:R-:W-:Y:S02]  /*1f240*/  SEL R13, R205, RZ, !P0 ;  /* 0x000000ffcd0d7207 */ /* 0x000fe40004000000 */
[----:B------:R-:W-:Y:S02]  /*1f250*/  SEL R12, R7, RZ, !P0 ;  /* 0x000000ff070c7207 */ /* 0x000fe40004000000 */
[----:B-----5:R-:W-:Y:S01]  /*1f260*/  SHF.R.S32.HI R11, RZ, 0x1f, R0 ;  /* 0x0000001fff0b7819 */ /* 0x020fe20000011400 */
[----:B------:R-:W-:Y:S06]  /*1f270*/  @P3 BRA `(.L_x_1780) ;  /* 0x00000000009c3947 */ /* 0x000fec0003800000 */
[----:B------:R-:W4:Y:S01]  /*1f280*/  S2R R3, SR_TID.X ;  /* 0x0000000000037919 */ /* 0x000f220000002100 */
[----:B------:R-:W5:Y:S02]  /*1f290*/  LDC R9, c[0x0][0xbe8] ;  /* 0x0002fa00ff097b82 */ /* 0x000f640000000800 */
[----:B-----5:R-:W-:Y:S01]  /*1f2a0*/  IMAD R2, R6, R9, RZ ;  /* 0x0000000906027224 */ /* 0x020fe200078e02ff */
[----:B----4-:R-:W-:-:S04]  /*1f2b0*/  IADD3 R8, R178, -0x80, R3 ;  /* 0xffffff80b2087810 */ /* 0x010fc80007ffe003 */
        /* <DEDUP_REMOVED lines=9> */
[----:B------:R-:W4:Y:S01]  /*1f350*/  @P0 LDC R15, c[0x0][0xbec] ;  /* 0x0002fb00ff0f0b82 */ /* 0x000f220000000800 */
[----:B------:R-:W-:Y:S01]  /*1f360*/  IMAD R7, R204, UR5, R7 ;  /* 0x00000005cc077c24 */ /* 0x000fe2000f8e0207 */
[----:B------:R-:W-:-:S03]  /*1f370*/  ULDC.64 UR4, c[0x0][0xb98] ;  /* 0x0002e60000047ab9 */ /* 0x000fc60000000a00 */
[----:B------:R-:W-:-:S03]  /*1f380*/  IMAD.IADD R3, R3, 0x1, R7 ;  /* 0x0000000103037824 */ /* 0x000fc600078e0207 */
[----:B------:R-:W5:Y:S01]  /*1f390*/  @P0 LDC R25, c[0x0][0xbf0] ;  /* 0x0002fc00ff190b82 */ /* 0x000f620000000800 */
[----:B------:R-:W-:-:S04]  /*1f3a0*/  IMAD.WIDE.U32 R2, R13, UR4, R2 ;  /* 0x000000040d027c25 */ /* 0x000fc8000f8e0002 */
[----:B----4-:R-:W-:-:S05]  /*1f3b0*/  @P0 IMAD.HI.U32 R4, R8, R15, RZ ;  /* 0x0000000f08040227 */ /* 0x010fca00078e00ff */
[----:B-----5:R-:W-:Y:S01]  /*1f3c0*/  @P0 SHF.R.U32.HI R5, RZ, R25, R4 ;  /* 0x00000019ff050219 */ /* 0x020fe20000011604 */
[----:B------:R-:W-:-:S03]  /*1f3d0*/  IMAD R4, R12, UR4, RZ ;  /* 0x000000040c047c24 */ /* 0x000fc6000f8e02ff */
[----:B------:R-:W-:Y:S01]  /*1f3e0*/  IADD3 R2, P0, R5, R2, RZ ;  /* 0x0000000205027210 */ /* 0x000fe20007f1e0ff */
[----:B------:R-:W-:-:S04]  /*1f3f0*/  IMAD.MOV R7, RZ, RZ, -R5 ;  /* 0x000000ffff077224 */ /* 0x000fc800078e0a05 */
[----:B------:R-:W-:Y:S01]  /*1f400*/  IMAD R7, R9, R7, R8 ;  /* 0x0000000709077224 */ /* 0x000fe200078e0208 */
[----:B------:R-:W-:Y:S01]  /*1f410*/  SHF.R.S32.HI R9, RZ, 0x1f, R5 ;  /* 0x0000001fff097819 */ /* 0x000fe20000011405 */
[----:B------:R-:W-:Y:S01]  /*1f420*/  IMAD R8, R13, UR5, R4 ;  /* 0x000000050d087c24 */ /* 0x000fe2000f8e0204 */
[----:B------:R-:W-:Y:S02]  /*1f430*/  ULDC.64 UR4, c[0x0][0xb88] ;  /* 0x0002e20000047ab9 */ /* 0x000fe40000000a00 */
        /* <DEDUP_REMOVED lines=11> */
.L_x_1780:
[----:B------:R-:W-:Y:S05]  /*1f4f0*/  BSYNC B1 ;  /* 0x0000000000017941 */ /* 0x000fea0003800000 */
.L_x_1779:
[----:B------:R-:W-:Y:S01]  /*1f500*/  ULDC.64 UR4, c[0x0][0xaa0] ;  /* 0x0002a80000047ab9 */ /* 0x000fe20000000a00 */
[----:B------:R-:W-:Y:S02]  /*1f510*/  IMAD R7, R203, 0x20, R207 ;  /* 0x00000020cb077824 */ /* 0x000fe400078e02cf */
[----:B----4-:R-:W-:Y:S02]  /*1f520*/  IMAD R3, R11, UR4, RZ ;  /* 0x000000040b037c24 */ /* 0x010fe4000f8e02ff */
        /* <DEDUP_REMOVED lines=28> */
[----:B------:R-:W-:-:S04]  /*1f6f0*/  IMAD.WIDE.U32 R4, R7, UR4, R2 ;  /* 0x0000000407047c25 */ /* 0x000fc8000f8e0002 */
[----:B------:R-:W-:Y:S01]  /*1f700*/  IMAD R3, R7, UR5, R0 ;  /* 0x0000000507037c24 */ /* 0x000fe2000f8e0200 */
[----:B------:R-:W-:Y:S02]  /*1f710*/  ULDC.64 UR4, c[0x0][0xa80] ;  /* 0x0002a00000047ab9 */ /* 0x000fe40000000a00 */
[----:B------:R-:W-:Y:S01]  /*1f720*/  LEA R2, P0, R4, UR4, 0x1 ;  /* 0x0000000404027c11 */ /* 0x000fe2000f8008ff */
[----:B------:R-:W-:Y:S01]  /*1f730*/  IMAD.IADD R3, R5, 0x1, R3 ;  /* 0x0000000105037824 */ /* 0x000fe200078e0203 */
[----:B------:R-:W-:-:S04]  /*1f740*/  UMOV UR4, 0xffffffff ;  /* 0xffffffff00047882 */ /* 0x000fc80000000000 */
[----:B------:R-:W-:Y:S01]  /*1f750*/  LEA.HI.X R3, R4, UR5, R3, 0x1, P0 ;  /* 0x0000000504037c11 */ /* 0x000fe200080f0c03 */
[----:B------:R-:W-:Y:S06]  /*1f760*/  BRA.DIV UR4, `(.L_x_1781) ;  /* 0x0000009a04507947 */ /* 0x000fec000b800000 */
[----:B------:R2:W3:Y:S04]  /*1f770*/  SHFL.IDX PT, R0, R3, RZ, 0x181f ;  /* 0x00181fff03007589 */ /* 0x0004e800000e0000 */
[----:B------:R2:W4:Y:S02]  /*1f780*/  SHFL.IDX PT, R14, R2, RZ, 0x181f ;  /* 0x00181fff020e7589 */ /* 0x00052400000e0000 */
.L_x_2014:
[----:B------:R-:W-:Y:S01]  /*1f790*/  IMAD R27, R6, R27, RZ ;  /* 0x0000001b061b7224 */ /* 0x000fe200078e02ff */
[----:B------:R-:W-:Y:S01]  /*1f7a0*/  BSSY B1, `(.L_x_1782) ;  /* 0x000000d000017945 */ /* 0x000fe20003800000 */
[----:B------:R-:W-:-:S05]  /*1f7b0*/  IMAD.IADD R178, R207, 0x1, R178 ;  /* 0x00000001cfb27824 */ /* 0x000fca00078e02b2 */
[----:B------:R-:W-:-:S13]  /*1f7c0*/  ISETP.GE.AND P0, PT, R178, R27, PT ;  /* 0x0000001bb200720c */ /* 0x000fda0003f06270 */
[----:B------:R-:W-:Y:S05]  /*1f7d0*/  @P0 BRA `(.L_x_1783) ;  /* 0x0000000000240947 */ /* 0x000fea0003800000 */
[----:B------:R-:W-:Y:S02]  /*1f7e0*/  ULDC UR4, c[0x0][0xac8] ;  /* 0x0002b20000047ab9 */ /* 0x000fe40000000800 */
[----:B------:R-:W-:Y:S02]  /*1f7f0*/  ISETP.GE.AND P2, PT, R197, UR4, PT ;  /* 0x00000004c5007c0c */ /* 0x000fe4000bf46270 */
[----:B------:R-:W-:-:S11]  /*1f800*/  ISETP.GE.AND P3, PT, R202, UR4, PT ;  /* 0x00000004ca007c0c */ /* 0x000fd6000bf66270 */
[CC--:B----4-:R-:W-:Y:S02]  /*1f810*/  @!P2 LEA R4, P0, R197.reuse, R14.reuse, 0x1 ;  /* 0x0000000ec504a211 */ /* 0x0d0fe400078008ff */
[C---:B------:R-:W-:Y:S02]  /*1f820*/  @!P3 LEA R14, P1, R202.reuse, R14, 0x1 ;  /* 0x0000000eca0eb211 */ /* 0x040fe400078208ff */
[-C--:B---3--:R-:W-:Y:S02]  /*1f830*/  @!P2 LEA.HI.X R5, R197, R0.reuse, R222, 0x1, P0 ;  /* 0x00000000c505a211 */ /* 0x088fe400000f0cde */
[----:B------:R-:W-:-:S03]  /*1f840*/  @!P3 LEA.HI.X R15, R202, R0, R221, 0x1, P1 ;  /* 0x00000000ca0fb211 */ /* 0x000fc600008f0cdd */
[----:B------:R3:W-:Y:S04]  /*1f850*/  @!P2 ST.E.128 desc[UR38][R4.64], RZ ;  /* 0x000000ff0400a985 */ /* 0x0007e8000c101d26 */
[----:B------:R3:W-:Y:S02]  /*1f860*/  @!P3 ST.E.128 desc[UR38][R14.64], RZ ;  /* 0x000000ff0e00b985 */ /* 0x0007e4000c101d26 */
.L_x_1783:
[----:B------:R-:W-:Y:S05]  /*1f870*/  BSYNC B1 ;  /* 0x0000000000017941 */ /* 0x000fea0003800000 */
.L_x_1782:
[----:B------:R-:W-:-:S03]  /*1f880*/  UMOV UR4, 0xffffffff ;  /* 0xffffffff00047882 */ /* 0x000fc60000000000 */
[----:B------:R-:W-:Y:S05]  /*1f890*/  BRA.DIV UR4, `(.L_x_1784) ;  /* 0x0000009a04387947 */ /* 0x000fea000b800000 */
[----:B---3--:R3:W0:Y:S04]  /*1f8a0*/  SHFL.IDX PT, R0, R3, 0x1, 0x181f ;  /* 0x00381f0003007f89 */ /* 0x00862800000e0000 */
[----:B----4-:R3:W4:Y:S02]  /*1f8b0*/  SHFL.IDX PT, R14, R2, 0x1, 0x181f ;  /* 0x00381f00020e7f89 */ /* 0x01072400000e0000 */
.L_x_2018:
[----:B------:R-:W-:Y:S01]  /*1f8c0*/  VIADD R4, R178, 0x20 ;  /* 0x00000020b2047836 */ /* 0x000fe20000000000 */
[----:B------:R-:W-:Y:S04]  /*1f8d0*/  BSSY B1, `(.L_x_1785) ;  /* 0x000000c000017945 */ /* 0x000fe80003800000 */
[----:B------:R-:W-:-:S13]  /*1f8e0*/  ISETP.GE.AND P0, PT, R4, R27, PT ;  /* 0x0000001b0400720c */ /* 0x000fda0003f06270 */
[----:B------:R-:W-:Y:S05]  /*1f8f0*/  @P0 BRA `(.L_x_1786) ;  /* 0x0000000000240947 */ /* 0x000fea0003800000 */
[----:B------:R-:W-:Y:S02]  /*1f900*/  ULDC UR4, c[0x0][0xac8] ;  /* 0x0002b20000047ab9 */ /* 0x000fe40000000800 */
[----:B------:R-:W-:Y:S02]  /*1f910*/  ISETP.GE.AND P2, PT, R197, UR4, PT ;  /* 0x00000004c5007c0c */ /* 0x000fe4000bf46270 */
[----:B------:R-:W-:-:S11]  /*1f920*/  ISETP.GE.AND P3, PT, R202, UR4, PT ;  /* 0x00000004ca007c0c */ /* 0x000fd6000bf66270 */
[CC--:B----4-:R-:W-:Y:S02]  /*1f930*/  @!P2 LEA R4, P0, R197.reuse, R14.reuse, 0x1 ;  /* 0x0000000ec504a211 */ /* 0x0d0fe400078008ff */
[C---:B------:R-:W-:Y:S02]  /*1f940*/  @!P3 LEA R14, P1, R202.reuse, R14, 0x1 ;  /* 0x0000000eca0eb211 */ /* 0x040fe400078208ff */
[-C--:B0-----:R-:W-:Y:S02]  /*1f950*/  @!P2 LEA.HI.X R5, R197, R0.reuse, R222, 0x1, P0 ;  /* 0x00000000c505a211 */ /* 0x081fe400000f0cde */
[----:B------:R-:W-:-:S03]  /*1f960*/  @!P3 LEA.HI.X R15, R202, R0, R221, 0x1, P1 ;  /* 0x00000000ca0fb211 */ /* 0x000fc600008f0cdd */
[----:B------:R0:W-:Y:S04]  /*1f970*/  @!P2 ST.E.128 desc[UR38][R4.64], RZ ;  /* 0x000000ff0400a985 */ /* 0x0001e8000c101d26 */
[----:B------:R0:W-:Y:S02]  /*1f980*/  @!P3 ST.E.128 desc[UR38][R14.64], RZ ;  /* 0x000000ff0e00b985 */ /* 0x0001e4000c101d26 */
.L_x_1786:
[----:B------:R-:W-:Y:S05]  /*1f990*/  BSYNC B1 ;  /* 0x0000000000017941 */ /* 0x000fea0003800000 */
.L_x_1785:
[----:B------:R-:W-:-:S03]  /*1f9a0*/  UMOV UR4, 0xffffffff ;  /* 0xffffffff00047882 */ /* 0x000fc60000000000 */
[----:B------:R-:W-:Y:S05]  /*1f9b0*/  BRA.DIV UR4, `(.L_x_1787) ;  /* 0x0000009a04387947 */ /* 0x000fea000b800000 */
[----:B0-----:R0:W0:Y:S04]  /*1f9c0*/  SHFL.IDX PT, R0, R3, 0x2, 0x181f ;  /* 0x00581f0003007f89 */ /* 0x00102800000e0000 */
[----:B----4-:R4:W0:Y:S02]  /*1f9d0*/  SHFL.IDX PT, R14, R2, 0x2, 0x181f ;  /* 0x00581f00020e7f89 */ /* 0x01082400000e0000 */
.L_x_2022:
[----:B------:R-:W-:Y:S01]  /*1f9e0*/  VIADD R4, R178, 0x40 ;  /* 0x00000040b2047836 */ /* 0x000fe20000000000 */
[----:B------:R-:W-:Y:S04]  /*1f9f0*/  BSSY B1, `(.L_x_1788) ;  /* 0x000000c000017945 */ /* 0x000fe80003800000 */
[----:B------:R-:W-:-:S13]  /*1fa00*/  ISETP.GE.AND P0, PT, R4, R27, PT ;  /* 0x0000001b0400720c */ /* 0x000fda0003f06270 */
[----:B------:R-:W-:Y:S05]  /*1fa10*/  @P0 BRA `(.L_x_1789) ;  /* 0x0000000000240947 */ /* 0x000fea0003800000 */
[----:B------:R-:W-:Y:S02]  /*1fa20*/  ULDC UR4, c[0x0][0xac8] ;  /* 0x0002b20000047ab9 */ /* 0x000fe40000000800 */
[----:B------:R-:W-:Y:S02]  /*1fa30*/  ISETP.GE.AND P2, PT, R197, UR4, PT ;  /* 0x00000004c5007c0c */ /* 0x000fe4000bf46270 */
[----:B------:R-:W-:-:S11]  /*1fa40*/  ISETP.GE.AND P3, PT, R202, UR4, PT ;  /* 0x00000004ca007c0c */ /* 0x000fd6000bf66270 */
[CC--:B0-----:R-:W-:Y:S02]  /*1fa50*/  @!P2 LEA R4, P0, R197.reuse, R14.reuse, 0x1 ;  /* 0x0000000ec504a211 */ /* 0x0c1fe400078008ff */
[C---:B------:R-:W-:Y:S02]  /*1fa60*/  @!P3 LEA R14, P1, R202.reuse, R14, 0x1 ;  /* 0x0000000eca0eb211 */ /* 0x040fe400078208ff */
[-C--:B------:R-:W-:Y:S02]  /*1fa70*/  @!P2 LEA.HI.X R5, R197, R0.reuse, R222, 0x1, P0 ;  /* 0x00000000c505a211 */ /* 0x080fe400000f0cde */
[----:B------:R-:W-:-:S03]  /*1fa80*/  @!P3 LEA.HI.X R15, R202, R0, R221, 0x1, P1 ;  /* 0x00000000ca0fb211 */ /* 0x000fc600008f0cdd */
[----:B------:R0:W-:Y:S04]  /*1fa90*/  @!P2 ST.E.128 desc[UR38][R4.64], RZ ;  /* 0x000000ff0400a985 */ /* 0x0001e8000c101d26 */
[----:B------:R0:W-:Y:S02]  /*1faa0*/  @!P3 ST.E.128 desc[UR38][R14.64], RZ ;  /* 0x000000ff0e00b985 */ /* 0x0001e4000c101d26 */
.L_x_1789:
[----:B------:R-:W-:Y:S05]  /*1fab0*/  BSYNC B1 ;  /* 0x0000000000017941 */ /* 0x000fea0003800000 */
.L_x_1788:
[----:B------:R-:W-:-:S03]  /*1fac0*/  UMOV UR4, 0xffffffff ;  /* 0xffffffff00047882 */ /* 0x000fc60000000000 */
[----:B------:R-:W-:Y:S05]  /*1fad0*/  BRA.DIV UR4, `(.L_x_1790) ;  /* 0x0000009a04387947 */ /* 0x000fea000b800000 */
[----:B0-----:R0:W0:Y:S04]  /*1fae0*/  SHFL.IDX PT, R0, R3, 0x3, 0x181f ;  /* 0x00781f0003007f89 */ /* 0x00102800000e0000 */
[----:B------:R0:W0:Y:S02]  /*1faf0*/  SHFL.IDX PT, R14, R2, 0x3, 0x181f ;  /* 0x00781f00020e7f89 */ /* 0x00002400000e0000 */
.L_x_2026:
[----:B0-234-:R-:W-:-:S05]  /*1fb00*/  VIADD R2, R178, 0x60 ;  /* 0x00000060b2027836 */ /* 0x01dfca0000000000 */
[----:B------:R-:W-:-:S13]  /*1fb10*/  ISETP.GE.AND P0, PT, R2, R27, PT ;  /* 0x0000001b0200720c */ /* 0x000fda0003f06270 */
[----:B------:R-:W-:Y:S05]  /*1fb20*/  @P0 BRA `(.L_x_1777) ;  /* 0x0000000000240947 */ /* 0x000fea0003800000 */
[----:B------:R-:W-:Y:S02]  /*1fb30*/  ULDC UR4, c[0x0][0xac8] ;  /* 0x0002b20000047ab9 */ /* 0x000fe40000000800 */
[----:B------:R-:W-:Y:S02]  /*1fb40*/  ISETP.GE.AND P2, PT, R197, UR4, PT ;  /* 0x00000004c5007c0c */ /* 0x000fe4000bf46270 */
[----:B------:R-:W-:-:S11]  /*1fb50*/  ISETP.GE.AND P3, PT, R202, UR4, PT ;  /* 0x00000004ca007c0c */ /* 0x000fd6000bf66270 */
[CC--:B------:R-:W-:Y:S02]  /*1fb60*/  @!P2 LEA R2, P0, R197.reuse, R14.reuse, 0x1 ;  /* 0x0000000ec502a211 */ /* 0x0c0fe400078008ff */
[C---:B------:R-:W-:Y:S02]  /*1fb70*/  @!P3 LEA R14, P1, R202.reuse, R14, 0x1 ;  /* 0x0000000eca0eb211 */ /* 0x040fe400078208ff */
[-C--:B------:R-:W-:Y:S02]  /*1fb80*/  @!P2 LEA.HI.X R3, R197, R0.reuse, R222, 0x1, P0 ;  /* 0x00000000c503a211 */ /* 0x080fe400000f0cde */
[----:B------:R-:W-:-:S03]  /*1fb90*/  @!P3 LEA.HI.X R15, R202, R0, R221, 0x1, P1 ;  /* 0x00000000ca0fb211 */ /* 0x000fc600008f0cdd */
[----:B------:R0:W-:Y:S04]  /*1fba0*/  @!P2 ST.E.128 desc[UR38][R2.64], RZ ;  /* 0x000000ff0200a985 */ /* 0x0001e8000c101d26 */
[----:B------:R0:W-:Y:S02]  /*1fbb0*/  @!P3 ST.E.128 desc[UR38][R14.64], RZ ;  /* 0x000000ff0e00b985 */ /* 0x0001e4000c101d26 */
.L_x_1777:
[----:B------:R-:W-:Y:S05]  /*1fbc0*/  BSYNC B0 ;  /* 0x0000000000007941 */ /* 0x000fea0003800000 */
.L_x_1767:
[----:B------:R-:W-:Y:S02]  /*1fbd0*/  ULDC UR4, c[0x0][0xc3c] ;  /* 0x00030f0000047ab9 */ /* 0x000fe40000000800 */
[----:B-1----:R-:W-:-:S13]  /*1fbe0*/  ISETP.GE.AND P0, PT, R23, UR4, PT ;  /* 0x0000000417007c0c */ /* 0x002fda000bf06270 */
[----:B------:R-:W-:Y:S05]  /*1fbf0*/  @!P0 BRA `(.L_x_1791) ;  /* 0xfffffe1400cc8947 */ /* 0x000fea000383ffff */
[----:B------:R-:W-:Y:S05]  /*1fc00*/  BRA `(.L_x_1561) ;  /* 0x00000078002c7947 */ /* 0x000fea0003800000 */
.L_x_1559:
        /* <DEDUP_REMOVED lines=46> */
[----:B------:R-:W0:Y:S02]  /*1fef0*/  SHFL.IDX PT, R4, R6, 0x1f, 0x1f ;  /* 0x03e01f0006047f89 */ /* 0x000e2400000e0000 */
[----:B0-----:R-:W-:-:S04]  /*1ff00*/  IMAD R4, R4, UR5, RZ ;  /* 0x0000000504047c24 */ /* 0x001fc8000f8e02ff */
[----:B------:R-:W-:Y:S01]  /*1ff10*/  IMAD.MOV.U32 R3, RZ, RZ, R4 ;  /* 0x000000ffff037224 */ /* 0x000fe200078e0004 */
[----:B---3--:R-:W-:-:S13]  /*1ff20*/  ISETP.GT.AND P6, PT, R4, UR6, PT ;  /* 0x0000000604007c0c */ /* 0x008fda000bfc4270 */
[----:B------:R-:W-:Y:S05]  /*1ff30*/  @P6 BRA `(.L_x_1793) ;  /* 0x0000000000986947 */ /* 0x000fea0003800000 */
[----:B------:R-:W0:Y:S01]  /*1ff40*/  LDC R10, c[0x0][0xc3c] ;  /* 0x00030f00ff0a7b82 */ /* 0x000e220000000800 */
[----:B------:R-:W-:Y:S01]  /*1ff50*/  IMAD.MOV.U32 R4, RZ, RZ, R3 ;  /* 0x000000ffff047224 */ /* 0x000fe200078e0003 */
[----:B------:R-:W-:Y:S01]  /*1ff60*/  UMOV UR4, URZ ;  /* 0x0000003f00047c82 */ /* 0x000fe20008000000 */
[----:B------:R-:W-:Y:S01]  /*1ff70*/  ULDC UR7, c[0x0][0xc3c] ;  /* 0x00030f0000077ab9 */ /* 0x000fe20000000800 */
[----:B------:R-:W-:-:S05]  /*1ff80*/  ULDC UR5, c[0x0][0xc38] ;  /* 0x00030e0000057ab9 */ /* 0x000fca0000000800 */
.L_x_1797:
[----:B------:R-:W-:Y:S01]  /*1ff90*/  UIADD3 UR4, UR4, 0x1f, URZ ;  /* 0x0000001f04047890 */ /* 0x000fe2000fffe03f */
[----:B------:R-:W-:-:S05]  /*1ffa0*/  IMAD.U32 R19, RZ, RZ, UR7 ;  /* 0x00000007ff137e24 */ /* 0x000fca000f8e00ff */
[----:B0-----:R-:W-:-:S13]  /*1ffb0*/  ISETP.LE.AND P6, PT, R10, UR4, PT ;  /* 0x000000040a007c0c */ /* 0x001fda000bfc3270 */
[----:B------:R-:W-:Y:S05]  /*1ffc0*/  @P6 BRA `(.L_x_1794) ;  /* 0x0000000400b06947 */ /* 0x000fea0003800000 */
[----:B------:R-:W-:Y:S01]  /*1ffd0*/  VIADD R7, R5, UR4 ;  /* 0x0000000405077c36 */ /* 0x000fe20008000000 */
[----:B------:R-:W-:Y:S01]  /*1ffe0*/  BSSY B0, `(.L_x_1795) ;  /* 0x0000007000007945 */ /* 0x000fe20003800000 */
[----:B------:R-:W-:-:S03]  /*1fff0*/  IMAD.MOV.U32 R0, RZ, RZ, RZ ;  /* 0x000000ffff007224 */ /* 0x000fc600078e00ff */
[----:B------:R-:W-:-:S13]  /*20000*/  ISETP.GE.OR P6, PT, R7, R10, !P0 ;  /* 0x0000000a0700720c */ /* 0x000fda00047c6670 */
[----:B------:R-:W-:Y:S05]  /*20010*/  @P6 BRA `(.L_x_1796) ;  /* 0x00000000000c6947 */ /* 0x000fea0003800000 */
[----:B------:R-:W0:Y:S02]  /*20020*/  LDC.64 R2, c[0x0][0xc80] ;  /* 0x00032000ff027b82 */ /* 0x000e240000000a00 */
[----:B0-----:R-:W-:-:S05]  /*20030*/  IMAD.WIDE R2, R7, 0x4, R2 ;  /* 0x0000000407027825 */ /* 0x001fca00078e0202 */
[----:B------:R0:W5:Y:S02]  /*20040*/  LDG.E R0, desc[UR38][R2.64] ;  /* 0x0000002602007981 */ /* 0x000164000c1e1900 */
.L_x_1796:
[----:B------:R-:W-:Y:S05]  /*20050*/  BSYNC B0 ;  /* 0x0000000000007941 */ /* 0x000fea0003800000 */
.L_x_1795:
        /* <DEDUP_REMOVED lines=20> */
.L_x_1793:
[----:B------:R-:W-:-:S04]  /*201a0*/  IMAD.IADD R11, R4, 0x1, -R3 ;  /* 0x00000001040b7824 */ /* 0x000fc800078e0a03 */
[----:B------:R-:W-:-:S05]  /*201b0*/  IMAD R2, R6, UR5, R11 ;  /* 0x0000000506027c24 */ /* 0x000fca000f8e020b */
[----:B------:R-:W-:Y:S02]  /*201c0*/  ISETP.GT.AND P0, PT, R2, UR6, PT ;  /* 0x0000000602007c0c */ /* 0x000fe4000bf04270 */
[----:B------:R-:W0:Y:S11]  /*201d0*/  LDC.64 R2, c[0x0][0xc90] ;  /* 0x00032400ff027b82 */ /* 0x000e360000000a00 */
[----:B------:R-:W-:-:S04]  /*201e0*/  VOTE.ANY R8, PT, !P0 ;  /* 0x0000000000087806 */ /* 0x000fc800040e0100 */
[----:B------:R-:W1:Y:S02]  /*201f0*/  POPC R13, R8 ;  /* 0x00000008000d7309 */ /* 0x000e640000000000 */
[----:B-1----:R-:W-:-:S04]  /*20200*/  VIADD R19, R13, UR4 ;  /* 0x000000040d137c36 */ /* 0x002fc80008000000 */
        /* <DEDUP_REMOVED lines=13> */
.L_x_1798:
[----:B-1----:R-:W-:Y:S02]  /*202e0*/  IMAD.MOV R2, RZ, RZ, -R3 ;  /* 0x000000ffff027224 */ /* 0x002fe400078e0a03 */
[----:B---3--:R-:W-:Y:S02]  /*202f0*/  IMAD R16, R16, UR5, R11 ;  /* 0x0000000510107c24 */ /* 0x008fe4000f8e020b */
[----:B------:R-:W-:Y:S01]  /*20300*/  IMAD.MOV.U32 R11, RZ, RZ, R2 ;  /* 0x000000ffff0b7224 */ /* 0x000fe200078e0002 */
[----:B------:R-:W-:Y:S02]  /*20310*/  IABS R2, R4 ;  /* 0x0000000400027213 */ /* 0x000fe40000000000 */
[----:B--2---:R-:W-:Y:S01]  /*20320*/  IADD3 R9, -R16, UR6, RZ ;  /* 0x0000000610097c10 */ /* 0x004fe2000fffe1ff */
[----:B------:R-:W-:Y:S02]  /*20330*/  IMAD R11, R11, R12, RZ ;  /* 0x0000000c0b0b7224 */ /* 0x000fe400078e02ff */
[----:B------:R-:W-:Y:S01]  /*20340*/  IMAD.MOV R8, RZ, RZ, -R2 ;  /* 0x000000ffff087224 */ /* 0x000fe200078e0a02 */
        /* <DEDUP_REMOVED lines=22> */
[----:B------:R-:W-:Y:S02]  /*204b0*/  VIADDMNMX R13, R6, UR5, R7, PT ;  /* 0x00000005060d7c46 */ /* 0x000fe4000b800107 */
[----:B------:R-:W-:-:S02]  /*204c0*/  IABS R9, R4 ;  /* 0x0000000400097213 */ /* 0x000fc40000000000 */
[-C--:B------:R-:W-:Y:S01]  /*204d0*/  IABS R8, R13.reuse ;  /* 0x0000000d00087213 */ /* 0x080fe20000000000 */
[----:B------:R-:W-:Y:S01]  /*204e0*/  IMAD.MOV R18, RZ, RZ, -R13 ;  /* 0x000000ffff127224 */ /* 0x000fe200078e0a0d */
[----:B0-----:R-:W-:Y:S02]  /*204f0*/  IABS R10, R13 ;  /* 0x0000000d000a7213 */ /* 0x001fe40000000000 */
[----:B------:R-:W0:Y:S08]  /*20500*/  I2F.RP R6, R8 ;  /* 0x0000000800067306 */ /* 0x000e300000209400 */
[----:B0-----:R-:W0:Y:S02]  /*20510*/  MUFU.RCP R6, R6 ;  /* 0x0000000600067308 */ /* 0x001e240000001000 */
[----:B0-----:R-:W-:-:S06]  /*20520*/  VIADD R3, R6, 0xffffffe ;  /* 0x0ffffffe06037836 */ /* 0x001fcc0000000000 */
[----:B------:R-:W0:Y:S02]  /*20530*/  F2I.FTZ.U32.TRUNC.NTZ R3, R3 ;  /* 0x0000000300037305 */ /* 0x000e24000021f000 */
[----:B0-----:R-:W-:-:S04]  /*20540*/  IMAD.MOV R7, RZ, RZ, -R3 ;  /* 0x000000ffff077224 */ /* 0x001fc800078e0a03 */
        /* <DEDUP_REMOVED lines=20> */
.L_x_1794:
[----:B------:R-:W-:Y:S02]  /*20690*/  IMAD.MOV.U32 R17, RZ, RZ, RZ ;  /* 0x000000ffff117224 */ /* 0x000fe400078e00ff */
[----:B------:R-:W-:Y:S02]  /*206a0*/  IMAD.U32 R16, RZ, RZ, UR6 ;  /* 0x00000006ff107e24 */ /* 0x000fe4000f8e00ff */
[----:B------:R-:W-:-:S07]  /*206b0*/  IMAD.MOV.U32 R18, RZ, RZ, RZ ;  /* 0x000000ffff127224 */ /* 0x000fce00078e00ff */
.L_x_1799:
[----:B------:R-:W-:-:S13]  /*206c0*/  ISETP.NE.AND P0, PT, R5, RZ, PT ;  /* 0x000000ff0500720c */ /* 0x000fda0003f05270 */
[----:B------:R-:W0:Y:S01]  /*206d0*/  @!P0 S2R R3, SR_CgaCtaId ;  /* 0x0000000000038919 */ /* 0x000e220000008800 */
[----:B------:R-:W-:-:S04]  /*206e0*/  @!P0 MOV R0, 0x400 ;  /* 0x0000040000008802 */ /* 0x000fc80000000f00 */
[----:B0-----:R-:W-:-:S05]  /*206f0*/  @!P0 LEA R0, R3, R0, 0x18 ;  /* 0x0000000003008211 */ /* 0x001fca00078ec0ff */
[----:B------:R2:W-:Y:S01]  /*20700*/  @!P0 STS.128 [R0+0x228d0], R16 ;  /* 0x0228d01000008388 */ /* 0x0005e20000000c00 */
[----:B------:R-:W-:Y:S06]  /*20710*/  BAR.ARV 0x5, 0x180 ;  /* 0x0146000000007b1d */ /* 0x000fec0000002000 */
.L_x_1792:
        /* <DEDUP_REMOVED lines=10> */
[----:B------:R-:W-:Y:S01]  /*207c0*/  BSSY B7, `(.L_x_1800) ;  /* 0x0000690000077945 */ /* 0x000fe20003800000 */
[----:B------:R-:W-:Y:S01]  /*207d0*/  IMAD.MOV.U32 R32, RZ, RZ, 0x20 ;  /* 0x00000020ff207424 */ /* 0x000fe200078e00ff */
[----:B------:R-:W-:Y:S01]  /*207e0*/  CS2R R24, SRZ ;  /* 0x0000000000187805 */ /* 0x000fe2000001ff00 */
[----:B------:R-:W-:Y:S01]  /*207f0*/  IMAD.MOV.U32 R29, RZ, RZ, 0x1 ;  /* 0x00000001ff1d7424 */ /* 0x000fe200078e00ff */
[----:B------:R-:W-:Y:S01]  /*20800*/  ULDC.64 UR42, c[0x0][0x198] ;  /* 0x00006600002a7ab9 */ /* 0x000fe20000000a00 */
[----:B------:R-:W-:Y:S01]  /*20810*/  IMAD.MOV.U32 R28, RZ, RZ, 0x1 ;  /* 0x00000001ff1c7424 */ /* 0x000fe200078e00ff */
[----:B------:R-:W-:-:S02]  /*20820*/  ULOP3.LUT UR41, UR36, 0x2, URZ, 0xfc, !UPT ;  /* 0x0000000224297892 */ /* 0x000fc4000f8efc3f */
[----:B------:R-:W-:Y:S01]  /*20830*/  ULOP3.LUT UR37, UR36, 0x1, URZ, 0xfc, !UPT ;  /* 0x0000000124257892 */ /* 0x000fe2000f8efc3f */
[----:B------:R-:W-:Y:S01]  /*20840*/  ULDC UR40, c[0x0][0xc] ;  /* 0x0000030000287ab9 */ /* 0x000fe20000000800 */
[C---:B-1----:R-:W-:Y:S01]  /*20850*/  IMAD.SHL.U32 R36, R11.reuse, 0x10, RZ ;  /* 0x000000100b247824 */ /* 0x042fe200078e00ff */
[C---:B------:R-:W-:Y:S01]  /*20860*/  LOP3.LUT R10, R11.reuse, 0x7f, RZ, 0xc0, !PT ;  /* 0x0000007f0b0a7812 */ /* 0x040fe200078ec0ff */
[C---:B------:R-:W-:Y:S01]  /*20870*/  IMAD.SHL.U32 R3, R11.reuse, 0x2, RZ ;  /* 0x000000020b037824 */ /* 0x040fe200078e00ff */
[----:B------:R-:W-:Y:S01]  /*20880*/  SHF.R.U32.HI R4, RZ, 0x1, R11 ;  /* 0x00000001ff047819 */ /* 0x000fe2000001160b */
[----:B------:R-:W-:Y:S01]  /*20890*/  IMAD.SHL.U32 R6, R11, 0x4, RZ ;  /* 0x000000040b067824 */ /* 0x000fe200078e00ff */
[----:B------:R-:W-:Y:S02]  /*208a0*/  SHF.R.U32.HI R7, RZ, 0x5, R10 ;  /* 0x00000005ff077819 */ /* 0x000fe4000001160a */
[C---:B--2---:R-:W-:Y:S02]  /*208b0*/  LOP3.LUT R0, R36.reuse, 0x1b0, RZ, 0xc0, !PT ;  /* 0x000001b024007812 */ /* 0x044fe400078ec0ff */
[----:B0-----:R-:W-:-:S02]  /*208c0*/  LOP3.LUT R2, R36, 0x40, RZ, 0xc0, !PT ;  /* 0x0000004024027812 */ /* 0x001fc400078ec0ff */
[----:B------:R-:W-:Y:S02]  /*208d0*/  LOP3.LUT R0, R0, 0x30, R3, 0x78, !PT ;  /* 0x0000003000007812 */ /* 0x000fe400078e7803 */
[----:B------:R-:W-:Y:S01]  /*208e0*/  R2P PR, R11, 0x16 ;  /* 0x000000160b007804 */ /* 0x000fe20000000000 */
[----:B------:R-:W-:Y:S02]  /*208f0*/  IMAD R3, R7, 0x200, R2 ;  /* 0x0000020007037824 */ /* 0x000fe400078e0202 */
[C---:B------:R-:W-:Y:S02]  /*20900*/  IMAD.SHL.U32 R2, R11.reuse, 0x80, RZ ;  /* 0x000000800b027824 */ /* 0x040fe400078e00ff */
[----:B------:R-:W-:Y:S01]  /*20910*/  IMAD.IADD R8, R0, 0x1, R3 ;  /* 0x0000000100087824 */ /* 0x000fe200078e0203 */
[----:B------:R-:W-:Y:S01]  /*20920*/  SEL R35, R34, 0xffffffc0, !P2 ;  /* 0xffffffc022237807 */ /* 0x000fe20005000000 */
[----:B------:R-:W-:Y:S01]  /*20930*/  IMAD.SHL.U32 R0, R11, 0x20, RZ ;  /* 0x000000200b007824 */ /* 0x000fe200078e00ff */
[----:B------:R-:W-:-:S02]  /*20940*/  LOP3.LUT R3, R2, 0x380, RZ, 0xc0, !PT ;  /* 0x0000038002037812 */ /* 0x000fc400078ec0ff */
[----:B------:R-:W-:Y:S01]  /*20950*/  STL [R1+0xc], R8 ;  /* 0x00000c0801007387 */ /* 0x000fe20000100800 */
[----:B------:R-:W-:Y:S02]  /*20960*/  SEL R34, R34, 0xffffffc0, !P4 ;  /* 0xffffffc022227807 */ /* 0x000fe40006000000 */
[C---:B------:R-:W-:Y:S02]  /*20970*/  LOP3.LUT R5, R3.reuse, 0x30, R4, 0xf8, !PT ;  /* 0x0000003003057812 */ /* 0x040fe400078ef804 */
[----:B------:R-:W-:Y:S02]  /*20980*/  LOP3.LUT R4, R2, 0x400, RZ, 0xc0, !PT ;  /* 0x0000040002047812 */ /* 0x000fe400078ec0ff */
[----:B------:R-:W-:Y:S02]  /*20990*/  LOP3.LUT R3, R3, 0x10, R11, 0xf8, !PT ;  /* 0x0000001003037812 */ /* 0x000fe400078ef80b */
[----:B------:R-:W-:Y:S01]  /*209a0*/  LOP3.LUT R5, R5, 0x70, R36, 0x78, !PT ;  /* 0x0000007005057812 */ /* 0x000fe200078e7824 */
[----:B------:R-:W-:Y:S01]  /*209b0*/  IMAD R4, R7, 0x800, R4 ;  /* 0x0000080007047824 */ /* 0x000fe200078e0204 */
[----:B------:R-:W-:-:S02]  /*209c0*/  LOP3.LUT R3, R3, 0x70, R36, 0x78, !PT ;  /* 0x0000007003037812 */ /* 0x000fc400078e7824 */
[----:B------:R-:W-:Y:S02]  /*209d0*/  LOP3.LUT R5, R5, 0xc00, R2, 0xf8, !PT ;  /* 0x00000c0005057812 */ /* 0x000fe400078ef802 */
[----:B------:R-:W-:Y:S01]  /*209e0*/  LOP3.LUT R9, R0, 0x380, RZ, 0xc0, !PT ;  /* 0x0000038000097812 */ /* 0x000fe200078ec0ff */
[----:B------:R-:W-:Y:S01]  /*209f0*/  IMAD.IADD R2, R4, 0x1, R3 ;  /* 0x0000000104027824 */ /* 0x000fe200078e0203 */
[----:B------:R-:W-:Y:S01]  /*20a00*/  SHF.R.U32.HI R3, RZ, 0x2, R10 ;  /* 0x00000002ff037819 */ /* 0x000fe2000001160a */
[----:B------:R-:W-:Y:S01]  /*20a10*/  STL [R1+0x18], R5 ;  /* 0x0000180501007387 */ /* 0x000fe20000100800 */
[----:B------:R-:W-:Y:S02]  /*20a20*/  LOP3.LUT R9, R9, 0x30, R36, 0xf8, !PT ;  /* 0x0000003009097812 */ /* 0x000fe400078ef824 */
[----:B------:R-:W-:Y:S01]  /*20a30*/  LOP3.LUT R0, R3, 0x60, R0, 0xf8, !PT ;  /* 0x0000006003007812 */ /* 0x000fe200078ef800 */
[----:B------:R0:W-:Y:S01]  /*20a40*/  STL [R1+0x14], R2 ;  /* 0x0000140201007387 */ /* 0x0001e20000100800 */
[----:B------:R-:W-:-:S02]  /*20a50*/  LOP3.LUT R36, R36, 0x30, RZ, 0xc0, !PT ;  /* 0x0000003024247812 */ /* 0x000fc400078ec0ff */
[----:B------:R-:W-:Y:S02]  /*20a60*/  LOP3.LUT R33, R9, 0x70, R6, 0x78, !PT ;  /* 0x0000007009217812 */ /* 0x000fe400078e7806 */
[----:B------:R-:W-:Y:S02]  /*20a70*/  SEL R32, R32, 0xffffffe0, !P1 ;  /* 0xffffffe020207807 */ /* 0x000fe40004800000 */
[----:B------:R-:W-:Y:S01]  /*20a80*/  LOP3.LUT R3, R36, 0x40, RZ, 0xfc, !PT ;  /* 0x0000004024037812 */ /* 0x000fe200078efcff */
[----:B0-----:R-:W-:Y:S02]  /*20a90*/  IMAD.SHL.U32 R2, R7, 0x400, RZ ;  /* 0x0000040007027824 */ /* 0x001fe400078e00ff */
[----:B---3--:R-:W-:-:S05]  /*20aa0*/  IMAD.U32 R2, RZ, RZ, UR4 ;  /* 0x00000004ff027e24 */ /* 0x008fca000f8e00ff */
[----:B------:R-:W-:Y:S01]  /*20ab0*/  LEA R23, R2, R23, 0x18 ;  /* 0x0000001702177211 */ /* 0x000fe200078ec0ff */
[----:B------:R0:W-:Y:S04]  /*20ac0*/  STL [R1+0x8], R2 ;  /* 0x0000080201007387 */ /* 0x0001e80000100800 */
[----:B------:R-:W-:Y:S01]  /*20ad0*/  IMAD.IADD R0, R23, 0x1, R8 ;  /* 0x0000000117007824 */ /* 0x000fe200078e0208 */
[----:B------:R1:W-:Y:S04]  /*20ae0*/  STL [R1+0x30], RZ ;  /* 0x000030ff01007387 */ /* 0x0003e80000100800 */
[----:B------:R1:W-:Y:S01]  /*20af0*/  STL [R1+0x1c], R0 ;  /* 0x00001c0001007387 */ /* 0x0003e20000100800 */
[----:B0-----:R-:W-:-:S07]  /*20b00*/  LOP3.LUT R2, R36, 0x80, RZ, 0xfc, !PT ;  /* 0x0000008024027812 */ /* 0x001fce00078efcff */
.L_x_1930:
[----:B------:R-:W-:Y:S05]  /*20b10*/  YIELD ;  /* 0x0000000000007946 */ /* 0x000fea0003800000 */
[----:B------:R-:W-:Y:S01]  /*20b20*/  ULDC.64 UR4, c[0x0][0xa28] ;  /* 0x00028a0000047ab9 */ /* 0x000fe20000000a00 */
[----:B------:R-:W-:Y:S01]  /*20b30*/  IMAD.MOV.U32 R37, RZ, RZ, RZ ;  /* 0x000000ffff257224 */ /* 0x000fe200078e00ff */
[----:B------:R-:W-:Y:S01]  /*20b40*/  ISETP.NE.U32.AND P0, PT, RZ, UR4, PT ;  /* 0x00000004ff007c0c */ /* 0x000fe2000bf05070 */
[----:B0-----:R-:W0:Y:S01]  /*20b50*/  LDC.64 R4, c[0x0][0xa00] ;  /* 0x00028000ff047b82 */ /* 0x001e220000000a00 */
[----:B-1----:R-:W-:Y:S01]  /*20b60*/  IMAD.MOV.U32 R8, RZ, RZ, RZ ;  /* 0x000000ffff087224 */ /* 0x002fe200078e00ff */
[----:B------:R-:W-:Y:S01]  /*20b70*/  ULDC.64 UR6, c[0x0][0xa10] ;  /* 0x0002840000067ab9 */ /* 0x000fe20000000a00 */
[----:B------:R-:W-:Y:S01]  /*20b80*/  ISETP.NE.AND.EX P0, PT, RZ, UR5, PT, P0 ;  /* 0x00000005ff007c0c */ /* 0x000fe2000bf05300 */
[----:B------:R-:W-:-:S12]  /*20b90*/  ULDC.64 UR4, c[0x0][0xa18] ;  /* 0x0002860000047ab9 */ /* 0x000fd80000000a00 */
[----:B--2---:R-:W2:Y:S02]  /*20ba0*/  @P0 LDC.64 R2, c[0x0][0xa28] ;  /* 0x00028a00ff020b82 */ /* 0x004ea40000000a00 */
[----:B--2---:R-:W-:-:S05]  /*20bb0*/  @P0 IMAD.WIDE R2, R19, 0x4, R2 ;  /* 0x0000000413020825 */ /* 0x004fca00078e0202 */
[----:B------:R2:W5:Y:S01]  /*20bc0*/  @P0 LDG.E R37, desc[UR38][R2.64] ;  /* 0x0000002602250981 */ /* 0x000562000c1e1900 */
[----:B------:R-:W-:Y:S01]  /*20bd0*/  ISETP.NE.U32.AND P0, PT, RZ, UR4, PT ;  /* 0x00000004ff007c0c */ /* 0x000fe2000bf05070 */
[----:B0-----:R-:W-:Y:S01]  /*20be0*/  IMAD.WIDE R4, R19, 0x4, R4 ;  /* 0x0000000413047825 */ /* 0x001fe200078e0204 */
[----:B------:R-:W-:Y:S02]  /*20bf0*/  ISETP.NE.U32.AND P1, PT, RZ, UR6, PT ;  /* 0x00000006ff007c0c */ /* 0x000fe4000bf25070 */
[----:B------:R-:W-:Y:S01]  /*20c00*/  ISETP.NE.AND.EX P2, PT, RZ, UR5, PT, P0 ;  /* 0x00000005ff007c0c */ /* 0x000fe2000bf45300 */
[----:B------:R-:W-:Y:S01]  /*20c10*/  ULDC.64 UR4, c[0x0][0xa00] ;  /* 0x0002800000047ab9 */ /* 0x000fe20000000a00 */
[----:B------:R-:W-:Y:S01]  /*20c20*/  ISETP.NE.AND.EX P1, PT, RZ, UR7, PT, P1 ;  /* 0x00000007ff007c0c */ /* 0x000fe2000bf25310 */
[----:B-1----:R-:W-:Y:S01]  /*20c30*/  IMAD.MOV.U32 R0, RZ, RZ, RZ ;  /* 0x000000ffff007224 */ /* 0x002fe200078e00ff */
[----:B------:R-:W-:Y:S01]  /*20c40*/  ISETP.NE.U32.AND P0, PT, RZ, UR4, PT ;  /* 0x00000004ff007c0c */ /* 0x000fe2000bf05070 */
[----:B--2---:R-:W0:Y:S03]  /*20c50*/  LDC.64 R2, c[0x0][0xa10] ;  /* 0x00028400ff027b82 */ /* 0x004e260000000a00 */
[----:B------:R-:W-:-:S05]  /*20c60*/  ISETP.NE.AND.EX P0, PT, RZ, UR5, PT, P0 ;  /* 0x00000005ff007c0c */ /* 0x000fca000bf05300 */
[----:B------:R-:W1:Y:S08]  /*20c70*/  @P2 LDC.64 R6, c[0x0][0xa18] ;  /* 0x00028600ff062b82 */ /* 0x000e700000000a00 */
[----:B------:R-:W2:Y:S01]  /*20c80*/  @P0 LDG.E R8, desc[UR38][R4.64] ;  /* 0x0000002604080981 */ /* 0x000ea2000c1e1900 */
[----:B0-----:R-:W-:-:S05]  /*20c90*/  IMAD.WIDE R2, R19, 0x4, R2 ;  /* 0x0000000413027825 */ /* 0x001fca00078e0202 */
[----:B------:R-:W5:Y:S01]  /*20ca0*/  @P1 LDG.E R0, desc[UR38][R2.64] ;  /* 0x0000002602001981 */ /* 0x000f62000c1e1900 */
[----:B------:R-:W-:Y:S02]  /*20cb0*/  ULDC UR4, c[0x0][0x288] ;  /* 0x0000a20000047ab9 */ /* 0x000fe40000000800 */
[----:B------:R-:W-:Y:S01]  /*20cc0*/  IMAD.U32 R27, RZ, RZ, UR4 ;  /* 0x00000004ff1b7e24 */ /* 0x000fe2000f8e00ff */
[----:B------:R-:W-:Y:S02]  /*20cd0*/  ULDC.64 UR4, c[0x0][0x418] ;  /* 0x0001060000047ab9 */ /* 0x000fe40000000a00 */
[----:B------:R-:W-:-:S03]  /*20ce0*/  UISETP.NE.U32.AND UP0, UPT, UR4, URZ, UPT ;  /* 0x0000003f0400728c */ /* 0x000fc6000bf05070 */
[----:B------:R-:W-:Y:S01]  /*20cf0*/  ULDC UR4, c[0x0][0x424] ;  /* 0x0001090000047ab9 */ /* 0x000fe20000000800 */
[----:B------:R-:W-:Y:S01]  /*20d00*/  UISETP.NE.AND.EX UP0, UPT, UR5, URZ, UPT, UP0 ;  /* 0x0000003f0500728c */ /* 0x000fe2000bf05300 */
[----:B-1----:R-:W-:Y:S02]  /*20d10*/  @P2 IMAD.WIDE R6, R19, 0x4, R6 ;  /* 0x0000000413062825 */ /* 0x002fe400078e0206 */
[----:B------:R-:W-:Y:S01]  /*20d20*/  ULDC UR5, c[0x0][0x2f0] ;  /* 0x0000bc0000057ab9 */ /* 0x000fe20000000800 */
[----:B------:R-:W-:Y:S02]  /*20d30*/  USEL UR4, UR4, 0x1, UP0 ;  /* 0x0000000104047887 */ /* 0x000fe40008000000 */
[----:B------:R0:W5:Y:S02]  /*20d40*/  @P2 LDG.E R27, desc[UR38][R6.64] ;  /* 0x00000026061b2981 */ /* 0x000164000c1e1900 */
[----:B------:R-:W-:-:S03]  /*20d50*/  UIMAD UR4, UR4, UR5, URZ ;  /* 0x00000005040472a4 */ /* 0x000fc6000f8e023f */
[----:B------:R-:W-:Y:S02]  /*20d60*/  ULDC UR5, c[0x0][0x348] ;  /* 0x0000d20000057ab9 */ /* 0x000fe40000000800 */
[----:B0-----:R-:W-:Y:S02]  /*20d70*/  IMAD.U32 R6, RZ, RZ, UR5 ;  /* 0x00000005ff067e24 */ /* 0x001fe4000f8e00ff */
[----:B------:R-:W-:Y:S01]  /*20d80*/  IMAD.U32 R7, RZ, RZ, UR4 ;  /* 0x00000004ff077e24 */ /* 0x000fe2000f8e00ff */
[----:B--2---:R0:W-:Y:S01]  /*20d90*/  STL [R1+0x20], R8 ;  /* 0x0000200801007387 */ /* 0x0041e20000100800 */
[----:B------:R-:W-:Y:S05]  /*20da0*/  @P2 BRA `(.L_x_1801) ;  /* 0x0000000000102947 */ /* 0x000fea0003800000 */
[----:B------:R-:W-:Y:S05]  /*20db0*/  @!P0 BRA `(.L_x_1801) ;  /* 0x00000000000c8947 */ /* 0x000fea0003800000 */
[----:B-----5:R-:W2:Y:S04]  /*20dc0*/  LDG.E R27, desc[UR38][R4.64] ;  /* 0x00000026041b7981 */ /* 0x020ea8000c1e1900 */
[----:B------:R-:W2:Y:S02]  /*20dd0*/  LDG.E R4, desc[UR38][R4.64+0x4] ;  /* 0x0000042604047981 */ /* 0x000ea4000c1e1900 */
[----:B--2---:R-:W-:-:S07]  /*20de0*/  IMAD.IADD R27, R4, 0x1, -R27 ;  /* 0x00000001041b7824 */ /* 0x004fce00078e0a1b */
.L_x_1801:
[----:B------:R-:W-:Y:S02]  /*20df0*/  ULDC.64 UR4, c[0x0][0xa20] ;  /* 0x0002880000047ab9 */ /* 0x000fe40000000a00 */
[----:B------:R-:W-:-:S04]  /*20e00*/  ISETP.NE.U32.AND P0, PT, RZ, UR4, PT ;  /* 0x00000004ff007c0c */ /* 0x000fc8000bf05070 */
[----:B------:R-:W-:-:S13]  /*20e10*/  ISETP.NE.AND.EX P0, PT, RZ, UR5, PT, P0 ;  /* 0x00000005ff007c0c */ /* 0x000fda000bf05300 */
[----:B------:R-:W-:Y:S05]  /*20e20*/  @!P0 BRA `(.L_x_1802) ;  /* 0x0000000000108947 */ /* 0x000fea0003800000 */
[----:B------:R-:W1:Y:S02]  /*20e30*/  LDC.64 R4, c[0x0][0xa20] ;  /* 0x00028800ff047b82 */ /* 0x000e640000000a00 */
[----:B-1----:R-:W-:-:S05]  /*20e40*/  IMAD.WIDE R4, R19, 0x4, R4 ;  /* 0x0000000413047825 */ /* 0x002fca00078e0204 */
[----:B------:R1:W5:Y:S01]  /*20e50*/  LDG.E R7, desc[UR38][R4.64] ;  /* 0x0000002604077981 */ /* 0x000362000c1e1900 */
[----:B------:R-:W-:Y:S05]  /*20e60*/  BRA `(.L_x_1803) ;  /* 0x0000000000247947 */ /* 0x000fea0003800000 */
.L_x_1802:
        /* <DEDUP_REMOVED lines=9> */
.L_x_1803:
[----:B-1----:R-:W2:Y:S04]  /*20f00*/  @P1 LDG.E R4, desc[UR38][R2.64] ;  /* 0x0000002602041981 */ /* 0x002ea8000c1e1900 */
[----:B------:R1:W2:Y:S01]  /*20f10*/  @P1 LDG.E R5, desc[UR38][R2.64+0x4] ;  /* 0x0000042602051981 */ /* 0x0002a2000c1e1900 */
[----:B------:R-:W-:Y:S02]  /*20f20*/  IMAD.SHL.U32 R17, R17, 0x80, RZ ;  /* 0x0000008011117824 */ /* 0x000fe400078e00ff */
[----:B-----5:R-:W-:Y:S02]  /*20f30*/  IMAD.IADD R7, R7, 0x1, -R37 ;  /* 0x0000000107077824 */ /* 0x020fe400078e0a25 */
[----:B------:R-:W-:Y:S01]  /*20f40*/  VIADD R9, R17, 0x7f ;  /* 0x0000007f11097836 */ /* 0x000fe20000000000 */
[----:B-1----:R-:W1:Y:S02]  /*20f50*/  LDC R2, c[0x0][0x448] ;  /* 0x00011200ff027b82 */ /* 0x002e640000000800 */
[----:B-1----:R-:W-:-:S13]  /*20f60*/  ISETP.NE.AND P2, PT, R2, 0x1, PT ;  /* 0x000000010200780c */ /* 0x002fda0003f45270 */
[----:B------:R-:W1:Y:S08]  /*20f70*/  @P2 LDC R3, c[0x0][0x44c] ;  /* 0x00011300ff032b82 */ /* 0x000e700000000800 */
[----:B------:R-:W3:Y:S01]  /*20f80*/  @P2 LDC R2, c[0x0][0x450] ;  /* 0x00011400ff022b82 */ /* 0x000ee20000000800 */
[----:B-1----:R-:W-:-:S05]  /*20f90*/  @P2 IMAD.HI.U32 R3, R9, R3, RZ ;  /* 0x0000000309032227 */ /* 0x002fca00078e00ff */
[----:B---3--:R-:W-:Y:S01]  /*20fa0*/  @P2 SHF.R.U32.HI R9, RZ, R2, R3 ;  /* 0x00000002ff092219 */ /* 0x008fe20000011603 */
[----:B--2---:R-:W-:-:S04]  /*20fb0*/  @P1 IMAD.IADD R6, R5, 0x1, -R4 ;  /* 0x0000000105061824 */ /* 0x004fc800078e0a04 */
[----:B------:R-:W-:-:S04]  /*20fc0*/  IMAD.IADD R26, R7, 0x1, R6 ;  /* 0x00000001071a7824 */ /* 0x000fc800078e0206 */
[C---:B------:R-:W-:Y:S01]  /*20fd0*/  VIADD R21, R26.reuse, 0x7f ;  /* 0x0000007f1a157836 */ /* 0x040fe20000000000 */
[----:B0-----:R-:W-:-:S04]  /*20fe0*/  IADD3 R8, R26, 0x1, -R27 ;  /* 0x000000011a087810 */ /* 0x001fc80007ffe81b */
[----:B------:R-:W-:Y:S01]  /*20ff0*/  SHF.R.S32.HI R2, RZ, 0x1f, R21 ;  /* 0x0000001fff027819 */ /* 0x000fe20000011415 */
[----:B------:R-:W-:-:S03]  /*21000*/  IMAD.IADD R9, R8, 0x1, R9 ;  /* 0x0000000108097824 */ /* 0x000fc600078e0209 */
[----:B------:R-:W-:Y:S02]  /*21010*/  LEA.HI R21, R2, R21, RZ, 0x7 ;  /* 0x0000001502157211 */ /* 0x000fe400078f38ff */
[----:B------:R-:W0:Y:S02]  /*21020*/  LDC.64 R2, c[0x0][0x9e0] ;  /* 0x00027800ff027b82 */ /* 0x000e240000000a00 */
[----:B------:R-:W-:Y:S02]  /*21030*/  SHF.R.S32.HI R21, RZ, 0x7, R21 ;  /* 0x00000007ff157819 */ /* 0x000fe40000011415 */
[----:B0-----:R-:W-:Y:S01]  /*21040*/  ISETP.GE.AND P3, PT, R3, 0x1, PT ;  /* 0x000000010300780c */ /* 0x001fe20003f66270 */
[----:B------:R-:W-:-:S12]  /*21050*/  IMAD.IADD R2, R9, 0x1, R2 ;  /* 0x0000000109027824 */ /* 0x000fd800078e0202 */
[----:B------:R-:W-:Y:S05]  /*21060*/  @!P3 BRA `(.L_x_1804) ;  /* 0x000000000048b947 */ /* 0x000fea0003800000 */
        /* <DEDUP_REMOVED lines=11> */
.L_x_1806:
[----:B------:R-:W-:-:S13]  /*21120*/  ISETP.NE.AND P0, PT, R3, 0x1, PT ;  /* 0x000000010300780c */ /* 0x000fda0003f05270 */
[----:B------:R-:W0:Y:S02]  /*21130*/  @P0 LDC.64 R4, c[0x0][0x9e8] ;  /* 0x00027a00ff040b82 */ /* 0x000e240000000a00 */
[----:B0-----:R-:W-:-:S05]  /*21140*/  @P0 IMAD.HI.U32 R4, R10, R4, RZ ;  /* 0x000000040a040227 */ /* 0x001fca00078e00ff */
[----:B------:R-:W-:-:S07]  /*21150*/  @P0 SHF.R.U32.HI R10, RZ, R5, R4 ;  /* 0x00000005ff0a0219 */ /* 0x000fce0000011604 */
.L_x_1807:
[----:B------:R-:W-:Y:S05]  /*21160*/  BSYNC B0 ;  /* 0x0000000000007941 */ /* 0x000fea0003800000 */
.L_x_1805:
[----:B------:R-:W-:-:S05]  /*21170*/  IMAD R10, R10, R3, R3 ;  /* 0x000000030a0a7224 */ /* 0x000fca00078e0203 */
[----:B------:R-:W-:-:S07]  /*21180*/  VIMNMX R2, R2, R10, PT ;  /* 0x0000000a02027248 */ /* 0x000fce0003fe0100 */
.L_x_1804:
[----:B------:R-:W0:Y:S01]  /*21190*/  @P2 LDC R9, c[0x0][0x44c] ;  /* 0x00011300ff092b82 */ /* 0x000e220000000800 */
[----:B------:R-:W-:Y:S01]  /*211a0*/  IMAD.MOV.U32 R4, RZ, RZ, R17 ;  /* 0x000000ffff047224 */ /* 0x000fe200078e0011 */
[----:B------:R-:W-:Y:S01]  /*211b0*/  ULDC UR4, c[0x0][0x9dc] ;  /* 0x0002770000047ab9 */ /* 0x000fe20000000800 */
[----:B------:R-:W-:-:S05]  /*211c0*/  IMAD.IADD R20, R26, 0x1, -R27 ;  /* 0x000000011a147824 */ /* 0x000fca00078e0a1b */
        /* <DEDUP_REMOVED lines=16> */
.L_x_1810:
[----:B------:R-:W-:-:S13]  /*212d0*/  ISETP.NE.AND P0, PT, R3, 0x1, PT ;  /* 0x000000010300780c */ /* 0x000fda0003f05270 */
[----:B------:R-:W0:Y:S02]  /*212e0*/  @P0 LDC.64 R4, c[0x0][0x9e8] ;  /* 0x00027a00ff040b82 */ /* 0x000e240000000a00 */
[----:B0-----:R-:W-:-:S05]  /*212f0*/  @P0 IMAD.HI.U32 R4, R10, R4, RZ ;  /* 0x000000040a040227 */ /* 0x001fca00078e00ff */
[----:B------:R-:W-:-:S07]  /*21300*/  @P0 SHF.R.U32.HI R10, RZ, R5, R4 ;  /* 0x00000005ff0a0219 */ /* 0x000fce0000011604 */
.L_x_1811:
[----:B------:R-:W-:Y:S05]  /*21310*/  BSYNC B0 ;  /* 0x0000000000007941 */ /* 0x000fea0003800000 */
.L_x_1809:
[----:B------:R-:W-:-:S05]  /*21320*/  IMAD R3, R10, R3, RZ ;  /* 0x000000030a037224 */ /* 0x000fca00078e02ff */
[----:B------:R-:W-:-:S07]  /*21330*/  VIMNMX R9, R9, R3, !PT ;  /* 0x0000000309097248 */ /* 0x000fce0007fe0100 */
.L_x_1808:
[----:B------:R-:W-:Y:S01]  /*21340*/  VIADD R2, R2, 0x7f ;  /* 0x0000007f02027836 */ /* 0x000fe20000000000 */
[----:B------:R-:W-:Y:S04]  /*21350*/  BSSY B0, `(.L_x_1812) ;  /* 0x0000119000007945 */ /* 0x000fe80003800000 */
[----:B------:R-:W-:-:S04]  /*21360*/  SHF.R.S32.HI R3, RZ, 0x1f, R2 ;  /* 0x0000001fff037819 */ /* 0x000fc80000011402 */
[----:B------:R-:W-:Y:S02]  /*21370*/  LEA.HI R3, R3, R2, RZ, 0x7 ;  /* 0x0000000203037211 */ /* 0x000fe400078f38ff */
[----:B------:R-:W-:Y:S02]  /*21380*/  SHF.R.S32.HI R2, RZ, 0x1f, R9 ;  /* 0x0000001fff027819 */ /* 0x000fe40000011409 */
[----:B------:R-:W-:Y:S02]  /*21390*/  SHF.R.S32.HI R3, RZ, 0x7, R3 ;  /* 0x00000007ff037819 */ /* 0x000fe40000011403 */
[----:B------:R-:W-:Y:S02]  /*213a0*/  LEA.HI R2, R2, R9, RZ, 0x7 ;  /* 0x0000000902027211 */ /* 0x000fe400078f38ff */
[----:B------:R-:W-:Y:S02]  /*213b0*/  VIMNMX R3, R21, R3, PT ;  /* 0x0000000315037248 */ /* 0x000fe40003fe0100 */
[----:B------:R-:W-:-:S03]  /*213c0*/  SHF.R.S32.HI R2, RZ, 0x7, R2 ;  /* 0x00000007ff027819 */ /* 0x000fc60000011402 */
[----:B------:R-:W-:Y:S01]  /*213d0*/  IMAD R3, R3, 0x80, -R7 ;  /* 0x0000008003037824 */ /* 0x000fe200078e0a07 */
[----:B------:R-:W-:-:S04]  /*213e0*/  VIMNMX R2, RZ, R2, !PT ;  /* 0x00000002ff027248 */ /* 0x000fc80007fe0100 */
[----:B------:R-:W-:Y:S01]  /*213f0*/  VIMNMX R3, R3, R6, PT ;  /* 0x0000000603037248 */ /* 0x000fe20003fe0100 */
[----:B------:R-:W-:-:S05]  /*21400*/  IMAD R2, R2, 0x80, -R7 ;  /* 0x0000008002027824 */ /* 0x000fca00078e0a07 */
[----:B------:R-:W-:-:S04]  /*21410*/  VIMNMX R4, RZ, R2, !PT ;  /* 0x00000002ff047248 */ /* 0x000fc80007fe0100 */
[----:B------:R-:W-:Y:S02]  /*21420*/  ISETP.GT.AND P0, PT, R3, R4, PT ;  /* 0x000000040300720c */ /* 0x000fe40003f04270 */
[----:B------:R-:W-:-:S11]  /*21430*/  SHF.R.U32.HI R4, RZ, 0x7, R4 ;  /* 0x00000007ff047819 */ /* 0x000fd60000011604 */
[----:B------:R-:W-:-:S05]  /*21440*/  @P0 VIADD R2, R3, 0x7f ;  /* 0x0000007f03020836 */ /* 0x000fca0000000000 */
[----:B------:R-:W-:-:S04]  /*21450*/  @P0 SHF.R.S32.HI R3, RZ, 0x1f, R2 ;  /* 0x0000001fff030819 */ /* 0x000fc80000011402 */
[----:B------:R-:W-:Y:S01]  /*21460*/  @P0 LEA.HI R2, R3, R2, RZ, 0x7 ;  /* 0x0000000203020211 */ /* 0x000fe200078f38ff */
[----:B------:R-:W-:-:S03]  /*21470*/  IMAD.MOV.U32 R3, RZ, RZ, R4 ;  /* 0x000000ffff037224 */ /* 0x000fc600078e0004 */
[----:B------:R-:W-:Y:S02]  /*21480*/  @P0 SHF.R.S32.HI R3, RZ, 0x7, R2 ;  /* 0x00000007ff030819 */ /* 0x000fe40000011402 */
[----:B------:R-:W-:Y:S02]  /*21490*/  PLOP3.LUT P0, PT, PT, PT, PT, 0x80, 0x0 ;  /* 0x000000000000781c */ /* 0x000fe40003f0f070 */
[----:B------:R-:W-:-:S13]  /*214a0*/  ISETP.GT.AND P2, PT, R3, R4, PT ;  /* 0x000000040300720c */ /* 0x000fda0003f44270 */
[----:B------:R-:W-:Y:S05]  /*214b0*/  @!P2 BRA `(.L_x_1813) ;  /* 0x000000100008a947 */ /* 0x000fea0003800000 */
[----:B------:R-:W-:Y:S01]  /*214c0*/  UMOV UR4, 0xffffffff ;  /* 0xffffffff00047882 */ /* 0x000fe20000000000 */
[----:B------:R-:W-:Y:S02]  /*214d0*/  SEL R2, R19, RZ, !P1 ;  /* 0x000000ff13027207 */ /* 0x000fe40004800000 */
[----:B------:R-:W-:Y:S05]  /*214e0*/  BRA.DIV UR4, `(.L_x_1814) ;  /* 0x0000007e04fc7947 */ /* 0x000fea000b800000 */
[----:B------:R-:W0:Y:S02]  /*214f0*/  S2R R5, SR_TID.X ;  /* 0x0000000000057919 */ /* 0x000e240000002100 */
[----:B0-----:R-:W-:-:S04]  /*21500*/  SHF.R.U32.HI R5, RZ, 0x5, R5 ;  /* 0x00000005ff057819 */ /* 0x001fc80000011605 */
[----:B------:R-:W-:-:S05]  /*21510*/  LOP3.LUT R5, R5, 0x3, RZ, 0xc0, !PT ;  /* 0x0000000305057812 */ /* 0x000fca00078ec0ff */
[----:B------:R0:W1:Y:S02]  /*21520*/  SHFL.IDX PT, R14, R5, RZ, 0x1f ;  /* 0x00001fff050e7589 */ /* 0x00006400000e0000 */
.L_x_2029:
[----:B-1----:R-:W-:Y:S02]  /*21530*/  ISETP.NE.AND P0, PT, R14, RZ, PT ;  /* 0x000000ff0e00720c */ /* 0x002fe40003f05270 */
[----:B------:R-:W-:-:S11]  /*21540*/  PLOP3.LUT P6, PT, PT, PT, PT, 0x8, 0x0 ;  /* 0x000000000000781c */ /* 0x000fd60003fce170 */
[----:B------:R-:W-:Y:S05]  /*21550*/  @P0 BRA `(.L_x_1815) ;  /* 0x00000000000c0947 */ /* 0x000fea0003800000 */
[----:B------:R-:W-:-:S03]  /*21560*/  UMOV UR4, 0xffffffff ;  /* 0xffffffff00047882 */ /* 0x000fc60000000000 */
[----:B------:R-:W-:Y:S05]  /*21570*/  BRA.DIV UR4, `(.L_x_1816) ;  /* 0x00000082040c7947 */ /* 0x000fea000b800000 */
[----:B------:R-:W-:-:S13]  /*21580*/  ELECT P6, URZ, PT ;  /* 0x00000000003f782f */ /* 0x000fda00038c0000 */
.L_x_1815:
[----:B0-----:R-:W2:Y:S01]  /*21590*/  LDL R5, [R1+0x30] ;  /* 0x0000300001057983 */ /* 0x001ea20000100800 */
[----:B------:R-:W-:Y:S01]  /*215a0*/  BSSY B1, `(.L_x_1817) ;  /* 0x0000008000017945 */ /* 0x000fe20003800000 */
[----:B--2---:R-:W-:-:S05]  /*215b0*/  VIADD R5, R5, 0x1 ;  /* 0x0000000105057836 */ /* 0x004fca0000000000 */
[----:B------:R-:W-:-:S04]  /*215c0*/  LEA.HI R6, R5, R5, RZ, 0x1 ;  /* 0x0000000505067211 */ /* 0x000fc800078f08ff */
[----:B------:R-:W-:-:S05]  /*215d0*/  LOP3.LUT R6, R6, 0xfffffffe, RZ, 0xc0, !PT ;  /* 0xfffffffe06067812 */ /* 0x000fca00078ec0ff */
[----:B------:R-:W-:-:S05]  /*215e0*/  IMAD.IADD R5, R5, 0x1, -R6 ;  /* 0x0000000105057824 */ /* 0x000fca00078e0a06 */
[----:B------:R-:W-:-:S04]  /*215f0*/  SHF.L.U32 R5, R5, 0x1f, RZ ;  /* 0x0000001f05057819 */ /* 0x000fc800000006ff */
[----:B------:R-:W0:Y:S02]  /*21600*/  SYNCS.PHASECHK.TRANS64.TRYWAIT P0, [R23+URZ+0x22820], R5 ;  /* 0x02282005170075a7 */ /* 0x000e24000800017f */
[----:B0-----:R-:W-:Y:S05]  /*21610*/  @!P0 BRA `(.L_x_1818) ;  /* 0x0000008000048947 */ /* 0x001fea0003800000 */
.L_x_2032:
[----:B------:R-:W-:Y:S05]  /*21620*/  BSYNC B1 ;  /* 0x0000000000017941 */ /* 0x000fea0003800000 */
.L_x_1817:
[----:B------:R-:W-:Y:S04]  /*21630*/  BSSY B1, `(.L_x_1819) ;  /* 0x000006c000017945 */ /* 0x000fe80003800000 */
[----:B------:R-:W-:Y:S05]  /*21640*/  @!P6 BRA `(.L_x_1820) ;  /* 0x0000000400a8e947 */ /* 0x000fea0003800000 */
[----:B------:R-:W-:Y:S01]  /*21650*/  IMAD R10, R25, 0x8, R23 ;  /* 0x00000008190a7824 */ /* 0x000fe200078e0217 */
[----:B------:R-:W-:Y:S01]  /*21660*/  SHF.L.U32 R9, R29, 0x1f, RZ ;  /* 0x0000001f1d097819 */ /* 0x000fe200000006ff */
[----:B------:R-:W1:Y:S01]  /*21670*/  S2R R6, SR_TID.X ;  /* 0x0000000000067919 */ /* 0x000e620000002100 */
[----:B------:R-:W-:Y:S02]  /*21680*/  BSSY B2, `(.L_x_1821) ;  /* 0x0000005000027945 */ /* 0x000fe40003800000 */
[----:B------:R-:W2:Y:S01]  /*21690*/  SYNCS.PHASECHK.TRANS64.TRYWAIT P0, [R10+URZ+0x228a0], R9 ;  /* 0x0228a0090a0075a7 */ /* 0x000ea2000800017f */
[----:B-1----:R-:W-:-:S04]  /*216a0*/  LOP3.LUT R6, R6, 0x7f, RZ, 0xc0, !PT ;  /* 0x0000007f06067812 */ /* 0x002fc800078ec0ff */
[----:B------:R-:W-:Y:S01]  /*216b0*/  ISETP.NE.AND P1, PT, R6, RZ, PT ;  /* 0x000000ff0600720c */ /* 0x000fe20003f25270 */
[----:B--2---:R-:W-:-:S12]  /*216c0*/  @!P0 BRA `(.L_x_1822) ;  /* 0x0000007c00ec8947 */ /* 0x004fd80003800000 */
.L_x_2033:
[----:B------:R-:W-:Y:S05]  /*216d0*/  BSYNC B2 ;  /* 0x0000000000027941 */ /* 0x000fea0003800000 */
.L_x_1821:
[----:B------:R-:W-:Y:S04]  /*216e0*/  BSSY B2, `(.L_x_1823) ;  /* 0x0000009000027945 */ /* 0x000fe80003800000 */
[----:B------:R-:W-:Y:S05]  /*216f0*/  @P1 BRA `(.L_x_1824) ;  /* 0x00000000001c1947 */ /* 0x000fea0003800000 */
[----:B0-----:R-:W0:Y:S02]  /*21700*/  S2R R5, SR_TID.X ;  /* 0x0000000000057919 */ /* 0x001e240000002100 */
[----:B0-----:R-:W-:Y:S01]  /*21710*/  LOP3.LUT R6, R5, 0x1f, RZ, 0xc0, !PT ;  /* 0x0000001f05067812 */ /* 0x001fe200078ec0ff */
[----:B------:R-:W-:-:S03]  /*21720*/  IMAD.MOV.U32 R5, RZ, RZ, 0x6000 ;  /* 0x00006000ff057424 */ /* 0x000fc600078e00ff */
[----:B------:R-:W-:Y:S01]  /*21730*/  ISETP.NE.AND P0, PT, R6, RZ, PT ;  /* 0x000000ff0600720c */ /* 0x000fe20003f05270 */
[----:B------:R2:W-:-:S12]  /*21740*/  SYNCS.ARRIVE.TRANS64 RZ, [R10+URZ+0x22890], R5 ;  /* 0x022890050aff79a7 */ /* 0x0005d8000800003f */
[----:B--2---:R-:W-:Y:S05]  /*21750*/  @!P0 BRA `(.L_x_1824) ;  /* 0x0000000000048947 */ /* 0x004fea0003800000 */
[----:B------:R-:W-:Y:S01]  /*21760*/  BPT.TRAP 0x1 ;  /* 0x000000040000795c */ /* 0x000fe20000300000 */
.L_x_1824:
[----:B------:R-:W-:Y:S05]  /*21770*/  BSYNC B2 ;  /* 0x0000000000027941 */ /* 0x000fea0003800000 */
.L_x_1823:
[----:B------:R-:W-:Y:S01]  /*21780*/  IMAD.MOV.U32 R12, RZ, RZ, RZ ;  /* 0x000000ffff0c7224 */ /* 0x000fe200078e00ff */
[----:B------:R-:W-:Y:S01]  /*21790*/  UIADD3 UR4, UP0, UR42, 0x570, URZ ;  /* 0x000005702a047890 */ /* 0x000fe2000ff1e03f */
[----:B------:R-:W-:Y:S01]  /*217a0*/  IMAD R6, R3, 0x80, R0 ;  /* 0x0000008003067824 */ /* 0x000fe200078e0200 */
[----:B------:R-:W-:Y:S01]  /*217b0*/  PLOP3.LUT P0, PT, PT, PT, PT, 0x80, 0x0 ;  /* 0x000000000000781c */ /* 0x000fe20003f0f070 */
[----:B------:R-:W-:Y:S01]  /*217c0*/  IMAD R7, R25, 0x6000, R23 ;  /* 0x0000600019077824 */ /* 0x000fe200078e0217 */
[----:B------:R-:W-:Y:S01]  /*217d0*/  R2UR UR10, R12 ;  /* 0x000000000c0a72ca */ /* 0x000fe200000e0000 */
[----:B------:R-:W-:Y:S01]  /*217e0*/  VIADD R6, R6, 0xffffff80 ;  /* 0xffffff8006067836 */ /* 0x000fe20000000000 */
[----:B------:R-:W-:Y:S01]  /*217f0*/  UIADD3.X UR5, URZ, UR43, URZ, UP0, !UPT ;  /* 0x0000002b3f057290 */ /* 0x000fe200087fe43f */
[----:B0-----:R-:W-:Y:S01]  /*21800*/  VIADD R5, R10, 0x22890 ;  /* 0x000228900a057836 */ /* 0x001fe20000000000 */
[----:B------:R-:W-:Y:S01]  /*21810*/  UMOV UR6, 0x0 ;  /* 0x0000000000067882 */ /* 0x000fe20000000000 */
[----:B------:R-:W-:Y:S01]  /*21820*/  VIADD R11, R7, 0x16400 ;  /* 0x00016400070b7836 */ /* 0x000fe20000000000 */
[----:B------:R-:W-:-:S09]  /*21830*/  UMOV UR7, 0x12f00000 ;  /* 0x12f0000000077882 */ /* 0x000fd20000000000 */
.L_x_1825:
        /* <DEDUP_REMOVED lines=10> */
[----:B------:R-:W-:Y:S01]  /*218e0*/  PLOP3.LUT P0, PT, PT, PT, PT, 0x80, 0x0 ;  /* 0x000000000000781c */ /* 0x000fe20003f0f070 */
[----:B------:R-:W-:Y:S01]  /*218f0*/  VIADD R11, R7, 0x18400 ;  /* 0x00018400070b7836 */ /* 0x000fe20000000000 */
[----:B------:R-:W-:Y:S01]  /*21900*/  UMOV UR6, 0x0 ;  /* 0x0000000000067882 */ /* 0x000fe20000000000 */
[----:B------:R-:W-:Y:S01]  /*21910*/  UMOV UR7, 0x12f00000 ;  /* 0x12f0000000077882 */ /* 0x000fe20000000000 */
[----:B------:R-:W-:-:S09]  /*21920*/  UMOV UR10, 0x40 ;  /* 0x00000040000a7882 */ /* 0x000fd20000000000 */
.L_x_1826:
        /* <DEDUP_REMOVED lines=15> */
.L_x_1827:
        /* <DEDUP_REMOVED lines=10> */
[----:B------:R-:W0:Y:S01]  /*21ac0*/  SYNCS.PHASECHK.TRANS64.TRYWAIT P0, [R10+URZ+0x228c0], R9 ;  /* 0x0228c0090a0075a7 */ /* 0x000e22000800017f */
[----:B------:R-:W-:Y:S04]  /*21ad0*/  BSSY B2, `(.L_x_1828) ;  /* 0x0000002000027945 */ /* 0x000fe80003800000 */
[----:B0-----:R-:W-:Y:S05]  /*21ae0*/  @!P0 BRA `(.L_x_1829) ;  /* 0x0000007800f88947 */ /* 0x001fea0003800000 */
.L_x_2034:
[----:B------:R-:W-:Y:S05]  /*21af0*/  BSYNC B2 ;  /* 0x0000000000027941 */ /* 0x000fea0003800000 */
.L_x_1828:
        /* <DEDUP_REMOVED lines=11> */
.L_x_1831:
[----:B------:R-:W-:Y:S05]  /*21bb0*/  BSYNC B2 ;  /* 0x0000000000027941 */ /* 0x000fea0003800000 */
.L_x_1830:
[----:B------:R-:W-:Y:S01]  /*21bc0*/  R2UR UR10, R12 ;  /* 0x000000000c0a72ca */ /* 0x000fe200000e0000 */
[----:B------:R-:W-:Y:S01]  /*21bd0*/  IMAD R5, R25, 0x4000, R23 ;  /* 0x0000400019057824 */ /* 0x000fe200078e0217 */
[----:B------:R-:W-:Y:S01]  /*21be0*/  R2UR UR6, R14 ;  /* 0x000000000e0672ca */ /* 0x000fe200000e0000 */
[----:B------:R-:W-:Y:S01]  /*21bf0*/  UIADD3 UR4, UP0, UR42, 0x670, URZ ;  /* 0x000006702a047890 */ /* 0x000fe2000ff1e03f */
[----:B------:R-:W-:Y:S01]  /*21c00*/  R2UR UR7, R15 ;  /* 0x000000000f0772ca */ /* 0x000fe200000e0000 */
[----:B01----:R-:W-:Y:S01]  /*21c10*/  VIADD R10, R10, 0x228b0 ;  /* 0x000228b00a0a7836 */ /* 0x003fe20000000000 */
[----:B------:R-:W-:Y:S01]  /*21c20*/  PLOP3.LUT P0, PT, PT, PT, PT, 0x80, 0x0 ;  /* 0x000000000000781c */ /* 0x000fe20003f0f070 */
[----:B------:R-:W-:Y:S01]  /*21c30*/  VIADD R5, R5, 0x8400 ;  /* 0x0000840005057836 */ /* 0x000fe20000000000 */
[----:B------:R-:W-:-:S12]  /*21c40*/  UIADD3.X UR5, URZ, UR43, URZ, UP0, !UPT ;  /* 0x0000002b3f057290 */ /* 0x000fd800087fe43f */
.L_x_1832:
        /* <DEDUP_REMOVED lines=10> */
.L_x_1820:
[----:B------:R-:W-:Y:S05]  /*21cf0*/  BSYNC B1 ;  /* 0x0000000000017941 */ /* 0x000fea0003800000 */
.L_x_1819:
[----:B------:R-:W-:Y:S01]  /*21d00*/  VIADD R10, R3, 0xfffffffe ;  /* 0xfffffffe030a7836 */ /* 0x000fe20000000000 */
        /* <DEDUP_REMOVED lines=8> */
.L_x_1847:
[----:B------:R-:W-:Y:S05]  /*21d90*/  YIELD ;  /* 0x0000000000007946 */ /* 0x000fea0003800000 */
        /* <DEDUP_REMOVED lines=10> */
.L_x_2035:
[----:B------:R-:W-:Y:S05]  /*21e40*/  BSYNC B2 ;  /* 0x0000000000027941 */ /* 0x000fea0003800000 */
.L_x_1835:
[----:B------:R-:W-:Y:S04]  /*21e50*/  BSSY B2, `(.L_x_1837) ;  /* 0x0000009000027945 */ /* 0x000fe80003800000 */
[----:B------:R-:W-:Y:S05]  /*21e60*/  @P2 BRA `(.L_x_1838) ;  /* 0x00000000001c2947 */ /* 0x000fea0003800000 */
[----:B------:R-:W0:Y:S02]  /*21e70*/  S2R R3, SR_TID.X ;  /* 0x0000000000037919 */ /* 0x000e240000002100 */
[----:B0-----:R-:W-:Y:S01]  /*21e80*/  LOP3.LUT R5, R3, 0x1f, RZ, 0xc0, !PT ;  /* 0x0000001f03057812 */ /* 0x001fe200078ec0ff */
[----:B------:R-:W-:-:S03]  /*21e90*/  IMAD.MOV.U32 R3, RZ, RZ, 0x6000 ;  /* 0x00006000ff037424 */ /* 0x000fc600078e00ff */
[----:B------:R-:W-:Y:S01]  /*21ea0*/  ISETP.NE.AND P1, PT, R5, RZ, PT ;  /* 0x000000ff0500720c */ /* 0x000fe20003f25270 */
[----:B------:R2:W-:-:S12]  /*21eb0*/  SYNCS.ARRIVE.TRANS64 RZ, [R9+URZ+0x22890], R3 ;  /* 0x0228900309ff79a7 */ /* 0x0005d8000800003f */
[----:B--2---:R-:W-:Y:S05]  /*21ec0*/  @!P1 BRA `(.L_x_1838) ;  /* 0x0000000000049947 */ /* 0x004fea0003800000 */
[----:B------:R-:W-:Y:S01]  /*21ed0*/  BPT.TRAP 0x1 ;  /* 0x000000040000795c */ /* 0x000fe20000300000 */
.L_x_1838:
[----:B------:R-:W-:Y:S05]  /*21ee0*/  BSYNC B2 ;  /* 0x0000000000027941 */ /* 0x000fea0003800000 */
.L_x_1837:
[----:B------:R-:W-:Y:S01]  /*21ef0*/  IMAD.MOV.U32 R12, RZ, RZ, RZ ;  /* 0x000000ffff0c7224 */ /* 0x000fe200078e00ff */
[----:B------:R-:W-:Y:S01]  /*21f00*/  UIADD3 UR4, UP0, UR42, 0x570, URZ ;  /* 0x000005702a047890 */ /* 0x000fe2000ff1e03f */
[----:B------:R-:W-:Y:S01]  /*21f10*/  IMAD R6, R25, 0x6000, R23 ;  /* 0x0000600019067824 */ /* 0x000fe200078e0217 */
[----:B------:R-:W-:Y:S01]  /*21f20*/  PLOP3.LUT P1, PT, PT, PT, PT, 0x80, 0x0 ;  /* 0x000000000000781c */ /* 0x000fe20003f2f070 */
[----:B0-----:R-:W-:Y:S01]  /*21f30*/  IMAD R5, R10, 0x80, R0 ;  /* 0x000000800a057824 */ /* 0x001fe200078e0200 */
[----:B------:R-:W-:Y:S01]  /*21f40*/  R2UR UR10, R12 ;  /* 0x000000000c0a72ca */ /* 0x000fe200000e0000 */
[----:B------:R-:W-:Y:S01]  /*21f50*/  VIADD R3, R9, 0x22890 ;  /* 0x0002289009037836 */ /* 0x000fe20000000000 */
[----:B------:R-:W-:Y:S01]  /*21f60*/  UIADD3.X UR5, URZ, UR43, URZ, UP0, !UPT ;  /* 0x0000002b3f057290 */ /* 0x000fe200087fe43f */
[----:B------:R-:W-:Y:S01]  /*21f70*/  VIADD R11, R6, 0x16400 ;  /* 0x00016400060b7836 */ /* 0x000fe20000000000 */
[----:B------:R-:W-:Y:S01]  /*21f80*/  UMOV UR6, 0x0 ;  /* 0x0000000000067882 */ /* 0x000fe20000000000 */
[----:B------:R-:W-:-:S10]  /*21f90*/  UMOV UR7, 0x12f00000 ;  /* 0x12f0000000077882 */ /* 0x000fd40000000000 */
.L_x_1839:
        /* <DEDUP_REMOVED lines=15> */
.L_x_1840:
        /* <DEDUP_REMOVED lines=15> */
.L_x_1841:
        /* <DEDUP_REMOVED lines=13> */
.L_x_2036:
[----:B------:R-:W-:Y:S05]  /*22250*/  BSYNC B2 ;  /* 0x0000000000027941 */ /* 0x000fea0003800000 */
.L_x_1842:
[----:B------:R-:W-:Y:S01]  /*22260*/  BSSY B2, `(.L_x_1844) ;  /* 0x000000b000027945 */ /* 0x000fe20003800000 */
[----:B------:R-:W-:Y:S02]  /*22270*/  IMAD.MOV.U32 R6, RZ, RZ, 0x0 ;  /* 0x00000000ff067424 */ /* 0x000fe400078e00ff */
[----:B01----:R-:W-:Y:S01]  /*22280*/  IMAD.MOV.U32 R7, RZ, RZ, 0x12f00000 ;  /* 0x12f00000ff077424 */ /* 0x003fe200078e00ff */
[----:B------:R-:W-:Y:S06]  /*22290*/  @P2 BRA `(.L_x_1845) ;  /* 0x00000000001c2947 */ /* 0x000fec0003800000 */
[----:B------:R-:W0:Y:S02]  /*222a0*/  S2R R3, SR_TID.X ;  /* 0x0000000000037919 */ /* 0x000e240000002100 */
[----:B0-----:R-:W-:Y:S01]  /*222b0*/  LOP3.LUT R11, R3, 0x1f, RZ, 0xc0, !PT ;  /* 0x0000001f030b7812 */ /* 0x001fe200078ec0ff */
[----:B------:R-:W-:-:S03]  /*222c0*/  IMAD.MOV.U32 R3, RZ, RZ, 0x4000 ;  /* 0x00004000ff037424 */ /* 0x000fc600078e00ff */
[----:B------:R-:W-:Y:S01]  /*222d0*/  ISETP.NE.AND P1, PT, R11, RZ, PT ;  /* 0x000000ff0b00720c */ /* 0x000fe20003f25270 */
[----:B------:R0:W-:-:S12]  /*222e0*/  SYNCS.ARRIVE.TRANS64 RZ, [R9+URZ+0x228b0], R3 ;  /* 0x0228b00309ff79a7 */ /* 0x0001d8000800003f */
[----:B0-----:R-:W-:Y:S05]  /*222f0*/  @!P1 BRA `(.L_x_1845) ;  /* 0x0000000000049947 */ /* 0x001fea0003800000 */
[----:B------:R-:W-:Y:S01]  /*22300*/  BPT.TRAP 0x1 ;  /* 0x000000040000795c */ /* 0x000fe20000300000 */
.L_x_1845:
[----:B------:R-:W-:Y:S05]  /*22310*/  BSYNC B2 ;  /* 0x0000000000027941 */ /* 0x000fea0003800000 */
.L_x_1844:
        /* <DEDUP_REMOVED lines=9> */
.L_x_1846:
        /* <DEDUP_REMOVED lines=10> */
.L_x_1834:
[----:B------:R-:W-:Y:S05]  /*22450*/  BSYNC B1 ;  /* 0x0000000000017941 */ /* 0x000fea0003800000 */
.L_x_1833:
[C---:B------:R-:W-:Y:S01]  /*22460*/  ISETP.GT.AND P2, PT, R10.reuse, R4, PT ;  /* 0x000000040a00720c */ /* 0x040fe20003f44270 */
[----:B------:R-:W-:Y:S02]  /*22470*/  VIADD R25, R25, 0x1 ;  /* 0x0000000119197836 */ /* 0x000fe40000000000 */
[----:B------:R-:W-:-:S03]  /*22480*/  VIADD R10, R10, 0xffffffff ;  /* 0xffffffff0a0a7836 */ /* 0x000fc60000000000 */
[----:B------:R-:W-:-:S04]  /*22490*/  ISETP.NE.AND P1, PT, R25, 0x2, PT ;  /* 0x000000021900780c */ /* 0x000fc80003f25270 */
[----:B------:R-:W-:Y:S02]  /*224a0*/  SEL R3, RZ, 0x1, P1 ;  /* 0x00000001ff037807 */ /* 0x000fe40000800000 */
[----:B------:R-:W-:Y:S02]  /*224b0*/  SEL R25, R25, RZ, P1 ;  /* 0x000000ff19197207 */ /* 0x000fe40000800000 */
[----:B------:R-:W-:Y:S01]  /*224c0*/  LOP3.LUT R29, R29, R3, RZ, 0x3c, !PT ;  /* 0x000000031d1d7212 */ /* 0x000fe200078e3cff */
[----:B------:R-:W-:Y:S06]  /*224d0*/  @P2 BRA `(.L_x_1847) ;  /* 0xfffffff8002c2947 */ /* 0x000fec000383ffff */
.L_x_1813:
[----:B------:R-:W-:Y:S05]  /*224e0*/  BSYNC B0 ;  /* 0x0000000000007941 */ /* 0x000fea0003800000 */
.L_x_1812:
[----:B------:R-:W1:Y:S01]  /*224f0*/  LDC R0, c[0x0][0x448] ;  /* 0x00011200ff007b82 */ /* 0x000e620000000800 */
[----:B------:R-:W-:Y:S01]  /*22500*/  VIADD R2, R17, 0x7f ;  /* 0x0000007f11027836 */ /* 0x000fe20000000000 */
[----:B------:R-:W-:Y:S06]  /*22510*/  @!P0 WARPSYNC.ALL ;  /* 0x0000000000008948 */ /* 0x000fec0003800000 */
[----:B------:R-:W-:Y:S01]  /*22520*/  @!P0 BAR.SYNC.DEFER_BLOCKING 0xc, 0x180 ;  /* 0x0306000000008b1d */ /* 0x000fe20000010000 */
[----:B-1----:R-:W-:-:S13]  /*22530*/  ISETP.NE.AND P1, PT, R0, 0x1, PT ;  /* 0x000000010000780c */ /* 0x002fda0003f25270 */
[----:B------:R-:W1:Y:S08]  /*22540*/  @P1 LDC R3, c[0x0][0x44c] ;  /* 0x00011300ff031b82 */ /* 0x000e700000000800 */
[----:B------:R-:W2:Y:S01]  /*22550*/  @P1 LDC R0, c[0x0][0x450] ;  /* 0x00011400ff001b82 */ /* 0x000ea20000000800 */
[----:B-1----:R-:W-:-:S05]  /*22560*/  @P1 IMAD.HI.U32 R3, R2, R3, RZ ;  /* 0x0000000302031227 */ /* 0x002fca00078e00ff */
[----:B--2---:R-:W-:-:S05]  /*22570*/  @P1 SHF.R.U32.HI R2, RZ, R0, R3 ;  /* 0x00000000ff021219 */ /* 0x004fca0000011603 */
[----:B------:R-:W-:Y:S02]  /*22580*/  IMAD.IADD R8, R8, 0x1, R2 ;  /* 0x0000000108087824 */ /* 0x000fe400078e0202 */
[----:B------:R-:W1:Y:S02]  /*22590*/  LDC.64 R2, c[0x0][0x9e0] ;  /* 0x00027800ff027b82 */ /* 0x000e640000000a00 */
[----:B-1----:R-:W-:Y:S01]  /*225a0*/  ISETP.GE.AND P2, PT, R3, 0x1, PT ;  /* 0x000000010300780c */ /* 0x002fe20003f46270 */
        /* <DEDUP_REMOVED lines=8> */
[----:B0-----:R-:W0:Y:S02]  /*22630*/  @P0 LDC.64 R4, c[0x0][0x9e8] ;  /* 0x00027a00ff040b82 */ /* 0x001e240000000a00 */
[----:B0-----:R-:W-:-:S05]  /*22640*/  @P0 IMAD.HI.U32 R4, R0, R4, RZ ;  /* 0x0000000400040227 */ /* 0x001fca00078e00ff */
[----:B------:R-:W-:-:S04]  /*22650*/  @P0 SHF.R.U32.HI R0, RZ, R5, R4 ;  /* 0x00000005ff000219 */ /* 0x000fc80000011604 */
[----:B------:R-:W-:Y:S01]  /*22660*/  LOP3.LUT R0, RZ, R0, RZ, 0x33, !PT ;  /* 0x00000000ff007212 */ /* 0x000fe200078e33ff */
[----:B------:R-:W-:Y:S06]  /*22670*/  BRA `(.L_x_1851) ;  /* 0x0000000000107947 */ /* 0x000fec0003800000 */
.L_x_1850:
[----:B------:R-:W-:-:S13]  /*22680*/  ISETP.NE.AND P0, PT, R3, 0x1, PT ;  /* 0x000000010300780c */ /* 0x000fda0003f05270 */
[----:B0-----:R-:W0:Y:S02]  /*22690*/  @P0 LDC.64 R4, c[0x0][0x9e8] ;  /* 0x00027a00ff040b82 */ /* 0x001e240000000a00 */
[----:B0-----:R-:W-:-:S05]  /*226a0*/  @P0 IMAD.HI.U32 R4, R0, R4, RZ ;  /* 0x0000000400040227 */ /* 0x001fca00078e00ff */
[----:B------:R-:W-:-:S07]  /*226b0*/  @P0 SHF.R.U32.HI R0, RZ, R5, R4 ;  /* 0x00000005ff000219 */ /* 0x000fce0000011604 */
.L_x_1851:
[----:B------:R-:W-:Y:S05]  /*226c0*/  BSYNC B0 ;  /* 0x0000000000007941 */ /* 0x000fea0003800000 */
.L_x_1849:
[----:B------:R-:W-:-:S05]  /*226d0*/  IMAD R0, R0, R3, R3 ;  /* 0x0000000300007224 */ /* 0x000fca00078e0203 */
[----:B------:R-:W-:-:S07]  /*226e0*/  VIMNMX R2, R2, R0, PT ;  /* 0x0000000002027248 */ /* 0x000fce0003fe0100 */
.L_x_1848:
[----:B------:R-:W-:Y:S01]  /*226f0*/  VIADD R2, R2, 0x7f ;  /* 0x0000007f02027836 */ /* 0x000fe20000000000 */
[----:B------:R-:W-:Y:S01]  /*22700*/  ULDC UR4, c[0x0][0x9dc] ;  /* 0x0002770000047ab9 */ /* 0x000fe20000000800 */
[----:B------:R-:W-:-:S03]  /*22710*/  IMAD.MOV.U32 R4, RZ, RZ, R17 ;  /* 0x000000ffff047224 */ /* 0x000fc600078e0011 */
[----:B------:R-:W-:-:S04]  /*22720*/  SHF.R.S32.HI R0, RZ, 0x1f, R2 ;  /* 0x0000001fff007819 */ /* 0x000fc80000011402 */
[----:B------:R-:W-:Y:S02]  /*22730*/  LEA.HI R0, R0, R2, RZ, 0x7 ;  /* 0x0000000200007211 */ /* 0x000fe400078f38ff */
[----:B------:R-:W1:Y:S02]  /*22740*/  @P1 LDC R2, c[0x0][0x44c] ;  /* 0x00011300ff021b82 */ /* 0x000e640000000800 */
[----:B------:R-:W-:-:S04]  /*22750*/  SHF.R.S32.HI R0, RZ, 0x7, R0 ;  /* 0x00000007ff007819 */ /* 0x000fc80000011400 */
[----:B------:R-:W-:Y:S02]  /*22760*/  VIMNMX R31, R21, R0, PT ;  /* 0x00000000151f7248 */ /* 0x000fe40003fe0100 */
[----:B------:R-:W2:Y:S03]  /*22770*/  @P1 LDC R0, c[0x0][0x450] ;  /* 0x00011400ff001b82 */ /* 0x000ea60000000800 */
[----:B------:R3:W-:Y:S01]  /*22780*/  STL [R1+0x2c], R31 ;  /* 0x00002c1f01007387 */ /* 0x0007e20000100800 */
[----:B-1----:R-:W-:-:S05]  /*22790*/  @P1 IMAD.HI.U32 R2, R17, R2, RZ ;  /* 0x0000000211021227 */ /* 0x002fca00078e00ff */
[----:B--2---:R-:W-:-:S05]  /*227a0*/  @P1 SHF.R.U32.HI R4, RZ, R0, R2 ;  /* 0x00000000ff041219 */ /* 0x004fca0000011602 */
[----:B------:R-:W-:-:S04]  /*227b0*/  IMAD.IADD R2, R20, 0x1, R4 ;  /* 0x0000000114027824 */ /* 0x000fc800078e0204 */
[----:B------:R-:W-:Y:S01]  /*227c0*/  VIADD R0, R2, -UR4 ;  /* 0x8000000402007c36 */ /* 0x000fe20008000000 */
[----:B---3--:R-:W-:Y:S06]  /*227d0*/  @!P2 BRA `(.L_x_1852) ;  /* 0x000000000044a947 */ /* 0x008fec0003800000 */
[----:B------:R-:W-:Y:S01]  /*227e0*/  ISETP.GT.AND P0, PT, R2, -0x1, PT ;  /* 0xffffffff0200780c */ /* 0x000fe20003f04270 */
[----:B------:R-:W-:-:S12]  /*227f0*/  BSSY B0, `(.L_x_1853) ;  /* 0x000000d000007945 */ /* 0x000fd80003800000 */
[----:B------:R-:W-:Y:S05]  /*22800*/  @P0 BRA `(.L_x_1854) ;  /* 0x00000000001c0947 */ /* 0x000fea0003800000 */
[----:B------:R-:W-:Y:S02]  /*22810*/  ISETP.NE.AND P0, PT, R3, 0x1, PT ;  /* 0x000000010300780c */ /* 0x000fe40003f05270 */
[----:B------:R-:W-:-:S11]  /*22820*/  LOP3.LUT R2, RZ, R2, RZ, 0x33, !PT ;  /* 0x00000002ff027212 */ /* 0x000fd600078e33ff */
[----:B0-----:R-:W0:Y:S02]  /*22830*/  @P0 LDC.64 R4, c[0x0][0x9e8] ;  /* 0x00027a00ff040b82 */ /* 0x001e240000000a00 */
[----:B0-----:R-:W-:-:S05]  /*22840*/  @P0 IMAD.HI.U32 R4, R2, R4, RZ ;  /* 0x0000000402040227 */ /* 0x001fca00078e00ff */
[----:B------:R-:W-:-:S04]  /*22850*/  @P0 SHF.R.U32.HI R2, RZ, R5, R4 ;  /* 0x00000005ff020219 */ /* 0x000fc80000011604 */
[----:B------:R-:W-:Y:S01]  /*22860*/  LOP3.LUT R2, RZ, R2, RZ, 0x33, !PT ;  /* 0x00000002ff027212 */ /* 0x000fe200078e33ff */
[----:B------:R-:W-:Y:S06]  /*22870*/  BRA `(.L_x_1855) ;  /* 0x0000000000107947 */ /* 0x000fec0003800000 */
.L_x_1854:
[----:B------:R-:W-:-:S13]  /*22880*/  ISETP.NE.AND P0, PT, R3, 0x1, PT ;  /* 0x000000010300780c */ /* 0x000fda0003f05270 */
[----:B0-----:R-:W0:Y:S02]  /*22890*/  @P0 LDC.64 R4, c[0x0][0x9e8] ;  /* 0x00027a00ff040b82 */ /* 0x001e240000000a00 */
[----:B0-----:R-:W-:-:S05]  /*228a0*/  @P0 IMAD.HI.U32 R4, R2, R4, RZ ;  /* 0x0000000402040227 */ /* 0x001fca00078e00ff */
[----:B------:R-:W-:-:S07]  /*228b0*/  @P0 SHF.R.U32.HI R2, RZ, R5, R4 ;  /* 0x00000005ff020219 */ /* 0x000fce0000011604 */
.L_x_1855:
[----:B------:R-:W-:Y:S05]  /*228c0*/  BSYNC B0 ;  /* 0x0000000000007941 */ /* 0x000fea0003800000 */
.L_x_1853:
[----:B------:R-:W-:-:S05]  /*228d0*/  IMAD R3, R2, R3, RZ ;  /* 0x0000000302037224 */ /* 0x000fca00078e02ff */
[----:B------:R-:W-:-:S07]  /*228e0*/  VIMNMX R0, R0, R3, !PT ;  /* 0x0000000300007248 */ /* 0x000fce0007fe0100 */
.L_x_1852:
[----:B------:R-:W-:-:S04]  /*228f0*/  SHF.R.S32.HI R3, RZ, 0x1f, R0 ;  /* 0x0000001fff037819 */ /* 0x000fc80000011400 */
[----:B------:R-:W-:-:S04]  /*22900*/  LEA.HI R3, R3, R0, RZ, 0x7 ;  /* 0x0000000003037211 */ /* 0x000fc800078f38ff */
[----:B------:R-:W-:-:S04]  /*22910*/  SHF.R.S32.HI R3, RZ, 0x7, R3 ;  /* 0x00000007ff037819 */ /* 0x000fc80000011403 */
[----:B------:R-:W-:-:S04]  /*22920*/  VIMNMX R2, RZ, R3, !PT ;  /* 0x00000003ff027248 */ /* 0x000fc80007fe0100 */
[----:B------:R-:W-:Y:S01]  /*22930*/  ISETP.GT.AND P0, PT, R31, R2, PT ;  /* 0x000000021f00720c */ /* 0x000fe20003f04270 */
[----:B------:R1:W-:-:S12]  /*22940*/  STL [R1+0x4], R2 ;  /* 0x0000040201007387 */ /* 0x0003d80000100800 */
[----:B-1----:R-:W-:Y:S05]  /*22950*/  @P0 BRA `(.L_x_1856) ;  /* 0x0000000000440947 */ /* 0x002fea0003800000 */
[----:B------:R-:W1:Y:S02]  /*22960*/  S2R R2, SR_TID.X ;  /* 0x0000000000027919 */ /* 0x000e640000002100 */
[----:B-1----:R-:W-:-:S04]  /*22970*/  LOP3.LUT R2, R2, 0x7f, RZ, 0xc0, !PT ;  /* 0x0000007f02027812 */ /* 0x002fc800078ec0ff */
[----:B------:R-:W-:-:S13]  /*22980*/  ISETP.NE.AND P0, PT, R2, RZ, PT ;  /* 0x000000ff0200720c */ /* 0x000fda0003f05270 */
[----:B------:R-:W-:Y:S05]  /*22990*/  @P0 BRA `(.L_x_1857) ;  /* 0x0000003800b80947 */ /* 0x000fea0003800000 */
[----:B0-----:R-:W0:Y:S01]  /*229a0*/  S2R R5, SR_LANEID ;  /* 0x0000000000057919 */ /* 0x001e220000000000 */
        /* <DEDUP_REMOVED lines=12> */
.L_x_1856:
        /* <DEDUP_REMOVED lines=10> */
[----:B0-----:R-:W-:Y:S02]  /*22b10*/  IMAD.U32 R5, RZ, RZ, UR7 ;  /* 0x00000007ff057e24 */ /* 0x001fe4000f8e00ff */
        /* <DEDUP_REMOVED lines=8> */
[----:B-1----:R-:W-:Y:S05]  /*22ba0*/  CALL.ABS.NOINC R2 ;  /* 0x0000000002007343 */ /* 0x002fea0003c00000 */
.L_x_1859:
[----:B------:R-:W-:Y:S05]  /*22bb0*/  BSYNC B6 ;  /* 0x0000000000067941 */ /* 0x000fea0003800000 */
.L_x_1858:
        /* <DEDUP_REMOVED lines=22> */
.L_x_1861:
[----:B------:R-:W-:Y:S05]  /*22d20*/  BSYNC B6 ;  /* 0x0000000000067941 */ /* 0x000fea0003800000 */
.L_x_1860:
        /* <DEDUP_REMOVED lines=20> */
.L_x_1863:
[----:B------:R-:W-:Y:S05]  /*22e70*/  BSYNC B6 ;  /* 0x0000000000067941 */ /* 0x000fea0003800000 */
.L_x_1862:
        /* <DEDUP_REMOVED lines=19> */
.L_x_1865:
[----:B------:R-:W-:Y:S05]  /*22fb0*/  BSYNC B6 ;  /* 0x0000000000067941 */ /* 0x000fea0003800000 */
.L_x_1864:
[----:B------:R-:W1:Y:S01]  /*22fc0*/  S2R R2, SR_TID.X ;  /* 0x0000000000027919 */ /* 0x000e620000002100 */
[----:B------:R-:W-:Y:S01]  /*22fd0*/  ULDC.64 UR4, c[0x0][0x9f8] ;  /* 0x00027e0000047ab9 */ /* 0x000fe20000000a00 */
[----:B------:R-:W-:Y:S01]  /*22fe0*/  IMAD.MOV.U32 R30, RZ, RZ, R19 ;  /* 0x000000ffff1e7224 */ /* 0x000fe200078e0013 */
[----:B------:R-:W-:Y:S01]  /*22ff0*/  ISETP.NE.U32.AND P0, PT, RZ, UR4, PT ;  /* 0x00000004ff007c0c */ /* 0x000fe2000bf05070 */
[----:B------:R-:W2:Y:S01]  /*23000*/  S2R R20, SR_TID.X ;  /* 0x0000000000147919 */ /* 0x000ea20000002100 */
[----:B------:R-:W3:Y:S01]  /*23010*/  LDC R9, c[0x0][0x430] ;  /* 0x00010c00ff097b82 */ /* 0x000ee20000000800 */
[----:B------:R-:W-:Y:S01]  /*23020*/  LEA R7, R31, 0xffffff80, 0x7 ;  /* 0xffffff801f077811 */ /* 0x000fe200078e38ff */
[----:B------:R-:W-:Y:S01]  /*23030*/  IMAD.U32 R10, RZ, RZ, UR41 ;  /* 0x00000029ff0a7e24 */ /* 0x000fe2000f8e00ff */
[----:B------:R-:W-:Y:S01]  /*23040*/  ISETP.NE.AND.EX P0, PT, RZ, UR5, PT, P0 ;  /* 0x00000005ff007c0c */ /* 0x000fe2000bf05300 */
[----:B------:R-:W-:Y:S01]  /*23050*/  ULDC UR4, c[0x0][0x2f4] ;  /* 0x0000bd0000047ab9 */ /* 0x000fe20000000800 */
[----:B------:R-:W-:Y:S01]  /*23060*/  LOP3.LUT R22, R22, 0xffffffdf, RZ, 0xc0, !PT ;  /* 0xffffffdf16167812 */ /* 0x000fe200078ec0ff */
[----:B------:R-:W-:Y:S01]  /*23070*/  ULDC UR5, c[0x0][0x320] ;  /* 0x0000c80000057ab9 */ /* 0x000fe20000000800 */
[----:B-1----:R-:W-:-:S09]  /*23080*/  LOP3.LUT R21, R2, 0x7f, RZ, 0xc0, !PT ;  /* 0x0000007f02157812 */ /* 0x002fd200078ec0ff */
[----:B------:R-:W1:Y:S01]  /*23090*/  @P0 LDC.64 R2, c[0x0][0x9f8] ;  /* 0x00027e00ff020b82 */ /* 0x000e620000000a00 */
[----:B--2---:R-:W-:Y:S01]  /*230a0*/  IMAD.SHL.U32 R20, R20, 0x20, RZ ;  /* 0x0000002014147824 */ /* 0x004fe200078e00ff */
[----:B------:R-:W-:Y:S01]  /*230b0*/  SHF.R.U32.HI R21, RZ, 0x2, R21 ;  /* 0x00000002ff157819 */ /* 0x000fe20000011615 */
[----:B-1----:R-:W-:-:S05]  /*230c0*/  @P0 IMAD.WIDE R2, R19, 0x4, R2 ;  /* 0x0000000413020825 */ /* 0x002fca00078e0202 */
[----:B------:R1:W2:Y:S01]  /*230d0*/  @P0 LDG.E R30, desc[UR38][R2.64] ;  /* 0x00000026021e0981 */ /* 0x0002a2000c1e1900 */
[----:B---3--:R-:W-:Y:S02]  /*230e0*/  ISETP.NE.AND P1, PT, R9, 0x1, PT ;  /* 0x000000010900780c */ /* 0x008fe40003f25270 */
[----:B------:R-:W-:-:S04]  /*230f0*/  LOP3.LUT R20, R21, 0x60, R20, 0xf8, !PT ;  /* 0x0000006015147812 */ /* 0x000fc800078ef814 */
[----:B------:R-:W-:-:S04]  /*23100*/  LOP3.LUT R8, R20, R7, RZ, 0xfc, !PT ;  /* 0x0000000714087212 */ /* 0x000fc800078efcff */
[C---:B------:R-:W-:Y:S01]  /*23110*/  ISETP.GE.AND P0, PT, R8.reuse, R26, PT ;  /* 0x0000001a0800720c */ /* 0x040fe20003f06270 */
[----:B------:R-:W-:Y:S02]  /*23120*/  IMAD.IADD R8, R8, 0x1, R37 ;  /* 0x0000000108087824 */ /* 0x000fe400078e0225 */
[----:B0-----:R-:W0:Y:S02]  /*23130*/  @P1 LDC R5, c[0x0][0x434] ;  /* 0x00010d00ff051b82 */ /* 0x001e240000000800 */
[----:B------:R-:W-:-:S06]  /*23140*/  IMAD.MOV.U32 R0, RZ, RZ, R8 ;  /* 0x000000ffff007224 */ /* 0x000fcc00078e0008 */
[----:B------:R-:W3:Y:S08]  /*23150*/  @P1 LDC R4, c[0x0][0x438] ;  /* 0x00010e00ff041b82 */ /* 0x000ef00000000800 */
[----:B-1----:R-:W1:Y:S01]  /*23160*/  @!P0 LDC.64 R2, c[0x0][0x428] ;  /* 0x00010a00ff028b82 */ /* 0x002e620000000a00 */
[----:B0-----:R-:W-:-:S05]  /*23170*/  @P1 IMAD.HI.U32 R5, R8, R5, RZ ;  /* 0x0000000508051227 */ /* 0x001fca00078e00ff */
[----:B---3--:R-:W-:-:S04]  /*23180*/  @P1 SHF.R.U32.HI R0, RZ, R4, R5 ;  /* 0x00000004ff001219 */ /* 0x008fc80000011605 */
[--C-:B------:R-:W-:Y:S01]  /*23190*/  @!P0 SHF.R.S32.HI R5, RZ, 0x1f, R0.reuse ;  /* 0x0000001fff058819 */ /* 0x100fe20000011400 */
[----:B------:R-:W-:Y:S01]  /*231a0*/  @!P0 IMAD.MOV.U32 R4, RZ, RZ, R0 ;  /* 0x000000ffff048224 */ /* 0x000fe200078e0000 */
[----:B------:R-:W-:Y:S02]  /*231b0*/  ISETP.NE.AND P2, PT, R10, 0x3, PT ;  /* 0x000000030a00780c */ /* 0x000fe40003f45270 */
[C---:B------:R-:W-:Y:S02]  /*231c0*/  LOP3.LUT R10, R36.reuse, 0x40, RZ, 0xfc, !PT ;  /* 0x00000040240a7812 */ /* 0x040fe400078efcff */
[----:B------:R-:W-:-:S09]  /*231d0*/  LOP3.LUT R11, R36, 0x80, RZ, 0xfc, !PT ;  /* 0x00000080240b7812 */ /* 0x000fd200078efcff */
[----:B------:R-:W-:-:S04]  /*231e0*/  @P2 LOP3.LUT R22, R22, 0x20, RZ, 0xfc, !PT ;  /* 0x0000002016162812 */ /* 0x000fc800078efcff */
[----:B------:R-:W-:Y:S02]  /*231f0*/  LOP3.LUT R22, R22, 0xffffffef, RZ, 0xc0, !PT ;  /* 0xffffffef16167812 */ /* 0x000fe400078ec0ff */
[----:B------:R-:W-:Y:S01]  /*23200*/  ISETP.GE.AND P3, PT, R11, UR4, PT ;  /* 0x000000040b007c0c */ /* 0x000fe2000bf66270 */
[----:B------:R-:W-:Y:S01]  /*23210*/  UMOV UR6, 0xffffffff ;  /* 0xffffffff00067882 */ /* 0x000fe20000000000 */
[----:B------:R-:W-:-:S04]  /*23220*/  IMAD.MOV R0, RZ, RZ, -R0 ;  /* 0x000000ffff007224 */ /* 0x000fc800078e0a00 */
[----:B------:R-:W-:Y:S01]  /*23230*/  IMAD R8, R9, R0, R8 ;  /* 0x0000000009087224 */ /* 0x000fe200078e0208 */
[----:B--2---:R-:W-:Y:S01]  /*23240*/  SHF.R.S32.HI R6, RZ, 0x1f, R30 ;  /* 0x0000001fff067819 */ /* 0x004fe2000001141e */
[----:B-1----:R-:W-:-:S04]  /*23250*/  @!P0 IMAD.WIDE.U32 R4, R30, R2, R4 ;  /* 0x000000021e048225 */ /* 0x002fc800078e0004 */
[----:B------:R0:W-:Y:S02]  /*23260*/  STL [R1], R6 ;  /* 0x0000000601007387 */ /* 0x0001e40000100800 */
[----:B0-----:R-:W-:-:S04]  /*23270*/  @!P0 IMAD R6, R6, R2, RZ ;  /* 0x0000000206068224 */ /* 0x001fc800078e02ff */
[----:B------:R-:W-:Y:S02]  /*23280*/  @!P0 IMAD R6, R30, R3, R6 ;  /* 0x000000031e068224 */ /* 0x000fe400078e0206 */
[----:B------:R-:W0:Y:S02]  /*23290*/  @!P0 LDC.64 R2, c[0x0][0x418] ;  /* 0x00010600ff028b82 */ /* 0x000e240000000a00 */
[----:B------:R-:W-:Y:S02]  /*232a0*/  @!P0 IMAD.IADD R5, R5, 0x1, R6 ;  /* 0x0000000105058824 */ /* 0x000fe400078e0206 */
[----:B------:R-:W-:Y:S01]  /*232b0*/  IMAD.MOV.U32 R6, RZ, RZ, RZ ;  /* 0x000000ffff067224 */ /* 0x000fe200078e00ff */
[----:B0-----:R-:W-:-:S04]  /*232c0*/  @!P0 LEA R2, P1, R4, R2, 0x2 ;  /* 0x0000000204028211 */ /* 0x001fc800078210ff */
[----:B------:R-:W-:Y:S02]  /*232d0*/  @!P0 LEA.HI.X R3, R4, R3, R5, 0x2, P1 ;  /* 0x0000000304038211 */ /* 0x000fe400008f1405 */
[----:B------:R-:W-:-:S03]  /*232e0*/  ISETP.GE.AND P1, PT, R36, UR4, PT ;  /* 0x0000000424007c0c */ /* 0x000fc6000bf26270 */
[----:B------:R0:W5:Y:S01]  /*232f0*/  @!P0 LDG.E R6, desc[UR38][R2.64] ;  /* 0x0000002602068981 */ /* 0x000162000c1e1900 */
[----:B------:R-:W-:-:S09]  /*23300*/  ISETP.GE.AND P0, PT, R10, UR4, PT ;  /* 0x000000040a007c0c */ /* 0x000fd2000bf06270 */
        /* <DEDUP_REMOVED lines=12> */
.L_x_2039:
[----:B------:R-:W-:Y:S01]  /*233d0*/  SHF.R.S32.HI R31, RZ, 0x1f, R18 ;  /* 0x0000001fff1f7819 */ /* 0x000fe20000011412 */
[----:B------:R-:W-:Y:S06]  /*233e0*/  @!P2 BRA `(.L_x_1867) ;  /* 0x000000000004a947 */ /* 0x000fec0003800000 */
[----:B------:R-:W-:Y:S01]  /*233f0*/  BPT.TRAP 0x1 ;  /* 0x000000040000795c */ /* 0x000fe20000300000 */
.L_x_1867:
[----:B------:R-:W0:Y:S01]  /*23400*/  S2R R0, SR_TID.X ;  /* 0x0000000000007919 */ /* 0x000e220000002100 */
[----:B------:R-:W-:Y:S01]  /*23410*/  IMAD R4, R24, 0x8, R23 ;  /* 0x0000000818047824 */ /* 0x000fe200078e0217 */
[----:B------:R-:W-:Y:S01]  /*23420*/  BSSY B0, `(.L_x_1868) ;  /* 0x0000009000007945 */ /* 0x000fe20003800000 */
[----:B0-----:R-:W-:-:S04]  /*23430*/  LOP3.LUT R0, R0, 0x7f, RZ, 0xc0, !PT ;  /* 0x0000007f00007812 */ /* 0x001fc800078ec0ff */
[----:B------:R-:W-:-:S04]  /*23440*/  SHF.R.U32.HI R0, RZ, 0x2, R0 ;  /* 0x00000002ff007819 */ /* 0x000fc80000011600 */
[----:B------:R-:W-:Y:S02]  /*23450*/  IADD3 R7, -R0, R26, -R7 ;  /* 0x0000001a00077210 */ /* 0x000fe40007ffe907 */
[----:B------:R-:W-:Y:S02]  /*23460*/  SHF.L.U32 R0, R28, 0x1f, RZ ;  /* 0x0000001f1c007819 */ /* 0x000fe400000006ff */
[----:B------:R-:W-:Y:S02]  /*23470*/  SHF.R.S32.HI R26, RZ, 0x1f, R8 ;  /* 0x0000001fff1a7819 */ /* 0x000fe40000011408 */
[----:B------:R-:W0:Y:S01]  /*23480*/  SYNCS.PHASECHK.TRANS64.TRYWAIT P0, [R4+URZ+0x22880], R0 ;  /* 0x02288000040075a7 */ /* 0x000e22000800017f */
[----:B------:R1:W-:Y:S02]  /*23490*/  STL [R1+0x28], R0 ;  /* 0x0000280001007387 */ /* 0x0003e40000100800 */
[----:B01----:R-:W-:Y:S05]  /*234a0*/  @!P0 BRA `(.L_x_1869) ;  /* 0x0000006000f88947 */ /* 0x003fea0003800000 */
.L_x_2040:
[----:B------:R-:W-:Y:S05]  /*234b0*/  BSYNC B0 ;  /* 0x0000000000007941 */ /* 0x000fea0003800000 */
.L_x_1868:
[----:B------:R-:W-:Y:S01]  /*234c0*/  ULDC.64 UR4, c[0x0][0x328] ;  /* 0x0000ca0000047ab9 */ /* 0x000fe20000000a00 */
[----:B-----5:R-:W-:Y:S01]  /*234d0*/  SHF.R.S32.HI R5, RZ, 0x1f, R6 ;  /* 0x0000001fff057819 */ /* 0x020fe20000011406 */
[----:B0-----:R-:W-:Y:S01]  /*234e0*/  IMAD R0, R26, UR4, RZ ;  /* 0x000000041a007c24 */ /* 0x001fe2000f8e02ff */
[----:B------:R-:W-:Y:S01]  /*234f0*/  ULDC.64 UR6, c[0x0][0x318] ;  /* 0x0000c60000067ab9 */ /* 0x000fe20000000a00 */
[----:B------:R-:W-:Y:S01]  /*23500*/  IMAD.WIDE.U32 R2, R8, UR4, RZ ;  /* 0x0000000408027c25 */ /* 0x000fe2000f8e00ff */
[----:B------:R-:W-:Y:S01]  /*23510*/  LOP3.LUT P1, RZ, R22, 0x1, RZ, 0xc0, !PT ;  /* 0x0000000116ff7812 */ /* 0x000fe2000782c0ff */
[----:B------:R0:W-:Y:S01]  /*23520*/  STL [R1+0x24], R5 ;  /* 0x0000240501007387 */ /* 0x0001e20000100800 */
[----:B------:R-:W-:Y:S01]  /*23530*/  ISETP.GE.AND P4, PT, R7, 0x1, PT ;  /* 0x000000010700780c */ /* 0x000fe20003f86270 */
[----:B------:R-:W-:Y:S01]  /*23540*/  IMAD R0, R8, UR5, R0 ;  /* 0x0000000508007c24 */ /* 0x000fe2000f8e0200 */
[----:B------:R-:W-:-:S03]  /*23550*/  ULDC.64 UR4, c[0x0][0x338] ;  /* 0x0000ce0000047ab9 */ /* 0x000fc60000000a00 */
[----:B------:R-:W-:Y:S02]  /*23560*/  IMAD.IADD R3, R3, 0x1, R0 ;  /* 0x0000000103037824 */ /* 0x000fe400078e0200 */
[----:B------:R-:W-:Y:S02]  /*23570*/  IMAD R0, R5, UR4, RZ ;  /* 0x0000000405007c24 */ /* 0x000fe4000f8e02ff */
[----:B0-----:R-:W0:Y:S01]  /*23580*/  S2R R5, SR_TID.X ;  /* 0x0000000000057919 */ /* 0x001e220000002100 */
[----:B------:R-:W-:-:S04]  /*23590*/  IMAD.WIDE.U32 R2, R6, UR4, R2 ;  /* 0x0000000406027c25 */ /* 0x000fc8000f8e0002 */
[----:B------:R-:W-:Y:S01]  /*235a0*/  IMAD R0, R6, UR5, R0 ;  /* 0x0000000506007c24 */ /* 0x000fe2000f8e0200 */
[----:B------:R-:W-:-:S03]  /*235b0*/  ULDC.64 UR4, c[0x0][0x330] ;  /* 0x0000cc0000047ab9 */ /* 0x000fc60000000a00 */
[----:B------:R-:W-:Y:S02]  /*235c0*/  IMAD.IADD R3, R3, 0x1, R0 ;  /* 0x0000000103037824 */ /* 0x000fe400078e0200 */
[----:B------:R-:W-:Y:S02]  /*235d0*/  IMAD R0, R31, UR4, RZ ;  /* 0x000000041f007c24 */ /* 0x000fe4000f8e02ff */
[C---:B------:R-:W-:Y:S01]  /*235e0*/  IMAD.WIDE.U32 R2, R18.reuse, UR4, R2 ;  /* 0x0000000412027c25 */ /* 0x040fe2000f8e0002 */
[----:B------:R-:W-:Y:S01]  /*235f0*/  UMOV UR4, 0xffffffff ;  /* 0xffffffff00047882 */ /* 0x000fe20000000000 */
[----:B0-----:R-:W-:Y:S02]  /*23600*/  LOP3.LUT R9, R5, 0x7f, RZ, 0xc0, !PT ;  /* 0x0000007f05097812 */ /* 0x001fe400078ec0ff */
[----:B------:R-:W-:Y:S01]  /*23610*/  IMAD R5, R18, UR5, R0 ;  /* 0x0000000512057c24 */ /* 0x000fe2000f8e0200 */
[----:B------:R-:W-:Y:S02]  /*23620*/  IADD3 R0, P0, R2, UR6, RZ ;  /* 0x0000000602007c10 */ /* 0x000fe4000ff1e0ff */
[----:B------:R-:W-:-:S02]  /*23630*/  SHF.R.U32.HI R9, RZ, 0x5, R9 ;  /* 0x00000005ff097819 */ /* 0x000fc40000011609 */
[----:B------:R-:W-:-:S03]  /*23640*/  IADD3.X R2, R3, UR7, R5, P0, !PT ;  /* 0x0000000703027c10 */ /* 0x000fc600087fe405 */
[----:B------:R-:W-:-:S04]  /*23650*/  IMAD.SHL.U32 R9, R9, 0x400, RZ ;  /* 0x0000040009097824 */ /* 0x000fc800078e00ff */
[----:B------:R-:W-:Y:S01]  /*23660*/  IMAD R5, R24, 0x4000, R9 ;  /* 0x0000400018057824 */ /* 0x000fe200078e0209 */
[----:B------:R-:W-:Y:S06]  /*23670*/  BRA.DIV UR4, `(.L_x_1870) ;  /* 0x00000062049c7947 */ /* 0x000fec000b800000 */
[----:B------:R-:W0:Y:S01]  /*23680*/  SHFL.IDX PT, R10, R0, RZ, 0x1c1f ;  /* 0x001c1fff000a7589 */ /* 0x000e2200000e0000 */
[----:B------:R-:W-:Y:S02]  /*23690*/  LOP3.LUT P6, RZ, R22, 0x2, RZ, 0xc0, !PT ;  /* 0x0000000216ff7812 */ /* 0x000fe400078cc0ff */
[C---:B------:R-:W-:Y:S01]  /*236a0*/  ISETP.GE.AND P3, PT, R7.reuse, 0x21, PT ;  /* 0x000000210700780c */ /* 0x040fe20003f66270 */
[----:B------:R-:W1:Y:S01]  /*236b0*/  SHFL.IDX PT, R3, R2, RZ, 0x1c1f ;  /* 0x001c1fff02037589 */ /* 0x000e6200000e0000 */
[C---:B------:R-:W-:Y:S02]  /*236c0*/  ISETP.GE.AND P2, PT, R7.reuse, 0x41, PT ;  /* 0x000000410700780c */ /* 0x040fe40003f46270 */
[----:B------:R-:W-:Y:S01]  /*236d0*/  ISETP.GE.AND P5, PT, R7, 0x61, PT ;  /* 0x000000610700780c */ /* 0x000fe20003fa6270 */
[----:B------:R-:W-:Y:S01]  /*236e0*/  SHFL.IDX PT, R9, R2, 0x1, 0x1c1f ;  /* 0x003c1f0002097f89 */ /* 0x000fe200000e0000 */
[----:B0-----:R-:W-:-:S05]  /*236f0*/  IADD3 R10, P0, R36, R10, RZ ;  /* 0x0000000a240a7210 */ /* 0x001fca0007f1e0ff */
[----:B-1----:R-:W-:Y:S01]  /*23700*/  IMAD.X R11, RZ, RZ, R3, P0 ;  /* 0x000000ffff0b7224 */ /* 0x002fe200000e0603 */
[----:B------:R-:W-:Y:S02]  /*23710*/  ISETP.LT.OR P0, PT, R7, 0x1, P6 ;  /* 0x000000010700780c */ /* 0x000fe40003701670 */
[----:B------:R-:W-:-:S05]  /*23720*/  IADD3 R3, R23, R5, R33 ;  /* 0x0000000517037210 */ /* 0x000fca0007ffe021 */
[----:B------:R-:W-:-:S06]  /*23730*/  IMAD.IADD R5, R34, 0x1, R3 ;  /* 0x0000000122057824 */ /* 0x000fcc00078e0203 */
[----:B------:R-:W-:Y:S01]  /*23740*/  LDGSTS.E.BYPASS.LTC128B.128 [R3+0x8400], desc[UR38][R10.64], !P0 ;  /* 0x084000000a037fae */ /* 0x000fe2000c101d66 */
[----:B------:R-:W-:-:S13]  /*23750*/  ISETP.LT.OR P0, PT, R7, 0x1, P1 ;  /* 0x000000010700780c */ /* 0x000fda0000f01670 */
[----:B------:R0:W-:Y:S04]  /*23760*/  LDGSTS.E.BYPASS.LTC128B.128 [R5+0x8400], desc[UR38][R10.64+0x40], !P0 ;  /* 0x084000400a057fae */ /* 0x0001e8000c101d66 */
[----:B0-----:R-:W0:Y:S02]  /*23770*/  SHFL.IDX PT, R10, R0, 0x1, 0x1c1f ;  /* 0x003c1f00000a7f89 */ /* 0x001e2400000e0000 */
[----:B0-----:R-:W-:-:S05]  /*23780*/  IADD3 R10, P0, R36, R10, RZ ;  /* 0x0000000a240a7210 */ /* 0x001fca0007f1e0ff */
[----:B------:R-:W-:Y:S01]  /*23790*/  IMAD.X R11, RZ, RZ, R9, P0 ;  /* 0x000000ffff0b7224 */ /* 0x000fe200000e0609 */
[C---:B------:R-:W-:Y:S01]  /*237a0*/  ISETP.LT.OR P0, PT, R7.reuse, 0x21, P6 ;  /* 0x000000210700780c */ /* 0x040fe20003701670 */
[----:B------:R-:W-:Y:S04]  /*237b0*/  SHFL.IDX PT, R9, R2, 0x2, 0x1c1f ;  /* 0x005c1f0002097f89 */ /* 0x000fe800000e0000 */
[----:B------:R-:W-:Y:S08]  /*237c0*/  SHFL.IDX PT, R2, R2, 0x3, 0x1c1f ;  /* 0x007c1f0002027f89 */ /* 0x000ff000000e0000 */
[----:B------:R-:W-:Y:S01]  /*237d0*/  LDGSTS.E.BYPASS.LTC128B.128 [R3+0x9400], desc[UR38][R10.64], !P0 ;  /* 0x094000000a037fae */ /* 0x000fe2000c101d66 */
[----:B------:R-:W-:-:S13]  /*237e0*/  ISETP.LT.OR P0, PT, R7, 0x21, P1 ;  /* 0x000000210700780c */ /* 0x000fda0000f01670 */
[----:B------:R0:W-:Y:S04]  /*237f0*/  LDGSTS.E.BYPASS.LTC128B.128 [R5+0x9400], desc[UR38][R10.64+0x40], !P0 ;  /* 0x094000400a057fae */ /* 0x0001e8000c101d66 */
[----:B0-----:R-:W0:Y:S04]  /*23800*/  SHFL.IDX PT, R10, R0, 0x2, 0x1c1f ;  /* 0x005c1f00000a7f89 */ /* 0x001e2800000e0000 */
[----:B------:R-:W1:Y:S01]  /*23810*/  SHFL.IDX PT, R0, R0, 0x3, 0x1c1f ;  /* 0x007c1f0000007f89 */ /* 0x000e6200000e0000 */
[----:B0-----:R-:W-:-:S05]  /*23820*/  IADD3 R10, P0, R36, R10, RZ ;  /* 0x0000000a240a7210 */ /* 0x001fca0007f1e0ff */
[----:B------:R-:W-:Y:S01]  /*23830*/  IMAD.X R11, RZ, RZ, R9, P0 ;  /* 0x000000ffff0b7224 */ /* 0x000fe200000e0609 */
[----:B------:R-:W-:-:S13]  /*23840*/  ISETP.LT.OR P0, PT, R7, 0x41, P6 ;  /* 0x000000410700780c */ /* 0x000fda0003701670 */
[----:B------:R2:W-:Y:S01]  /*23850*/  LDGSTS.E.BYPASS.LTC128B.128 [R3+0xa400], desc[UR38][R10.64], !P0 ;  /* 0x0a4000000a037fae */ /* 0x0005e2000c101d66 */
[----:B------:R-:W-:-:S13]  /*23860*/  ISETP.LT.OR P0, PT, R7, 0x41, P1 ;  /* 0x000000410700780c */ /* 0x000fda0000f01670 */
[----:B-1----:R2:W-:Y:S02]  /*23870*/  LDGSTS.E.BYPASS.LTC128B.128 [R5+0xa400], desc[UR38][R10.64+0x40], !P0 ;  /* 0x0a4000400a057fae */ /* 0x0025e4000c101d66 */
.L_x_2050:
        /* <DEDUP_REMOVED lines=12> */
.L_x_1871:
[----:B------:R-:W-:Y:S02]  /*23940*/  PLOP3.LUT P1, PT, P1, P0, PT, 0xa2, 0x0 ;  /* 0x000000000000781c */ /* 0x000fe40000f21472 */
[----:B------:R-:W-:-:S08]  /*23950*/  @P0 R2UR P1, UR4, R4 ;  /* 0x00000000040402ca */ /* 0x000fd00000020000 */
[----:B------:R-:W-:-:S05]  /*23960*/  @P0 PLOP3.LUT P0, PT, P1, PT, PT, 0x80, 0x0 ;  /* 0x000000000000081c */ /* 0x000fca0000f0f070 */
[----:B------:R-:W-:Y:S01]  /*23970*/  @!P1 SYNCS.ARRIVE.TRANS64.RED.A0T1 RZ, [UR4+0x22870], RZ ;  /* 0x022870ffffff99a7 */ /* 0x000fe20008200404 */
[----:B------:R-:W-:Y:S07]  /*23980*/  @!P1 ARRIVES.LDGSTSBAR.64.TRANSCNT [UR4+0x22870] ;  /* 0x02287000ff0099b0 */ /* 0x000fee0008000a84 */
[----:B------:R-:W-:Y:S05]  /*23990*/  @P0 BRA.U.ANY `(.L_x_1871) ;  /* 0xfffffffd00e80947 */ /* 0x000fea000393ffff */
[----:B------:R-:W-:Y:S01]  /*239a0*/  NOP ;  /* 0x0000000000007918 */ /* 0x000fe20000000000 */
[----:B------:R-:W-:-:S05]  /*239b0*/  IMAD.U32 R0, RZ, RZ, UR41 ;  /* 0x00000029ff007e24 */ /* 0x000fca000f8e00ff */
[----:B------:R-:W-:-:S13]  /*239c0*/  ISETP.NE.AND P6, PT, R0, 0x3, PT ;  /* 0x000000030000780c */ /* 0x000fda0003fc5270 */
[----:B------:R-:W-:Y:S05]  /*239d0*/  @!P6 BRA `(.L_x_1872) ;  /* 0x000000000004e947 */ /* 0x000fea0003800000 */
[----:B------:R-:W-:Y:S01]  /*239e0*/  BPT.TRAP 0x1 ;  /* 0x000000040000795c */ /* 0x000fe20000300000 */
.L_x_1872:
[----:B------:R2:W-:Y:S01]  /*239f0*/  SYNCS.ARRIVE.TRANS64.A1T0 RZ, [R4+URZ+0x22870], RZ ;  /* 0x022870ff04ff79a7 */ /* 0x0005e2000810003f */
[----:B------:R-:W-:Y:S05]  /*23a00*/  @!P6 BRA `(.L_x_1873) ;  /* 0x000000000004e947 */ /* 0x000fea0003800000 */
[----:B------:R-:W-:Y:S01]  /*23a10*/  BPT.TRAP 0x1 ;  /* 0x000000040000795c */ /* 0x000fe20000300000 */
.L_x_1873:
[----:B------:R-:W3:Y:S01]  /*23a20*/  LDL R0, [R1+0x28] ;  /* 0x0000280001007983 */ /* 0x000ee20000100800 */
[----:B------:R-:W-:Y:S01]  /*23a30*/  BSSY B0, `(.L_x_1874) ;  /* 0x0000003000007945 */ /* 0x000fe20003800000 */
[----:B---3--:R-:W3:Y:S03]  /*23a40*/  SYNCS.PHASECHK.TRANS64.TRYWAIT P0, [R4+URZ+0x22840], R0 ;  /* 0x02284000040075a7 */ /* 0x008ee6000800017f */
[----:B---3--:R-:W-:Y:S05]  /*23a50*/  @!P0 BRA `(.L_x_1875) ;  /* 0x00000064001c8947 */ /* 0x008fea0003800000 */
.L_x_2051:
[----:B------:R-:W-:Y:S05]  /*23a60*/  BSYNC B0 ;  /* 0x0000000000007941 */ /* 0x000fea0003800000 */
.L_x_1874:
[----:B01----:R-:W4:Y:S01]  /*23a70*/  LDL.LU R5, [R1+0x24] ;  /* 0x0000240001057983 */ /* 0x003f220000300800 */
[----:B------:R-:W-:Y:S01]  /*23a80*/  ULDC.64 UR4, c[0x0][0x300] ;  /* 0x0000c00000047ab9 */ /* 0x000fe20000000a00 */
[----:B------:R-:W-:Y:S02]  /*23a90*/  ULDC.64 UR6, c[0x0][0x2e8] ;  /* 0x0000ba0000067ab9 */ /* 0x000fe40000000a00 */
[----:B------:R-:W5:Y:S01]  /*23aa0*/  LDL R7, [R1+0xc] ;  /* 0x00000c0001077983 */ /* 0x000f620000100800 */
[----:B---3--:R-:W-:Y:S01]  /*23ab0*/  IMAD R0, R26, UR4, RZ ;  /* 0x000000041a007c24 */ /* 0x008fe2000f8e02ff */
[----:B------:R-:W-:Y:S01]  /*23ac0*/  LOP3.LUT P1, RZ, R22, 0x4, RZ, 0xc0, !PT ;  /* 0x0000000416ff7812 */ /* 0x000fe2000782c0ff */
[----:B------:R-:W-:-:S04]  /*23ad0*/  IMAD.WIDE.U32 R2, R8, UR4, RZ ;  /* 0x0000000408027c25 */ /* 0x000fc8000f8e00ff */
[----:B------:R-:W-:Y:S01]  /*23ae0*/  IMAD R0, R8, UR5, R0 ;  /* 0x0000000508007c24 */ /* 0x000fe2000f8e0200 */
[----:B------:R-:W-:-:S03]  /*23af0*/  ULDC.64 UR4, c[0x0][0x310] ;  /* 0x0000c40000047ab9 */ /* 0x000fc60000000a00 */
[----:B------:R-:W-:Y:S02]  /*23b00*/  IMAD.IADD R3, R3, 0x1, R0 ;  /* 0x0000000103037824 */ /* 0x000fe400078e0200 */
[----:B------:R-:W-:-:S04]  /*23b10*/  IMAD.WIDE.U32 R2, R6, UR4, R2 ;  /* 0x0000000406027c25 */ /* 0x000fc8000f8e0002 */
[----:B----4-:R-:W-:-:S04]  /*23b20*/  IMAD R0, R5, UR4, RZ ;  /* 0x0000000405007c24 */ /* 0x010fc8000f8e02ff */
[----:B------:R-:W-:Y:S01]  /*23b30*/  IMAD R0, R6, UR5, R0 ;  /* 0x0000000506007c24 */ /* 0x000fe2000f8e0200 */
[----:B------:R-:W-:Y:S01]  /*23b40*/  ULDC.64 UR4, c[0x0][0x308] ;  /* 0x0000c20000047ab9 */ /* 0x000fe20000000a00 */
[----:B-----5:R-:W-:Y:S02]  /*23b50*/  IMAD R6, R24, 0x6000, R7 ;  /* 0x0000600018067824 */ /* 0x020fe400078e0207 */
        /* <DEDUP_REMOVED lines=8> */
[----:B------:R-:W0:Y:S01]  /*23be0*/  SHFL.IDX PT, R3, R0, RZ, 0x1c1f ;  /* 0x001c1fff00037589 */ /* 0x000e2200000e0000 */
[----:B------:R-:W-:Y:S01]  /*23bf0*/  LOP3.LUT P6, RZ, R22, 0x8, RZ, 0xc0, !PT ;  /* 0x0000000816ff7812 */ /* 0x000fe200078cc0ff */
[C-C-:B------:R-:W-:Y:S02]  /*23c00*/  @P4 IMAD.IADD R7, R23.reuse, 0x1, R6.reuse ;  /* 0x0000000117074824 */ /* 0x140fe400078e0206 */
[----:B------:R-:W1:Y:S01]  /*23c10*/  SHFL.IDX PT, R2, R5, RZ, 0x1c1f ;  /* 0x001c1fff05027589 */ /* 0x000e6200000e0000 */
[----:B------:R-:W-:Y:S01]  /*23c20*/  @P3 IMAD.IADD R9, R23, 0x1, R6 ;  /* 0x0000000117093824 */ /* 0x000fe200078e0206 */
[----:B0-----:R-:W-:-:S05]  /*23c30*/  @P4 IADD3 R3, P0, R36, R3, RZ ;  /* 0x0000000324034210 */ /* 0x001fca0007f1e0ff */
[----:B-1----:R-:W-:Y:S01]  /*23c40*/  @P4 IMAD.X R2, RZ, RZ, R2, P0 ;  /* 0x000000ffff024224 */ /* 0x002fe200000e0602 */
        /* <DEDUP_REMOVED lines=9> */
[----:B0-----:R-:W0:Y:S01]  /*23ce0*/  SHFL.IDX PT, R3, R0, 0x1, 0x1c1f ;  /* 0x003c1f0000037f89 */ /* 0x001e2200000e0000 */
[----:B------:R-:W-:-:S03]  /*23cf0*/  @P2 IMAD.IADD R7, R23, 0x1, R6 ;  /* 0x0000000117072824 */ /* 0x000fc600078e0206 */
[----:B------:R-:W1:Y:S01]  /*23d00*/  SHFL.IDX PT, R2, R5, 0x1, 0x1c1f ;  /* 0x003c1f0005027f89 */ /* 0x000e6200000e0000 */
[----:B0-----:R-:W-:-:S05]  /*23d10*/  @P3 IADD3 R3, P0, R36, R3, RZ ;  /* 0x0000000324033210 */ /* 0x001fca0007f1e0ff */
[----:B-1----:R-:W-:-:S05]  /*23d20*/  @P3 IMAD.X R2, RZ, RZ, R2, P0 ;  /* 0x000000ffff023224 */ /* 0x002fca00000e0602 */
[----:B------:R-:W-:-:S04]  /*23d30*/  @P3 LOP3.LUT R3, R3, R2, RZ, 0x3c, !PT ;  /* 0x0000000203033212 */ /* 0x000fc800078e3cff */
[----:B------:R-:W-:-:S04]  /*23d40*/  @P3 LOP3.LUT R2, R3, R2, RZ, 0x3c, !PT ;  /* 0x0000000203023212 */ /* 0x000fc800078e3cff */
[----:B------:R-:W-:-:S05]  /*23d50*/  @P3 LOP3.LUT R3, R3, R2, RZ, 0x3c, !PT ;  /* 0x0000000203033212 */ /* 0x000fca00078e3cff */
[----:B------:R-:W-:Y:S04]  /*23d60*/  @P3 LDGSTS.E.BYPASS.LTC128B.128 [R9+0x16c00], desc[UR38][R2.64], !P4 ;  /* 0x16c0000002093fae */ /* 0x000fe8000e101d66 */
[----:B------:R-:W-:Y:S04]  /*23d70*/  @P3 LDGSTS.E.BYPASS.LTC128B.128 [R9+0x18c00], desc[UR38][R2.64+0x40], !P6 ;  /* 0x18c0004002093fae */ /* 0x000fe8000f101d66 */
[----:B------:R0:W-:Y:S04]  /*23d80*/  @P3 LDGSTS.E.BYPASS.LTC128B.128 [R9+0x1ac00], desc[UR38][R2.64+0x80], !P1 ;  /* 0x1ac0008002093fae */ /* 0x0001e8000c901d66 */
[----:B0-----:R-:W0:Y:S04]  /*23d90*/  SHFL.IDX PT, R3, R0, 0x2, 0x1c1f ;  /* 0x005c1f0000037f89 */ /* 0x001e2800000e0000 */
[----:B------:R-:W1:Y:S04]  /*23da0*/  SHFL.IDX PT, R2, R5, 0x2, 0x1c1f ;  /* 0x005c1f0005027f89 */ /* 0x000e6800000e0000 */
[----:B------:R-:W3:Y:S01]  /*23db0*/  SHFL.IDX PT, R5, R5, 0x3, 0x1c1f ;  /* 0x007c1f0005057f89 */ /* 0x000ee200000e0000 */
        /* <DEDUP_REMOVED lines=8> */
[----:B0--3--:R0:W1:Y:S02]  /*23e40*/  SHFL.IDX PT, R2, R0, 0x3, 0x1c1f ;  /* 0x007c1f0000027f89 */ /* 0x00906400000e0000 */
.L_x_2061:
[C---:B------:R-:W-:Y:S01]  /*23e50*/  LOP3.LUT P3, RZ, R22.reuse, 0x10, RZ, 0xc0, !PT ;  /* 0x0000001016ff7812 */ /* 0x040fe2000786c0ff */
[----:B------:R-:W-:Y:S01]  /*23e60*/  @P5 IMAD.IADD R6, R23, 0x1, R6 ;  /* 0x0000000117065824 */ /* 0x000fe200078e0206 */
[----:B------:R-:W-:Y:S02]  /*23e70*/  LOP3.LUT P2, RZ, R22, 0x8, RZ, 0xc0, !PT ;  /* 0x0000000816ff7812 */ /* 0x000fe4000784c0ff */
[----:B-1----:R-:W-:-:S05]  /*23e80*/  @P5 IADD3 R2, P0, R36, R2, RZ ;  /* 0x0000000224025210 */ /* 0x002fca0007f1e0ff */
        /* <DEDUP_REMOVED lines=9> */
.L_x_1877:
        /* <DEDUP_REMOVED lines=11> */
.L_x_1878:
[----:B-1----:R0:W5:Y:S01]  /*23fd0*/  LDL.LU R2, [R1+0x20] ;  /* 0x0000200001027983 */ /* 0x0021620000300800 */
[----:B------:R0:W-:Y:S02]  /*23fe0*/  SYNCS.ARRIVE.TRANS64.A1T0 RZ, [R4+URZ+0x22830], RZ ;  /* 0x022830ff04ff79a7 */ /* 0x0001e4000810003f */
[----:B------:R-:W-:Y:S05]  /*23ff0*/  WARPSYNC.ALL ;  /* 0x0000000000007948 */ /* 0x000fea0003800000 */
[----:B------:R-:W-:Y:S01]  /*24000*/  ULDC.64 UR4, c[0x0][0xa00] ;  /* 0x0002800000047ab9 */ /* 0x000fe20000000a00 */
[----:B------:R-:W-:Y:S01]  /*24010*/  VIADD R0, R23, 0x10400 ;  /* 0x0001040017007836 */ /* 0x000fe20000000000 */
[----:B------:R-:W-:Y:S01]  /*24020*/  BAR.SYNC.DEFER_BLOCKING 0x8, 0x180 ;  /* 0x0206000000007b1d */ /* 0x000fe20000010000 */
[----:B------:R-:W-:-:S03]  /*24030*/  ISETP.NE.U32.AND P0, PT, RZ, UR4, PT ;  /* 0x00000004ff007c0c */ /* 0x000fc6000bf05070 */
[----:B------:R-:W-:Y:S02]  /*24040*/  LOP3.LUT P1, RZ, R0, 0x1bf, RZ, 0xc0, !PT ;  /* 0x000001bf00ff7812 */ /* 0x000fe4000782c0ff */
[----:B------:R-:W-:Y:S01]  /*24050*/  ISETP.NE.AND.EX P0, PT, RZ, UR5, PT, P0 ;  /* 0x00000005ff007c0c */ /* 0x000fe2000bf05300 */
[----:B------:R-:W-:Y:S01]  /*24060*/  ULDC.64 UR4, c[0x0][0x298] ;  /* 0x0000a60000047ab9 */ /* 0x000fe20000000a00 */
[----:B------:R-:W-:Y:S01]  /*24070*/  SHF.R.S32.HI R0, RZ, 0x1f, R19 ;  /* 0x0000001fff007819 */ /* 0x000fe20000011413 */
[----:B------:R-:W-:Y:S01]  /*24080*/  BSSY B6, `(.L_x_1879) ;  /* 0x000001c000067945 */ /* 0x000fe20003800000 */
[----:B------:R-:W-:Y:S02]  /*24090*/  SEL R26, R19, RZ, !P0 ;  /* 0x000000ff131a7207 */ /* 0x000fe40004000000 */
[----:B------:R-:W-:-:S05]  /*240a0*/  SEL R0, R0, RZ, !P0 ;  /* 0x000000ff00007207 */ /* 0x000fca0004000000 */
[----:B------:R1:W-:Y:S02]  /*240b0*/  STL [R1+0x34], R0 ;  /* 0x0000340001007387 */ /* 0x0003e40000100800 */
[----:B-1---5:R-:W-:-:S05]  /*240c0*/  SHF.R.S32.HI R0, RZ, 0x1f, R2 ;  /* 0x0000001fff007819 */ /* 0x022fca0000011402 */
[----:B------:R-:W-:-:S04]  /*240d0*/  IMAD R0, R0, UR4, RZ ;  /* 0x0000000400007c24 */ /* 0x000fc8000f8e02ff */
[C---:B------:R-:W-:Y:S02]  /*240e0*/  IMAD R0, R2.reuse, UR5, R0 ;  /* 0x0000000502007c24 */ /* 0x040fe4000f8e0200 */
[----:B------:R-:W-:-:S04]  /*240f0*/  IMAD.WIDE.U32 R2, R2, UR4, RZ ;  /* 0x0000000402027c25 */ /* 0x000fc8000f8e00ff */
[----:B------:R-:W-:Y:S01]  /*24100*/  IMAD.IADD R0, R3, 0x1, R0 ;  /* 0x0000000103007824 */ /* 0x000fe200078e0200 */
[----:B------:R1:W-:Y:S04]  /*24110*/  STL.64 [R1+0x20], R2 ;  /* 0x0000200201007387 */ /* 0x0003e80000100a00 */
[----:B------:R1:W-:Y:S01]  /*24120*/  STL [R1+0x28], R0 ;  /* 0x0000280001007387 */ /* 0x0003e20000100800 */
[----:B------:R-:W-:Y:S05]  /*24130*/  @!P1 BRA `(.L_x_1880) ;  /* 0x0000000000409947 */ /* 0x000fea0003800000 */
[----:B-1----:R-:W-:Y:S01]  /*24140*/  MOV R2, 0x0 ;  /* 0x0000000000027802 */ /* 0x002fe20000000f00 */
[----:B------:R-:W-:Y:S01]  /*24150*/  ULDC.64 UR4, c[0x4][0xc8] ;  /* 0x0100320000047ab9 */ /* 0x000fe20000000a00 */
[----:B------:R-:W-:Y:S01]  /*24160*/  ULDC.64 UR6, c[0x4][0xd0] ;  /* 0x0100340000067ab9 */ /* 0x000fe20000000a00 */
[----:B------:R-:W-:Y:S01]  /*24170*/  ULDC.64 UR8, c[0x4][0x28] ;  /* 0x01000a0000087ab9 */ /* 0x000fe20000000a00 */
[----:B0-2---:R-:W-:Y:S02]  /*24180*/  IMAD.U32 R4, RZ, RZ, UR4 ;  /* 0x00000004ff047e24 */ /* 0x005fe4000f8e00ff */
        /* <DEDUP_REMOVED lines=11> */
.L_x_1880:
[----:B------:R-:W-:Y:S05]  /*24240*/  BSYNC B6 ;  /* 0x0000000000067941 */ /* 0x000fea0003800000 */
.L_x_1879:
[----:B------:R-:W3:Y:S01]  /*24250*/  LDL.LU R21, [R1+0x34] ;  /* 0x0000340001157983 */ /* 0x000ee20000300800 */
[----:B------:R-:W4:Y:S01]  /*24260*/  LDC R7, c[0x0][0x448] ;  /* 0x00011200ff077b82 */ /* 0x000f220000000800 */
[----:B------:R-:W-:Y:S02]  /*24270*/  ULDC.64 UR4, c[0x0][0x2d8] ;  /* 0x0000b60000047ab9 */ /* 0x000fe40000000a00 */
[----:B------:R-:W2:Y:S04]  /*24280*/  LDL.LU R20, [R1+0x28] ;  /* 0x0000280001147983 */ /* 0x000ea80000300800 */
[----:B-1----:R-:W2:Y:S01]  /*24290*/  LDL.LU.64 R2, [R1+0x20] ;  /* 0x0000200001027983 */ /* 0x002ea20000300a00 */
[----:B------:R-:W-:-:S03]  /*242a0*/  IMAD R0, R31, UR4, RZ ;  /* 0x000000041f007c24 */ /* 0x000fc6000f8e02ff */
[----:B------:R1:W5:Y:S01]  /*242b0*/  LDL R8, [R1+0x1c] ;  /* 0x00001c0001087983 */ /* 0x0003620000100800 */
[----:B------:R-:W-:Y:S01]  /*242c0*/  IMAD R0, R18, UR5, R0 ;  /* 0x0000000512007c24 */ /* 0x000fe2000f8e0200 */
[----:B----4-:R-:W-:-:S13]  /*242d0*/  ISETP.NE.AND P0, PT, R7, 0x1, PT ;  /* 0x000000010700780c */ /* 0x010fda0003f05270 */
[----:B------:R-:W4:Y:S01]  /*242e0*/  @P0 LDC R6, c[0x0][0x44c] ;  /* 0x00011300ff060b82 */ /* 0x000f220000000800 */
[C---:B------:R-:W-:Y:S02]  /*242f0*/  LOP3.LUT R9, R36.reuse, 0x40, RZ, 0xfc, !PT ;  /* 0x0000004024097812 */ /* 0x040fe400078efcff */
[----:B------:R-:W-:Y:S01]  /*24300*/  LOP3.LUT R10, R36, 0x80, RZ, 0xfc, !PT ;  /* 0x00000080240a7812 */ /* 0x000fe200078efcff */
[----:B--2---:R-:W-:Y:S02]  /*24310*/  IMAD.MOV.U32 R3, RZ, RZ, R20 ;  /* 0x000000ffff037224 */ /* 0x004fe400078e0014 */
[----:B------:R-:W2:Y:S01]  /*24320*/  S2R R20, SR_TID.X ;  /* 0x0000000000147919 */ /* 0x000ea20000002100 */
[----:B------:R-:W-:Y:S01]  /*24330*/  IMAD.WIDE.U32 R2, R18, UR4, R2 ;  /* 0x0000000412027c25 */ /* 0x000fe2000f8e0002 */
[----:B------:R-:W-:-:S03]  /*24340*/  ULDC.64 UR4, c[0x0][0x2e0] ;  /* 0x0000b80000047ab9 */ /* 0x000fc60000000a00 */
[----:B------:R-:W-:Y:S02]  /*24350*/  IMAD.IADD R3, R3, 0x1, R0 ;  /* 0x0000000103037824 */ /* 0x000fe400078e0200 */
[----:B---3--:R-:W-:Y:S02]  /*24360*/  IMAD R0, R21, UR4, RZ ;  /* 0x0000000415007c24 */ /* 0x008fe4000f8e02ff */
[----:B------:R-:W-:-:S04]  /*24370*/  IMAD.WIDE.U32 R2, R26, UR4, R2 ;  /* 0x000000041a027c25 */ /* 0x000fc8000f8e0002 */
[----:B------:R-:W-:Y:S01]  /*24380*/  IMAD R0, R26, UR5, R0 ;  /* 0x000000051a007c24 */ /* 0x000fe2000f8e0200 */
[----:B------:R-:W-:-:S03]  /*24390*/  ULDC.64 UR4, c[0x0][0x2d0] ;  /* 0x0000b40000047ab9 */ /* 0x000fc60000000a00 */
[----:B------:R-:W-:Y:S02]  /*243a0*/  IMAD.IADD R3, R3, 0x1, R0 ;  /* 0x0000000103037824 */ /* 0x000fe400078e0200 */
[----:B------:R-:W3:Y:S01]  /*243b0*/  @P0 LDC R0, c[0x0][0x450] ;  /* 0x00011400ff000b82 */ /* 0x000ee20000000800 */
[C---:B--2---:R-:W-:Y:S01]  /*243c0*/  LOP3.LUT R21, R20.reuse, 0x7f, RZ, 0xc0, !PT ;  /* 0x0000007f14157812 */ /* 0x044fe200078ec0ff */
[----:B------:R-:W-:-:S03]  /*243d0*/  IMAD.SHL.U32 R20, R20, 0x20, RZ ;  /* 0x0000002014147824 */ /* 0x000fc600078e00ff */
[----:B------:R-:W-:-:S04]  /*243e0*/  SHF.R.U32.HI R21, RZ, 0x2, R21 ;  /* 0x00000002ff157819 */ /* 0x000fc80000011615 */
[----:B------:R-:W-:-:S05]  /*243f0*/  LOP3.LUT R20, R21, 0x60, R20, 0xf8, !PT ;  /* 0x0000006015147812 */ /* 0x000fca00078ef814 */
[----:B------:R-:W-:-:S04]  /*24400*/  IMAD.IADD R5, R20, 0x1, R17 ;  /* 0x0000000114057824 */ /* 0x000fc800078e0211 */
[----:B----4-:R-:W-:-:S04]  /*24410*/  @P0 IMAD.HI.U32 R6, R5, R6, RZ ;  /* 0x0000000605060227 */ /* 0x010fc800078e00ff */
[----:B0-----:R-:W-:Y:S01]  /*24420*/  IMAD.MOV.U32 R4, RZ, RZ, R5 ;  /* 0x000000ffff047224 */ /* 0x001fe200078e0005 */
[----:B---3--:R-:W-:Y:S01]  /*24430*/  @P0 SHF.R.U32.HI R4, RZ, R0, R6 ;  /* 0x00000000ff040219 */ /* 0x008fe20000011606 */
[----:B------:R-:W0:Y:S04]  /*24440*/  S2R R20, SR_TID.X ;  /* 0x0000000000147919 */ /* 0x000e280000002100 */
        /* <DEDUP_REMOVED lines=15> */
[----:B0-----:R-:W-:Y:S02]  /*24540*/  LOP3.LUT R20, R20, 0x7f, RZ, 0xc0, !PT ;  /* 0x0000007f14147812 */ /* 0x001fe400078ec0ff */
[----:B------:R-:W-:Y:S01]  /*24550*/  IADD3.X R0, R3, UR5, R0, P0, !PT ;  /* 0x0000000503007c10 */ /* 0x000fe200087fe400 */
[----:B------:R-:W-:Y:S01]  /*24560*/  UMOV UR5, 0xffffffff ;  /* 0xffffffff00057882 */ /* 0x000fe20000000000 */
[----:B------:R-:W-:Y:S02]  /*24570*/  ISETP.GE.AND P3, PT, R36, UR4, PT ;  /* 0x0000000424007c0c */ /* 0x000fe4000bf66270 */
[----:B------:R-:W-:-:S02]  /*24580*/  ISETP.GE.AND P2, PT, R9, UR4, PT ;  /* 0x0000000409007c0c */ /* 0x000fc4000bf46270 */
[----:B------:R-:W-:Y:S02]  /*24590*/  ISETP.GE.AND P0, PT, R10, UR4, PT ;  /* 0x000000040a007c0c */ /* 0x000fe4000bf06270 */
[----:B------:R-:W-:Y:S01]  /*245a0*/  SHF.R.U32.HI R9, RZ, 0x2, R20 ;  /* 0x00000002ff097819 */ /* 0x000fe20000011614 */
[----:B-1----:R-:W-:Y:S10]  /*245b0*/  BRA.DIV UR5, `(.L_x_1881) ;  /* 0x0000005e05e07947 */ /* 0x002ff4000b800000 */
[----:B------:R-:W0:Y:S01]  /*245c0*/  SHFL.IDX PT, R3, R4, RZ, 0x1c1f ;  /* 0x001c1fff04037589 */ /* 0x000e2200000e0000 */
[----:B------:R-:W-:Y:S02]  /*245d0*/  IMAD R27, R27, R7, RZ ;  /* 0x000000071b1b7224 */ /* 0x000fe400078e02ff */
        /* <DEDUP_REMOVED lines=9> */
[----:B-----5:R-:W-:Y:S04]  /*24670*/  @!P1 LDGSTS.E.BYPASS.LTC128B.128 [R8+0x10400], desc[UR38][R2.64], !P3 ;  /* 0x1040000002089fae */ /* 0x020fe8000d901d66 */
[----:B------:R-:W-:Y:S04]  /*24680*/  @!P1 LDGSTS.E.BYPASS.LTC128B.128 [R8+0x12400], desc[UR38][R2.64+0x40], !P2 ;  /* 0x1240004002089fae */ /* 0x000fe8000d101d66 */
[----:B------:R0:W-:Y:S02]  /*24690*/  @!P1 LDGSTS.E.BYPASS.LTC128B.128 [R8+0x14400], desc[UR38][R2.64+0x80], !P0 ;  /* 0x1440008002089fae */ /* 0x0001e4000c101d66 */
[----:B0-----:R-:W-:-:S02]  /*246a0*/  VIADD R2, R17, 0x20 ;  /* 0x0000002011027836 */ /* 0x001fc40000000000 */
[----:B------:R-:W0:Y:S03]  /*246b0*/  SHFL.IDX PT, R3, R4, 0x1, 0x1c1f ;  /* 0x003c1f0004037f89 */ /* 0x000e2600000e0000 */
[----:B------:R-:W-:Y:S02]  /*246c0*/  ISETP.GE.AND P1, PT, R2, R27, PT ;  /* 0x0000001b0200720c */ /* 0x000fe40003f26270 */
[----:B------:R-:W1:Y:S11]  /*246d0*/  SHFL.IDX PT, R2, R0, 0x1, 0x1c1f ;  /* 0x003c1f0000027f89 */ /* 0x000e7600000e0000 */
[----:B0-----:R-:W-:-:S05]  /*246e0*/  @!P1 IADD3 R3, P4, R36, R3, RZ ;  /* 0x0000000324039210 */ /* 0x001fca0007f9e0ff */
[----:B-1----:R-:W-:-:S05]  /*246f0*/  @!P1 IMAD.X R2, RZ, RZ, R2, P4 ;  /* 0x000000ffff029224 */ /* 0x002fca00020e0602 */
        /* <DEDUP_REMOVED lines=20> */
.L_x_2070:
[----:B------:R-:W-:Y:S01]  /*24840*/  VIADD R17, R17, 0x60 ;  /* 0x0000006011117836 */ /* 0x000fe20000000000 */
[----:B------:R-:W-:Y:S04]  /*24850*/  BSSY B0, `(.L_x_1882) ;  /* 0x000000b000007945 */ /* 0x000fe80003800000 */
[----:B------:R-:W-:-:S13]  /*24860*/  ISETP.GE.AND P1, PT, R17, R27, PT ;  /* 0x0000001b1100720c */ /* 0x000fda0003f26270 */
[----:B------:R-:W-:Y:S05]  /*24870*/  @P1 BRA `(.L_x_1883) ;  /* 0x0000000000201947 */ /* 0x000fea0003800000 */
[----:B-1----:R-:W-:-:S05]  /*24880*/  IADD3 R2, P1, R36, R2, RZ ;  /* 0x0000000224027210 */ /* 0x002fca0007f3e0ff */
[----:B------:R-:W-:-:S05]  /*24890*/  IMAD.X R3, RZ, RZ, R0, P1 ;  /* 0x000000ffff037224 */ /* 0x000fca00008e0600 */
[----:B------:R-:W-:Y:S01]  /*248a0*/  @!PT LDS RZ, [RZ] ;  /* 0x00000000fffff984 */ /* 0x000fe20000000800 */
[----:B------:R-:W-:Y:S01]  /*248b0*/  @!PT LDS RZ, [RZ] ;  /* 0x00000000fffff984 */ /* 0x000fe20000000800 */
[----:B------:R-:W-:Y:S01]  /*248c0*/  @!PT LDS RZ, [RZ] ;  /* 0x00000000fffff984 */ /* 0x000fe20000000800 */
[----:B------:R2:W-:Y:S04]  /*248d0*/  LDGSTS.E.BYPASS.LTC128B.128 [R8+0x11c00], desc[UR38][R2.64], !P3 ;  /* 0x11c0000002087fae */ /* 0x0005e8000d901d66 */
[----:B------:R2:W-:Y:S04]  /*248e0*/  LDGSTS.E.BYPASS.LTC128B.128 [R8+0x13c00], desc[UR38][R2.64+0x40], !P2 ;  /* 0x13c0004002087fae */ /* 0x0005e8000d101d66 */
[----:B------:R2:W-:Y:S02]  /*248f0*/  LDGSTS.E.BYPASS.LTC128B.128 [R8+0x15c00], desc[UR38][R2.64+0x80], !P0 ;  /* 0x15c0008002087fae */ /* 0x0005e4000c101d66 */
.L_x_1883:
[----:B------:R-:W-:Y:S05]  /*24900*/  BSYNC B0 ;  /* 0x0000000000007941 */ /* 0x000fea0003800000 */
.L_x_1882:
[----:B------:R-:W-:Y:S01]  /*24910*/  NOP ;  /* 0x0000000000007918 */ /* 0x000fe20000000000 */
[----:B------:R-:W-:-:S13]  /*24920*/  PLOP3.LUT P0, PT, PT, PT, PT, 0x80, 0x0 ;  /* 0x000000000000781c */ /* 0x000fda0003f0f070 */
.L_x_1884:
        /* <DEDUP_REMOVED lines=18> */
.L_x_2071:
[----:B------:R-:W-:Y:S05]  /*24a50*/  BSYNC B0 ;  /* 0x0000000000007941 */ /* 0x000fea0003800000 */
.L_x_1885:
[----:B------:R-:W2:Y:S04]  /*24a60*/  LDL.LU R3, [R1+0x2c] ;  /* 0x00002c0001037983 */ /* 0x000ea80000300800 */
[----:B------:R-:W3:Y:S01]  /*24a70*/  LDL R2, [R1+0x4] ;  /* 0x0000040001027983 */ /* 0x000ee20000100800 */
[----:B--2---:R-:W-:-:S05]  /*24a80*/  VIADD R26, R3, 0xfffffffe ;  /* 0xfffffffe031a7836 */ /* 0x004fca0000000000 */
[----:B---3--:R-:W-:-:S13]  /*24a90*/  ISETP.GE.AND P0, PT, R26, R2, PT ;  /* 0x000000021a00720c */ /* 0x008fda0003f06270 */
[----:B------:R-:W-:Y:S05]  /*24aa0*/  @!P0 BRA `(.L_x_1887) ;  /* 0x00000010009c8947 */ /* 0x000fea0003800000 */
[----:B0-----:R-:W-:Y:S02]  /*24ab0*/  IMAD.MOV.U32 R4, RZ, RZ, R24 ;  /* 0x000000ffff047224 */ /* 0x001fe400078e0018 */
[----:B------:R-:W-:-:S07]  /*24ac0*/  IMAD.MOV.U32 R5, RZ, RZ, R28 ;  /* 0x000000ffff057224 */ /* 0x000fce00078e001c */
.L_x_1907:
[----:B-12---:R-:W2:Y:S01]  /*24ad0*/  LDL R8, [R1] ;  /* 0x0000000001087983 */ /* 0x006ea20000100800 */
[----:B------:R-:W0:Y:S01]  /*24ae0*/  LDC R6, c[0x0][0x430] ;  /* 0x00010c00ff067b82 */ /* 0x000e220000000800 */
[----:B------:R-:W1:Y:S02]  /*24af0*/  S2R R2, SR_TID.X ;  /* 0x0000000000027919 */ /* 0x000e640000002100 */
[----:B------:R-:W3:Y:S01]  /*24b00*/  LDL R10, [R1+0x4] ;  /* 0x00000400010a7983 */ /* 0x000ee20000100800 */
[----:B0-----:R-:W-:Y:S02]  /*24b10*/  ISETP.NE.AND P0, PT, R6, 0x1, PT ;  /* 0x000000010600780c */ /* 0x001fe40003f05270 */
[----:B-1----:R-:W-:-:S11]  /*24b20*/  LOP3.LUT R0, R2, 0x7f, RZ, 0xc0, !PT ;  /* 0x0000007f02007812 */ /* 0x002fd600078ec0ff */
[----:B------:R-:W0:Y:S01]  /*24b30*/  @P0 LDC R7, c[0x0][0x434] ;  /* 0x00010d00ff070b82 */ /* 0x000e220000000800 */
[----:B------:R-:W-:Y:S01]  /*24b40*/  SHF.R.U32.HI R3, RZ, 0x2, R0 ;  /* 0x00000002ff037819 */ /* 0x000fe20000011600 */
[----:B------:R-:W-:-:S06]  /*24b50*/  IMAD.SHL.U32 R2, R2, 0x20, RZ ;  /* 0x0000002002027824 */ /* 0x000fcc00078e00ff */
[----:B------:R-:W1:Y:S01]  /*24b60*/  @P0 LDC R0, c[0x0][0x438] ;  /* 0x00010e00ff000b82 */ /* 0x000e620000000800 */
[----:B------:R-:W-:Y:S01]  /*24b70*/  IMAD R3, R26, 0x80, R3 ;  /* 0x000000801a037824 */ /* 0x000fe200078e0203 */
[----:B------:R-:W-:-:S04]  /*24b80*/  LOP3.LUT R2, R2, 0x60, RZ, 0xc0, !PT ;  /* 0x0000006002027812 */ /* 0x000fc800078ec0ff */
[----:B------:R-:W-:-:S05]  /*24b90*/  IADD3 R3, R2, R3, R37 ;  /* 0x0000000302037210 */ /* 0x000fca0007ffe025 */
[----:B------:R-:W-:Y:S02]  /*24ba0*/  IMAD.MOV.U32 R2, RZ, RZ, R3 ;  /* 0x000000ffff027224 */ /* 0x000fe400078e0003 */
[----:B0-----:R-:W-:-:S05]  /*24bb0*/  @P0 IMAD.HI.U32 R7, R3, R7, RZ ;  /* 0x0000000703070227 */ /* 0x001fca00078e00ff */
[----:B-1----:R-:W-:Y:S01]  /*24bc0*/  @P0 SHF.R.U32.HI R2, RZ, R0, R7 ;  /* 0x00000000ff020219 */ /* 0x002fe20000011607 */
[----:B------:R-:W-:Y:S05]  /*24bd0*/  YIELD ;  /* 0x0000000000007946 */ /* 0x000fea0003800000 */
[----:B------:R-:W-:Y:S01]  /*24be0*/  IMAD.MOV R0, RZ, RZ, -R2 ;  /* 0x000000ffff007224 */ /* 0x000fe200078e0a02 */
[----:B------:R-:W-:-:S03]  /*24bf0*/  ULDC.64 UR4, c[0x0][0x428] ;  /* 0x00010a0000047ab9 */ /* 0x000fc60000000a00 */
[----:B------:R-:W-:Y:S01]  /*24c00*/  IMAD R6, R6, R0, R3 ;  /* 0x0000000006067224 */ /* 0x000fe200078e0203 */
[----:B------:R-:W-:-:S03]  /*24c10*/  SHF.R.S32.HI R3, RZ, 0x1f, R2 ;  /* 0x0000001fff037819 */ /* 0x000fc60000011402 */
[----:B------:R-:W-:-:S04]  /*24c20*/  IMAD.WIDE.U32 R2, R30, UR4, R2 ;  /* 0x000000041e027c25 */ /* 0x000fc8000f8e0002 */
[----:B--2---:R-:W-:-:S04]  /*24c30*/  IMAD R0, R8, UR4, RZ ;  /* 0x0000000408007c24 */ /* 0x004fc8000f8e02ff */
[----:B------:R-:W-:Y:S01]  /*24c40*/  IMAD R0, R30, UR5, R0 ;  /* 0x000000051e007c24 */ /* 0x000fe2000f8e0200 */
[----:B------:R-:W-:Y:S02]  /*24c50*/  ULDC.64 UR4, c[0x0][0x418] ;  /* 0x0001060000047ab9 */ /* 0x000fe40000000a00 */
[----:B------:R-:W-:Y:S01]  /*24c60*/  LEA R8, P0, R2, UR4, 0x2 ;  /* 0x0000000402087c11 */ /* 0x000fe2000f8010ff */
[----:B------:R-:W-:-:S05]  /*24c70*/  IMAD.IADD R0, R0, 0x1, R3 ;  /* 0x0000000100007824 */ /* 0x000fca00078e0203 */
[----:B------:R-:W-:-:S05]  /*24c80*/  LEA.HI.X R9, R2, UR5, R0, 0x2, P0 ;  /* 0x0000000502097c11 */ /* 0x000fca00080f1400 */
[----:B------:R-:W2:Y:S01]  /*24c90*/  LDG.E R8, desc[UR38][R8.64] ;  /* 0x0000002608087981 */ /* 0x000ea2000c1e1900 */
[----:B------:R-:W-:-:S05]  /*24ca0*/  IMAD.MOV.U32 R0, RZ, RZ, R26 ;  /* 0x000000ffff007224 */ /* 0x000fca00078e001a */
[----:B---3--:R-:W-:Y:S01]  /*24cb0*/  ISETP.GT.AND P2, PT, R0, R10, PT ;  /* 0x0000000a0000720c */ /* 0x008fe20003f44270 */
[----:B------:R-:W-:Y:S02]  /*24cc0*/  IMAD.U32 R10, RZ, RZ, UR41 ;  /* 0x00000029ff0a7e24 */ /* 0x000fe4000f8e00ff */
[----:B------:R-:W-:-:S03]  /*24cd0*/  VIADD R24, R4, 0x1 ;  /* 0x0000000104187836 */ /* 0x000fc60000000000 */
[----:B------:R-:W-:Y:S02]  /*24ce0*/  ISETP.NE.AND P1, PT, R10, 0x3, PT ;  /* 0x000000030a00780c */ /* 0x000fe40003f25270 */
[----:B------:R-:W-:-:S04]  /*24cf0*/  ISETP.NE.AND P0, PT, R24, 0x2, PT ;  /* 0x000000021800780c */ /* 0x000fc80003f05270 */
[----:B------:R-:W-:Y:S01]  /*24d00*/  SEL R28, RZ, 0x1, P0 ;  /* 0x00000001ff1c7807 */ /* 0x000fe20000000000 */
[----:B------:R-:W-:Y:S01]  /*24d10*/  VIADD R26, R26, 0xffffffff ;  /* 0xffffffff1a1a7836 */ /* 0x000fe20000000000 */
[----:B------:R-:W-:Y:S02]  /*24d20*/  SEL R24, R24, RZ, P0 ;  /* 0x000000ff18187207 */ /* 0x000fe40000000000 */
[----:B------:R-:W-:Y:S02]  /*24d30*/  LOP3.LUT R28, R5, R28, RZ, 0x3c, !PT ;  /* 0x0000001c051c7212 */ /* 0x000fe400078e3cff */
[----:B--2---:R-:W-:Y:S01]  /*24d40*/  SHF.R.S32.HI R9, RZ, 0x1f, R8 ;  /* 0x0000001fff097819 */ /* 0x004fe20000011408 */
[----:B------:R-:W-:Y:S06]  /*24d50*/  @!P1 BRA `(.L_x_1888) ;  /* 0x0000000000049947 */ /* 0x000fec0003800000 */
[----:B------:R-:W-:Y:S01]  /*24d60*/  BPT.TRAP 0x1 ;  /* 0x000000040000795c */ /* 0x000fe20000300000 */
.L_x_1888:
[----:B------:R-:W-:Y:S01]  /*24d70*/  IMAD R0, R24, 0x8, R23 ;  /* 0x0000000818007824 */ /* 0x000fe200078e0217 */
[----:B------:R-:W-:Y:S01]  /*24d80*/  SHF.L.U32 R10, R28, 0x1f, RZ ;  /* 0x0000001f1c0a7819 */ /* 0x000fe200000006ff */
[----:B------:R-:W-:Y:S01]  /*24d90*/  BSSY B0, `(.L_x_1889) ;  /* 0x0000004000007945 */ /* 0x000fe20003800000 */
[----:B------:R-:W-:Y:S02]  /*24da0*/  SHF.R.S32.HI R7, RZ, 0x1f, R6 ;  /* 0x0000001fff077819 */ /* 0x000fe40000011406 */
[----:B------:R-:W0:Y:S02]  /*24db0*/  SYNCS.PHASECHK.TRANS64.TRYWAIT P0, [R0+URZ+0x22880], R10 ;  /* 0x0228800a000075a7 */ /* 0x000e24000800017f */
[----:B0-----:R-:W-:Y:S05]  /*24dc0*/  @!P0 BRA `(.L_x_1890) ;  /* 0x0000005c004c8947 */ /* 0x001fea0003800000 */
.L_x_2072:
[----:B------:R-:W-:Y:S05]  /*24dd0*/  BSYNC B0 ;  /* 0x0000000000007941 */ /* 0x000fea0003800000 */
.L_x_1889:
[----:B------:R-:W1:Y:S01]  /*24de0*/  S2R R12, SR_TID.X ;  /* 0x00000000000c7919 */ /* 0x000e620000002100 */
[----:B------:R-:W-:Y:S01]  /*24df0*/  ULDC.64 UR4, c[0x0][0x328] ;  /* 0x0000ca0000047ab9 */ /* 0x000fe20000000a00 */
[----:B------:R-:W-:Y:S01]  /*24e00*/  ULDC.64 UR6, c[0x0][0x318] ;  /* 0x0000c60000067ab9 */ /* 0x000fe20000000a00 */
[----:B------:R-:W-:Y:S01]  /*24e10*/  IMAD R11, R7, UR4, RZ ;  /* 0x00000004070b7c24 */ /* 0x000fe2000f8e02ff */
[----:B------:R-:W-:Y:S01]  /*24e20*/  LOP3.LUT P3, RZ, R22, 0x2, RZ, 0xc0, !PT ;  /* 0x0000000216ff7812 */ /* 0x000fe2000786c0ff */
        /* <DEDUP_REMOVED lines=15> */
[----:B------:R-:W-:Y:S02]  /*24f20*/  IADD3 R17, P0, R2, UR6, RZ ;  /* 0x0000000602117c10 */ /* 0x000fe4000ff1e0ff */
[----:B------:R-:W-:Y:S02]  /*24f30*/  SHF.R.U32.HI R12, RZ, 0x5, R12 ;  /* 0x00000005ff0c7819 */ /* 0x000fe4000001160c */
[----:B------:R-:W-:-:S03]  /*24f40*/  IADD3.X R27, R27, UR7, R3, P0, !PT ;  /* 0x000000071b1b7c10 */ /* 0x000fc600087fe403 */
[----:B------:R-:W-:-:S04]  /*24f50*/  IMAD.SHL.U32 R12, R12, 0x400, RZ ;  /* 0x000004000c0c7824 */ /* 0x000fc800078e00ff */
[----:B------:R-:W-:Y:S01]  /*24f60*/  IMAD R20, R24, 0x4000, R12 ;  /* 0x0000400018147824 */ /* 0x000fe200078e020c */
[----:B------:R-:W-:Y:S06]  /*24f70*/  BRA.DIV UR4, `(.L_x_1891) ;  /* 0x0000005a04f47947 */ /* 0x000fec000b800000 */
        /* <DEDUP_REMOVED lines=23> */
.L_x_2082:
        /* <DEDUP_REMOVED lines=9> */
.L_x_1892:
        /* <DEDUP_REMOVED lines=11> */
.L_x_1893:
[----:B------:R2:W-:Y:S01]  /*25230*/  SYNCS.ARRIVE.TRANS64.A1T0 RZ, [R0+URZ+0x22870], RZ ;  /* 0x022870ff00ff79a7 */ /* 0x0005e2000810003f */
[----:B------:R-:W-:Y:S05]  /*25240*/  @!P3 BRA `(.L_x_1894) ;  /* 0x000000000004b947 */ /* 0x000fea0003800000 */
[----:B------:R-:W-:Y:S01]  /*25250*/  BPT.TRAP 0x1 ;  /* 0x000000040000795c */ /* 0x000fe20000300000 */
.L_x_1894:
[----:B------:R-:W3:Y:S01]  /*25260*/  SYNCS.PHASECHK.TRANS64.TRYWAIT P0, [R0+URZ+0x22840], R10 ;  /* 0x0228400a000075a7 */ /* 0x000ee2000800017f */
[----:B------:R-:W-:Y:S04]  /*25270*/  BSSY B0, `(.L_x_1895) ;  /* 0x0000002000007945 */ /* 0x000fe80003800000 */
[----:B---3--:R-:W-:Y:S05]  /*25280*/  @!P0 BRA `(.L_x_1896) ;  /* 0x0000005c005c8947 */ /* 0x008fea0003800000 */
.L_x_2083:
[----:B------:R-:W-:Y:S05]  /*25290*/  BSYNC B0 ;  /* 0x0000000000007941 */ /* 0x000fea0003800000 */
.L_x_1895:
[----:B------:R-:W4:Y:S01]  /*252a0*/  LDL R11, [R1+0xc] ;  /* 0x00000c00010b7983 */ /* 0x000f220000100800 */
[----:B------:R-:W-:Y:S01]  /*252b0*/  ULDC.64 UR4, c[0x0][0x300] ;  /* 0x0000c00000047ab9 */ /* 0x000fe20000000a00 */
[----:B------:R-:W-:Y:S01]  /*252c0*/  ULDC.64 UR6, c[0x0][0x2e8] ;  /* 0x0000ba0000067ab9 */ /* 0x000fe20000000a00 */
[----:B------:R-:W-:Y:S01]  /*252d0*/  IMAD R7, R7, UR4, RZ ;  /* 0x0000000407077c24 */ /* 0x000fe2000f8e02ff */
[----:B------:R-:W-:Y:S01]  /*252e0*/  LOP3.LUT P4, RZ, R22, 0x10, RZ, 0xc0, !PT ;  /* 0x0000001016ff7812 */ /* 0x000fe2000788c0ff */
[----:B------:R-:W-:Y:S01]  /*252f0*/  IMAD.WIDE.U32 R2, R6, UR4, RZ ;  /* 0x0000000406027c25 */ /* 0x000fe2000f8e00ff */
[C---:B------:R-:W-:Y:S02]  /*25300*/  LOP3.LUT P3, RZ, R22.reuse, 0x8, RZ, 0xc0, !PT ;  /* 0x0000000816ff7812 */ /* 0x040fe4000786c0ff */
[----:B------:R-:W-:Y:S01]  /*25310*/  LOP3.LUT P1, RZ, R22, 0x4, RZ, 0xc0, !PT ;  /* 0x0000000416ff7812 */ /* 0x000fe2000782c0ff */
[----:B------:R-:W-:Y:S01]  /*25320*/  IMAD R7, R6, UR5, R7 ;  /* 0x0000000506077c24 */ /* 0x000fe2000f8e0207 */
[----:B------:R-:W-:-:S02]  /*25330*/  ULDC.64 UR4, c[0x0][0x310] ;  /* 0x0000c40000047ab9 */ /* 0x000fc40000000a00 */
        /* <DEDUP_REMOVED lines=12> */
[----:B----4-:R-:W-:Y:S01]  /*25400*/  IMAD R7, R24, 0x6000, R11 ;  /* 0x0000600018077824 */ /* 0x010fe200078e020b */
[----:B------:R-:W-:Y:S07]  /*25410*/  BRA.DIV UR4, `(.L_x_1897) ;  /* 0x0000005e040c7947 */ /* 0x000fee000b800000 */
        /* <DEDUP_REMOVED lines=24> */
.L_x_2093:
        /* <DEDUP_REMOVED lines=10> */
.L_x_1898:
        /* <DEDUP_REMOVED lines=11> */
.L_x_1899:
[----:B------:R2:W-:Y:S02]  /*256f0*/  SYNCS.ARRIVE.TRANS64.A1T0 RZ, [R0+URZ+0x22830], RZ ;  /* 0x022830ff00ff79a7 */ /* 0x0005e4000810003f */
[----:B--23--:R-:W-:-:S05]  /*25700*/  IMAD.U32 R0, RZ, RZ, UR37 ;  /* 0x00000025ff007e24 */ /* 0x00cfca000f8e00ff */
[----:B------:R-:W-:-:S13]  /*25710*/  ISETP.NE.AND P0, PT, R0, 0x3, PT ;  /* 0x000000030000780c */ /* 0x000fda0003f05270 */
[----:B------:R-:W-:Y:S05]  /*25720*/  @!P0 BRA `(.L_x_1900) ;  /* 0x0000000000048947 */ /* 0x000fea0003800000 */
[----:B------:R-:W-:Y:S01]  /*25730*/  BPT.TRAP 0x1 ;  /* 0x000000040000795c */ /* 0x000fe20000300000 */
.L_x_1900:
[----:B------:R-:W-:Y:S01]  /*25740*/  LOP3.LUT R2, R5, 0x1, RZ, 0x3c, !PT ;  /* 0x0000000105027812 */ /* 0x000fe200078e3cff */
[----:B------:R-:W-:Y:S01]  /*25750*/  IMAD R0, R4, 0x8, R23 ;  /* 0x0000000804007824 */ /* 0x000fe200078e0217 */
[----:B------:R-:W-:Y:S02]  /*25760*/  BSSY B0, `(.L_x_1901) ;  /* 0x0000004000007945 */ /* 0x000fe40003800000 */
[----:B------:R-:W-:-:S04]  /*25770*/  SHF.L.U32 R2, R2, 0x1f, RZ ;  /* 0x0000001f02027819 */ /* 0x000fc800000006ff */
[----:B------:R-:W0:Y:S02]  /*25780*/  SYNCS.PHASECHK.TRANS64.TRYWAIT P1, [R0+URZ+0x22870], R2 ;  /* 0x02287002000075a7 */ /* 0x000e24000802017f */
[----:B0-----:R-:W-:Y:S05]  /*25790*/  @!P1 BRA `(.L_x_1902) ;  /* 0x0000005c00609947 */ /* 0x001fea0003800000 */
.L_x_2094:
[----:B------:R-:W-:Y:S05]  /*257a0*/  BSYNC B0 ;  /* 0x0000000000007941 */ /* 0x000fea0003800000 */
.L_x_1901:
[----:B------:R-:W-:-:S05]  /*257b0*/  IMAD.U32 R3, RZ, RZ, UR41 ;  /* 0x00000029ff037e24 */ /* 0x000fca000f8e00ff */
[----:B------:R-:W-:-:S13]  /*257c0*/  ISETP.NE.AND P1, PT, R3, 0x3, PT ;  /* 0x000000030300780c */ /* 0x000fda0003f25270 */
[----:B------:R-:W-:Y:S05]  /*257d0*/  @!P1 BRA `(.L_x_1903) ;  /* 0x0000000000049947 */ /* 0x000fea0003800000 */
[----:B------:R-:W-:Y:S01]  /*257e0*/  BPT.TRAP 0x1 ;  /* 0x000000040000795c */ /* 0x000fe20000300000 */
.L_x_1903:
[----:B0-----:R-:W-:Y:S01]  /*257f0*/  SHF.L.U32 R2, R5, 0x1f, RZ ;  /* 0x0000001f05027819 */ /* 0x001fe200000006ff */
[----:B------:R-:W-:-:S03]  /*25800*/  IMAD.SHL.U32 R3, R4, 0x4000, RZ ;  /* 0x0000400004037824 */ /* 0x000fc600078e00ff */
[----:B------:R-:W0:Y:S02]  /*25810*/  SYNCS.PHASECHK.TRANS64.TRYWAIT P1, [R0+URZ+0x22860], R2 ;  /* 0x02286002000075a7 */ /* 0x000e24000802017f */
[----:B0-----:R-:W-:Y:S05]  /*25820*/  @!P1 BRA `(.L_x_1904) ;  /* 0x0000005c00509947 */ /* 0x001fea0003800000 */
.L_x_2095:
        /* <DEDUP_REMOVED lines=8> */
[----:B-1----:R-:W-:Y:S01]  /*258b0*/  IMAD.IADD R17, R35, 0x1, R2 ;  /* 0x0000000123117824 */ /* 0x002fe200078e0202 */
        /* <DEDUP_REMOVED lines=59> */
.L_x_1905:
[----:B0-----:R0:W-:Y:S01]  /*25c70*/  SYNCS.ARRIVE.TRANS64.A1T0 RZ, [R0+URZ+0x22850], RZ ;  /* 0x022850ff00ff79a7 */ /* 0x0011e2000810003f */
[----:B------:R-:W-:Y:S06]  /*25c80*/  BAR.SYNC.DEFER_BLOCKING 0x2, 0x80 ;  /* 0x0082000000007b1d */ /* 0x000fec0000010000 */
[----:B------:R-:W-:Y:S05]  /*25c90*/  @!P0 BRA `(.L_x_1906) ;  /* 0x0000000000048947 */ /* 0x000fea0003800000 */
[----:B------:R-:W-:Y:S01]  /*25ca0*/  BPT.TRAP 0x1 ;  /* 0x000000040000795c */ /* 0x000fe20000300000 */
.L_x_1906:
[----:B------:R-:W2:Y:S01]  /*25cb0*/  LDL R2, [R1+0x8] ;  /* 0x0000080001027983 */ /* 0x000ea20000100800 */
[----:B0-----:R-:W-:Y:S02]  /*25cc0*/  VIADD R0, R0, 0x22880 ;  /* 0x0002288000007836 */ /* 0x001fe40000000000 */
[----:B------:R-:W-:Y:S02]  /*25cd0*/  IMAD.MOV.U32 R4, RZ, RZ, R24 ;  /* 0x000000ffff047224 */ /* 0x000fe400078e0018 */
[----:B------:R-:W-:Y:S01]  /*25ce0*/  IMAD.MOV.U32 R5, RZ, RZ, R28 ;  /* 0x000000ffff057224 */ /* 0x000fe200078e001c */
[----:B--2---:R-:W-:-:S04]  /*25cf0*/  PRMT R0, R2, 0x654, R0 ;  /* 0x0000065402007816 */ /* 0x004fc80000000000 */
[----:B------:R2:W-:Y:S01]  /*25d00*/  SYNCS.ARRIVE.TRANS64.RED.A1T0 RZ, [R0+URZ], RZ ;  /* 0x000000ff00ff79a7 */ /* 0x0005e2000810043f */
[----:B------:R-:W-:Y:S05]  /*25d10*/  @P2 BRA `(.L_x_1907) ;  /* 0xffffffec006c2947 */ /* 0x000fea000383ffff */
.L_x_1887:
[----:B-12---:R-:W1:Y:S01]  /*25d20*/  S2R R0, SR_TID.X ;  /* 0x0000000000007919 */ /* 0x006e620000002100 */
[----:B------:R-:W-:Y:S01]  /*25d30*/  BSSY B0, `(.L_x_1908) ;  /* 0x0000012000007945 */ /* 0x000fe20003800000 */
[----:B-1----:R-:W-:Y:S01]  /*25d40*/  LOP3.LUT R2, R0, 0x7f, RZ, 0xc0, !PT ;  /* 0x0000007f00027812 */ /* 0x002fe200078ec0ff */
[----:B------:R-:W-:-:S03]  /*25d50*/  IMAD.U32 R0, RZ, RZ, UR37 ;  /* 0x00000025ff007e24 */ /* 0x000fc6000f8e00ff */
[----:B------:R-:W-:Y:S02]  /*25d60*/  ISETP.NE.AND P1, PT, R2, RZ, PT ;  /* 0x000000ff0200720c */ /* 0x000fe40003f25270 */
[----:B------:R-:W-:-:S11]  /*25d70*/  ISETP.NE.AND P0, PT, R0, 0x3, PT ;  /* 0x000000030000780c */ /* 0x000fd60003f05270 */
[----:B------:R-:W-:Y:S05]  /*25d80*/  @P1 BRA `(.L_x_1909) ;  /* 0x0000000000301947 */ /* 0x000fea0003800000 */
[----:B------:R-:W1:Y:S01]  /*25d90*/  S2R R5, SR_LANEID ;  /* 0x0000000000057919 */ /* 0x000e620000000000 */
[----:B------:R-:W-:Y:S01]  /*25da0*/  VOTEU.ANY UR4, UPT, PT ;  /* 0x0000000000047886 */ /* 0x000fe200038e0100 */
[----:B------:R-:W2:Y:S01]  /*25db0*/  LDC.64 R2, c[0x0][0xc60] ;  /* 0x00031800ff027b82 */ /* 0x000ea20000000a00 */
[----:B------:R-:W1:Y:S02]  /*25dc0*/  FLO.U32 R0, UR4 ;  /* 0x0000000400007d00 */ /* 0x000e6400080e0000 */
[----:B-1----:R-:W-:-:S06]  /*25dd0*/  ISETP.EQ.U32.AND P1, PT, R0, R5, PT ;  /* 0x000000050000720c */ /* 0x002fcc0003f22070 */
[----:B------:R-:W2:Y:S07]  /*25de0*/  POPC R5, UR4 ;  /* 0x0000000400057d09 */ /* 0x000eae0008000000 */
[----:B--2---:R-:W2:Y:S01]  /*25df0*/  @P1 ATOMG.E.ADD.STRONG.GPU PT, R3, desc[UR38][R2.64], R5 ;  /* 0x00000005020319a8 */ /* 0x004ea200081ee1e6 */
[----:B0-----:R-:W0:Y:S02]  /*25e00*/  S2R R4, SR_LTMASK ;  /* 0x0000000000047919 */ /* 0x001e240000003900 */
[----:B0-----:R-:W-:-:S04]  /*25e10*/  LOP3.LUT R4, R4, UR4, RZ, 0xc0, !PT ;  /* 0x0000000404047c12 */ /* 0x001fc8000f8ec0ff */
[----:B------:R-:W0:Y:S01]  /*25e20*/  POPC R7, R4 ;  /* 0x0000000400077309 */ /* 0x000e220000000000 */
[----:B--2---:R-:W0:Y:S02]  /*25e30*/  SHFL.IDX PT, R0, R3, R0, 0x1f ;  /* 0x00001f0003007589 */ /* 0x004e2400000e0000 */
[----:B0-----:R-:W-:-:S07]  /*25e40*/  IADD3 R16, R0, UR40, R7 ;  /* 0x0000002800107c10 */ /* 0x001fce000fffe007 */
.L_x_1909:
[----:B------:R-:W-:Y:S05]  /*25e50*/  BSYNC B0 ;  /* 0x0000000000007941 */ /* 0x000fea0003800000 */
.L_x_1908:
[----:B------:R-:W-:Y:S05]  /*25e60*/  @!P0 BRA `(.L_x_1910) ;  /* 0x0000000000048947 */ /* 0x000fea0003800000 */
[----:B------:R-:W-:Y:S01]  /*25e70*/  BPT.TRAP 0x1 ;  /* 0x000000040000795c */ /* 0x000fe20000300000 */
.L_x_1910:
[----:B------:R-:W-:Y:S01]  /*25e80*/  LOP3.LUT R0, R28, 0x1, RZ, 0x3c, !PT ;  /* 0x000000011c007812 */ /* 0x000fe200078e3cff */
[----:B------:R-:W-:Y:S01]  /*25e90*/  IMAD R17, R24, 0x8, R23 ;  /* 0x0000000818117824 */ /* 0x000fe200078e0217 */
[----:B------:R-:W-:Y:S02]  /*25ea0*/  BSSY B0, `(.L_x_1911) ;  /* 0x0000004000007945 */ /* 0x000fe40003800000 */
[----:B------:R-:W-:-:S04]  /*25eb0*/  SHF.L.U32 R0, R0, 0x1f, RZ ;  /* 0x0000001f00007819 */ /* 0x000fc800000006ff */
[----:B------:R-:W1:Y:S02]  /*25ec0*/  SYNCS.PHASECHK.TRANS64.TRYWAIT P1, [R17+URZ+0x22870], R0 ;  /* 0x02287000110075a7 */ /* 0x000e64000802017f */
[----:B-1----:R-:W-:Y:S05]  /*25ed0*/  @!P1 BRA `(.L_x_1912) ;  /* 0x0000005400b89947 */ /* 0x002fea0003800000 */
.L_x_2096:
[----:B------:R-:W-:Y:S05]  /*25ee0*/  BSYNC B0 ;  /* 0x0000000000007941 */ /* 0x000fea0003800000 */
.L_x_1911:
[----:B------:R-:W-:-:S05]  /*25ef0*/  IMAD.U32 R2, RZ, RZ, UR41 ;  /* 0x00000029ff027e24 */ /* 0x000fca000f8e00ff */
[----:B------:R-:W-:-:S13]  /*25f00*/  ISETP.NE.AND P1, PT, R2, 0x3, PT ;  /* 0x000000030200780c */ /* 0x000fda0003f25270 */
[----:B------:R-:W-:Y:S05]  /*25f10*/  @!P1 BRA `(.L_x_1913) ;  /* 0x0000000000049947 */ /* 0x000fea0003800000 */
[----:B------:R-:W-:Y:S01]  /*25f20*/  BPT.TRAP 0x1 ;  /* 0x000000040000795c */ /* 0x000fe20000300000 */
.L_x_1913:
[----:B-1----:R-:W-:-:S04]  /*25f30*/  SHF.L.U32 R0, R28, 0x1f, RZ ;  /* 0x0000001f1c007819 */ /* 0x002fc800000006ff */
[----:B------:R-:W1:Y:S02]  /*25f40*/  SYNCS.PHASECHK.TRANS64.TRYWAIT P1, [R17+URZ+0x22860], R0 ;  /* 0x02286000110075a7 */ /* 0x000e64000802017f */
[----:B-1----:R-:W-:Y:S05]  /*25f50*/  @!P1 BRA `(.L_x_1914) ;  /* 0x0000005400ac9947 */ /* 0x002fea0003800000 */
.L_x_2097:
[----:B------:R-:W1:Y:S04]  /*25f60*/  LDL R3, [R1+0x18] ;  /* 0x0000180001037983 */ /* 0x000e680000100800 */
[----:B------:R-:W2:Y:S01]  /*25f70*/  LDL R12, [R1+0x14] ;  /* 0x00001400010c7983 */ /* 0x000ea20000100800 */
[----:B------:R-:W-:Y:S01]  /*25f80*/  IMAD.SHL.U32 R2, R24, 0x4000, RZ ;  /* 0x0000400018027824 */ /* 0x000fe200078e00ff */
[----:B------:R-:W-:Y:S05]  /*25f90*/  WARPSYNC.ALL ;  /* 0x0000000000007948 */ /* 0x000fea0003800000 */
[----:B------:R-:W-:-:S05]  /*25fa0*/  IMAD.U32 R20, RZ, RZ, UR41 ;  /* 0x00000029ff147e24 */ /* 0x000fca000f8e00ff */
[----:B------:R-:W-:Y:S02]  /*25fb0*/  ISETP.NE.AND P1, PT, R20, 0x3, PT ;  /* 0x000000031400780c */ /* 0x000fe40003f25270 */
[----:B-1----:R-:W-:Y:S02]  /*25fc0*/  LOP3.LUT R0, R2, R3, RZ, 0xfc, !PT ;  /* 0x0000000302007212 */ /* 0x002fe400078efcff */
[----:B--2---:R-:W-:-:S03]  /*25fd0*/  IADD3 R2, R23, R2, R12 ;  /* 0x0000000217027210 */ /* 0x004fc60007ffe00c */
[----:B------:R-:W-:Y:S01]  /*25fe0*/  IMAD.IADD R0, R23, 0x1, R0 ;  /* 0x0000000117007824 */ /* 0x000fe200078e0200 */
[----:B------:R-:W-:-:S03]  /*25ff0*/  IADD3 R18, R32, 0x400, R2 ;  /* 0x0000040020127810 */ /* 0x000fc60007ffe002 */
[----:B------:R-:W-:Y:S01]  /*26000*/  IMAD.IADD R3, R35, 0x1, R0 ;  /* 0x0000000123037824 */ /* 0x000fe200078e0200 */
[----:B0-----:R-:W0:Y:S02]  /*26010*/  LDSM.16.MT88.4 R4, [R0+0x8400] ;  /* 0x008400000004783b */ /* 0x001e240000004200 */
        /* <DEDUP_REMOVED lines=57> */
.L_x_1915:
[----:B0-----:R0:W-:Y:S01]  /*263b0*/  SYNCS.ARRIVE.TRANS64.A1T0 RZ, [R17+URZ+0x22850], RZ ;  /* 0x022850ff11ff79a7 */ /* 0x0011e2000810003f */
[----:B------:R-:W-:Y:S06]  /*263c0*/  BAR.SYNC.DEFER_BLOCKING 0x2, 0x80 ;  /* 0x0082000000007b1d */ /* 0x000fec0000010000 */
[----:B------:R-:W-:Y:S05]  /*263d0*/  @!P0 BRA `(.L_x_1916) ;  /* 0x0000000000048947 */ /* 0x000fea0003800000 */
[----:B------:R-:W-:Y:S01]  /*263e0*/  BPT.TRAP 0x1 ;  /* 0x000000040000795c */ /* 0x000fe20000300000 */
.L_x_1916:
[----:B------:R-:W2:Y:S01]  /*263f0*/  LDL R0, [R1+0x8] ;  /* 0x0000080001007983 */ /* 0x000ea20000100800 */
[----:B0-----:R-:W-:Y:S02]  /*26400*/  VIADD R17, R17, 0x22880 ;  /* 0x0002288011117836 */ /* 0x001fe40000000000 */
[----:B------:R-:W-:-:S05]  /*26410*/  VIADD R24, R24, 0x1 ;  /* 0x0000000118187836 */ /* 0x000fca0000000000 */
[----:B------:R-:W-:-:S04]  /*26420*/  ISETP.NE.AND P0, PT, R24, 0x2, PT ;  /* 0x000000021800780c */ /* 0x000fc80003f05270 */
[----:B------:R-:W-:Y:S02]  /*26430*/  SEL R3, RZ, 0x1, P0 ;  /* 0x00000001ff037807 */ /* 0x000fe40000000000 */
[----:B------:R-:W-:Y:S02]  /*26440*/  SEL R24, R24, RZ, P0 ;  /* 0x000000ff18187207 */ /* 0x000fe40000000000 */
[----:B------:R-:W-:Y:S02]  /*26450*/  LOP3.LUT R28, R28, R3, RZ, 0x3c, !PT ;  /* 0x000000031c1c7212 */ /* 0x000fe400078e3cff */
[----:B--2---:R-:W-:-:S04]  /*26460*/  PRMT R17, R0, 0x654, R17 ;  /* 0x0000065400117816 */ /* 0x004fc80000000011 */
[----:B------:R0:W-:Y:S03]  /*26470*/  SYNCS.ARRIVE.TRANS64.RED.A1T0 RZ, [R17+URZ], RZ ;  /* 0x000000ff11ff79a7 */ /* 0x0001e6000810043f */
.L_x_1857:
[----:B------:R-:W-:-:S13]  /*26480*/  LOP3.LUT P0, RZ, R22, 0x40, RZ, 0xc0, !PT ;  /* 0x0000004016ff7812 */ /* 0x000fda000780c0ff */
[----:B------:R-:W-:Y:S05]  /*26490*/  @!P0 BRA `(.L_x_1917) ;  /* 0x0000000000288947 */ /* 0x000fea0003800000 */
[----:B------:R-:W-:Y:S05]  /*264a0*/  WARPSYNC.ALL ;  /* 0x0000000000007948 */ /* 0x000fea0003800000 */
[----:B------:R-:W2:Y:S08]  /*264b0*/  S2UR UR4, SR_CgaCtaId ;  /* 0x00000000000479c3 */ /* 0x000eb00000008800 */
[----:B------:R-:W-:Y:S01]  /*264c0*/  BAR.SYNC.DEFER_BLOCKING 0x5, 0x180 ;  /* 0x0146000000007b1d */ /* 0x000fe20000010000 */
[----:B0-----:R-:W-:Y:S01]  /*264d0*/  MOV R23, 0x400 ;  /* 0x0000040000177802 */ /* 0x001fe20000000f00 */
[----:B--2---:R-:W-:-:S05]  /*264e0*/  IMAD.U32 R0, RZ, RZ, UR4 ;  /* 0x00000004ff007e24 */ /* 0x004fca000f8e00ff */
[----:B------:R-:W-:Y:S01]  /*264f0*/  LEA R23, R0, R23, 0x18 ;  /* 0x0000001700177211 */ /* 0x000fe200078ec0ff */
[----:B------:R2:W-:Y:S04]  /*26500*/  STL [R1+0x8], R0 ;  /* 0x0000080001007387 */ /* 0x0005e80000100800 */
[----:B------:R2:W3:Y:S01]  /*26510*/  LDS.128 R16, [R23+0x228d0] ;  /* 0x0228d00017107984 */ /* 0x0004e20000000c00 */
[----:B------:R-:W-:Y:S06]  /*26520*/  BAR.ARV 0x4, 0x180 ;  /* 0x0106000000007b1d */ /* 0x000fec0000002000 */
[----:B------:R-:W-:Y:S05]  /*26530*/  BRA `(.L_x_1918) ;  /* 0x0000000800d47947 */ /* 0x000fea0003800000 */
.L_x_1917:
[----:B------:R-:W2:Y:S01]  /*26540*/  S2R R0, SR_TID.X ;  /* 0x0000000000007919 */ /* 0x000ea20000002100 */
[----:B------:R-:W-:Y:S01]  /*26550*/  UMOV UR4, 0xffffffff ;  /* 0xffffffff00047882 */ /* 0x000fe20000000000 */
[----:B--2---:R-:W-:-:S04]  /*26560*/  LOP3.LUT R7, R0, 0x1f, RZ, 0xc0, !PT ;  /* 0x0000001f00077812 */ /* 0x004fc800078ec0ff */
[----:B------:R-:W-:Y:S01]  /*26570*/  ISETP.NE.AND P0, PT, R7, 0x1f, PT ;  /* 0x0000001f0700780c */ /* 0x000fe20003f05270 */
[----:B------:R-:W-:-:S12]  /*26580*/  BRA.DIV UR4, `(.L_x_1919) ;  /* 0x0000005204347947 */ /* 0x000fd8000b800000 */
[----:B0-----:R-:W-:Y:S01]  /*26590*/  IMAD.IADD R5, R19, 0x1, R7 ;  /* 0x0000000113057824 */ /* 0x001fe200078e0207 */
[----:B------:R-:W-:-:S04]  /*265a0*/  ULDC UR4, c[0x0][0xc3c] ;  /* 0x00030f0000047ab9 */ /* 0x000fc80000000800 */
[----:B------:R-:W-:-:S13]  /*265b0*/  ISETP.GE.OR P1, PT, R5, UR4, !P0 ;  /* 0x0000000405007c0c */ /* 0x000fda000c726670 */
[----:B-1----:R-:W0:Y:S02]  /*265c0*/  @!P1 LDC.64 R2, c[0x0][0xc80] ;  /* 0x00032000ff029b82 */ /* 0x002e240000000a00 */
[----:B0-----:R-:W-:-:S06]  /*265d0*/  @!P1 IMAD.WIDE R2, R5, 0x4, R2 ;  /* 0x0000000405029825 */ /* 0x001fcc00078e0202 */
[----:B------:R0:W2:Y:S01]  /*265e0*/  @!P1 LDG.E R3, desc[UR38][R2.64] ;  /* 0x0000002602039981 */ /* 0x0000a2000c1e1900 */
[C---:B------:R-:W-:Y:S02]  /*265f0*/  ISETP.GE.U32.AND P2, PT, R7.reuse, 0x2, PT ;  /* 0x000000020700780c */ /* 0x040fe40003f46070 */
[C---:B------:R-:W-:Y:S01]  /*26600*/  ISETP.GE.U32.AND P3, PT, R7.reuse, 0x4, PT ;  /* 0x000000040700780c */ /* 0x040fe20003f66070 */
[----:B------:R-:W-:Y:S01]  /*26610*/  SHFL.IDX PT, R0, R16, RZ, 0x1f ;  /* 0x00001fff10007589 */ /* 0x000fe200000e0000 */
[C---:B------:R-:W-:Y:S02]  /*26620*/  ISETP.GE.U32.AND P4, PT, R7.reuse, 0x8, PT ;  /* 0x000000080700780c */ /* 0x040fe40003f86070 */
[C---:B------:R-:W-:Y:S01]  /*26630*/  ISETP.GE.U32.AND P5, PT, R7.reuse, 0x10, PT ;  /* 0x000000100700780c */ /* 0x040fe20003fa6070 */
[----:B------:R-:W-:Y:S01]  /*26640*/  SHFL.IDX PT, R16, R16, 0x1, 0x1f ;  /* 0x00201f0010107f89 */ /* 0x000fe200000e0000 */
[----:B0-----:R-:W-:Y:S02]  /*26650*/  IMAD.MOV.U32 R2, RZ, RZ, RZ ;  /* 0x000000ffff027224 */ /* 0x001fe400078e00ff */
[----:B--2---:R-:W-:Y:S01]  /*26660*/  @!P1 IMAD.MOV.U32 R2, RZ, RZ, R3 ;  /* 0x000000ffff029224 */ /* 0x004fe200078e0003 */
[----:B------:R-:W-:-:S04]  /*26670*/  ISETP.NE.AND P1, PT, R7, RZ, PT ;  /* 0x000000ff0700720c */ /* 0x000fc80003f25270 */
        /* <DEDUP_REMOVED lines=16> */
.L_x_2107:
[----:B------:R-:W-:Y:S02]  /*26780*/  ULDC UR4, c[0x0][0xc38] ;  /* 0x00030e0000047ab9 */ /* 0x000fe40000000800 */
[----:B------:R-:W-:-:S04]  /*26790*/  IMAD.U32 R4, RZ, RZ, UR4 ;  /* 0x00000004ff047e24 */ /* 0x000fc8000f8e00ff */
[----:B-1----:R-:W-:-:S04]  /*267a0*/  IMAD R5, R14, R4, RZ ;  /* 0x000000040e057224 */ /* 0x002fc800078e02ff */
[----:B------:R-:W-:-:S05]  /*267b0*/  IMAD.IADD R16, R16, 0x1, R5 ;  /* 0x0000000110107824 */ /* 0x000fca00078e0205 */
[----:B------:R-:W-:-:S13]  /*267c0*/  ISETP.GT.AND P6, PT, R16, R0, PT ;  /* 0x000000001000720c */ /* 0x000fda0003fc4270 */
[----:B------:R-:W-:Y:S05]  /*267d0*/  @P6 BRA `(.L_x_1920) ;  /* 0x00000000009c6947 */ /* 0x000fea0003800000 */
.L_x_1925:
[----:B------:R-:W1:Y:S01]  /*267e0*/  LDC R4, c[0x0][0xc3c] ;  /* 0x00030f00ff047b82 */ /* 0x000e620000000800 */
[----:B------:R-:W-:-:S05]  /*267f0*/  VIADD R19, R19, 0x1f ;  /* 0x0000001f13137836 */ /* 0x000fca0000000000 */
        /* <DEDUP_REMOVED lines=12> */
.L_x_1923:
[----:B------:R-:W-:Y:S05]  /*268c0*/  BSYNC B0 ;  /* 0x0000000000007941 */ /* 0x000fea0003800000 */
.L_x_1922:
[----:B------:R-:W-:-:S03]  /*268d0*/  UMOV UR4, 0xffffffff ;  /* 0xffffffff00047882 */ /* 0x000fc60000000000 */
[----:B------:R-:W-:Y:S05]  /*268e0*/  BRA.DIV UR4, `(.L_x_1924) ;  /* 0x0000005204807947 */ /* 0x000fea000b800000 */
[----:B-----5:R-:W2:Y:S02]  /*268f0*/  SHFL.UP PT, R14, R2, 0x1, RZ ;  /* 0x04200000020e7989 */ /* 0x020ea400000e00ff */
[----:B--2---:R-:W-:-:S05]  /*26900*/  SEL R13, R14, RZ, P1 ;  /* 0x000000ff0e0d7207 */ /* 0x004fca0000800000 */
[----:B------:R-:W-:-:S05]  /*26910*/  IMAD.IADD R13, R2, 0x1, R13 ;  /* 0x00000001020d7824 */ /* 0x000fca00078e020d */
[----:B------:R-:W2:Y:S02]  /*26920*/  SHFL.UP PT, R14, R13, 0x2, RZ ;  /* 0x044000000d0e7989 */ /* 0x000ea400000e00ff */
[----:B--2---:R-:W-:-:S05]  /*26930*/  SEL R14, R14, RZ, P2 ;  /* 0x000000ff0e0e7207 */ /* 0x004fca0001000000 */
[----:B01----:R-:W-:-:S05]  /*26940*/  IMAD.IADD R3, R13, 0x1, R14 ;  /* 0x000000010d037824 */ /* 0x003fca00078e020e */
        /* <DEDUP_REMOVED lines=10> */
.L_x_2115:
[----:B------:R-:W-:Y:S02]  /*269f0*/  ULDC UR4, c[0x0][0xc38] ;  /* 0x00030e0000047ab9 */ /* 0x000fe40000000800 */
[----:B------:R-:W-:-:S04]  /*26a00*/  IMAD.U32 R4, RZ, RZ, UR4 ;  /* 0x00000004ff047e24 */ /* 0x000fc8000f8e00ff */
[----:B-1----:R-:W-:-:S04]  /*26a10*/  IMAD R5, R14, R4, RZ ;  /* 0x000000040e057224 */ /* 0x002fc800078e02ff */
[----:B------:R-:W-:-:S05]  /*26a20*/  IMAD.IADD R16, R5, 0x1, R16 ;  /* 0x0000000105107824 */ /* 0x000fca00078e0210 */
[----:B------:R-:W-:-:S13]  /*26a30*/  ISETP.GT.AND P6, PT, R16, R0, PT ;  /* 0x000000001000720c */ /* 0x000fda0003fc4270 */
[----:B------:R-:W-:Y:S05]  /*26a40*/  @!P6 BRA `(.L_x_1925) ;  /* 0xfffffffc0064e947 */ /* 0x000fea000383ffff */
.L_x_1920:
[----:B------:R-:W-:Y:S01]  /*26a50*/  IMAD.IADD R16, R16, 0x1, -R5 ;  /* 0x0000000110107824 */ /* 0x000fe200078e0a05 */
[----:B------:R-:W-:-:S03]  /*26a60*/  UMOV UR4, 0xffffffff ;  /* 0xffffffff00047882 */ /* 0x000fc60000000000 */
[----:B------:R-:W-:-:S05]  /*26a70*/  IMAD R5, R3, R4, R16 ;  /* 0x0000000403057224 */ /* 0x000fca00078e0210 */
[----:B------:R-:W-:Y:S01]  /*26a80*/  ISETP.GT.AND P6, PT, R5, R0, PT ;  /* 0x000000000500720c */ /* 0x000fe20003fc4270 */
[----:B------:R-:W-:-:S12]  /*26a90*/  BRA.DIV UR4, `(.L_x_1926) ;  /* 0x0000005204d07947 */ /* 0x000fd8000b800000 */
[----:B------:R-:W-:-:S04]  /*26aa0*/  VOTE.ANY R5, PT, !P6 ;  /* 0x0000000000057806 */ /* 0x000fc800070e0100 */
[----:B------:R-:W1:Y:S02]  /*26ab0*/  POPC R6, R5 ;  /* 0x0000000500067309 */ /* 0x000e640000000000 */
[----:B-1----:R1:W2:Y:S02]  /*26ac0*/  SHFL.IDX PT, R17, R2, R6, 0x1f ;  /* 0x00001f0602117589 */ /* 0x0022a400000e0000 */
.L_x_2119:
[----:B------:R-:W-:Y:S01]  /*26ad0*/  ISETP.NE.AND P0, PT, R5, RZ, PT ;  /* 0x000000ff0500720c */ /* 0x000fe20003f05270 */
[----:B------:R-:W-:-:S12]  /*26ae0*/  IMAD.MOV.U32 R5, RZ, RZ, RZ ;  /* 0x000000ffff057224 */ /* 0x000fd800078e00ff */
[----:B------:R-:W-:Y:S05]  /*26af0*/  @!P0 BRA `(.L_x_1927) ;  /* 0x0000000000108947 */ /* 0x000fea0003800000 */
[----:B------:R-:W-:Y:S01]  /*26b00*/  UMOV UR4, 0xffffffff ;  /* 0xffffffff00047882 */ /* 0x000fe20000000000 */
[----:B------:R-:W-:Y:S02]  /*26b10*/  VIADD R12, R6, 0xffffffff ;  /* 0xffffffff060c7836 */ /* 0x000fe40000000000 */
[----:B------:R-:W-:Y:S05]  /*26b20*/  BRA.DIV UR4, `(.L_x_1928) ;  /* 0x0000005204f47947 */ /* 0x000fea000b800000 */
[----:B------:R3:W4:Y:S02]  /*26b30*/  SHFL.IDX PT, R5, R3, R12, 0x1f ;  /* 0x00001f0c03057589 */ /* 0x00072400000e0000 */
.L_x_1927:
[----:B01-3--:R-:W0:Y:S01]  /*26b40*/  LDC.64 R2, c[0x0][0xc90] ;  /* 0x00032400ff027b82 */ /* 0x00be220000000a00 */
[----:B------:R-:W-:-:S04]  /*26b50*/  IMAD.IADD R19, R6, 0x1, R19 ;  /* 0x0000000106137824 */ /* 0x000fc800078e0213 */
[----:B0-----:R-:W-:-:S05]  /*26b60*/  IMAD.WIDE R2, R19, 0x4, R2 ;  /* 0x0000000413027825 */ /* 0x001fca00078e0202 */
[----:B------:R0:W2:Y:S01]  /*26b70*/  LDG.E R7, desc[UR38][R2.64] ;  /* 0x0000002602077981 */ /* 0x0000a2000c1e1900 */
[----:B----4-:R-:W-:Y:S02]  /*26b80*/  IMAD R16, R5, R4, R16 ;  /* 0x0000000405107224 */ /* 0x010fe400078e0210 */
[----:B0-----:R-:W-:Y:S02]  /*26b90*/  IMAD.MOV.U32 R2, RZ, RZ, RZ ;  /* 0x000000ffff027224 */ /* 0x001fe400078e00ff */
[----:B--2---:R-:W-:-:S05]  /*26ba0*/  IMAD R6, R17, R7, RZ ;  /* 0x0000000711067224 */ /* 0x004fca00078e02ff */
[----:B------:R-:W-:-:S04]  /*26bb0*/  IABS R8, R6 ;  /* 0x0000000600087213 */ /* 0x000fc80000000000 */
[----:B------:R-:W0:Y:S08]  /*26bc0*/  I2F.RP R9, R8 ;  /* 0x0000000800097306 */ /* 0x000e300000209400 */
[----:B0-----:R-:W0:Y:S02]  /*26bd0*/  MUFU.RCP R9, R9 ;  /* 0x0000000900097308 */ /* 0x001e240000001000 */
[----:B0-----:R-:W-:-:S06]  /*26be0*/  VIADD R10, R9, 0xffffffe ;  /* 0x0ffffffe090a7836 */ /* 0x001fcc0000000000 */
[----:B------:R-:W0:Y:S02]  /*26bf0*/  F2I.FTZ.U32.TRUNC.NTZ R3, R10 ;  /* 0x0000000a00037305 */ /* 0x000e24000021f000 */
[----:B0-----:R-:W-:-:S04]  /*26c00*/  IMAD.MOV R5, RZ, RZ, -R3 ;  /* 0x000000ffff057224 */ /* 0x001fc800078e0a03 */
[----:B------:R-:W-:-:S04]  /*26c10*/  IMAD R5, R5, R8, RZ ;  /* 0x0000000805057224 */ /* 0x000fc800078e02ff */
[----:B------:R-:W-:-:S04]  /*26c20*/  IMAD.HI.U32 R2, R3, R5, R2 ;  /* 0x0000000503027227 */ /* 0x000fc800078e0002 */
[----:B------:R-:W-:Y:S01]  /*26c30*/  IMAD.IADD R5, R0, 0x1, -R16 ;  /* 0x0000000100057824 */ /* 0x000fe200078e0a10 */
[----:B------:R-:W-:-:S04]  /*26c40*/  IABS R0, R6 ;  /* 0x0000000600007213 */ /* 0x000fc80000000000 */
[----:B------:R-:W-:Y:S01]  /*26c50*/  IABS R3, R5 ;  /* 0x0000000500037213 */ /* 0x000fe20000000000 */
[----:B------:R-:W-:-:S04]  /*26c60*/  IMAD.MOV R0, RZ, RZ, -R0 ;  /* 0x000000ffff007224 */ /* 0x000fc800078e0a00 */
        /* <DEDUP_REMOVED lines=12> */
[----:B------:R-:W-:Y:S02]  /*26d30*/  IMAD R0, R7, R2, RZ ;  /* 0x0000000207007224 */ /* 0x000fe400078e02ff */
[----:B------:R-:W-:Y:S02]  /*26d40*/  IMAD.MOV R2, RZ, RZ, -R2 ;  /* 0x000000ffff027224 */ /* 0x000fe400078e0a02 */
[----:B------:R-:W-:Y:S02]  /*26d50*/  IMAD.MOV R3, RZ, RZ, -R0 ;  /* 0x000000ffff037224 */ /* 0x000fe400078e0a00 */
[----:B------:R-:W-:-:S03]  /*26d60*/  IMAD R5, R6, R2, R5 ;  /* 0x0000000206057224 */ /* 0x000fc600078e0205 */
[----:B------:R-:W-:-:S04]  /*26d70*/  VIADDMNMX R4, R3, R4, R7, PT ;  /* 0x0000000403047246 */ /* 0x000fc80003800107 */
[-C--:B------:R-:W-:Y:S02]  /*26d80*/  IABS R7, R4.reuse ;  /* 0x0000000400077213 */ /* 0x080fe40000000000 */
[----:B------:R-:W-:Y:S02]  /*26d90*/  IABS R6, R4 ;  /* 0x0000000400067213 */ /* 0x000fe40000000000 */
[----:B------:R-:W0:Y:S03]  /*26da0*/  I2F.RP R8, R7 ;  /* 0x0000000700087306 */ /* 0x000e260000209400 */
[----:B------:R-:W-:-:S05]  /*26db0*/  IMAD.MOV R6, RZ, RZ, -R6 ;  /* 0x000000ffff067224 */ /* 0x000fca00078e0a06 */
[----:B0-----:R-:W0:Y:S02]  /*26dc0*/  MUFU.RCP R8, R8 ;  /* 0x0000000800087308 */ /* 0x001e240000001000 */
[----:B0-----:R-:W-:-:S06]  /*26dd0*/  VIADD R9, R8, 0xffffffe ;  /* 0x0ffffffe08097836 */ /* 0x001fcc0000000000 */
[----:B------:R-:W0:Y:S02]  /*26de0*/  F2I.FTZ.U32.TRUNC.NTZ R3, R9 ;  /* 0x0000000900037305 */ /* 0x000e24000021f000 */
[----:B0-----:R-:W-:-:S04]  /*26df0*/  IMAD.MOV R2, RZ, RZ, -R3 ;  /* 0x000000ffff027224 */ /* 0x001fc800078e0a03 */
[----:B------:R-:W-:Y:S02]  /*26e00*/  IMAD R11, R2, R7, RZ ;  /* 0x00000007020b7224 */ /* 0x000fe400078e02ff */
[----:B------:R-:W-:-:S04]  /*26e10*/  IMAD.MOV.U32 R2, RZ, RZ, RZ ;  /* 0x000000ffff027224 */ /* 0x000fc800078e00ff */
[----:B------:R-:W-:Y:S01]  /*26e20*/  IMAD.HI.U32 R2, R3, R11, R2 ;  /* 0x0000000b03027227 */ /* 0x000fe200078e0002 */
[----:B------:R-:W-:-:S05]  /*26e30*/  IABS R3, R5 ;  /* 0x0000000500037213 */ /* 0x000fca0000000000 */
[----:B------:R-:W-:-:S04]  /*26e40*/  IMAD.HI.U32 R2, R2, R3, RZ ;  /* 0x0000000302027227 */ /* 0x000fc800078e00ff */
[----:B------:R-:W-:Y:S01]  /*26e50*/  IMAD R6, R2, R6, R3 ;  /* 0x0000000602067224 */ /* 0x000fe200078e0203 */
[C---:B------:R-:W-:Y:S01]  /*26e60*/  LOP3.LUT R3, R5.reuse, R4, RZ, 0x3c, !PT ;  /* 0x0000000405037212 */ /* 0x040fe200078e3cff */
[----:B------:R-:W-:-:S03]  /*26e70*/  IMAD.IADD R5, R5, 0x1, R0 ;  /* 0x0000000105057824 */ /* 0x000fc600078e0200 */
        /* <DEDUP_REMOVED lines=8> */
[----:B------:R-:W-:Y:S01]  /*26f00*/  @!P1 LOP3.LUT R2, RZ, R4, RZ, 0x33, !PT ;  /* 0x00000004ff029212 */ /* 0x000fe200078e33ff */
[----:B------:R-:W-:-:S04]  /*26f10*/  IMAD.MOV R4, RZ, RZ, -R4 ;  /* 0x000000ffff047224 */ /* 0x000fc800078e0a04 */
[----:B------:R-:W-:Y:S01]  /*26f20*/  IMAD R18, R2, R4, R5 ;  /* 0x0000000402127224 */ /* 0x000fe200078e0205 */
[----:B------:R-:W-:-:S05]  /*26f30*/  LOP3.LUT R2, RZ, R2, RZ, 0x33, !PT ;  /* 0x00000002ff027212 */ /* 0x000fca00078e33ff */
[----:B------:R-:W-:Y:S01]  /*26f40*/  IMAD.IADD R17, R17, 0x1, R2 ;  /* 0x0000000111117824 */ /* 0x000fe200078e0202 */
[----:B------:R-:W-:Y:S06]  /*26f50*/  BRA `(.L_x_1929) ;  /* 0x00000000001c7947 */ /* 0x000fec0003800000 */
.L_x_1921:
[----:B------:R-:W-:Y:S01]  /*26f60*/  UMOV UR4, URZ ;  /* 0x0000003f00047c82 */ /* 0x000fe20008000000 */
[----:B------:R-:W-:Y:S01]  /*26f70*/  UMOV UR5, URZ ;  /* 0x0000003f00057c82 */ /* 0x000fe20008000000 */
[----:B------:R-:W-:Y:S01]  /*26f80*/  ULDC UR6, c[0x0][0xc3c] ;  /* 0x00030f0000067ab9 */ /* 0x000fe20000000800 */
[----:B------:R-:W-:Y:S02]  /*26f90*/  IMAD.MOV.U32 R16, RZ, RZ, R0 ;  /* 0x000000ffff107224 */ /* 0x000fe400078e0000 */
[----:B------:R-:W-:Y:S02]  /*26fa0*/  IMAD.U32 R17, RZ, RZ, UR4 ;  /* 0x00000004ff117e24 */ /* 0x000fe4000f8e00ff */
[----:B------:R-:W-:Y:S02]  /*26fb0*/  IMAD.U32 R18, RZ, RZ, UR5 ;  /* 0x00000005ff127e24 */ /* 0x000fe4000f8e00ff */
[----:B------:R-:W-:-:S07]  /*26fc0*/  IMAD.U32 R19, RZ, RZ, UR6 ;  /* 0x00000006ff137e24 */ /* 0x000fce000f8e00ff */
.L_x_1929:
[----:B------:R1:W2:Y:S01]  /*26fd0*/  LDL R2, [R1+0x8] ;  /* 0x0000080001027983 */ /* 0x0002a20000100800 */
[----:B------:R-:W3:Y:S01]  /*26fe0*/  S2R R0, SR_TID.X ;  /* 0x0000000000007919 */ /* 0x000ee20000002100 */
[----:B------:R-:W-:Y:S05]  /*26ff0*/  WARPSYNC.ALL ;  /* 0x0000000000007948 */ /* 0x000fea0003800000 */
[----:B---3--:R-:W-:Y:S01]  /*27000*/  LOP3.LUT R0, R0, 0x1f, RZ, 0xc0, !PT ;  /* 0x0000001f00007812 */ /* 0x008fe200078ec0ff */
[----:B------:R-:W-:Y:S03]  /*27010*/  BAR.SYNC.DEFER_BLOCKING 0x4, 0x180 ;  /* 0x0106000000007b1d */ /* 0x000fe60000010000 */
[----:B------:R-:W-:-:S13]  /*27020*/  ISETP.NE.AND P0, PT, R0, RZ, PT ;  /* 0x000000ff0000720c */ /* 0x000fda0003f05270 */
[----:B------:R-:W-:Y:S01]  /*27030*/  @!P0 MOV R0, 0x400 ;  /* 0x0000040000008802 */ /* 0x000fe20000000f00 */
[----:B--2---:R-:W2:Y:S03]  /*27040*/  @!P0 S2R R2, SR_CgaCtaId ;  /* 0x0000000000028919 */ /* 0x004ea60000008800 */
[----:B--2---:R-:W-:Y:S01]  /*27050*/  @!P0 LEA R23, R2, R0, 0x18 ;  /* 0x0000000002178211 */ /* 0x004fe200078ec0ff */
[----:B------:R1:W-:Y:S04]  /*27060*/  @!P0 STL [R1+0x8], R2 ;  /* 0x0000080201008387 */ /* 0x0003e80000100800 */
[----:B------:R1:W-:Y:S01]  /*27070*/  @!P0 STS.128 [R23+0x228d0], R16 ;  /* 0x0228d01017008388 */ /* 0x0003e20000000c00 */
[----:B------:R-:W-:Y:S06]  /*27080*/  BAR.ARV 0x5, 0x180 ;  /* 0x0146000000007b1d */ /* 0x000fec0000002000 */
.L_x_1918:
[----:B------:R-:W-:Y:S02]  /*27090*/  ULDC UR4, c[0x0][0xc3c] ;  /* 0x00030f0000047ab9 */ /* 0x000fe40000000800 */
[----:B---3--:R-:W-:-:S13]  /*270a0*/  ISETP.GE.AND P0, PT, R19, UR4, PT ;  /* 0x0000000413007c0c */ /* 0x008fda000bf06270 */
[----:B------:R-:W-:Y:S05]  /*270b0*/  @!P0 BRA `(.L_x_1930) ;  /* 0xffffff9800948947 */ /* 0x000fea000383ffff */
[----:B------:R-:W-:Y:S05]  /*270c0*/  BSYNC B7 ;  /* 0x0000000000077941 */ /* 0x000fea0003800000 */
.L_x_1800:
[----:B--2---:R-:W2:Y:S01]  /*270d0*/  LDL.LU R0, [R1+0x30] ;  /* 0x0000300001007983 */ /* 0x004ea20000300800 */
[----:B------:R-:W-:Y:S01]  /*270e0*/  BSSY B0, `(.L_x_1931) ;  /* 0x000000b000007945 */ /* 0x000fe20003800000 */
[----:B------:R-:W3:Y:S01]  /*270f0*/  S2R R5, SR_CgaCtaId ;  /* 0x0000000000057919 */ /* 0x000ee20000008800 */
[----:B--2---:R-:W-:-:S05]  /*27100*/  VIADD R0, R0, 0x1 ;  /* 0x0000000100007836 */ /* 0x004fca0000000000 */
[----:B01----:R-:W-:-:S04]  /*27110*/  LEA.HI R2, R0, R0, RZ, 0x1 ;  /* 0x0000000000027211 */ /* 0x003fc800078f08ff */
[----:B------:R-:W-:Y:S02]  /*27120*/  LOP3.LUT R3, R2, 0xfffffffe, RZ, 0xc0, !PT ;  /* 0xfffffffe02037812 */ /* 0x000fe400078ec0ff */
[----:B------:R-:W-:-:S03]  /*27130*/  MOV R2, 0x400 ;  /* 0x0000040000027802 */ /* 0x000fc60000000f00 */
[----:B------:R-:W-:Y:S01]  /*27140*/  IMAD.IADD R0, R0, 0x1, -R3 ;  /* 0x0000000100007824 */ /* 0x000fe200078e0a03 */
[----:B---3--:R-:W-:-:S04]  /*27150*/  LEA R7, R5, R2, 0x18 ;  /* 0x0000000205077211 */ /* 0x008fc800078ec0ff */
[----:B------:R-:W-:-:S04]  /*27160*/  SHF.L.U32 R0, R0, 0x1f, RZ ;  /* 0x0000001f00007819 */ /* 0x000fc800000006ff */
[----:B------:R-:W0:Y:S02]  /*27170*/  SYNCS.PHASECHK.TRANS64.TRYWAIT P0, [R7+URZ+0x22820], R0 ;  /* 0x02282000070075a7 */ /* 0x000e24000800017f */
[----:B0-----:R-:W-:Y:S05]  /*27180*/  @!P0 BRA `(.L_x_1932) ;  /* 0x0000004c00848947 */ /* 0x001fea0003800000 */
.L_x_2122:
[----:B------:R-:W-:Y:S05]  /*27190*/  BSYNC B0 ;  /* 0x0000000000007941 */ /* 0x000fea0003800000 */
.L_x_1931:
[----:B------:R-:W-:-:S03]  /*271a0*/  UMOV UR4, 0xffffffff ;  /* 0xffffffff00047882 */ /* 0x000fc60000000000 */
[----:B------:R-:W-:Y:S05]  /*271b0*/  BRA.DIV UR4, `(.L_x_1933) ;  /* 0x0000004e048c7947 */ /* 0x000fea000b800000 */
[----:B0-----:R-:W0:Y:S02]  /*271c0*/  S2R R0, SR_TID.X ;  /* 0x0000000000007919 */ /* 0x001e240000002100 */
[----:B0-----:R-:W-:-:S04]  /*271d0*/  SHF.R.U32.HI R0, RZ, 0x5, R0 ;  /* 0x00000005ff007819 */ /* 0x001fc80000011600 */
[----:B------:R-:W-:-:S05]  /*271e0*/  LOP3.LUT R0, R0, 0x3, RZ, 0xc0, !PT ;  /* 0x0000000300007812 */ /* 0x000fca00078ec0ff */
[----:B------:R0:W1:Y:S02]  /*271f0*/  SHFL.IDX PT, R14, R0, RZ, 0x1f ;  /* 0x00001fff000e7589 */ /* 0x00006400000e0000 */
.L_x_2125:
[----:B-1----:R-:W-:-:S13]  /*27200*/  ISETP.NE.AND P0, PT, R14, RZ, PT ;  /* 0x000000ff0e00720c */ /* 0x002fda0003f05270 */
[----:B------:R-:W-:Y:S05]  /*27210*/  @P0 BRA `(.L_x_1561) ;  /* 0x0000000000a80947 */ /* 0x000fea0003800000 */
[----:B------:R-:W-:-:S03]  /*27220*/  UMOV UR4, 0xffffffff ;  /* 0xffffffff00047882 */ /* 0x000fc60000000000 */
[----:B------:R-:W-:Y:S05]  /*27230*/  BRA.DIV UR4, `(.L_x_1934) ;  /* 0x0000004e04a07947 */ /* 0x000fea000b800000 */
[----:B------:R-:W-:-:S13]  /*27240*/  ELECT P6, URZ, PT ;  /* 0x00000000003f782f */ /* 0x000fda00038c0000 */
.L_x_2128:
[----:B------:R-:W-:Y:S05]  /*27250*/  @!P6 BRA `(.L_x_1561) ;  /* 0x000000000098e947 */ /* 0x000fea0003800000 */
[----:B------:R-:W-:-:S06]  /*27260*/  ULOP3.LUT UR4, UR36, 0x2, URZ, 0xfc, !UPT ;  /* 0x0000000224047892 */ /* 0x000fcc000f8efc3f */
[----:B0-----:R-:W-:-:S05]  /*27270*/  IMAD.U32 R0, RZ, RZ, UR4 ;  /* 0x00000004ff007e24 */ /* 0x001fca000f8e00ff */
[----:B------:R-:W-:-:S13]  /*27280*/  ISETP.NE.AND P0, PT, R0, 0x3, PT ;  /* 0x000000030000780c */ /* 0x000fda0003f05270 */
[----:B------:R-:W-:Y:S05]  /*27290*/  @!P0 BRA `(.L_x_1935) ;  /* 0x0000000000048947 */ /* 0x000fea0003800000 */
[----:B------:R-:W-:Y:S01]  /*272a0*/  BPT.TRAP 0x1 ;  /* 0x000000040000795c */ /* 0x000fe20000300000 */
.L_x_1935:
[----:B------:R-:W-:Y:S01]  /*272b0*/  IMAD R5, R24, 0x8, R7 ;  /* 0x0000000818057824 */ /* 0x000fe200078e0207 */
[----:B------:R-:W-:Y:S01]  /*272c0*/  SHF.L.U32 R0, R28, 0x1f, RZ ;  /* 0x0000001f1c007819 */ /* 0x000fe200000006ff */
[----:B------:R-:W-:-:S03]  /*272d0*/  VIADD R24, R24, 0x1 ;  /* 0x0000000118187836 */ /* 0x000fc60000000000 */
[----:B------:R-:W0:Y:S02]  /*272e0*/  SYNCS.PHASECHK.TRANS64.TRYWAIT P1, [R5+URZ+0x22840], R0 ;  /* 0x02284000050075a7 */ /* 0x000e24000802017f */
[----:B------:R-:W-:-:S04]  /*272f0*/  ISETP.NE.AND P2, PT, R24, 0x2, PT ;  /* 0x000000021800780c */ /* 0x000fc80003f45270 */
[----:B------:R-:W-:Y:S01]  /*27300*/  SEL R3, RZ, 0x1, P2 ;  /* 0x00000001ff037807 */ /* 0x000fe20001000000 */
[----:B0-----:R-:W-:Y:S08]  /*27310*/  @!P1 BRA `(.L_x_1936) ;  /* 0x0000004c00889947 */ /* 0x001ff00003800000 */
.L_x_2129:
[----:B------:R-:W-:Y:S02]  /*27320*/  SEL R24, R24, RZ, P2 ;  /* 0x000000ff18187207 */ /* 0x000fe40001000000 */
[----:B------:R-:W-:Y:S01]  /*27330*/  LOP3.LUT R2, R28, R3, RZ, 0x3c, !PT ;  /* 0x000000031c027212 */ /* 0x000fe200078e3cff */
[----:B------:R-:W-:Y:S06]  /*27340*/  @!P0 BRA `(.L_x_1937) ;  /* 0x0000000000048947 */ /* 0x000fec0003800000 */
[----:B------:R-:W-:Y:S01]  /*27350*/  BPT.TRAP 0x1 ;  /* 0x000000040000795c */ /* 0x000fe20000300000 */
.L_x_1937:
[----:B------:R-:W-:Y:S01]  /*27360*/  IMAD R3, R24, 0x8, R7 ;  /* 0x0000000818037824 */ /* 0x000fe200078e0207 */
[----:B------:R-:W-:-:S04]  /*27370*/  SHF.L.U32 R2, R2, 0x1f, RZ ;  /* 0x0000001f02027819 */ /* 0x000fc800000006ff */
[----:B------:R-:W1:Y:S02]  /*27380*/  SYNCS.PHASECHK.TRANS64.TRYWAIT P1, [R3+URZ+0x22840], R2 ;  /* 0x02284002030075a7 */ /* 0x000e64000802017f */
[----:B-1----:R-:W-:Y:S05]  /*27390*/  @!P1 BRA `(.L_x_1938) ;  /* 0x0000004c007c9947 */ /* 0x002fea0003800000 */
.L_x_2130:
[----:B------:R-:W-:Y:S05]  /*273a0*/  @!P0 BRA `(.L_x_1939) ;  /* 0x0000000000048947 */ /* 0x000fea0003800000 */
[----:B------:R-:W-:Y:S01]  /*273b0*/  BPT.TRAP 0x1 ;  /* 0x000000040000795c */ /* 0x000fe20000300000 */
.L_x_1939:
[----:B------:R-:W2:Y:S02]  /*273c0*/  SYNCS.PHASECHK.TRANS64.TRYWAIT P1, [R5+URZ+0x22860], R0 ;  /* 0x02286000050075a7 */ /* 0x000ea4000802017f */
[----:B--2---:R-:W-:Y:S05]  /*273d0*/  @!P1 BRA `(.L_x_1940) ;  /* 0x0000004c00809947 */ /* 0x004fea0003800000 */
.L_x_2131:
[----:B------:R-:W-:Y:S05]  /*273e0*/  @!P0 BRA `(.L_x_1941) ;  /* 0x0000000000048947 */ /* 0x000fea0003800000 */
[----:B------:R-:W-:Y:S01]  /*273f0*/  BPT.TRAP 0x1 ;  /* 0x000000040000795c */ /* 0x000fe20000300000 */
.L_x_1941:
[----:B------:R-:W3:Y:S02]  /*27400*/  SYNCS.PHASECHK.TRANS64.TRYWAIT P1, [R3+URZ+0x22860], R2 ;  /* 0x02286002030075a7 */ /* 0x000ee4000802017f */
[----:B---3--:R-:W-:Y:S05]  /*27410*/  @!P1 BRA `(.L_x_1942) ;  /* 0x0000004c00849947 */ /* 0x008fea0003800000 */
.L_x_2132:
[----:B------:R-:W-:Y:S05]  /*27420*/  @!P0 BRA `(.L_x_1943) ;  /* 0x0000000000048947 */ /* 0x000fea0003800000 */
[----:B------:R-:W-:Y:S01]  /*27430*/  BPT.TRAP 0x1 ;  /* 0x000000040000795c */ /* 0x000fe20000300000 */
.L_x_1943:
[----:B------:R-:W4:Y:S02]  /*27440*/  SYNCS.PHASECHK.TRANS64.TRYWAIT P1, [R5+URZ+0x22880], R0 ;  /* 0x02288000050075a7 */ /* 0x000f24000802017f */
[----:B----4-:R-:W-:Y:S05]  /*27450*/  @!P1 BRA `(.L_x_1944) ;  /* 0x0000004c00889947 */ /* 0x010fea0003800000 */
.L_x_2133:
[----:B------:R-:W-:Y:S05]  /*27460*/  @!P0 BRA `(.L_x_1945) ;  /* 0x0000000000048947 */ /* 0x000fea0003800000 */
[----:B------:R-:W-:Y:S01]  /*27470*/  BPT.TRAP 0x1 ;  /* 0x000000040000795c */ /* 0x000fe20000300000 */
.L_x_1945:
[----:B------:R0:W0:Y:S02]  /*27480*/  SYNCS.PHASECHK.TRANS64.TRYWAIT P0, [R3+URZ+0x22880], R2 ;  /* 0x02288002030075a7 */ /* 0x000024000800017f */
[----:B0-----:R-:W-:Y:S05]  /*27490*/  @!P0 NANOSLEEP.SYNCS 0x989680 ;  /* 0x009896800000895d */ /* 0x001fea0003900000 */
[----:B------:R-:W0:Y:S02]  /*274a0*/  @!P0 SYNCS.PHASECHK.TRANS64 P0, [R3+URZ+0x22880], R2 ;  /* 0x02288002030085a7 */ /* 0x000e24000800007f */
[----:B0-----:R-:W-:Y:S05]  /*274b0*/  @!P0 BRA `(.L_x_1945) ;  /* 0xfffffffc00f08947 */ /* 0x001fea000383ffff */
.L_x_1561:
[----:B------:R-:W-:Y:S05]  /*274c0*/  BSYNC B8 ;  /* 0x0000000000087941 */ /* 0x000fea0003800000 */
.L_x_1558:
[----:B------:R-:W-:Y:S05]  /*274d0*/  EXIT ;  /* 0x000000000000794d */ /* 0x000fea0003800000 */
.L_x_1585:
[----:B-1----:R1:W2:Y:S02]  /*274e0*/  SYNCS.PHASECHK.TRANS64.TRYWAIT P4, [R84+URZ+0x22890], R93 ;  /* 0x0228905d540075a7 */ /* 0x0022a4000808017f */
[----:B--2---:R-:W-:Y:S05]  /*274f0*/  @!P4 NANOSLEEP.SYNCS 0x989680 ;  /* 0x009896800000c95d */ /* 0x004fea0003900000 */
[----:B------:R-:W2:Y:S02]  /*27500*/  @!P4 SYNCS.PHASECHK.TRANS64 P4, [R84+URZ+0x22890], R93 ;  /* 0x0228905d5400c5a7 */ /* 0x000ea4000808007f */
[----:B--2---:R-:W-:Y:S05]  /*27510*/  @!P4 BRA `(.L_x_1585) ;  /* 0xfffffffc00f0c947 */ /* 0x004fea000383ffff */
[----:B------:R-:W-:Y:S05]  /*27520*/  BRA `(.L_x_1946) ;  /* 0xfffffdb800dc7947 */ /* 0x000fea000383ffff */
.L_x_1586:
[----:B------:R-:W-:Y:S01]  /*27530*/  BSSY B1, `(.L_x_1947) ;  /* 0x0000008000017945 */ /* 0x000fe20003800000 */
[----:B0-----:R-:W-:Y:S02]  /*27540*/  IMAD.MOV.U32 R13, RZ, RZ, R97 ;  /* 0x000000ffff0d7224 */ /* 0x001fe400078e0061 */
[----:B------:R-:W-:Y:S02]  /*27550*/  IMAD.MOV.U32 R12, RZ, RZ, RZ ;  /* 0x000000ffff0c7224 */ /* 0x000fe400078e00ff */
[----:B------:R-:W-:Y:S02]  /*27560*/  IMAD.MOV.U32 R11, RZ, RZ, 0x1e1f ;  /* 0x00001e1fff0b7424 */ /* 0x000fe400078e00ff */
[----:B------:R-:W-:-:S07]  /*27570*/  IMAD.MOV.U32 R15, RZ, RZ, -0x1 ;  /* 0xffffffffff0f7424 */ /* 0x000fce00078e00ff */
[----:B-1----:R-:W-:Y:S05]  /*27580*/  WARPSYNC.COLLECTIVE R15, `(.L_x_1948) ;  /* 0x000000000f087348 */ /* 0x002fea0003c00000 */
[----:B------:R0:W2:Y:S02]  /*27590*/  SHFL.IDX P6, R14, R13, R12, R11 ;  /* 0x0000000c0d0e7389 */ /* 0x0000a400000c000b */
[----:B012---:R-:W-:Y:S01]  /*275a0*/  ENDCOLLECTIVE ;  /* 0x000000000000791b */ /* 0x007fe20003800000 */
.L_x_1948:
[----:B------:R-:W-:Y:S05]  /*275b0*/  BSYNC B1 ;  /* 0x0000000000017941 */ /* 0x000fea0003800000 */
.L_x_1947:
[----:B------:R-:W-:Y:S02]  /*275c0*/  IMAD.MOV.U32 R13, RZ, RZ, R101 ;  /* 0x000000ffff0d7224 */ /* 0x000fe400078e0065 */
[----:B------:R-:W-:Y:S02]  /*275d0*/  IMAD.MOV.U32 R12, RZ, RZ, RZ ;  /* 0x000000ffff0c7224 */ /* 0x000fe400078e00ff */
[----:B------:R-:W-:Y:S02]  /*275e0*/  IMAD.MOV.U32 R11, RZ, RZ, 0x1e1f ;  /* 0x00001e1fff0b7424 */ /* 0x000fe400078e00ff */
[----:B------:R-:W-:Y:S02]  /*275f0*/  IMAD.MOV.U32 R15, RZ, RZ, -0x1 ;  /* 0xffffffffff0f7424 */ /* 0x000fe400078e00ff */
[----:B------:R-:W-:-:S07]  /*27600*/  IMAD.MOV.U32 R97, RZ, RZ, R14 ;  /* 0x000000ffff617224 */ /* 0x000fce00078e000e */
[----:B------:R-:W-:Y:S05]  /*27610*/  WARPSYNC.COLLECTIVE R15, `(.L_x_1949) ;  /* 0x000000000f087348 */ /* 0x000fea0003c00000 */
[----:B------:R0:W1:Y:S02]  /*27620*/  SHFL.IDX P6, R14, R13, R12, R11 ;  /* 0x0000000c0d0e7389 */ /* 0x00006400000c000b */
[----:B01----:R-:W-:Y:S01]  /*27630*/  ENDCOLLECTIVE ;  /* 0x000000000000791b */ /* 0x003fe20003800000 */
.L_x_1949:
[----:B------:R-:W-:Y:S05]  /*27640*/  BRA `(.L_x_1950) ;  /* 0xfffffdb800a87947 */ /* 0x000fea000383ffff */
.L_x_1614:
[----:B-1----:R1:W2:Y:S02]  /*27650*/  SYNCS.PHASECHK.TRANS64.TRYWAIT P4, [R84+URZ+0x22890], R93 ;  /* 0x0228905d540075a7 */ /* 0x0022a4000808017f */
[----:B--2---:R-:W-:Y:S05]  /*27660*/  @!P4 NANOSLEEP.SYNCS 0x989680 ;  /* 0x009896800000c95d */ /* 0x004fea0003900000 */
[----:B------:R-:W2:Y:S02]  /*27670*/  @!P4 SYNCS.PHASECHK.TRANS64 P4, [R84+URZ+0x22890], R93 ;  /* 0x0228905d5400c5a7 */ /* 0x000ea4000808007f */
[----:B--2---:R-:W-:Y:S05]  /*27680*/  @!P4 BRA `(.L_x_1614) ;  /* 0xfffffffc00f0c947 */ /* 0x004fea000383ffff */
[----:B------:R-:W-:Y:S05]  /*27690*/  BRA `(.L_x_1951) ;  /* 0xfffffde800787947 */ /* 0x000fea000383ffff */
.L_x_1615:
        /* <DEDUP_REMOVED lines=8> */
.L_x_1953:
[----:B------:R-:W-:Y:S05]  /*27720*/  BSYNC B1 ;  /* 0x0000000000017941 */ /* 0x000fea0003800000 */
.L_x_1952:
        /* <DEDUP_REMOVED lines=8> */
.L_x_1954:
[----:B------:R-:W-:Y:S01]  /*277b0*/  IMAD.MOV.U32 R101, RZ, RZ, R14 ;  /* 0x000000ffff657224 */ /* 0x000fe200078e000e */
[----:B------:R-:W-:Y:S06]  /*277c0*/  BRA `(.L_x_1955) ;  /* 0xfffffde800407947 */ /* 0x000fec000383ffff */
.L_x_1628:
[----:B0-----:R0:W1:Y:S02]  /*277d0*/  SYNCS.PHASECHK.TRANS64.TRYWAIT P2, [R84+URZ+0x22890], R93 ;  /* 0x0228905d540075a7 */ /* 0x001064000804017f */
[----:B-1----:R-:W-:Y:S05]  /*277e0*/  @!P2 NANOSLEEP.SYNCS 0x989680 ;  /* 0x009896800000a95d */ /* 0x002fea0003900000 */
[----:B------:R-:W1:Y:S02]  /*277f0*/  @!P2 SYNCS.PHASECHK.TRANS64 P2, [R84+URZ+0x22890], R93 ;  /* 0x0228905d5400a5a7 */ /* 0x000e64000804007f */
[----:B-1----:R-:W-:Y:S05]  /*27800*/  @!P2 BRA `(.L_x_1628) ;  /* 0xfffffffc00f0a947 */ /* 0x002fea000383ffff */
[----:B------:R-:W-:Y:S05]  /*27810*/  BRA `(.L_x_1956) ;  /* 0xfffffe1400e07947 */ /* 0x000fea000383ffff */
.L_x_1629:
[----:B------:R-:W-:Y:S01]  /*27820*/  BSSY B1, `(.L_x_1957) ;  /* 0x0000007000017945 */ /* 0x000fe20003800000 */
[----:B------:R-:W-:Y:S02]  /*27830*/  IMAD.MOV.U32 R12, RZ, RZ, RZ ;  /* 0x000000ffff0c7224 */ /* 0x000fe400078e00ff */
[----:B------:R-:W-:Y:S02]  /*27840*/  IMAD.MOV.U32 R11, RZ, RZ, 0x1e1f ;  /* 0x00001e1fff0b7424 */ /* 0x000fe400078e00ff */
[----:B------:R-:W-:-:S07]  /*27850*/  IMAD.MOV.U32 R15, RZ, RZ, -0x1 ;  /* 0xffffffffff0f7424 */ /* 0x000fce00078e00ff */
[----:B0-----:R-:W-:Y:S05]  /*27860*/  WARPSYNC.COLLECTIVE R15, `(.L_x_1958) ;  /* 0x000000000f087348 */ /* 0x001fea0003c00000 */
[----:B------:R1:W2:Y:S02]  /*27870*/  SHFL.IDX P6, R14, R13, R12, R11 ;  /* 0x0000000c0d0e7389 */ /* 0x0002a400000c000b */
[----:B012---:R-:W-:Y:S01]  /*27880*/  ENDCOLLECTIVE ;  /* 0x000000000000791b */ /* 0x007fe20003800000 */
.L_x_1958:
[----:B------:R-:W-:Y:S05]  /*27890*/  BSYNC B1 ;  /* 0x0000000000017941 */ /* 0x000fea0003800000 */
.L_x_1957:
        /* <DEDUP_REMOVED lines=8> */
.L_x_1959:
[----:B------:R-:W-:Y:S05]  /*27920*/  BRA `(.L_x_1960) ;  /* 0xfffffe1800047947 */ /* 0x000fea000383ffff */
.L_x_1633:
[----:B0-----:R0:W3:Y:S02]  /*27930*/  SYNCS.PHASECHK.TRANS64.TRYWAIT P1, [R84+URZ+0x228b0], R93 ;  /* 0x0228b05d540075a7 */ /* 0x0010e4000802017f */
[----:B---3--:R-:W-:Y:S05]  /*27940*/  @!P1 NANOSLEEP.SYNCS 0x989680 ;  /* 0x009896800000995d */ /* 0x008fea0003900000 */
[----:B------:R-:W3:Y:S02]  /*27950*/  @!P1 SYNCS.PHASECHK.TRANS64 P1, [R84+URZ+0x228b0], R93 ;  /* 0x0228b05d540095a7 */ /* 0x000ee4000802007f */
[----:B---3--:R-:W-:Y:S05]  /*27960*/  @!P1 BRA `(.L_x_1633) ;  /* 0xfffffffc00f09947 */ /* 0x008fea000383ffff */
[----:B------:R-:W-:Y:S05]  /*27970*/  BRA `(.L_x_1961) ;  /* 0xfffffe1800cc7947 */ /* 0x000fea000383ffff */
.L_x_1651:
[----:B------:R-:W-:Y:S01]  /*27980*/  BSSY B0, `(.L_x_1962) ;  /* 0x0000008000007945 */ /* 0x000fe20003800000 */
[----:B------:R-:W-:Y:S02]  /*27990*/  IMAD.MOV.U32 R13, RZ, RZ, R218 ;  /* 0x000000ffff0d7224 */ /* 0x000fe400078e00da */
[----:B------:R-:W-:Y:S02]  /*279a0*/  IMAD.MOV.U32 R12, RZ, RZ, RZ ;  /* 0x000000ffff0c7224 */ /* 0x000fe400078e00ff */
[----:B------:R-:W-:Y:S02]  /*279b0*/  IMAD.MOV.U32 R11, RZ, RZ, 0x1f ;  /* 0x0000001fff0b7424 */ /* 0x000fe400078e00ff */
[----:B------:R-:W-:-:S07]  /*279c0*/  IMAD.MOV.U32 R15, RZ, RZ, -0x1 ;  /* 0xffffffffff0f7424 */ /* 0x000fce00078e00ff */
[----:B-----5:R-:W-:Y:S05]  /*279d0*/  WARPSYNC.COLLECTIVE R15, `(.L_x_1963) ;  /* 0x000000000f087348 */ /* 0x020fea0003c00000 */
[----:B------:R0:W1:Y:S02]  /*279e0*/  SHFL.IDX P6, R14, R13, R12, R11 ;  /* 0x0000000c0d0e7389 */ /* 0x00006400000c000b */
[----:B01---5:R-:W-:Y:S01]  /*279f0*/  ENDCOLLECTIVE ;  /* 0x000000000000791b */ /* 0x023fe20003800000 */
.L_x_1963:
[----:B------:R-:W-:Y:S05]  /*27a00*/  BSYNC B0 ;  /* 0x0000000000007941 */ /* 0x000fea0003800000 */
.L_x_1962:
[----:B------:R-:W-:Y:S01]  /*27a10*/  IMAD.MOV.U32 R184, RZ, RZ, R14 ;  /* 0x000000ffffb87224 */ /* 0x000fe200078e000e */
[----:B------:R-:W-:Y:S06]  /*27a20*/  BRA `(.L_x_1964) ;  /* 0xfffffe2800787947 */ /* 0x000fec000383ffff */
.L_x_1661:
[----:B------:R-:W-:Y:S01]  /*27a30*/  BSSY B1, `(.L_x_1965) ;  /* 0x0000007000017945 */ /* 0x000fe20003800000 */
[----:B------:R-:W-:Y:S02]  /*27a40*/  IMAD.MOV.U32 R12, RZ, RZ, RZ ;  /* 0x000000ffff0c7224 */ /* 0x000fe400078e00ff */
[----:B------:R-:W-:Y:S02]  /*27a50*/  IMAD.MOV.U32 R11, RZ, RZ, 0x1e1f ;  /* 0x00001e1fff0b7424 */ /* 0x000fe400078e00ff */
[----:B------:R-:W-:-:S07]  /*27a60*/  IMAD.MOV.U32 R15, RZ, RZ, -0x1 ;  /* 0xffffffffff0f7424 */ /* 0x000fce00078e00ff */
[----:B0-----:R-:W-:Y:S05]  /*27a70*/  WARPSYNC.COLLECTIVE R15, `(.L_x_1966) ;  /* 0x000000000f087348 */ /* 0x001fea0003c00000 */
[----:B------:R1:W2:Y:S02]  /*27a80*/  SHFL.IDX P6, R14, R13, R12, R11 ;  /* 0x0000000c0d0e7389 */ /* 0x0002a400000c000b */
[----:B012---:R-:W-:Y:S01]  /*27a90*/  ENDCOLLECTIVE ;  /* 0x000000000000791b */ /* 0x007fe20003800000 */
.L_x_1966:
[----:B------:R-:W-:Y:S05]  /*27aa0*/  BSYNC B1 ;  /* 0x0000000000017941 */ /* 0x000fea0003800000 */
.L_x_1965:
        /* <DEDUP_REMOVED lines=8> */
.L_x_1967:
[----:B------:R-:W-:Y:S02]  /*27b30*/  IMAD.MOV.U32 R13, RZ, RZ, R5 ;  /* 0x000000ffff0d7224 */ /* 0x000fe400078e0005 */
[----:B------:R-:W-:-:S07]  /*27b40*/  IMAD.MOV.U32 R0, RZ, RZ, R14 ;  /* 0x000000ffff007224 */ /* 0x000fce00078e000e */
[----:B------:R-:W-:Y:S05]  /*27b50*/  WARPSYNC.COLLECTIVE R15, `(.L_x_1968) ;  /* 0x000000000f087348 */ /* 0x000fea0003c00000 */
[----:B------:R0:W1:Y:S02]  /*27b60*/  SHFL.IDX P6, R14, R13, R12, R11 ;  /* 0x0000000c0d0e7389 */ /* 0x00006400000c000b */
[----:B01----:R-:W-:Y:S01]  /*27b70*/  ENDCOLLECTIVE ;  /* 0x000000000000791b */ /* 0x003fe20003800000 */
.L_x_1968:
[----:B------:R-:W-:Y:S02]  /*27b80*/  IMAD.MOV.U32 R13, RZ, RZ, R4 ;  /* 0x000000ffff0d7224 */ /* 0x000fe400078e0004 */
[----:B------:R-:W-:-:S07]  /*27b90*/  IMAD.MOV.U32 R5, RZ, RZ, R14 ;  /* 0x000000ffff057224 */ /* 0x000fce00078e000e */
[----:B------:R-:W-:Y:S05]  /*27ba0*/  WARPSYNC.COLLECTIVE R15, `(.L_x_1969) ;  /* 0x000000000f087348 */ /* 0x000fea0003c00000 */
[----:B------:R0:W1:Y:S02]  /*27bb0*/  SHFL.IDX P6, R14, R13, R12, R11 ;  /* 0x0000000c0d0e7389 */ /* 0x00006400000c000b */
[----:B01----:R-:W-:Y:S01]  /*27bc0*/  ENDCOLLECTIVE ;  /* 0x000000000000791b */ /* 0x003fe20003800000 */
.L_x_1969:
[----:B------:R-:W-:Y:S05]  /*27bd0*/  BRA `(.L_x_1970) ;  /* 0xfffffe2c00c87947 */ /* 0x000fea000383ffff */
.L_x_1665:
[----:B--2---:R2:W4:Y:S02]  /*27be0*/  SYNCS.PHASECHK.TRANS64.TRYWAIT P0, [R16+URZ+0x22800], R5 ;  /* 0x02280005100075a7 */ /* 0x004524000800017f */
[----:B----4-:R-:W-:Y:S05]  /*27bf0*/  @!P0 NANOSLEEP.SYNCS 0x989680 ;  /* 0x009896800000895d */ /* 0x010fea0003900000 */
[----:B------:R-:W4:Y:S02]  /*27c00*/  @!P0 SYNCS.PHASECHK.TRANS64 P0, [R16+URZ+0x22800], R5 ;  /* 0x02280005100085a7 */ /* 0x000f24000800007f */
[----:B----4-:R-:W-:Y:S05]  /*27c10*/  @!P0 BRA `(.L_x_1665) ;  /* 0xfffffffc00f08947 */ /* 0x010fea000383ffff */
[----:B------:R-:W-:Y:S05]  /*27c20*/  BRA `(.L_x_1971) ;  /* 0xfffffe3400007947 */ /* 0x000fea000383ffff */
.L_x_1677:
[----:B------:R-:W-:Y:S01]  /*27c30*/  BSSY B1, `(.L_x_1972) ;  /* 0x0000007000017945 */ /* 0x000fe20003800000 */
[----:B------:R-:W-:Y:S02]  /*27c40*/  IMAD.MOV.U32 R12, RZ, RZ, RZ ;  /* 0x000000ffff0c7224 */ /* 0x000fe400078e00ff */
[----:B------:R-:W-:Y:S02]  /*27c50*/  IMAD.MOV.U32 R11, RZ, RZ, 0x1e1f ;  /* 0x00001e1fff0b7424 */ /* 0x000fe400078e00ff */
[----:B------:R-:W-:-:S07]  /*27c60*/  IMAD.MOV.U32 R15, RZ, RZ, -0x1 ;  /* 0xffffffffff0f7424 */ /* 0x000fce00078e00ff */
[----:B0-----:R-:W-:Y:S05]  /*27c70*/  WARPSYNC.COLLECTIVE R15, `(.L_x_1973) ;  /* 0x000000000f087348 */ /* 0x001fea0003c00000 */
[----:B------:R1:W2:Y:S02]  /*27c80*/  SHFL.IDX P6, R14, R13, R12, R11 ;  /* 0x0000000c0d0e7389 */ /* 0x0002a400000c000b */
[----:B012---:R-:W-:Y:S01]  /*27c90*/  ENDCOLLECTIVE ;  /* 0x000000000000791b */ /* 0x007fe20003800000 */
.L_x_1973:
[----:B------:R-:W-:Y:S05]  /*27ca0*/  BSYNC B1 ;  /* 0x0000000000017941 */ /* 0x000fea0003800000 */
.L_x_1972:
        /* <DEDUP_REMOVED lines=8> */
.L_x_1974:
[----:B------:R-:W-:Y:S02]  /*27d30*/  IMAD.MOV.U32 R13, RZ, RZ, R20 ;  /* 0x000000ffff0d7224 */ /* 0x000fe400078e0014 */
[----:B------:R-:W-:-:S07]  /*27d40*/  IMAD.MOV.U32 R3, RZ, RZ, R14 ;  /* 0x000000ffff037224 */ /* 0x000fce00078e000e */
[----:B------:R-:W-:Y:S05]  /*27d50*/  WARPSYNC.COLLECTIVE R15, `(.L_x_1975) ;  /* 0x000000000f087348 */ /* 0x000fea0003c00000 */
[----:B------:R0:W1:Y:S02]  /*27d60*/  SHFL.IDX P6, R14, R13, R12, R11 ;  /* 0x0000000c0d0e7389 */ /* 0x00006400000c000b */
[----:B01----:R-:W-:Y:S01]  /*27d70*/  ENDCOLLECTIVE ;  /* 0x000000000000791b */ /* 0x003fe20003800000 */
.L_x_1975:
[----:B------:R-:W-:Y:S02]  /*27d80*/  IMAD.MOV.U32 R13, RZ, RZ, R21 ;  /* 0x000000ffff0d7224 */ /* 0x000fe400078e0015 */
[----:B------:R-:W-:-:S07]  /*27d90*/  IMAD.MOV.U32 R20, RZ, RZ, R14 ;  /* 0x000000ffff147224 */ /* 0x000fce00078e000e */
[----:B------:R-:W-:Y:S05]  /*27da0*/  WARPSYNC.COLLECTIVE R15, `(.L_x_1976) ;  /* 0x000000000f087348 */ /* 0x000fea0003c00000 */
[----:B------:R0:W1:Y:S02]  /*27db0*/  SHFL.IDX P6, R14, R13, R12, R11 ;  /* 0x0000000c0d0e7389 */ /* 0x00006400000c000b */
[----:B01----:R-:W-:Y:S01]  /*27dc0*/  ENDCOLLECTIVE ;  /* 0x000000000000791b */ /* 0x003fe20003800000 */
.L_x_1976:
[----:B------:R-:W-:Y:S01]  /*27dd0*/  IMAD.MOV.U32 R21, RZ, RZ, R14 ;  /* 0x000000ffff157224 */ /* 0x000fe200078e000e */
[----:B------:R-:W-:Y:S06]  /*27de0*/  BRA `(.L_x_1977) ;  /* 0xfffffe6000bc7947 */ /* 0x000fec000383ffff */
.L_x_1681:
[----:B0-----:R0:W3:Y:S02]  /*27df0*/  SYNCS.PHASECHK.TRANS64.TRYWAIT P0, [R16+URZ+0x22800], R21 ;  /* 0x02280015100075a7 */ /* 0x0010e4000800017f */
[----:B---3--:R-:W-:Y:S05]  /*27e00*/  @!P0 NANOSLEEP.SYNCS 0x989680 ;  /* 0x009896800000895d */ /* 0x008fea0003900000 */
[----:B------:R-:W3:Y:S02]  /*27e10*/  @!P0 SYNCS.PHASECHK.TRANS64 P0, [R16+URZ+0x22800], R21 ;  /* 0x02280015100085a7 */ /* 0x000ee4000800007f */
[----:B---3--:R-:W-:Y:S05]  /*27e20*/  @!P0 BRA `(.L_x_1681) ;  /* 0xfffffffc00f08947 */ /* 0x008fea000383ffff */
[----:B------:R-:W-:Y:S05]  /*27e30*/  BRA `(.L_x_1978) ;  /* 0xfffffe6400b87947 */ /* 0x000fea000383ffff */
.L_x_1689:
[----:B--2---:R2:W3:Y:S02]  /*27e40*/  SYNCS.PHASECHK.TRANS64.TRYWAIT P1, [R11+URZ+0x22830], R0 ;  /* 0x022830000b0075a7 */ /* 0x0044e4000802017f */
[----:B---3--:R-:W-:Y:S05]  /*27e50*/  @!P1 NANOSLEEP.SYNCS 0x989680 ;  /* 0x009896800000995d */ /* 0x008fea0003900000 */
[----:B------:R-:W3:Y:S02]  /*27e60*/  @!P1 SYNCS.PHASECHK.TRANS64 P1, [R11+URZ+0x22830], R0 ;  /* 0x022830000b0095a7 */ /* 0x000ee4000802007f */
[----:B---3--:R-:W-:Y:S05]  /*27e70*/  @!P1 BRA `(.L_x_1689) ;  /* 0xfffffffc00f09947 */ /* 0x008fea000383ffff */
[----:B------:R-:W-:Y:S05]  /*27e80*/  BRA `(.L_x_1688) ;  /* 0xfffffe9400dc7947 */ /* 0x000fea000383ffff */
.L_x_1708:
[----:B-1----:R1:W2:Y:S02]  /*27e90*/  SYNCS.PHASECHK.TRANS64.TRYWAIT P4, [R9+URZ+0x22830], R8 ;  /* 0x02283008090075a7 */ /* 0x0022a4000808017f */
[----:B--2---:R-:W-:Y:S05]  /*27ea0*/  @!P4 NANOSLEEP.SYNCS 0x989680 ;  /* 0x009896800000c95d */ /* 0x004fea0003900000 */
[----:B------:R-:W2:Y:S02]  /*27eb0*/  @!P4 SYNCS.PHASECHK.TRANS64 P4, [R9+URZ+0x22830], R8 ;  /* 0x022830080900c5a7 */ /* 0x000ea4000808007f */
[----:B--2---:R-:W-:Y:S05]  /*27ec0*/  @!P4 BRA `(.L_x_1708) ;  /* 0xfffffffc00f0c947 */ /* 0x004fea000383ffff */
[----:B------:R-:W-:Y:S05]  /*27ed0*/  BRA `(.L_x_1707) ;  /* 0xfffffec800647947 */ /* 0x000fea000383ffff */
.L_x_1712:
[----:B-1----:R1:W2:Y:S02]  /*27ee0*/  SYNCS.PHASECHK.TRANS64.TRYWAIT P3, [R9+URZ+0x22850], R8 ;  /* 0x02285008090075a7 */ /* 0x0022a4000806017f */
[----:B--2---:R-:W-:Y:S05]  /*27ef0*/  @!P3 NANOSLEEP.SYNCS 0x989680 ;  /* 0x009896800000b95d */ /* 0x004fea0003900000 */
[----:B------:R-:W2:Y:S02]  /*27f00*/  @!P3 SYNCS.PHASECHK.TRANS64 P3, [R9+URZ+0x22850], R8 ;  /* 0x022850080900b5a7 */ /* 0x000ea4000806007f */
[----:B--2---:R-:W-:Y:S05]  /*27f10*/  @!P3 BRA `(.L_x_1712) ;  /* 0xfffffffc00f0b947 */ /* 0x004fea000383ffff */
[----:B------:R-:W-:Y:S05]  /*27f20*/  BRA `(.L_x_1709) ;  /* 0xfffffecc003c7947 */ /* 0x000fea000383ffff */
.L_x_1733:
[----:B-1----:R1:W2:Y:S02]  /*27f30*/  SYNCS.PHASECHK.TRANS64.TRYWAIT P2, [R5+URZ+0x22830], R0 ;  /* 0x02283000050075a7 */ /* 0x0022a4000804017f */
[----:B--2---:R-:W-:Y:S05]  /*27f40*/  @!P2 NANOSLEEP.SYNCS 0x989680 ;  /* 0x009896800000a95d */ /* 0x004fea0003900000 */
[----:B------:R-:W2:Y:S02]  /*27f50*/  @!P2 SYNCS.PHASECHK.TRANS64 P2, [R5+URZ+0x22830], R0 ;  /* 0x022830000500a5a7 */ /* 0x000ea4000804007f */
[----:B--2---:R-:W-:Y:S05]  /*27f60*/  @!P2 BRA `(.L_x_1733) ;  /* 0xfffffffc00f0a947 */ /* 0x004fea000383ffff */
[----:B------:R-:W-:Y:S05]  /*27f70*/  BRA `(.L_x_1732) ;  /* 0xfffffef800f47947 */ /* 0x000fea000383ffff */
.L_x_1737:
[----:B-1----:R1:W2:Y:S02]  /*27f80*/  SYNCS.PHASECHK.TRANS64.TRYWAIT P1, [R5+URZ+0x22850], R0 ;  /* 0x02285000050075a7 */ /* 0x0022a4000802017f */
[----:B--2---:R-:W-:Y:S05]  /*27f90*/  @!P1 NANOSLEEP.SYNCS 0x989680 ;  /* 0x009896800000995d */ /* 0x004fea0003900000 */
[----:B------:R-:W2:Y:S02]  /*27fa0*/  @!P1 SYNCS.PHASECHK.TRANS64 P1, [R5+URZ+0x22850], R0 ;  /* 0x02285000050095a7 */ /* 0x000ea4000802007f */
[----:B--2---:R-:W-:Y:S05]  /*27fb0*/  @!P1 BRA `(.L_x_1737) ;  /* 0xfffffffc00f09947 */ /* 0x004fea000383ffff */
[----:B------:R-:W-:Y:S05]  /*27fc0*/  BRA `(.L_x_1734) ;  /* 0xfffffefc00d87947 */ /* 0x000fea000383ffff */
.L_x_1746:
[----:B-1----:R1:W2:Y:S02]  /*27fd0*/  SYNCS.PHASECHK.TRANS64.TRYWAIT P2, [R5+URZ+0x22830], R0 ;  /* 0x02283000050075a7 */ /* 0x0022a4000804017f */
[----:B--2---:R-:W-:Y:S05]  /*27fe0*/  @!P2 NANOSLEEP.SYNCS 0x989680 ;  /* 0x009896800000a95d */ /* 0x004fea0003900000 */
[----:B------:R-:W2:Y:S02]  /*27ff0*/  @!P2 SYNCS.PHASECHK.TRANS64 P2, [R5+URZ+0x22830], R0 ;  /* 0x022830000500a5a7 */ /* 0x000ea4000804007f */
[----:B--2---:R-:W-:Y:S05]  /*28000*/  @!P2 BRA `(.L_x_1746) ;  /* 0xfffffffc00f0a947 */ /* 0x004fea000383ffff */
[----:B------:R-:W-:Y:S05]  /*28010*/  BRA `(.L_x_1745) ;  /* 0xffffff1800d47947 */ /* 0x000fea000383ffff */
.L_x_1750:
[----:B-1----:R1:W2:Y:S02]  /*28020*/  SYNCS.PHASECHK.TRANS64.TRYWAIT P1, [R5+URZ+0x22850], R0 ;  /* 0x02285000050075a7 */ /* 0x0022a4000802017f */
[----:B--2---:R-:W-:Y:S05]  /*28030*/  @!P1 NANOSLEEP.SYNCS 0x989680 ;  /* 0x009896800000995d */ /* 0x004fea0003900000 */
[----:B------:R-:W2:Y:S02]  /*28040*/  @!P1 SYNCS.PHASECHK.TRANS64 P1, [R5+URZ+0x22850], R0 ;  /* 0x02285000050095a7 */ /* 0x000ea4000802007f */
[----:B--2---:R-:W-:Y:S05]  /*28050*/  @!P1 BRA `(.L_x_1750) ;  /* 0xfffffffc00f09947 */ /* 0x004fea000383ffff */
[----:B------:R-:W-:Y:S05]  /*28060*/  BRA `(.L_x_1747) ;  /* 0xffffff1c00b87947 */ /* 0x000fea000383ffff */
.L_x_1765:
[----:B-1----:R1:W2:Y:S02]  /*28070*/  SYNCS.PHASECHK.TRANS64.TRYWAIT P1, [R15+URZ+0x22850], R6 ;  /* 0x022850060f0075a7 */ /* 0x0022a4000802017f */
[----:B--2---:R-:W-:Y:S05]  /*28080*/  @!P1 NANOSLEEP.SYNCS 0x989680 ;  /* 0x009896800000995d */ /* 0x004fea0003900000 */
[----:B------:R-:W2:Y:S02]  /*28090*/  @!P1 SYNCS.PHASECHK.TRANS64 P1, [R15+URZ+0x22850], R6 ;  /* 0x022850060f0095a7 */ /* 0x000ea4000802007f */
[----:B--2---:R-:W-:Y:S05]  /*280a0*/  @!P1 BRA `(.L_x_1765) ;  /* 0xfffffffc00f09947 */ /* 0x004fea000383ffff */
[----:B------:R-:W-:Y:S05]  /*280b0*/  BRA `(.L_x_1764) ;  /* 0xffffff4800a87947 */ /* 0x000fea000383ffff */
.L_x_1769:
[----:B------:R-:W-:Y:S01]  /*280c0*/  IMAD.MOV.U32 R12, RZ, RZ, R0 ;  /* 0x000000ffff0c7224 */ /* 0x000fe200078e0000 */
[----:B------:R-:W-:Y:S01]  /*280d0*/  SEL R5, R39, R40, P0 ;  /* 0x0000002827057207 */ /* 0x000fe20000000000 */
[----:B------:R-:W-:Y:S01]  /*280e0*/  IMAD.MOV.U32 R11, RZ, RZ, 0x1c1f ;  /* 0x00001c1fff0b7424 */ /* 0x000fe200078e00ff */
[----:B------:R-:W-:Y:S01]  /*280f0*/  SEL R7, R40, R39, P0 ;  /* 0x0000002728077207 */ /* 0x000fe20000000000 */
[----:B------:R-:W-:Y:S01]  /*28100*/  IMAD.MOV.U32 R15, RZ, RZ, -0x1 ;  /* 0xffffffffff0f7424 */ /* 0x000fe200078e00ff */
[----:B------:R-:W-:Y:S02]  /*28110*/  SEL R9, R35, R36, P0 ;  /* 0x0000002423097207 */ /* 0x000fe40000000000 */
[----:B------:R-:W-:-:S07]  /*28120*/  SEL R25, R36, R35, P0 ;  /* 0x0000002324197207 */ /* 0x000fce0000000000 */
[----:B0-----:R-:W-:Y:S05]  /*28130*/  WARPSYNC.COLLECTIVE R15, `(.L_x_1979) ;  /* 0x000000000f087348 */ /* 0x001fea0003c00000 */
[----:B------:R1:W2:Y:S02]  /*28140*/  SHFL.IDX P6, R14, R13, R12, R11 ;  /* 0x0000000c0d0e7389 */ /* 0x0002a400000c000b */
[----:B012---:R-:W-:Y:S01]  /*28150*/  ENDCOLLECTIVE ;  /* 0x000000000000791b */ /* 0x007fe20003800000 */
.L_x_1979:
        /* <DEDUP_REMOVED lines=8> */
[----:B------:R-:W-:Y:S01]  /*281e0*/  SEL R63, R30, R63, P0 ;  /* 0x0000003f1e3f7207 */ /* 0x000fe20000000000 */
[----:B------:R-:W-:Y:S01]  /*281f0*/  IMAD.MOV.U32 R12, RZ, RZ, R2 ;  /* 0x000000ffff0c7224 */ /* 0x000fe200078e0002 */
        /* <DEDUP_REMOVED lines=9> */
.L_x_1980:
        /* <DEDUP_REMOVED lines=19> */
.L_x_1981:
        /* <DEDUP_REMOVED lines=8> */
.L_x_1982:
[----:B------:R-:W-:Y:S02]  /*28440*/  IMAD.MOV.U32 R13, RZ, RZ, R9 ;  /* 0x000000ffff0d7224 */ /* 0x000fe400078e0009 */
[----:B------:R-:W-:Y:S02]  /*28450*/  IMAD.MOV.U32 R12, RZ, RZ, R0 ;  /* 0x000000ffff0c7224 */ /* 0x000fe400078e0000 */
[----:B------:R-:W-:-:S07]  /*28460*/  IMAD.MOV.U32 R7, RZ, RZ, R14 ;  /* 0x000000ffff077224 */ /* 0x000fce00078e000e */
[----:B------:R-:W-:Y:S05]  /*28470*/  WARPSYNC.COLLECTIVE R15, `(.L_x_1983) ;  /* 0x000000000f087348 */ /* 0x000fea0003c00000 */
[----:B------:R0:W1:Y:S02]  /*28480*/  SHFL.IDX P6, R14, R13, R12, R11 ;  /* 0x0000000c0d0e7389 */ /* 0x00006400000c000b */
[----:B01----:R-:W-:Y:S01]  /*28490*/  ENDCOLLECTIVE ;  /* 0x000000000000791b */ /* 0x003fe20003800000 */
.L_x_1983:
        /* <DEDUP_REMOVED lines=8> */
.L_x_1984:
[----:B------:R-:W-:Y:S02]  /*28520*/  IMAD.MOV.U32 R13, RZ, RZ, R27 ;  /* 0x000000ffff0d7224 */ /* 0x000fe400078e001b */
[----:B------:R-:W-:Y:S02]  /*28530*/  IMAD.MOV.U32 R12, RZ, RZ, R0 ;  /* 0x000000ffff0c7224 */ /* 0x000fe400078e0000 */
[----:B------:R-:W-:-:S07]  /*28540*/  IMAD.MOV.U32 R20, RZ, RZ, R14 ;  /* 0x000000ffff147224 */ /* 0x000fce00078e000e */
[----:B------:R-:W-:Y:S05]  /*28550*/  WARPSYNC.COLLECTIVE R15, `(.L_x_1985) ;  /* 0x000000000f087348 */ /* 0x000fea0003c00000 */
[----:B------:R0:W1:Y:S02]  /*28560*/  SHFL.IDX P6, R14, R13, R12, R11 ;  /* 0x0000000c0d0e7389 */ /* 0x00006400000c000b */
[----:B01----:R-:W-:Y:S01]  /*28570*/  ENDCOLLECTIVE ;  /* 0x000000000000791b */ /* 0x003fe20003800000 */
.L_x_1985:
[----:B------:R-:W-:Y:S02]  /*28580*/  IMAD.MOV.U32 R13, RZ, RZ, R29 ;  /* 0x000000ffff0d7224 */ /* 0x000fe400078e001d */
[----:B------:R-:W-:Y:S02]  /*28590*/  IMAD.MOV.U32 R12, RZ, RZ, R2 ;  /* 0x000000ffff0c7224 */ /* 0x000fe400078e0002 */
[----:B------:R-:W-:-:S07]  /*285a0*/  IMAD.MOV.U32 R26, RZ, RZ, R14 ;  /* 0x000000ffff1a7224 */ /* 0x000fce00078e000e */
[----:B------:R-:W-:Y:S05]  /*285b0*/  WARPSYNC.COLLECTIVE R15, `(.L_x_1986) ;  /* 0x000000000f087348 */ /* 0x000fea0003c00000 */
[----:B------:R0:W1:Y:S02]  /*285c0*/  SHFL.IDX P6, R14, R13, R12, R11 ;  /* 0x0000000c0d0e7389 */ /* 0x00006400000c000b */
[----:B01----:R-:W-:Y:S01]  /*285d0*/  ENDCOLLECTIVE ;  /* 0x000000000000791b */ /* 0x003fe20003800000 */
.L_x_1986:
[----:B------:R-:W-:Y:S02]  /*285e0*/  IMAD.MOV.U32 R13, RZ, RZ, R31 ;  /* 0x000000ffff0d7224 */ /* 0x000fe400078e001f */
[----:B------:R-:W-:Y:S02]  /*285f0*/  IMAD.MOV.U32 R12, RZ, RZ, R0 ;  /* 0x000000ffff0c7224 */ /* 0x000fe400078e0000 */
[----:B------:R-:W-:-:S07]  /*28600*/  IMAD.MOV.U32 R29, RZ, RZ, R14 ;  /* 0x000000ffff1d7224 */ /* 0x000fce00078e000e */
[----:B------:R-:W-:Y:S05]  /*28610*/  WARPSYNC.COLLECTIVE R15, `(.L_x_1987) ;  /* 0x000000000f087348 */ /* 0x000fea0003c00000 */
[----:B------:R0:W1:Y:S02]  /*28620*/  SHFL.IDX P6, R14, R13, R12, R11 ;  /* 0x0000000c0d0e7389 */ /* 0x00006400000c000b */
[----:B01----:R-:W-:Y:S01]  /*28630*/  ENDCOLLECTIVE ;  /* 0x000000000000791b */ /* 0x003fe20003800000 */
.L_x_1987:
        /* <DEDUP_REMOVED lines=8> */
.L_x_1988:
[----:B------:R-:W-:Y:S02]  /*286c0*/  IMAD.MOV.U32 R13, RZ, RZ, R35 ;  /* 0x000000ffff0d7224 */ /* 0x000fe400078e0023 */
[----:B------:R-:W-:Y:S02]  /*286d0*/  IMAD.MOV.U32 R12, RZ, RZ, R0 ;  /* 0x000000ffff0c7224 */ /* 0x000fe400078e0000 */
[----:B------:R-:W-:-:S07]  /*286e0*/  IMAD.MOV.U32 R33, RZ, RZ, R14 ;  /* 0x000000ffff217224 */ /* 0x000fce00078e000e */
[----:B------:R-:W-:Y:S05]  /*286f0*/  WARPSYNC.COLLECTIVE R15, `(.L_x_1989) ;  /* 0x000000000f087348 */ /* 0x000fea0003c00000 */
[----:B------:R0:W1:Y:S02]  /*28700*/  SHFL.IDX P6, R14, R13, R12, R11 ;  /* 0x0000000c0d0e7389 */ /* 0x00006400000c000b */
[----:B01----:R-:W-:Y:S01]  /*28710*/  ENDCOLLECTIVE ;  /* 0x000000000000791b */ /* 0x003fe20003800000 */
.L_x_1989:
        /* <DEDUP_REMOVED lines=8> */
.L_x_1990:
[----:B------:R-:W-:Y:S02]  /*287a0*/  IMAD.MOV.U32 R13, RZ, RZ, R39 ;  /* 0x000000ffff0d7224 */ /* 0x000fe400078e0027 */
[----:B------:R-:W-:Y:S02]  /*287b0*/  IMAD.MOV.U32 R12, RZ, RZ, R0 ;  /* 0x000000ffff0c7224 */ /* 0x000fe400078e0000 */
[----:B------:R-:W-:-:S07]  /*287c0*/  IMAD.MOV.U32 R37, RZ, RZ, R14 ;  /* 0x000000ffff257224 */ /* 0x000fce00078e000e */
[----:B------:R-:W-:Y:S05]  /*287d0*/  WARPSYNC.COLLECTIVE R15, `(.L_x_1991) ;  /* 0x000000000f087348 */ /* 0x000fea0003c00000 */
[----:B------:R0:W1:Y:S02]  /*287e0*/  SHFL.IDX P6, R14, R13, R12, R11 ;  /* 0x0000000c0d0e7389 */ /* 0x00006400000c000b */
[----:B01----:R-:W-:Y:S01]  /*287f0*/  ENDCOLLECTIVE ;  /* 0x000000000000791b */ /* 0x003fe20003800000 */
.L_x_1991:
        /* <DEDUP_REMOVED lines=8> */
.L_x_1992:
[----:B------:R-:W-:Y:S02]  /*28880*/  IMAD.MOV.U32 R13, RZ, RZ, R43 ;  /* 0x000000ffff0d7224 */ /* 0x000fe400078e002b */
[----:B------:R-:W-:Y:S02]  /*28890*/  IMAD.MOV.U32 R12, RZ, RZ, R0 ;  /* 0x000000ffff0c7224 */ /* 0x000fe400078e0000 */
[----:B------:R-:W-:-:S07]  /*288a0*/  IMAD.MOV.U32 R41, RZ, RZ, R14 ;  /* 0x000000ffff297224 */ /* 0x000fce00078e000e */
[----:B------:R-:W-:Y:S05]  /*288b0*/  WARPSYNC.COLLECTIVE R15, `(.L_x_1993) ;  /* 0x000000000f087348 */ /* 0x000fea0003c00000 */
[----:B------:R0:W1:Y:S02]  /*288c0*/  SHFL.IDX P6, R14, R13, R12, R11 ;  /* 0x0000000c0d0e7389 */ /* 0x00006400000c000b */
[----:B01----:R-:W-:Y:S01]  /*288d0*/  ENDCOLLECTIVE ;  /* 0x000000000000791b */ /* 0x003fe20003800000 */
.L_x_1993:
        /* <DEDUP_REMOVED lines=8> */
.L_x_1994:
[----:B------:R-:W-:Y:S02]  /*28960*/  IMAD.MOV.U32 R13, RZ, RZ, R49 ;  /* 0x000000ffff0d7224 */ /* 0x000fe400078e0031 */
[----:B------:R-:W-:Y:S02]  /*28970*/  IMAD.MOV.U32 R12, RZ, RZ, R0 ;  /* 0x000000ffff0c7224 */ /* 0x000fe400078e0000 */
[----:B------:R-:W-:-:S07]  /*28980*/  IMAD.MOV.U32 R45, RZ, RZ, R14 ;  /* 0x000000ffff2d7224 */ /* 0x000fce00078e000e */
[----:B------:R-:W-:Y:S05]  /*28990*/  WARPSYNC.COLLECTIVE R15, `(.L_x_1995) ;  /* 0x000000000f087348 */ /* 0x000fea0003c00000 */
[----:B------:R0:W1:Y:S02]  /*289a0*/  SHFL.IDX P6, R14, R13, R12, R11 ;  /* 0x0000000c0d0e7389 */ /* 0x00006400000c000b */
[----:B01----:R-:W-:Y:S01]  /*289b0*/  ENDCOLLECTIVE ;  /* 0x000000000000791b */ /* 0x003fe20003800000 */
.L_x_1995:
        /* <DEDUP_REMOVED lines=8> */
.L_x_1996:
[----:B------:R-:W-:Y:S02]  /*28a40*/  IMAD.MOV.U32 R13, RZ, RZ, R53 ;  /* 0x000000ffff0d7224 */ /* 0x000fe400078e0035 */
[----:B------:R-:W-:Y:S02]  /*28a50*/  IMAD.MOV.U32 R12, RZ, RZ, R0 ;  /* 0x000000ffff0c7224 */ /* 0x000fe400078e0000 */
[----:B------:R-:W-:-:S07]  /*28a60*/  IMAD.MOV.U32 R44, RZ, RZ, R14 ;  /* 0x000000ffff2c7224 */ /* 0x000fce00078e000e */
[----:B------:R-:W-:Y:S05]  /*28a70*/  WARPSYNC.COLLECTIVE R15, `(.L_x_1997) ;  /* 0x000000000f087348 */ /* 0x000fea0003c00000 */
[----:B------:R0:W1:Y:S02]  /*28a80*/  SHFL.IDX P6, R14, R13, R12, R11 ;  /* 0x0000000c0d0e7389 */ /* 0x00006400000c000b */
[----:B01----:R-:W-:Y:S01]  /*28a90*/  ENDCOLLECTIVE ;  /* 0x000000000000791b */ /* 0x003fe20003800000 */
.L_x_1997:
        /* <DEDUP_REMOVED lines=8> */
.L_x_1998:
[----:B------:R-:W-:Y:S02]  /*28b20*/  IMAD.MOV.U32 R13, RZ, RZ, R57 ;  /* 0x000000ffff0d7224 */ /* 0x000fe400078e0039 */
[----:B------:R-:W-:Y:S02]  /*28b30*/  IMAD.MOV.U32 R12, RZ, RZ, R0 ;  /* 0x000000ffff0c7224 */ /* 0x000fe400078e0000 */
[----:B------:R-:W-:-:S07]  /*28b40*/  IMAD.MOV.U32 R48, RZ, RZ, R14 ;  /* 0x000000ffff307224 */ /* 0x000fce00078e000e */
[----:B------:R-:W-:Y:S05]  /*28b50*/  WARPSYNC.COLLECTIVE R15, `(.L_x_1999) ;  /* 0x000000000f087348 */ /* 0x000fea0003c00000 */
[----:B------:R0:W1:Y:S02]  /*28b60*/  SHFL.IDX P6, R14, R13, R12, R11 ;  /* 0x0000000c0d0e7389 */ /* 0x00006400000c000b */
[----:B01----:R-:W-:Y:S01]  /*28b70*/  ENDCOLLECTIVE ;  /* 0x000000000000791b */ /* 0x003fe20003800000 */
.L_x_1999:
[----:B------:R-:W-:Y:S02]  /*28b80*/  IMAD.MOV.U32 R13, RZ, RZ, R59 ;  /* 0x000000ffff0d7224 */ /* 0x000fe400078e003b */
[----:B------:R-:W-:Y:S02]  /*28b90*/  IMAD.MOV.U32 R12, RZ, RZ, R2 ;  /* 0x000000ffff0c7224 */ /* 0x000fe400078e0002 */
[----:B------:R-:W-:-:S07]  /*28ba0*/  IMAD.MOV.U32 R57, RZ, RZ, R14 ;  /* 0x000000ffff397224 */ /* 0x000fce00078e000e */
[----:B------:R-:W-:Y:S05]  /*28bb0*/  WARPSYNC.COLLECTIVE R15, `(.L_x_2000) ;  /* 0x000000000f087348 */ /* 0x000fea0003c00000 */
[----:B------:R0:W1:Y:S02]  /*28bc0*/  SHFL.IDX P6, R14, R13, R12, R11 ;  /* 0x0000000c0d0e7389 */ /* 0x00006400000c000b */
[----:B01----:R-:W-:Y:S01]  /*28bd0*/  ENDCOLLECTIVE ;  /* 0x000000000000791b */ /* 0x003fe20003800000 */
.L_x_2000:
[----:B------:R-:W-:Y:S02]  /*28be0*/  IMAD.MOV.U32 R13, RZ, RZ, R61 ;  /* 0x000000ffff0d7224 */ /* 0x000fe400078e003d */
[----:B------:R-:W-:Y:S02]  /*28bf0*/  IMAD.MOV.U32 R12, RZ, RZ, R0 ;  /* 0x000000ffff0c7224 */ /* 0x000fe400078e0000 */
[----:B------:R-:W-:-:S07]  /*28c00*/  IMAD.MOV.U32 R50, RZ, RZ, R14 ;  /* 0x000000ffff327224 */ /* 0x000fce00078e000e */
[----:B------:R-:W-:Y:S05]  /*28c10*/  WARPSYNC.COLLECTIVE R15, `(.L_x_2001) ;  /* 0x000000000f087348 */ /* 0x000fea0003c00000 */
[----:B------:R0:W1:Y:S02]  /*28c20*/  SHFL.IDX P6, R14, R13, R12, R11 ;  /* 0x0000000c0d0e7389 */ /* 0x00006400000c000b */
[----:B01----:R-:W-:Y:S01]  /*28c30*/  ENDCOLLECTIVE ;  /* 0x000000000000791b */ /* 0x003fe20003800000 */
.L_x_2001:
[----:B------:R-:W-:Y:S02]  /*28c40*/  IMAD.MOV.U32 R13, RZ, RZ, R63 ;  /* 0x000000ffff0d7224 */ /* 0x000fe400078e003f */
[----:B------:R-:W-:Y:S02]  /*28c50*/  IMAD.MOV.U32 R12, RZ, RZ, R2 ;  /* 0x000000ffff0c7224 */ /* 0x000fe400078e0002 */
[----:B------:R-:W-:-:S07]  /*28c60*/  IMAD.MOV.U32 R27, RZ, RZ, R14 ;  /* 0x000000ffff1b7224 */ /* 0x000fce00078e000e */
[----:B------:R-:W-:Y:S05]  /*28c70*/  WARPSYNC.COLLECTIVE R15, `(.L_x_2002) ;  /* 0x000000000f087348 */ /* 0x000fea0003c00000 */
[----:B------:R0:W1:Y:S02]  /*28c80*/  SHFL.IDX P6, R14, R13, R12, R11 ;  /* 0x0000000c0d0e7389 */ /* 0x00006400000c000b */
[----:B01----:R-:W-:Y:S01]  /*28c90*/  ENDCOLLECTIVE ;  /* 0x000000000000791b */ /* 0x003fe20003800000 */
.L_x_2002:
[----:B------:R-:W-:Y:S02]  /*28ca0*/  IMAD.MOV.U32 R13, RZ, RZ, R65 ;  /* 0x000000ffff0d7224 */ /* 0x000fe400078e0041 */
[----:B------:R-:W-:Y:S02]  /*28cb0*/  IMAD.MOV.U32 R12, RZ, RZ, R0 ;  /* 0x000000ffff0c7224 */ /* 0x000fe400078e0000 */
[----:B------:R-:W-:-:S07]  /*28cc0*/  IMAD.MOV.U32 R52, RZ, RZ, R14 ;  /* 0x000000ffff347224 */ /* 0x000fce00078e000e */
[----:B------:R-:W-:Y:S05]  /*28cd0*/  WARPSYNC.COLLECTIVE R15, `(.L_x_2003) ;  /* 0x000000000f087348 */ /* 0x000fea0003c00000 */
[----:B------:R0:W1:Y:S02]  /*28ce0*/  SHFL.IDX P6, R14, R13, R12, R11 ;  /* 0x0000000c0d0e7389 */ /* 0x00006400000c000b */
[----:B01----:R-:W-:Y:S01]  /*28cf0*/  ENDCOLLECTIVE ;  /* 0x000000000000791b */ /* 0x003fe20003800000 */
.L_x_2003:
        /* <DEDUP_REMOVED lines=8> */
.L_x_2004:
[----:B------:R-:W-:Y:S02]  /*28d80*/  IMAD.MOV.U32 R13, RZ, RZ, R69 ;  /* 0x000000ffff0d7224 */ /* 0x000fe400078e0045 */
[----:B------:R-:W-:Y:S02]  /*28d90*/  IMAD.MOV.U32 R12, RZ, RZ, R0 ;  /* 0x000000ffff0c7224 */ /* 0x000fe400078e0000 */
[----:B------:R-:W-:-:S07]  /*28da0*/  IMAD.MOV.U32 R58, RZ, RZ, R14 ;  /* 0x000000ffff3a7224 */ /* 0x000fce00078e000e */
[----:B------:R-:W-:Y:S05]  /*28db0*/  WARPSYNC.COLLECTIVE R15, `(.L_x_2005) ;  /* 0x000000000f087348 */ /* 0x000fea0003c00000 */
[----:B------:R0:W1:Y:S02]  /*28dc0*/  SHFL.IDX P6, R14, R13, R12, R11 ;  /* 0x0000000c0d0e7389 */ /* 0x00006400000c000b */
[----:B01----:R-:W-:Y:S01]  /*28dd0*/  ENDCOLLECTIVE ;  /* 0x000000000000791b */ /* 0x003fe20003800000 */
.L_x_2005:
        /* <DEDUP_REMOVED lines=8> */
.L_x_2006:
[----:B------:R-:W-:Y:S02]  /*28e60*/  IMAD.MOV.U32 R13, RZ, RZ, R73 ;  /* 0x000000ffff0d7224 */ /* 0x000fe400078e0049 */
[----:B------:R-:W-:Y:S02]  /*28e70*/  IMAD.MOV.U32 R12, RZ, RZ, R0 ;  /* 0x000000ffff0c7224 */ /* 0x000fe400078e0000 */
[----:B------:R-:W-:-:S07]  /*28e80*/  IMAD.MOV.U32 R60, RZ, RZ, R14 ;  /* 0x000000ffff3c7224 */ /* 0x000fce00078e000e */
[----:B------:R-:W-:Y:S05]  /*28e90*/  WARPSYNC.COLLECTIVE R15, `(.L_x_2007) ;  /* 0x000000000f087348 */ /* 0x000fea0003c00000 */
[----:B------:R0:W1:Y:S02]  /*28ea0*/  SHFL.IDX P6, R14, R13, R12, R11 ;  /* 0x0000000c0d0e7389 */ /* 0x00006400000c000b */
[----:B01----:R-:W-:Y:S01]  /*28eb0*/  ENDCOLLECTIVE ;  /* 0x000000000000791b */ /* 0x003fe20003800000 */
.L_x_2007:
        /* <DEDUP_REMOVED lines=8> */
.L_x_2008:
[----:B------:R-:W-:Y:S02]  /*28f40*/  IMAD.MOV.U32 R13, RZ, RZ, R77 ;  /* 0x000000ffff0d7224 */ /* 0x000fe400078e004d */
[----:B------:R-:W-:Y:S02]  /*28f50*/  IMAD.MOV.U32 R12, RZ, RZ, R0 ;  /* 0x000000ffff0c7224 */ /* 0x000fe400078e0000 */
[----:B------:R-:W-:-:S07]  /*28f60*/  IMAD.MOV.U32 R62, RZ, RZ, R14 ;  /* 0x000000ffff3e7224 */ /* 0x000fce00078e000e */
[----:B------:R-:W-:Y:S05]  /*28f70*/  WARPSYNC.COLLECTIVE R15, `(.L_x_2009) ;  /* 0x000000000f087348 */ /* 0x000fea0003c00000 */
[----:B------:R0:W1:Y:S02]  /*28f80*/  SHFL.IDX P6, R14, R13, R12, R11 ;  /* 0x0000000c0d0e7389 */ /* 0x00006400000c000b */
[----:B01----:R-:W-:Y:S01]  /*28f90*/  ENDCOLLECTIVE ;  /* 0x000000000000791b */ /* 0x003fe20003800000 */
.L_x_2009:
        /* <DEDUP_REMOVED lines=9> */
.L_x_2010:
[----:B------:R-:W-:Y:S02]  /*29030*/  SEL R12, R9, R20, P0 ;  /* 0x00000014090c7207 */ /* 0x000fe40000000000 */
[----:B------:R-:W-:Y:S02]  /*29040*/  SEL R11, R48, R53, P0 ;  /* 0x00000035300b7207 */ /* 0x000fe40000000000 */
[----:B------:R-:W-:Y:S02]  /*29050*/  SEL R13, R57, R50, P0 ;  /* 0x00000032390d7207 */ /* 0x000fe40000000000 */
[----:B------:R-:W-:Y:S01]  /*29060*/  SEL R15, R50, R57, P0 ;  /* 0x00000039320f7207 */ /* 0x000fe20000000000 */
[----:B------:R-:W-:Y:S01]  /*29070*/  IMAD.MOV.U32 R64, RZ, RZ, R14 ;  /* 0x000000ffff407224 */ /* 0x000fe200078e000e */
[----:B------:R-:W-:Y:S02]  /*29080*/  SEL R14, R20, R9, P0 ;  /* 0x00000009140e7207 */ /* 0x000fe40000000000 */
[----:B------:R-:W-:Y:S01]  /*29090*/  SEL R9, R53, R48, P0 ;  /* 0x0000003035097207 */ /* 0x000fe20000000000 */
[----:B------:R-:W-:Y:S06]  /*290a0*/  BRA `(.L_x_2011) ;  /* 0xffffff5000347947 */ /* 0x000fec000383ffff */
.L_x_1781:
[----:B------:R-:W-:Y:S02]  /*290b0*/  IMAD.MOV.U32 R13, RZ, RZ, R3 ;  /* 0x000000ffff0d7224 */ /* 0x000fe400078e0003 */
[----:B------:R-:W-:Y:S02]  /*290c0*/  IMAD.MOV.U32 R12, RZ, RZ, RZ ;  /* 0x000000ffff0c7224 */ /* 0x000fe400078e00ff */
[----:B------:R-:W-:Y:S02]  /*290d0*/  IMAD.MOV.U32 R11, RZ, RZ, 0x181f ;  /* 0x0000181fff0b7424 */ /* 0x000fe400078e00ff */
[----:B------:R-:W-:-:S07]  /*290e0*/  IMAD.MOV.U32 R15, RZ, RZ, -0x1 ;  /* 0xffffffffff0f7424 */ /* 0x000fce00078e00ff */
[----:B01----:R-:W-:Y:S05]  /*290f0*/  WARPSYNC.COLLECTIVE R15, `(.L_x_2012) ;  /* 0x000000000f087348 */ /* 0x003fea0003c00000 */
[----:B------:R2:W3:Y:S02]  /*29100*/  SHFL.IDX P6, R14, R13, R12, R11 ;  /* 0x0000000c0d0e7389 */ /* 0x0004e400000c000b */
[----:B0123--:R-:W-:Y:S01]  /*29110*/  ENDCOLLECTIVE ;  /* 0x000000000000791b */ /* 0x00ffe20003800000 */
.L_x_2012:
[----:B------:R-:W-:Y:S02]  /*29120*/  IMAD.MOV.U32 R13, RZ, RZ, R2 ;  /* 0x000000ffff0d7224 */ /* 0x000fe400078e0002 */
[----:B------:R-:W-:-:S07]  /*29130*/  IMAD.MOV.U32 R0, RZ, RZ, R14 ;  /* 0x000000ffff007224 */ /* 0x000fce00078e000e */
[----:B------:R-:W-:Y:S05]  /*29140*/  WARPSYNC.COLLECTIVE R15, `(.L_x_2013) ;  /* 0x000000000f087348 */ /* 0x000fea0003c00000 */
[----:B------:R0:W1:Y:S02]  /*29150*/  SHFL.IDX P6, R14, R13, R12, R11 ;  /* 0x0000000c0d0e7389 */ /* 0x00006400000c000b */
[----:B01----:R-:W-:Y:S01]  /*29160*/  ENDCOLLECTIVE ;  /* 0x000000000000791b */ /* 0x003fe20003800000 */
.L_x_2013:
[----:B------:R-:W-:Y:S05]  /*29170*/  BRA `(.L_x_2014) ;  /* 0xffffff6400847947 */ /* 0x000fea000383ffff */
.L_x_1784:
[----:B------:R-:W-:Y:S01]  /*29180*/  BSSY B1, `(.L_x_2015) ;  /* 0x0000008000017945 */ /* 0x000fe20003800000 */
[----:B------:R-:W-:Y:S02]  /*29190*/  IMAD.MOV.U32 R13, RZ, RZ, R3 ;  /* 0x000000ffff0d7224 */ /* 0x000fe400078e0003 */
[----:B------:R-:W-:Y:S02]  /*291a0*/  IMAD.MOV.U32 R12, RZ, RZ, 0x1 ;  /* 0x00000001ff0c7424 */ /* 0x000fe400078e00ff */
[----:B------:R-:W-:Y:S02]  /*291b0*/  IMAD.MOV.U32 R11, RZ, RZ, 0x181f ;  /* 0x0000181fff0b7424 */ /* 0x000fe400078e00ff */
[----:B---3--:R-:W-:-:S07]  /*291c0*/  IMAD.MOV.U32 R15, RZ, RZ, -0x1 ;  /* 0xffffffffff0f7424 */ /* 0x008fce00078e00ff */
[----:B012-4-:R-:W-:Y:S05]  /*291d0*/  WARPSYNC.COLLECTIVE R15, `(.L_x_2016) ;  /* 0x000000000f087348 */ /* 0x017fea0003c00000 */
[----:B----4-:R3:W4:Y:S02]  /*291e0*/  SHFL.IDX P6, R14, R13, R12, R11 ;  /* 0x0000000c0d0e7389 */ /* 0x01072400000c000b */
[----:B01234-:R-:W-:Y:S01]  /*291f0*/  ENDCOLLECTIVE ;  /* 0x000000000000791b */ /* 0x01ffe20003800000 */
.L_x_2016:
[----:B------:R-:W-:Y:S05]  /*29200*/  BSYNC B1 ;  /* 0x0000000000017941 */ /* 0x000fea0003800000 */
.L_x_2015:
[----:B------:R-:W-:Y:S02]  /*29210*/  IMAD.MOV.U32 R13, RZ, RZ, R2 ;  /* 0x000000ffff0d7224 */ /* 0x000fe400078e0002 */
[----:B------:R-:W-:Y:S02]  /*29220*/  IMAD.MOV.U32 R12, RZ, RZ, 0x1 ;  /* 0x00000001ff0c7424 */ /* 0x000fe400078e00ff */
[----:B------:R-:W-:Y:S02]  /*29230*/  IMAD.MOV.U32 R11, RZ, RZ, 0x181f ;  /* 0x0000181fff0b7424 */ /* 0x000fe400078e00ff */
[----:B------:R-:W-:Y:S02]  /*29240*/  IMAD.MOV.U32 R15, RZ, RZ, -0x1 ;  /* 0xffffffffff0f7424 */ /* 0x000fe400078e00ff */
[----:B------:R-:W-:-:S07]  /*29250*/  IMAD.MOV.U32 R0, RZ, RZ, R14 ;  /* 0x000000ffff007224 */ /* 0x000fce00078e000e */
[----:B------:R-:W-:Y:S05]  /*29260*/  WARPSYNC.COLLECTIVE R15, `(.L_x_2017) ;  /* 0x000000000f087348 */ /* 0x000fea0003c00000 */
[----:B------:R0:W1:Y:S02]  /*29270*/  SHFL.IDX P6, R14, R13, R12, R11 ;  /* 0x0000000c0d0e7389 */ /* 0x00006400000c000b */
[----:B01----:R-:W-:Y:S01]  /*29280*/  ENDCOLLECTIVE ;  /* 0x000000000000791b */ /* 0x003fe20003800000 */
.L_x_2017:
[----:B------:R-:W-:Y:S05]  /*29290*/  BRA `(.L_x_2018) ;  /* 0xffffff6400887947 */ /* 0x000fea000383ffff */
.L_x_1787:
[----:B------:R-:W-:Y:S01]  /*292a0*/  BSSY B1, `(.L_x_2019) ;  /* 0x0000008000017945 */ /* 0x000fe20003800000 */
[----:B------:R-:W-:Y:S02]  /*292b0*/  IMAD.MOV.U32 R13, RZ, RZ, R3 ;  /* 0x000000ffff0d7224 */ /* 0x000fe400078e0003 */
[----:B------:R-:W-:Y:S02]  /*292c0*/  IMAD.MOV.U32 R12, RZ, RZ, 0x2 ;  /* 0x00000002ff0c7424 */ /* 0x000fe400078e00ff */
[----:B------:R-:W-:Y:S02]  /*292d0*/  IMAD.MOV.U32 R11, RZ, RZ, 0x181f ;  /* 0x0000181fff0b7424 */ /* 0x000fe400078e00ff */
[----:B0-----:R-:W-:-:S07]  /*292e0*/  IMAD.MOV.U32 R15, RZ, RZ, -0x1 ;  /* 0xffffffffff0f7424 */ /* 0x001fce00078e00ff */
[----:B-1234-:R-:W-:Y:S05]  /*292f0*/  WARPSYNC.COLLECTIVE R15, `(.L_x_2020) ;  /* 0x000000000f087348 */ /* 0x01efea0003c00000 */
[----:B----4-:R0:W4:Y:S02]  /*29300*/  SHFL.IDX P6, R14, R13, R12, R11 ;  /* 0x0000000c0d0e7389 */ /* 0x01012400000c000b */
[----:B01234-:R-:W-:Y:S01]  /*29310*/  ENDCOLLECTIVE ;  /* 0x000000000000791b */ /* 0x01ffe20003800000 */
.L_x_2020:
[----:B------:R-:W-:Y:S05]  /*29320*/  BSYNC B1 ;  /* 0x0000000000017941 */ /* 0x000fea0003800000 */
.L_x_2019:
        /* <DEDUP_REMOVED lines=8> */
.L_x_2021:
[----:B------:R-:W-:Y:S05]  /*293b0*/  BRA `(.L_x_2022) ;  /* 0xffffff6400887947 */ /* 0x000fea000383ffff */
.L_x_1790:
[----:B------:R-:W-:Y:S01]  /*293c0*/  BSSY B1, `(.L_x_2023) ;  /* 0x0000008000017945 */ /* 0x000fe20003800000 */
[----:B------:R-:W-:Y:S02]  /*293d0*/  IMAD.MOV.U32 R13, RZ, RZ, R3 ;  /* 0x000000ffff0d7224 */ /* 0x000fe400078e0003 */
[----:B------:R-:W-:Y:S02]  /*293e0*/  IMAD.MOV.U32 R12, RZ, RZ, 0x3 ;  /* 0x00000003ff0c7424 */ /* 0x000fe400078e00ff */
[----:B------:R-:W-:Y:S02]  /*293f0*/  IMAD.MOV.U32 R11, RZ, RZ, 0x181f ;  /* 0x0000181fff0b7424 */ /* 0x000fe400078e00ff */
[----:B0-----:R-:W-:-:S07]  /*29400*/  IMAD.MOV.U32 R15, RZ, RZ, -0x1 ;  /* 0xffffffffff0f7424 */ /* 0x001fce00078e00ff */
[----:B-1234-:R-:W-:Y:S05]  /*29410*/  WARPSYNC.COLLECTIVE R15, `(.L_x_2024) ;  /* 0x000000000f087348 */ /* 0x01efea0003c00000 */
[----:B------:R0:W0:Y:S02]  /*29420*/  SHFL.IDX P6, R14, R13, R12, R11 ;  /* 0x0000000c0d0e7389 */ /* 0x00002400000c000b */
[----:B01234-:R-:W-:Y:S01]  /*29430*/  ENDCOLLECTIVE ;  /* 0x000000000000791b */ /* 0x01ffe20003800000 */
.L_x_2024:
[----:B------:R-:W-:Y:S05]  /*29440*/  BSYNC B1 ;  /* 0x0000000000017941 */ /* 0x000fea0003800000 */
.L_x_2023:
        /* <DEDUP_REMOVED lines=8> */
.L_x_2025:
[----:B------:R-:W-:Y:S05]  /*294d0*/  BRA `(.L_x_2026) ;  /* 0xffffff6400887947 */ /* 0x000fea000383ffff */
.L_x_1814:
[----:B------:R-:W0:Y:S01]  /*294e0*/  S2R R5, SR_TID.X ;  /* 0x0000000000057919 */ /* 0x000e220000002100 */
[----:B------:R-:W-:Y:S01]  /*294f0*/  BSSY B1, `(.L_x_2027) ;  /* 0x000000a000017945 */ /* 0x000fe20003800000 */
[----:B------:R-:W-:Y:S02]  /*29500*/  IMAD.MOV.U32 R12, RZ, RZ, RZ ;  /* 0x000000ffff0c7224 */ /* 0x000fe400078e00ff */
        /* <DEDUP_REMOVED lines=8> */
.L_x_2028:
[----:B------:R-:W-:Y:S05]  /*29590*/  BSYNC B1 ;  /* 0x0000000000017941 */ /* 0x000fea0003800000 */
.L_x_2027:
[----:B------:R-:W-:Y:S05]  /*295a0*/  BRA `(.L_x_2029) ;  /* 0xffffff7c00e07947 */ /* 0x000fea000383ffff */
.L_x_1816:
[----:B------:R-:W-:Y:S01]  /*295b0*/  BSSY B1, `(.L_x_2030) ;  /* 0x0000006000017945 */ /* 0x000fe20003800000 */
[----:B------:R-:W-:-:S07]  /*295c0*/  IMAD.MOV.U32 R15, RZ, RZ, -0x1 ;  /* 0xffffffffff0f7424 */ /* 0x000fce00078e00ff */
[----:B0-----:R-:W-:Y:S05]  /*295d0*/  WARPSYNC.COLLECTIVE R15, `(.L_x_2031) ;  /* 0x000000000f0c7348 */ /* 0x001fea0003c00000 */
[----:B------:R-:W-:Y:S02]  /*295e0*/  ELECT P6, UR62, PT ;  /* 0x00000000003e782f */ /* 0x000fe400038c0000 */
[----:B------:R-:W-:Y:S01]  /*295f0*/  MOV R14, UR62 ;  /* 0x0000003e000e7c02 */ /* 0x000fe20008000f00 */
[----:B0-----:R-:W-:Y:S10]  /*29600*/  ENDCOLLECTIVE ;  /* 0x000000000000791b */ /* 0x001ff40003800000 */
.L_x_2031:
[----:B------:R-:W-:Y:S05]  /*29610*/  BSYNC B1 ;  /* 0x0000000000017941 */ /* 0x000fea0003800000 */
.L_x_2030:
[----:B------:R-:W-:Y:S05]  /*29620*/  BRA `(.L_x_1815) ;  /* 0xffffff7c00d87947 */ /* 0x000fea000383ffff */
.L_x_1818:
[----:B0-----:R0:W1:Y:S02]  /*29630*/  SYNCS.PHASECHK.TRANS64.TRYWAIT P0, [R23+URZ+0x22820], R5 ;  /* 0x02282005170075a7 */ /* 0x001064000800017f */
[----:B-1----:R-:W-:Y:S05]  /*29640*/  @!P0 NANOSLEEP.SYNCS 0x989680 ;  /* 0x009896800000895d */ /* 0x002fea0003900000 */
[----:B------:R-:W1:Y:S02]  /*29650*/  @!P0 SYNCS.PHASECHK.TRANS64 P0, [R23+URZ+0x22820], R5 ;  /* 0x02282005170085a7 */ /* 0x000e64000800007f */
[----:B-1----:R-:W-:Y:S05]  /*29660*/  @!P0 BRA `(.L_x_1818) ;  /* 0xfffffffc00f08947 */ /* 0x002fea000383ffff */
[----:B------:R-:W-:Y:S05]  /*29670*/  BRA `(.L_x_2032) ;  /* 0xffffff7c00e87947 */ /* 0x000fea000383ffff */
.L_x_1822:
[----:B-1----:R1:W2:Y:S02]  /*29680*/  SYNCS.PHASECHK.TRANS64.TRYWAIT P0, [R10+URZ+0x228a0], R9 ;  /* 0x0228a0090a0075a7 */ /* 0x0022a4000800017f */
[----:B--2---:R-:W-:Y:S05]  /*29690*/  @!P0 NANOSLEEP.SYNCS 0x989680 ;  /* 0x009896800000895d */ /* 0x004fea0003900000 */
[----:B------:R-:W2:Y:S02]  /*296a0*/  @!P0 SYNCS.PHASECHK.TRANS64 P0, [R10+URZ+0x228a0], R9 ;  /* 0x0228a0090a0085a7 */ /* 0x000ea4000800007f */
[----:B--2---:R-:W-:Y:S05]  /*296b0*/  @!P0 BRA `(.L_x_1822) ;  /* 0xfffffffc00f08947 */ /* 0x004fea000383ffff */
[----:B------:R-:W-:Y:S05]  /*296c0*/  BRA `(.L_x_2033) ;  /* 0xffffff8000007947 */ /* 0x000fea000383ffff */
.L_x_1829:
[----:B0-----:R0:W2:Y:S02]  /*296d0*/  SYNCS.PHASECHK.TRANS64.TRYWAIT P0, [R10+URZ+0x228c0], R9 ;  /* 0x0228c0090a0075a7 */ /* 0x0010a4000800017f */
[----:B--2---:R-:W-:Y:S05]  /*296e0*/  @!P0 NANOSLEEP.SYNCS 0x989680 ;  /* 0x009896800000895d */ /* 0x004fea0003900000 */
[----:B------:R-:W2:Y:S02]  /*296f0*/  @!P0 SYNCS.PHASECHK.TRANS64 P0, [R10+URZ+0x228c0], R9 ;  /* 0x0228c0090a0085a7 */ /* 0x000ea4000800007f */
[----:B--2---:R-:W-:Y:S05]  /*29700*/  @!P0 BRA `(.L_x_1829) ;  /* 0xfffffffc00f08947 */ /* 0x004fea000383ffff */
[----:B------:R-:W-:Y:S05]  /*29710*/  BRA `(.L_x_2034) ;  /* 0xffffff8000f47947 */ /* 0x000fea000383ffff */
.L_x_1836:
[----:B-1----:R1:W2:Y:S02]  /*29720*/  SYNCS.PHASECHK.TRANS64.TRYWAIT P1, [R9+URZ+0x228a0], R7 ;  /* 0x0228a007090075a7 */ /* 0x0022a4000802017f */
[----:B--2---:R-:W-:Y:S05]  /*29730*/  @!P1 NANOSLEEP.SYNCS 0x989680 ;  /* 0x009896800000995d */ /* 0x004fea0003900000 */
[----:B------:R-:W2:Y:S02]  /*29740*/  @!P1 SYNCS.PHASECHK.TRANS64 P1, [R9+URZ+0x228a0], R7 ;  /* 0x0228a007090095a7 */ /* 0x000ea4000802007f */
[----:B--2---:R-:W-:Y:S05]  /*29750*/  @!P1 BRA `(.L_x_1836) ;  /* 0xfffffffc00f09947 */ /* 0x004fea000383ffff */
[----:B------:R-:W-:Y:S05]  /*29760*/  BRA `(.L_x_2035) ;  /* 0xffffff8400b47947 */ /* 0x000fea000383ffff */
.L_x_1843:
[----:B0-----:R0:W2:Y:S02]  /*29770*/  SYNCS.PHASECHK.TRANS64.TRYWAIT P1, [R9+URZ+0x228c0], R7 ;  /* 0x0228c007090075a7 */ /* 0x0010a4000802017f */
[----:B--2---:R-:W-:Y:S05]  /*29780*/  @!P1 NANOSLEEP.SYNCS 0x989680 ;  /* 0x009896800000995d */ /* 0x004fea0003900000 */
[----:B------:R-:W2:Y:S02]  /*29790*/  @!P1 SYNCS.PHASECHK.TRANS64 P1, [R9+URZ+0x228c0], R7 ;  /* 0x0228c007090095a7 */ /* 0x000ea4000802007f */
[----:B--2---:R-:W-:Y:S05]  /*297a0*/  @!P1 BRA `(.L_x_1843) ;  /* 0xfffffffc00f09947 */ /* 0x004fea000383ffff */
[----:B------:R-:W-:Y:S05]  /*297b0*/  BRA `(.L_x_2036) ;  /* 0xffffff8800a47947 */ /* 0x000fea000383ffff */
.L_x_1866:
        /* <DEDUP_REMOVED lines=11> */
.L_x_2038:
[----:B------:R-:W-:Y:S05]  /*29870*/  BSYNC B0 ;  /* 0x0000000000007941 */ /* 0x000fea0003800000 */
.L_x_2037:
[----:B------:R-:W-:Y:S05]  /*29880*/  BRA `(.L_x_2039) ;  /* 0xffffff9800d07947 */ /* 0x000fea000383ffff */
.L_x_1869:
[----:B0-----:R-:W2:Y:S02]  /*29890*/  LDL R0, [R1+0x28] ;  /* 0x0000280001007983 */ /* 0x001ea40000100800 */
[----:B--2---:R0:W1:Y:S02]  /*298a0*/  SYNCS.PHASECHK.TRANS64.TRYWAIT P0, [R4+URZ+0x22880], R0 ;  /* 0x02288000040075a7 */ /* 0x004064000800017f */
[----:B-1----:R-:W-:Y:S05]  /*298b0*/  @!P0 NANOSLEEP.SYNCS 0x989680 ;  /* 0x009896800000895d */ /* 0x002fea0003900000 */
[----:B------:R-:W1:Y:S02]  /*298c0*/  @!P0 SYNCS.PHASECHK.TRANS64 P0, [R4+URZ+0x22880], R0 ;  /* 0x02288000040085a7 */ /* 0x000e64000800007f */
[----:B-1----:R-:W-:Y:S05]  /*298d0*/  @!P0 BRA `(.L_x_1869) ;  /* 0xfffffffc00ec8947 */ /* 0x002fea000383ffff */
[----:B------:R-:W-:Y:S05]  /*298e0*/  BRA `(.L_x_2040) ;  /* 0xffffff9800f07947 */ /* 0x000fea000383ffff */
.L_x_1870:
[----:B------:R-:W-:Y:S01]  /*298f0*/  BSSY B0, `(.L_x_2041) ;  /* 0x0000008000007945 */ /* 0x000fe20003800000 */
[----:B------:R-:W-:Y:S02]  /*29900*/  IMAD.MOV.U32 R13, RZ, RZ, R2 ;  /* 0x000000ffff0d7224 */ /* 0x000fe400078e0002 */
[----:B------:R-:W-:Y:S02]  /*29910*/  IMAD.MOV.U32 R12, RZ, RZ, RZ ;  /* 0x000000ffff0c7224 */ /* 0x000fe400078e00ff */
[----:B------:R-:W-:Y:S02]  /*29920*/  IMAD.MOV.U32 R11, RZ, RZ, 0x1c1f ;  /* 0x00001c1fff0b7424 */ /* 0x000fe400078e00ff */
[----:B------:R-:W-:-:S07]  /*29930*/  IMAD.MOV.U32 R15, RZ, RZ, -0x1 ;  /* 0xffffffffff0f7424 */ /* 0x000fce00078e00ff */
[----:B------:R-:W-:Y:S05]  /*29940*/  WARPSYNC.COLLECTIVE R15, `(.L_x_2042) ;  /* 0x000000000f087348 */ /* 0x000fea0003c00000 */
[----:B------:R0:W1:Y:S02]  /*29950*/  SHFL.IDX P6, R14, R13, R12, R11 ;  /* 0x0000000c0d0e7389 */ /* 0x00006400000c000b */
[----:B01----:R-:W-:Y:S01]  /*29960*/  ENDCOLLECTIVE ;  /* 0x000000000000791b */ /* 0x003fe20003800000 */
.L_x_2042:
[----:B------:R-:W-:Y:S05]  /*29970*/  BSYNC B0 ;  /* 0x0000000000007941 */ /* 0x000fea0003800000 */
.L_x_2041:
[----:B------:R-:W-:Y:S01]  /*29980*/  IMAD.MOV.U32 R13, RZ, RZ, R0 ;  /* 0x000000ffff0d7224 */ /* 0x000fe200078e0000 */
[----:B------:R-:W-:Y:S01]  /*29990*/  LOP3.LUT P2, RZ, R22, 0x2, RZ, 0xc0, !PT ;  /* 0x0000000216ff7812 */ /* 0x000fe2000784c0ff */
[----:B------:R-:W-:Y:S01]  /*299a0*/  IMAD.MOV.U32 R12, RZ, RZ, RZ ;  /* 0x000000ffff0c7224 */ /* 0x000fe200078e00ff */
[C---:B------:R-:W-:Y:S01]  /*299b0*/  ISETP.GE.AND P3, PT, R7.reuse, 0x21, PT ;  /* 0x000000210700780c */ /* 0x040fe20003f66270 */
[----:B------:R-:W-:Y:S01]  /*299c0*/  IMAD.MOV.U32 R11, RZ, RZ, 0x1c1f ;  /* 0x00001c1fff0b7424 */ /* 0x000fe200078e00ff */
[----:B------:R-:W-:Y:S01]  /*299d0*/  ISETP.GE.AND P5, PT, R7, 0x61, PT ;  /* 0x000000610700780c */ /* 0x000fe20003fa6270 */
[----:B------:R-:W-:Y:S02]  /*299e0*/  IMAD.MOV.U32 R15, RZ, RZ, -0x1 ;  /* 0xffffffffff0f7424 */ /* 0x000fe400078e00ff */
[----:B------:R-:W-:-:S10]  /*299f0*/  IMAD.MOV.U32 R3, RZ, RZ, R14 ;  /* 0x000000ffff037224 */ /* 0x000fd400078e000e */
[----:B------:R-:W-:Y:S05]  /*29a00*/  WARPSYNC.COLLECTIVE R15, `(.L_x_2043) ;  /* 0x000000000f087348 */ /* 0x000fea0003c00000 */
[----:B------:R0:W1:Y:S02]  /*29a10*/  SHFL.IDX P6, R14, R13, R12, R11 ;  /* 0x0000000c0d0e7389 */ /* 0x00006400000c000b */
[----:B01----:R-:W-:Y:S01]  /*29a20*/  ENDCOLLECTIVE ;  /* 0x000000000000791b */ /* 0x003fe20003800000 */
.L_x_2043:
[----:B------:R-:W-:Y:S02]  /*29a30*/  IMAD.MOV.U32 R13, RZ, RZ, R2 ;  /* 0x000000ffff0d7224 */ /* 0x000fe400078e0002 */
[----:B------:R-:W-:Y:S02]  /*29a40*/  IMAD.MOV.U32 R12, RZ, RZ, 0x1 ;  /* 0x00000001ff0c7424 */ /* 0x000fe400078e00ff */
[----:B------:R-:W-:-:S07]  /*29a50*/  IMAD.MOV.U32 R10, RZ, RZ, R14 ;  /* 0x000000ffff0a7224 */ /* 0x000fce00078e000e */
[----:B------:R-:W-:Y:S05]  /*29a60*/  WARPSYNC.COLLECTIVE R15, `(.L_x_2044) ;  /* 0x000000000f087348 */ /* 0x000fea0003c00000 */
[----:B------:R0:W1:Y:S02]  /*29a70*/  SHFL.IDX P6, R14, R13, R12, R11 ;  /* 0x0000000c0d0e7389 */ /* 0x00006400000c000b */
[----:B01----:R-:W-:Y:S01]  /*29a80*/  ENDCOLLECTIVE ;  /* 0x000000000000791b */ /* 0x003fe20003800000 */
.L_x_2044:
[----:B------:R-:W-:-:S05]  /*29a90*/  IADD3 R20, P0, R36, R10, RZ ;  /* 0x0000000a24147210 */ /* 0x000fca0007f1e0ff */
[----:B------:R-:W-:Y:S01]  /*29aa0*/  IMAD.X R21, RZ, RZ, R3, P0 ;  /* 0x000000ffff157224 */ /* 0x000fe200000e0603 */
[----:B------:R-:W-:Y:S02]  /*29ab0*/  ISETP.LT.OR P0, PT, R7, 0x1, P2 ;  /* 0x000000010700780c */ /* 0x000fe40001701670 */
[----:B------:R-:W-:Y:S01]  /*29ac0*/  IADD3 R3, R23, R5, R33 ;  /* 0x0000000517037210 */ /* 0x000fe20007ffe021 */
[----:B------:R-:W-:-:S04]  /*29ad0*/  IMAD.MOV.U32 R13, RZ, RZ, R0 ;  /* 0x000000ffff0d7224 */ /* 0x000fc800078e0000 */
[----:B------:R-:W-:-:S06]  /*29ae0*/  IMAD.IADD R5, R34, 0x1, R3 ;  /* 0x0000000122057824 */ /* 0x000fcc00078e0203 */
        /* <DEDUP_REMOVED lines=9> */
.L_x_2045:
[----:B------:R-:W-:Y:S01]  /*29b80*/  @!PT LDS RZ, [RZ] ;  /* 0x00000000fffff984 */ /* 0x000fe20000000800 */
[----:B------:R-:W-:Y:S01]  /*29b90*/  @!PT LDS RZ, [RZ] ;  /* 0x00000000fffff984 */ /* 0x000fe20000000800 */
[----:B------:R-:W-:Y:S01]  /*29ba0*/  @!PT LDS RZ, [RZ] ;  /* 0x00000000fffff984 */ /* 0x000fe20000000800 */
[----:B------:R0:W-:Y:S01]  /*29bb0*/  LDGSTS.E.BYPASS.LTC128B.128 [R5+0x8400], desc[UR38][R20.64+0x40], !P0 ;  /* 0x0840004014057fae */ /* 0x0001e2000c101d66 */
[----:B------:R-:W-:Y:S02]  /*29bc0*/  IMAD.MOV.U32 R13, RZ, RZ, R2 ;  /* 0x000000ffff0d7224 */ /* 0x000fe400078e0002 */
[----:B------:R-:W-:Y:S02]  /*29bd0*/  IMAD.MOV.U32 R12, RZ, RZ, 0x2 ;  /* 0x00000002ff0c7424 */ /* 0x000fe400078e00ff */
[----:B------:R-:W-:-:S07]  /*29be0*/  IMAD.MOV.U32 R10, RZ, RZ, R14 ;  /* 0x000000ffff0a7224 */ /* 0x000fce00078e000e */
[----:B0-----:R-:W-:Y:S05]  /*29bf0*/  WARPSYNC.COLLECTIVE R15, `(.L_x_2046) ;  /* 0x000000000f087348 */ /* 0x001fea0003c00000 */
[----:B------:R1:W2:Y:S02]  /*29c00*/  SHFL.IDX P6, R14, R13, R12, R11 ;  /* 0x0000000c0d0e7389 */ /* 0x0002a400000c000b */
[----:B012---:R-:W-:Y:S01]  /*29c10*/  ENDCOLLECTIVE ;  /* 0x000000000000791b */ /* 0x007fe20003800000 */
.L_x_2046:
        /* <DEDUP_REMOVED lines=13> */
.L_x_2047:
        /* <DEDUP_REMOVED lines=10> */
.L_x_2048:
        /* <DEDUP_REMOVED lines=14> */
.L_x_2049:
[----:B------:R-:W-:Y:S01]  /*29e70*/  @!PT LDS RZ, [RZ] ;  /* 0x00000000fffff984 */ /* 0x000fe20000000800 */
[----:B------:R-:W-:Y:S01]  /*29e80*/  @!PT LDS RZ, [RZ] ;  /* 0x00000000fffff984 */ /* 0x000fe20000000800 */
[----:B------:R-:W-:Y:S01]  /*29e90*/  @!PT LDS RZ, [RZ] ;  /* 0x00000000fffff984 */ /* 0x000fe20000000800 */
[----:B------:R0:W-:Y:S01]  /*29ea0*/  LDGSTS.E.BYPASS.LTC128B.128 [R5+0xa400], desc[UR38][R20.64+0x40], !P0 ;  /* 0x0a40004014057fae */ /* 0x0001e2000c101d66 */
[----:B------:R-:W-:Y:S01]  /*29eb0*/  IMAD.MOV.U32 R0, RZ, RZ, R14 ;  /* 0x000000ffff007224 */ /* 0x000fe200078e000e */
[----:B------:R-:W-:Y:S06]  /*29ec0*/  BRA `(.L_x_2050) ;  /* 0xffffff98006c7947 */ /* 0x000fec000383ffff */
.L_x_1875:
[----:B---3--:R-:W3:Y:S02]  /*29ed0*/  LDL R0, [R1+0x28] ;  /* 0x0000280001007983 */ /* 0x008ee40000100800 */
[----:B---3--:R3:W4:Y:S02]  /*29ee0*/  SYNCS.PHASECHK.TRANS64.TRYWAIT P0, [R4+URZ+0x22840], R0 ;  /* 0x02284000040075a7 */ /* 0x008724000800017f */
[----:B----4-:R-:W-:Y:S05]  /*29ef0*/  @!P0 NANOSLEEP.SYNCS 0x989680 ;  /* 0x009896800000895d */ /* 0x010fea0003900000 */
[----:B------:R-:W4:Y:S02]  /*29f00*/  @!P0 SYNCS.PHASECHK.TRANS64 P0, [R4+URZ+0x22840], R0 ;  /* 0x02284000040085a7 */ /* 0x000f24000800007f */
[----:B----4-:R-:W-:Y:S05]  /*29f10*/  @!P0 BRA `(.L_x_1875) ;  /* 0xfffffffc00ec8947 */ /* 0x010fea000383ffff */
[----:B------:R-:W-:Y:S05]  /*29f20*/  BRA `(.L_x_2051) ;  /* 0xffffff9800cc7947 */ /* 0x000fea000383ffff */
.L_x_1876:
[----:B------:R-:W-:Y:S01]  /*29f30*/  BSSY B0, `(.L_x_2052) ;  /* 0x0000008000007945 */ /* 0x000fe20003800000 */
[----:B------:R-:W-:Y:S02]  /*29f40*/  IMAD.MOV.U32 R13, RZ, RZ, R5 ;  /* 0x000000ffff0d7224 */ /* 0x000fe400078e0005 */
[----:B------:R-:W-:Y:S02]  /*29f50*/  IMAD.MOV.U32 R12, RZ, RZ, RZ ;  /* 0x000000ffff0c7224 */ /* 0x000fe400078e00ff */
[----:B------:R-:W-:Y:S02]  /*29f60*/  IMAD.MOV.U32 R11, RZ, RZ, 0x1c1f ;  /* 0x00001c1fff0b7424 */ /* 0x000fe400078e00ff */
[----:B------:R-:W-:-:S07]  /*29f70*/  IMAD.MOV.U32 R15, RZ, RZ, -0x1 ;  /* 0xffffffffff0f7424 */ /* 0x000fce00078e00ff */
[----:B--2---:R-:W-:Y:S05]  /*29f80*/  WARPSYNC.COLLECTIVE R15, `(.L_x_2053) ;  /* 0x000000000f087348 */ /* 0x004fea0003c00000 */
[----:B------:R0:W1:Y:S02]  /*29f90*/  SHFL.IDX P6, R14, R13, R12, R11 ;  /* 0x0000000c0d0e7389 */ /* 0x00006400000c000b */
[----:B012---:R-:W-:Y:S01]  /*29fa0*/  ENDCOLLECTIVE ;  /* 0x000000000000791b */ /* 0x007fe20003800000 */
.L_x_2053:
[----:B------:R-:W-:Y:S05]  /*29fb0*/  BSYNC B0 ;  /* 0x0000000000007941 */ /* 0x000fea0003800000 */
.L_x_2052:
        /* <DEDUP_REMOVED lines=12> */
.L_x_2054:
[----:B------:R-:W-:Y:S02]  /*2a080*/  @P3 IMAD.IADD R9, R23, 0x1, R6 ;  /* 0x0000000117093824 */ /* 0x000fe400078e0206 */
        /* <DEDUP_REMOVED lines=16> */
.L_x_2055:
        /* <DEDUP_REMOVED lines=12> */
.L_x_2056:
[----:B------:R-:W-:Y:S02]  /*2a250*/  IMAD.MOV.U32 R13, RZ, RZ, R5 ;  /* 0x000000ffff0d7224 */ /* 0x000fe400078e0005 */
[----:B------:R-:W-:Y:S02]  /*2a260*/  IMAD.MOV.U32 R12, RZ, RZ, 0x2 ;  /* 0x00000002ff0c7424 */ /* 0x000fe400078e00ff */
[----:B------:R-:W-:-:S07]  /*2a270*/  IMAD.MOV.U32 R3, RZ, RZ, R14 ;  /* 0x000000ffff037224 */ /* 0x000fce00078e000e */
[----:B------:R-:W-:Y:S05]  /*2a280*/  WARPSYNC.COLLECTIVE R15, `(.L_x_2057) ;  /* 0x000000000f087348 */ /* 0x000fea0003c00000 */
[----:B------:R0:W1:Y:S02]  /*2a290*/  SHFL.IDX P6, R14, R13, R12, R11 ;  /* 0x0000000c0d0e7389 */ /* 0x00006400000c000b */
[----:B01----:R-:W-:Y:S01]  /*2a2a0*/  ENDCOLLECTIVE ;  /* 0x000000000000791b */ /* 0x003fe20003800000 */
.L_x_2057:
        /* <DEDUP_REMOVED lines=16> */
.L_x_2058:
[----:B------:R-:W-:Y:S02]  /*2a3b0*/  IMAD.MOV.U32 R13, RZ, RZ, R5 ;  /* 0x000000ffff0d7224 */ /* 0x000fe400078e0005 */
[----:B------:R-:W-:Y:S02]  /*2a3c0*/  IMAD.MOV.U32 R12, RZ, RZ, 0x3 ;  /* 0x00000003ff0c7424 */ /* 0x000fe400078e00ff */
[----:B------:R-:W-:-:S07]  /*2a3d0*/  IMAD.MOV.U32 R3, RZ, RZ, R14 ;  /* 0x000000ffff037224 */ /* 0x000fce00078e000e */
[----:B------:R-:W-:Y:S05]  /*2a3e0*/  WARPSYNC.COLLECTIVE R15, `(.L_x_2059) ;  /* 0x000000000f087348 */ /* 0x000fea0003c00000 */
[----:B------:R0:W1:Y:S02]  /*2a3f0*/  SHFL.IDX P6, R14, R13, R12, R11 ;  /* 0x0000000c0d0e7389 */ /* 0x00006400000c000b */
[----:B01----:R-:W-:Y:S01]  /*2a400*/  ENDCOLLECTIVE ;  /* 0x000000000000791b */ /* 0x003fe20003800000 */
.L_x_2059:
        /* <DEDUP_REMOVED lines=10> */
.L_x_2060:
[----:B------:R-:W-:Y:S01]  /*2a4b0*/  @!PT LDS RZ, [RZ] ;  /* 0x00000000fffff984 */ /* 0x000fe20000000800 */
[----:B------:R-:W-:Y:S01]  /*2a4c0*/  @!PT LDS RZ, [RZ] ;  /* 0x00000000fffff984 */ /* 0x000fe20000000800 */
[----:B------:R-:W-:Y:S01]  /*2a4d0*/  @!PT LDS RZ, [RZ] ;  /* 0x00000000fffff984 */ /* 0x000fe20000000800 */
[----:B------:R-:W-:Y:S04]  /*2a4e0*/  @P2 LDGSTS.E.BYPASS.LTC128B.128 [R7+0x17400], desc[UR38][R2.64], !P4 ;  /* 0x1740000002072fae */ /* 0x000fe8000e101d66 */
[----:B------:R-:W-:Y:S01]  /*2a4f0*/  @P2 LDGSTS.E.BYPASS.LTC128B.128 [R7+0x19400], desc[UR38][R2.64+0x40], !P5 ;  /* 0x1940004002072fae */ /* 0x000fe2000e901d66 */
[----:B------:R-:W-:-:S03]  /*2a500*/  LOP3.LUT P5, RZ, R22, 0x40000000, RZ, 0xc0, !PT ;  /* 0x4000000016ff7812 */ /* 0x000fc600078ac0ff */
[----:B------:R0:W-:Y:S02]  /*2a510*/  @P2 LDGSTS.E.BYPASS.LTC128B.128 [R7+0x1b400], desc[UR38][R2.64+0x80], !P1 ;  /* 0x1b40008002072fae */ /* 0x0001e4000c901d66 */
[----:B0-----:R-:W-:Y:S01]  /*2a520*/  IMAD.MOV.U32 R2, RZ, RZ, R14 ;  /* 0x000000ffff027224 */ /* 0x001fe200078e000e */
[----:B------:R-:W-:Y:S07]  /*2a530*/  BRA `(.L_x_2061) ;  /* 0xffffff9800447947 */ /* 0x000fee000383ffff */
.L_x_1881:
[----:B------:R-:W-:Y:S02]  /*2a540*/  IMAD.MOV.U32 R13, RZ, RZ, R0 ;  /* 0x000000ffff0d7224 */ /* 0x000fe400078e0000 */
[----:B------:R-:W-:Y:S02]  /*2a550*/  IMAD.MOV.U32 R12, RZ, RZ, RZ ;  /* 0x000000ffff0c7224 */ /* 0x000fe400078e00ff */
[----:B------:R-:W-:Y:S02]  /*2a560*/  IMAD.MOV.U32 R11, RZ, RZ, 0x1c1f ;  /* 0x00001c1fff0b7424 */ /* 0x000fe400078e00ff */
[----:B------:R-:W-:Y:S02]  /*2a570*/  IMAD.MOV.U32 R15, RZ, RZ, -0x1 ;  /* 0xffffffffff0f7424 */ /* 0x000fe400078e00ff */
[----:B------:R-:W-:Y:S02]  /*2a580*/  IMAD R27, R27, R7, RZ ;  /* 0x000000071b1b7224 */ /* 0x000fe400078e02ff */
[----:B------:R-:W-:-:S07]  /*2a590*/  IMAD.IADD R17, R9, 0x1, R17 ;  /* 0x0000000109117824 */ /* 0x000fce00078e0211 */
[----:B-----5:R-:W-:Y:S05]  /*2a5a0*/  WARPSYNC.COLLECTIVE R15, `(.L_x_2062) ;  /* 0x000000000f087348 */ /* 0x020fea0003c00000 */
[----:B------:R0:W1:Y:S02]  /*2a5b0*/  SHFL.IDX P6, R14, R13, R12, R11 ;  /* 0x0000000c0d0e7389 */ /* 0x00006400000c000b */
[----:B01---5:R-:W-:Y:S01]  /*2a5c0*/  ENDCOLLECTIVE ;  /* 0x000000000000791b */ /* 0x023fe20003800000 */
.L_x_2062:
[C---:B------:R-:W-:Y:S01]  /*2a5d0*/  VIADD R6, R17.reuse, 0x20 ;  /* 0x0000002011067836 */ /* 0x040fe20000000000 */
[----:B------:R-:W-:Y:S01]  /*2a5e0*/  ISETP.GE.AND P1, PT, R17, R27, PT ;  /* 0x0000001b1100720c */ /* 0x000fe20003f26270 */
[----:B------:R-:W-:Y:S02]  /*2a5f0*/  IMAD.MOV.U32 R13, RZ, RZ, R4 ;  /* 0x000000ffff0d7224 */ /* 0x000fe400078e0004 */
[----:B------:R-:W-:-:S10]  /*2a600*/  IMAD.MOV.U32 R2, RZ, RZ, R14 ;  /* 0x000000ffff027224 */ /* 0x000fd400078e000e */
[----:B------:R-:W-:Y:S05]  /*2a610*/  WARPSYNC.COLLECTIVE R15, `(.L_x_2063) ;  /* 0x000000000f087348 */ /* 0x000fea0003c00000 */
[----:B------:R0:W1:Y:S02]  /*2a620*/  SHFL.IDX P6, R14, R13, R12, R11 ;  /* 0x0000000c0d0e7389 */ /* 0x00006400000c000b */
[----:B01----:R-:W-:Y:S01]  /*2a630*/  ENDCOLLECTIVE ;  /* 0x000000000000791b */ /* 0x003fe20003800000 */
.L_x_2063:
[----:B------:R-:W-:Y:S02]  /*2a640*/  IMAD.MOV.U32 R13, RZ, RZ, R0 ;  /* 0x000000ffff0d7224 */ /* 0x000fe400078e0000 */
[----:B------:R-:W-:Y:S02]  /*2a650*/  IMAD.MOV.U32 R12, RZ, RZ, 0x1 ;  /* 0x00000001ff0c7424 */ /* 0x000fe400078e00ff */
[----:B------:R-:W-:-:S07]  /*2a660*/  IMAD.MOV.U32 R3, RZ, RZ, R14 ;  /* 0x000000ffff037224 */ /* 0x000fce00078e000e */
[----:B------:R-:W-:Y:S05]  /*2a670*/  WARPSYNC.COLLECTIVE R15, `(.L_x_2064) ;  /* 0x000000000f087348 */ /* 0x000fea0003c00000 */
[----:B------:R0:W1:Y:S02]  /*2a680*/  SHFL.IDX P6, R14, R13, R12, R11 ;  /* 0x0000000c0d0e7389 */ /* 0x00006400000c000b */
[----:B01----:R-:W-:Y:S01]  /*2a690*/  ENDCOLLECTIVE ;  /* 0x000000000000791b */ /* 0x003fe20003800000 */
.L_x_2064:
        /* <DEDUP_REMOVED lines=17> */
.L_x_2065:
[----:B------:R-:W-:Y:S02]  /*2a7b0*/  IMAD.MOV.U32 R13, RZ, RZ, R0 ;  /* 0x000000ffff0d7224 */ /* 0x000fe400078e0000 */
[----:B------:R-:W-:Y:S02]  /*2a7c0*/  IMAD.MOV.U32 R12, RZ, RZ, 0x2 ;  /* 0x00000002ff0c7424 */ /* 0x000fe400078e00ff */
[----:B------:R-:W-:-:S07]  /*2a7d0*/  IMAD.MOV.U32 R3, RZ, RZ, R14 ;  /* 0x000000ffff037224 */ /* 0x000fce00078e000e */
[----:B------:R-:W-:Y:S05]  /*2a7e0*/  WARPSYNC.COLLECTIVE R15, `(.L_x_2066) ;  /* 0x000000000f087348 */ /* 0x000fea0003c00000 */
[----:B------:R0:W1:Y:S02]  /*2a7f0*/  SHFL.IDX P6, R14, R13, R12, R11 ;  /* 0x0000000c0d0e7389 */ /* 0x00006400000c000b */
[----:B01----:R-:W-:Y:S01]  /*2a800*/  ENDCOLLECTIVE ;  /* 0x000000000000791b */ /* 0x003fe20003800000 */
.L_x_2066:
        /* <DEDUP_REMOVED lines=18> */
.L_x_2067:
[----:B------:R-:W-:Y:S02]  /*2a930*/  IMAD.MOV.U32 R13, RZ, RZ, R0 ;  /* 0x000000ffff0d7224 */ /* 0x000fe400078e0000 */
[----:B------:R-:W-:Y:S02]  /*2a940*/  IMAD.MOV.U32 R12, RZ, RZ, 0x3 ;  /* 0x00000003ff0c7424 */ /* 0x000fe400078e00ff */
[----:B------:R-:W-:-:S07]  /*2a950*/  IMAD.MOV.U32 R3, RZ, RZ, R14 ;  /* 0x000000ffff037224 */ /* 0x000fce00078e000e */
[----:B------:R-:W-:Y:S05]  /*2a960*/  WARPSYNC.COLLECTIVE R15, `(.L_x_2068) ;  /* 0x000000000f087348 */ /* 0x000fea0003c00000 */
[----:B------:R0:W1:Y:S02]  /*2a970*/  SHFL.IDX P6, R14, R13, R12, R11 ;  /* 0x0000000c0d0e7389 */ /* 0x00006400000c000b */
[----:B01----:R-:W-:Y:S01]  /*2a980*/  ENDCOLLECTIVE ;  /* 0x000000000000791b */ /* 0x003fe20003800000 */
.L_x_2068:
[----:B------:R-:W-:-:S05]  /*2a990*/  @!P1 IADD3 R3, P4, R36, R3, RZ ;  /* 0x0000000324039210 */ /* 0x000fca0007f9e0ff */
[----:B------:R-:W-:-:S05]  /*2a9a0*/  @!P1 IMAD.X R2, RZ, RZ, R2, P4 ;  /* 0x000000ffff029224 */ /* 0x000fca00020e0602 */
[----:B------:R-:W-:Y:S01]  /*2a9b0*/  @!P1 LOP3.LUT R3, R3, R2, RZ, 0x3c, !PT ;  /* 0x0000000203039212 */ /* 0x000fe200078e3cff */
[----:B------:R-:W-:-:S03]  /*2a9c0*/  IMAD.MOV.U32 R13, RZ, RZ, R4 ;  /* 0x000000ffff0d7224 */ /* 0x000fc600078e0004 */
[----:B------:R-:W-:-:S04]  /*2a9d0*/  @!P1 LOP3.LUT R2, R3, R2, RZ, 0x3c, !PT ;  /* 0x0000000203029212 */ /* 0x000fc800078e3cff */
[----:B------:R-:W-:Y:S01]  /*2a9e0*/  @!P1 LOP3.LUT R3, R3, R2, RZ, 0x3c, !PT ;  /* 0x0000000203039212 */ /* 0x000fe200078e3cff */
[----:B------:R-:W-:-:S07]  /*2a9f0*/  IMAD.MOV.U32 R0, RZ, RZ, R14 ;  /* 0x000000ffff007224 */ /* 0x000fce00078e000e */
[----:B------:R-:W-:Y:S05]  /*2aa00*/  WARPSYNC.COLLECTIVE R15, `(.L_x_2069) ;  /* 0x000000000f087348 */ /* 0x000fea0003c00000 */
[----:B------:R0:W1:Y:S02]  /*2aa10*/  SHFL.IDX P6, R14, R13, R12, R11 ;  /* 0x0000000c0d0e7389 */ /* 0x00006400000c000b */
[----:B01----:R-:W-:Y:S01]  /*2aa20*/  ENDCOLLECTIVE ;  /* 0x000000000000791b */ /* 0x003fe20003800000 */
.L_x_2069:
[----:B------:R-:W-:Y:S01]  /*2aa30*/  @!PT LDS RZ, [RZ] ;  /* 0x00000000fffff984 */ /* 0x000fe20000000800 */
[----:B------:R-:W-:Y:S01]  /*2aa40*/  @!PT LDS RZ, [RZ] ;  /* 0x00000000fffff984 */ /* 0x000fe20000000800 */
[----:B------:R-:W-:Y:S01]  /*2aa50*/  @!PT LDS RZ, [RZ] ;  /* 0x00000000fffff984 */ /* 0x000fe20000000800 */
[----:B------:R-:W-:Y:S04]  /*2aa60*/  @!P1 LDGSTS.E.BYPASS.LTC128B.128 [R8+0x11400], desc[UR38][R2.64], !P3 ;  /* 0x1140000002089fae */ /* 0x000fe8000d901d66 */
[----:B------:R-:W-:Y:S04]  /*2aa70*/  @!P1 LDGSTS.E.BYPASS.LTC128B.128 [R8+0x13400], desc[UR38][R2.64+0x40], !P2 ;  /* 0x1340004002089fae */ /* 0x000fe8000d101d66 */
[----:B------:R0:W-:Y:S02]  /*2aa80*/  @!P1 LDGSTS.E.BYPASS.LTC128B.128 [R8+0x15400], desc[UR38][R2.64+0x80], !P0 ;  /* 0x1540008002089fae */ /* 0x0001e4000c101d66 */
[----:B0-----:R-:W-:Y:S01]  /*2aa90*/  IMAD.MOV.U32 R2, RZ, RZ, R14 ;  /* 0x000000ffff027224 */ /* 0x001fe200078e000e */
[----:B------:R-:W-:Y:S06]  /*2aaa0*/  BRA `(.L_x_2070) ;  /* 0xffffff9c00647947 */ /* 0x000fec000383ffff */
.L_x_1886:
[----:B-1----:R1:W2:Y:S02]  /*2aab0*/  SYNCS.PHASECHK.TRANS64.TRYWAIT P0, [R23+URZ+0x22820], R0 ;  /* 0x02282000170075a7 */ /* 0x0022a4000800017f */
[----:B--2---:R-:W-:Y:S05]  /*2aac0*/  @!P0 NANOSLEEP.SYNCS 0x989680 ;  /* 0x009896800000895d */ /* 0x004fea0003900000 */
[----:B------:R-:W2:Y:S02]  /*2aad0*/  @!P0 SYNCS.PHASECHK.TRANS64 P0, [R23+URZ+0x22820], R0 ;  /* 0x02282000170085a7 */ /* 0x000ea4000800007f */
[----:B--2---:R-:W-:Y:S05]  /*2aae0*/  @!P0 BRA `(.L_x_1886) ;  /* 0xfffffffc00f08947 */ /* 0x004fea000383ffff */
[----:B------:R-:W-:Y:S05]  /*2aaf0*/  BRA `(.L_x_2071) ;  /* 0xffffff9c00d47947 */ /* 0x000fea000383ffff */
.L_x_1890:
[----:B0-----:R0:W1:Y:S02]  /*2ab00*/  SYNCS.PHASECHK.TRANS64.TRYWAIT P0, [R0+URZ+0x22880], R10 ;  /* 0x0228800a000075a7 */ /* 0x001064000800017f */
[----:B-1----:R-:W-:Y:S05]  /*2ab10*/  @!P0 NANOSLEEP.SYNCS 0x989680 ;  /* 0x009896800000895d */ /* 0x002fea0003900000 */
[----:B------:R-:W1:Y:S02]  /*2ab20*/  @!P0 SYNCS.PHASECHK.TRANS64 P0, [R0+URZ+0x22880], R10 ;  /* 0x0228800a000085a7 */ /* 0x000e64000800007f */
[----:B-1----:R-:W-:Y:S05]  /*2ab30*/  @!P0 BRA `(.L_x_1890) ;  /* 0xfffffffc00f08947 */ /* 0x002fea000383ffff */
[----:B------:R-:W-:Y:S05]  /*2ab40*/  BRA `(.L_x_2072) ;  /* 0xffffffa000a07947 */ /* 0x000fea000383ffff */
.L_x_1891:
        /* <DEDUP_REMOVED lines=8> */
.L_x_2074:
[----:B------:R-:W-:Y:S05]  /*2abd0*/  BSYNC B0 ;  /* 0x0000000000007941 */ /* 0x000fea0003800000 */
.L_x_2073:
        /* <DEDUP_REMOVED lines=10> */
.L_x_2075:
[----:B------:R-:W-:Y:S02]  /*2ac80*/  IMAD.MOV.U32 R13, RZ, RZ, R27 ;  /* 0x000000ffff0d7224 */ /* 0x000fe400078e001b */
[----:B------:R-:W-:Y:S02]  /*2ac90*/  IMAD.MOV.U32 R12, RZ, RZ, 0x1 ;  /* 0x00000001ff0c7424 */ /* 0x000fe400078e00ff */
[----:B------:R-:W-:-:S07]  /*2aca0*/  IMAD.MOV.U32 R2, RZ, RZ, R14 ;  /* 0x000000ffff027224 */ /* 0x000fce00078e000e */
[----:B------:R-:W-:Y:S05]  /*2acb0*/  WARPSYNC.COLLECTIVE R15, `(.L_x_2076) ;  /* 0x000000000f087348 */ /* 0x000fea0003c00000 */
[----:B------:R0:W1:Y:S02]  /*2acc0*/  SHFL.IDX P6, R14, R13, R12, R11 ;  /* 0x0000000c0d0e7389 */ /* 0x00006400000c000b */
[----:B01----:R-:W-:Y:S01]  /*2acd0*/  ENDCOLLECTIVE ;  /* 0x000000000000791b */ /* 0x003fe20003800000 */
.L_x_2076:
        /* <DEDUP_REMOVED lines=12> */
.L_x_2077:
[----:B------:R-:W-:Y:S02]  /*2ada0*/  IMAD.MOV.U32 R13, RZ, RZ, R27 ;  /* 0x000000ffff0d7224 */ /* 0x000fe400078e001b */
[----:B------:R-:W-:Y:S02]  /*2adb0*/  IMAD.MOV.U32 R12, RZ, RZ, 0x2 ;  /* 0x00000002ff0c7424 */ /* 0x000fe400078e00ff */
[----:B------:R-:W-:-:S07]  /*2adc0*/  IMAD.MOV.U32 R2, RZ, RZ, R14 ;  /* 0x000000ffff027224 */ /* 0x000fce00078e000e */
[----:B------:R-:W-:Y:S05]  /*2add0*/  WARPSYNC.COLLECTIVE R15, `(.L_x_2078) ;  /* 0x000000000f087348 */ /* 0x000fea0003c00000 */
[----:B------:R0:W1:Y:S02]  /*2ade0*/  SHFL.IDX P6, R14, R13, R12, R11 ;  /* 0x0000000c0d0e7389 */ /* 0x00006400000c000b */
[----:B01----:R-:W-:Y:S01]  /*2adf0*/  ENDCOLLECTIVE ;  /* 0x000000000000791b */ /* 0x003fe20003800000 */
.L_x_2078:
        /* <DEDUP_REMOVED lines=12> */
.L_x_2079:
[----:B------:R-:W-:Y:S02]  /*2aec0*/  IMAD.MOV.U32 R13, RZ, RZ, R27 ;  /* 0x000000ffff0d7224 */ /* 0x000fe400078e001b */
[----:B------:R-:W-:Y:S02]  /*2aed0*/  IMAD.MOV.U32 R12, RZ, RZ, 0x3 ;  /* 0x00000003ff0c7424 */ /* 0x000fe400078e00ff */
[----:B------:R-:W-:-:S07]  /*2aee0*/  IMAD.MOV.U32 R2, RZ, RZ, R14 ;  /* 0x000000ffff027224 */ /* 0x000fce00078e000e */
[----:B------:R-:W-:Y:S05]  /*2aef0*/  WARPSYNC.COLLECTIVE R15, `(.L_x_2080) ;  /* 0x000000000f087348 */ /* 0x000fea0003c00000 */
[----:B------:R0:W1:Y:S02]  /*2af00*/  SHFL.IDX P6, R14, R13, R12, R11 ;  /* 0x0000000c0d0e7389 */ /* 0x00006400000c000b */
[----:B01----:R-:W-:Y:S01]  /*2af10*/  ENDCOLLECTIVE ;  /* 0x000000000000791b */ /* 0x003fe20003800000 */
.L_x_2080:
        /* <DEDUP_REMOVED lines=12> */
.L_x_2081:
[----:B------:R-:W-:Y:S01]  /*2afe0*/  IMAD.MOV.U32 R2, RZ, RZ, R14 ;  /* 0x000000ffff027224 */ /* 0x000fe200078e000e */
[----:B------:R-:W-:Y:S06]  /*2aff0*/  BRA `(.L_x_2082) ;  /* 0xffffffa0003c7947 */ /* 0x000fec000383ffff */
.L_x_1896:
[----:B---3--:R3:W4:Y:S02]  /*2b000*/  SYNCS.PHASECHK.TRANS64.TRYWAIT P0, [R0+URZ+0x22840], R10 ;  /* 0x0228400a000075a7 */ /* 0x008724000800017f */
[----:B----4-:R-:W-:Y:S05]  /*2b010*/  @!P0 NANOSLEEP.SYNCS 0x989680 ;  /* 0x009896800000895d */ /* 0x010fea0003900000 */
[----:B------:R-:W4:Y:S02]  /*2b020*/  @!P0 SYNCS.PHASECHK.TRANS64 P0, [R0+URZ+0x22840], R10 ;  /* 0x0228400a000085a7 */ /* 0x000f24000800007f */
[----:B----4-:R-:W-:Y:S05]  /*2b030*/  @!P0 BRA `(.L_x_1896) ;  /* 0xfffffffc00f08947 */ /* 0x010fea000383ffff */
[----:B------:R-:W-:Y:S05]  /*2b040*/  BRA `(.L_x_2083) ;  /* 0xffffffa000907947 */ /* 0x000fea000383ffff */
.L_x_1897:
        /* <DEDUP_REMOVED lines=8> */
.L_x_2085:
[----:B------:R-:W-:Y:S05]  /*2b0d0*/  BSYNC B0 ;  /* 0x0000000000007941 */ /* 0x000fea0003800000 */
.L_x_2084:
        /* <DEDUP_REMOVED lines=9> */
.L_x_2086:
[----:B------:R-:W-:Y:S02]  /*2b170*/  IMAD.MOV.U32 R13, RZ, RZ, R8 ;  /* 0x000000ffff0d7224 */ /* 0x000fe400078e0008 */
[----:B------:R-:W-:Y:S02]  /*2b180*/  IMAD.MOV.U32 R12, RZ, RZ, 0x1 ;  /* 0x00000001ff0c7424 */ /* 0x000fe400078e00ff */
[----:B------:R-:W-:-:S07]  /*2b190*/  IMAD.MOV.U32 R2, RZ, RZ, R14 ;  /* 0x000000ffff027224 */ /* 0x000fce00078e000e */
[----:B------:R-:W-:Y:S05]  /*2b1a0*/  WARPSYNC.COLLECTIVE R15, `(.L_x_2087) ;  /* 0x000000000f087348 */ /* 0x000fea0003c00000 */
[----:B------:R0:W1:Y:S02]  /*2b1b0*/  SHFL.IDX P6, R14, R13, R12, R11 ;  /* 0x0000000c0d0e7389 */ /* 0x00006400000c000b */
[----:B01----:R-:W-:Y:S01]  /*2b1c0*/  ENDCOLLECTIVE ;  /* 0x000000000000791b */ /* 0x003fe20003800000 */
.L_x_2087:
        /* <DEDUP_REMOVED lines=13> */
.L_x_2088:
[----:B------:R-:W-:Y:S02]  /*2b2a0*/  IMAD.MOV.U32 R13, RZ, RZ, R8 ;  /* 0x000000ffff0d7224 */ /* 0x000fe400078e0008 */
[----:B------:R-:W-:Y:S02]  /*2b2b0*/  IMAD.MOV.U32 R12, RZ, RZ, 0x2 ;  /* 0x00000002ff0c7424 */ /* 0x000fe400078e00ff */
[----:B------:R-:W-:-:S07]  /*2b2c0*/  IMAD.MOV.U32 R2, RZ, RZ, R14 ;  /* 0x000000ffff027224 */ /* 0x000fce00078e000e */
[----:B------:R-:W-:Y:S05]  /*2b2d0*/  WARPSYNC.COLLECTIVE R15, `(.L_x_2089) ;  /* 0x000000000f087348 */ /* 0x000fea0003c00000 */
[----:B------:R0:W1:Y:S02]  /*2b2e0*/  SHFL.IDX P6, R14, R13, R12, R11 ;  /* 0x0000000c0d0e7389 */ /* 0x00006400000c000b */
[----:B01----:R-:W-:Y:S01]  /*2b2f0*/  ENDCOLLECTIVE ;  /* 0x000000000000791b */ /* 0x003fe20003800000 */
.L_x_2089:
        /* <DEDUP_REMOVED lines=13> */
.L_x_2090:
[----:B------:R-:W-:Y:S02]  /*2b3d0*/  IMAD.MOV.U32 R13, RZ, RZ, R8 ;  /* 0x000000ffff0d7224 */ /* 0x000fe400078e0008 */
[----:B------:R-:W-:Y:S02]  /*2b3e0*/  IMAD.MOV.U32 R12, RZ, RZ, 0x3 ;  /* 0x00000003ff0c7424 */ /* 0x000fe400078e00ff */
[----:B------:R-:W-:-:S07]  /*2b3f0*/  IMAD.MOV.U32 R2, RZ, RZ, R14 ;  /* 0x000000ffff027224 */ /* 0x000fce00078e000e */
[----:B------:R-:W-:Y:S05]  /*2b400*/  WARPSYNC.COLLECTIVE R15, `(.L_x_2091) ;  /* 0x000000000f087348 */ /* 0x000fea0003c00000 */
[----:B------:R0:W1:Y:S02]  /*2b410*/  SHFL.IDX P6, R14, R13, R12, R11 ;  /* 0x0000000c0d0e7389 */ /* 0x00006400000c000b */
[----:B01----:R-:W-:Y:S01]  /*2b420*/  ENDCOLLECTIVE ;  /* 0x000000000000791b */ /* 0x003fe20003800000 */
.L_x_2091:
        /* <DEDUP_REMOVED lines=13> */
.L_x_2092:
[----:B------:R-:W-:Y:S01]  /*2b500*/  IMAD.MOV.U32 R2, RZ, RZ, R14 ;  /* 0x000000ffff027224 */ /* 0x000fe200078e000e */
[----:B------:R-:W-:Y:S06]  /*2b510*/  BRA `(.L_x_2093) ;  /* 0xffffffa000207947 */ /* 0x000fec000383ffff */
.L_x_1902:
[----:B0-----:R0:W2:Y:S02]  /*2b520*/  SYNCS.PHASECHK.TRANS64.TRYWAIT P1, [R0+URZ+0x22870], R2 ;  /* 0x02287002000075a7 */ /* 0x0010a4000802017f */
[----:B--2---:R-:W-:Y:S05]  /*2b530*/  @!P1 NANOSLEEP.SYNCS 0x989680 ;  /* 0x009896800000995d */ /* 0x004fea0003900000 */
[----:B------:R-:W2:Y:S02]  /*2b540*/  @!P1 SYNCS.PHASECHK.TRANS64 P1, [R0+URZ+0x22870], R2 ;  /* 0x02287002000095a7 */ /* 0x000ea4000802007f */
[----:B--2---:R-:W-:Y:S05]  /*2b550*/  @!P1 BRA `(.L_x_1902) ;  /* 0xfffffffc00f09947 */ /* 0x004fea000383ffff */
[----:B------:R-:W-:Y:S05]  /*2b560*/  BRA `(.L_x_2094) ;  /* 0xffffffa0008c7947 */ /* 0x000fea000383ffff */
.L_x_1904:
[----:B0-----:R0:W2:Y:S02]  /*2b570*/  SYNCS.PHASECHK.TRANS64.TRYWAIT P1, [R0+URZ+0x22860], R2 ;  /* 0x02286002000075a7 */ /* 0x0010a4000802017f */
[----:B--2---:R-:W-:Y:S05]  /*2b580*/  @!P1 NANOSLEEP.SYNCS 0x989680 ;  /* 0x009896800000995d */ /* 0x004fea0003900000 */
[----:B------:R-:W2:Y:S02]  /*2b590*/  @!P1 SYNCS.PHASECHK.TRANS64 P1, [R0+URZ+0x22860], R2 ;  /* 0x02286002000095a7 */ /* 0x000ea4000802007f */
[----:B--2---:R-:W-:Y:S05]  /*2b5a0*/  @!P1 BRA `(.L_x_1904) ;  /* 0xfffffffc00f09947 */ /* 0x004fea000383ffff */
[----:B------:R-:W-:Y:S05]  /*2b5b0*/  BRA `(.L_x_2095) ;  /* 0xffffffa0009c7947 */ /* 0x000fea000383ffff */
.L_x_1912:
[----:B-1----:R1:W2:Y:S02]  /*2b5c0*/  SYNCS.PHASECHK.TRANS64.TRYWAIT P1, [R17+URZ+0x22870], R0 ;  /* 0x02287000110075a7 */ /* 0x0022a4000802017f */
[----:B--2---:R-:W-:Y:S05]  /*2b5d0*/  @!P1 NANOSLEEP.SYNCS 0x989680 ;  /* 0x009896800000995d */ /* 0x004fea0003900000 */
[----:B------:R-:W2:Y:S02]  /*2b5e0*/  @!P1 SYNCS.PHASECHK.TRANS64 P1, [R17+URZ+0x22870], R0 ;  /* 0x02287000110095a7 */ /* 0x000ea4000802007f */
[----:B--2---:R-:W-:Y:S05]  /*2b5f0*/  @!P1 BRA `(.L_x_1912) ;  /* 0xfffffffc00f09947 */ /* 0x004fea000383ffff */
[----:B------:R-:W-:Y:S05]  /*2b600*/  BRA `(.L_x_2096) ;  /* 0xffffffa800347947 */ /* 0x000fea000383ffff */
.L_x_1914:
[----:B-1----:R1:W2:Y:S02]  /*2b610*/  SYNCS.PHASECHK.TRANS64.TRYWAIT P1, [R17+URZ+0x22860], R0 ;  /* 0x02286000110075a7 */ /* 0x0022a4000802017f */
[----:B--2---:R-:W-:Y:S05]  /*2b620*/  @!P1 NANOSLEEP.SYNCS 0x989680 ;  /* 0x009896800000995d */ /* 0x004fea0003900000 */
[----:B------:R-:W2:Y:S02]  /*2b630*/  @!P1 SYNCS.PHASECHK.TRANS64 P1, [R17+URZ+0x22860], R0 ;  /* 0x02286000110095a7 */ /* 0x000ea4000802007f */
[----:B--2---:R-:W-:Y:S05]  /*2b640*/  @!P1 BRA `(.L_x_1914) ;  /* 0xfffffffc00f09947 */ /* 0x004fea000383ffff */
[----:B------:R-:W-:Y:S05]  /*2b650*/  BRA `(.L_x_2097) ;  /* 0xffffffa800407947 */ /* 0x000fea000383ffff */
.L_x_1919:
[----:B------:R-:W-:Y:S01]  /*2b660*/  BSSY B0, `(.L_x_2098) ;  /* 0x0000008000007945 */ /* 0x000fe20003800000 */
[----:B-1----:R-:W-:Y:S02]  /*2b670*/  IMAD.MOV.U32 R13, RZ, RZ, R16 ;  /* 0x000000ffff0d7224 */ /* 0x002fe400078e0010 */
[----:B------:R-:W-:Y:S02]  /*2b680*/  IMAD.MOV.U32 R12, RZ, RZ, RZ ;  /* 0x000000ffff0c7224 */ /* 0x000fe400078e00ff */
[----:B------:R-:W-:Y:S02]  /*2b690*/  IMAD.MOV.U32 R11, RZ, RZ, 0x1f ;  /* 0x0000001fff0b7424 */ /* 0x000fe400078e00ff */
[----:B------:R-:W-:-:S07]  /*2b6a0*/  IMAD.MOV.U32 R15, RZ, RZ, -0x1 ;  /* 0xffffffffff0f7424 */ /* 0x000fce00078e00ff */
[----:B0-----:R-:W-:Y:S05]  /*2b6b0*/  WARPSYNC.COLLECTIVE R15, `(.L_x_2099) ;  /* 0x000000000f087348 */ /* 0x001fea0003c00000 */
[----:B------:R1:W2:Y:S02]  /*2b6c0*/  SHFL.IDX P6, R14, R13, R12, R11 ;  /* 0x0000000c0d0e7389 */ /* 0x0002a400000c000b */
[----:B012---:R-:W-:Y:S01]  /*2b6d0*/  ENDCOLLECTIVE ;  /* 0x000000000000791b */ /* 0x007fe20003800000 */
.L_x_2099:
[----:B------:R-:W-:Y:S05]  /*2b6e0*/  BSYNC B0 ;  /* 0x0000000000007941 */ /* 0x000fea0003800000 */
.L_x_2098:
[----:B------:R-:W-:Y:S02]  /*2b6f0*/  IMAD.MOV.U32 R13, RZ, RZ, R16 ;  /* 0x000000ffff0d7224 */ /* 0x000fe400078e0010 */
[----:B------:R-:W-:Y:S02]  /*2b700*/  IMAD.MOV.U32 R12, RZ, RZ, 0x1 ;  /* 0x00000001ff0c7424 */ /* 0x000fe400078e00ff */
[----:B------:R-:W-:Y:S02]  /*2b710*/  IMAD.MOV.U32 R11, RZ, RZ, 0x1f ;  /* 0x0000001fff0b7424 */ /* 0x000fe400078e00ff */
[----:B------:R-:W-:Y:S02]  /*2b720*/  IMAD.MOV.U32 R15, RZ, RZ, -0x1 ;  /* 0xffffffffff0f7424 */ /* 0x000fe400078e00ff */
[----:B------:R-:W-:Y:S02]  /*2b730*/  IMAD.IADD R5, R19, 0x1, R7 ;  /* 0x0000000113057824 */ /* 0x000fe400078e0207 */
[----:B------:R-:W-:-:S07]  /*2b740*/  IMAD.MOV.U32 R0, RZ, RZ, R14 ;  /* 0x000000ffff007224 */ /* 0x000fce00078e000e */
[----:B------:R-:W-:Y:S05]  /*2b750*/  WARPSYNC.COLLECTIVE R15, `(.L_x_2100) ;  /* 0x000000000f087348 */ /* 0x000fea0003c00000 */
[----:B------:R0:W1:Y:S02]  /*2b760*/  SHFL.IDX P6, R14, R13, R12, R11 ;  /* 0x0000000c0d0e7389 */ /* 0x00006400000c000b */
[----:B01----:R-:W-:Y:S01]  /*2b770*/  ENDCOLLECTIVE ;  /* 0x000000000000791b */ /* 0x003fe20003800000 */
.L_x_2100:
        /* <DEDUP_REMOVED lines=11> */
[----:B0-----:R-:W-:Y:S02]  /*2b830*/  IMAD.MOV.U32 R2, RZ, RZ, RZ ;  /* 0x000000ffff027224 */ /* 0x001fe400078e00ff */
[----:B--2---:R-:W-:Y:S01]  /*2b840*/  @!P1 IMAD.MOV.U32 R2, RZ, RZ, R3 ;  /* 0x000000ffff029224 */ /* 0x004fe200078e0003 */
[----:B------:R-:W-:-:S03]  /*2b850*/  ISETP.NE.AND P1, PT, R7, RZ, PT ;  /* 0x000000ff0700720c */ /* 0x000fc60003f25270 */
[----:B------:R-:W-:-:S10]  /*2b860*/  IMAD.MOV.U32 R13, RZ, RZ, R2 ;  /* 0x000000ffff0d7224 */ /* 0x000fd400078e0002 */
[----:B------:R-:W-:Y:S05]  /*2b870*/  WARPSYNC.COLLECTIVE R15, `(.L_x_2101) ;  /* 0x000000000f087348 */ /* 0x000fea0003c00000 */
[----:B------:R0:W1:Y:S02]  /*2b880*/  SHFL.UP P6, R14, R13, R12, R11 ;  /* 0x0400000c0d0e7389 */ /* 0x00006400000c000b */
[----:B01----:R-:W-:Y:S01]  /*2b890*/  ENDCOLLECTIVE ;  /* 0x000000000000791b */ /* 0x003fe20003800000 */
.L_x_2101:
[----:B------:R-:W-:Y:S01]  /*2b8a0*/  IMAD.MOV.U32 R12, RZ, RZ, 0x2 ;  /* 0x00000002ff0c7424 */ /* 0x000fe200078e00ff */
[----:B------:R-:W-:-:S05]  /*2b8b0*/  SEL R5, R14, RZ, P1 ;  /* 0x000000ff0e057207 */ /* 0x000fca0000800000 */
[----:B------:R-:W-:-:S04]  /*2b8c0*/  IMAD.IADD R4, R2, 0x1, R5 ;  /* 0x0000000102047824 */ /* 0x000fc800078e0205 */
[----:B------:R-:W-:-:S07]  /*2b8d0*/  IMAD.MOV.U32 R13, RZ, RZ, R4 ;  /* 0x000000ffff0d7224 */ /* 0x000fce00078e0004 */
[----:B------:R-:W-:Y:S05]  /*2b8e0*/  WARPSYNC.COLLECTIVE R15, `(.L_x_2102) ;  /* 0x000000000f087348 */ /* 0x000fea0003c00000 */
[----:B------:R0:W1:Y:S02]  /*2b8f0*/  SHFL.UP P6, R14, R13, R12, R11 ;  /* 0x0400000c0d0e7389 */ /* 0x00006400000c000b */
[----:B01----:R-:W-:Y:S01]  /*2b900*/  ENDCOLLECTIVE ;  /* 0x000000000000791b */ /* 0x003fe20003800000 */
.L_x_2102:
[----:B------:R-:W-:Y:S01]  /*2b910*/  IMAD.MOV.U32 R12, RZ, RZ, 0x4 ;  /* 0x00000004ff0c7424 */ /* 0x000fe200078e00ff */
[----:B------:R-:W-:-:S05]  /*2b920*/  SEL R5, R14, RZ, P2 ;  /* 0x000000ff0e057207 */ /* 0x000fca0001000000 */
[----:B------:R-:W-:-:S04]  /*2b930*/  IMAD.IADD R5, R4, 0x1, R5 ;  /* 0x0000000104057824 */ /* 0x000fc800078e0205 */
[----:B------:R-:W-:-:S07]  /*2b940*/  IMAD.MOV.U32 R13, RZ, RZ, R5 ;  /* 0x000000ffff0d7224 */ /* 0x000fce00078e0005 */
[----:B------:R-:W-:Y:S05]  /*2b950*/  WARPSYNC.COLLECTIVE R15, `(.L_x_2103) ;  /* 0x000000000f087348 */ /* 0x000fea0003c00000 */
[----:B------:R0:W1:Y:S02]  /*2b960*/  SHFL.UP P6, R14, R13, R12, R11 ;  /* 0x0400000c0d0e7389 */ /* 0x00006400000c000b */
[----:B01----:R-:W-:Y:S01]  /*2b970*/  ENDCOLLECTIVE ;  /* 0x000000000000791b */ /* 0x003fe20003800000 */
.L_x_2103:
[----:B------:R-:W-:Y:S01]  /*2b980*/  IMAD.MOV.U32 R12, RZ, RZ, 0x8 ;  /* 0x00000008ff0c7424 */ /* 0x000fe200078e00ff */
[----:B------:R-:W-:-:S05]  /*2b990*/  SEL R6, R14, RZ, P3 ;  /* 0x000000ff0e067207 */ /* 0x000fca0001800000 */
[----:B------:R-:W-:-:S04]  /*2b9a0*/  IMAD.IADD R6, R5, 0x1, R6 ;  /* 0x0000000105067824 */ /* 0x000fc800078e0206 */
[----:B------:R-:W-:-:S07]  /*2b9b0*/  IMAD.MOV.U32 R13, RZ, RZ, R6 ;  /* 0x000000ffff0d7224 */ /* 0x000fce00078e0006 */
[----:B------:R-:W-:Y:S05]  /*2b9c0*/  WARPSYNC.COLLECTIVE R15, `(.L_x_2104) ;  /* 0x000000000f087348 */ /* 0x000fea0003c00000 */
[----:B------:R0:W1:Y:S02]  /*2b9d0*/  SHFL.UP P6, R14, R13, R12, R11 ;  /* 0x0400000c0d0e7389 */ /* 0x00006400000c000b */
[----:B01----:R-:W-:Y:S01]  /*2b9e0*/  ENDCOLLECTIVE ;  /* 0x000000000000791b */ /* 0x003fe20003800000 */
.L_x_2104:
[----:B------:R-:W-:Y:S01]  /*2b9f0*/  IMAD.MOV.U32 R12, RZ, RZ, 0x10 ;  /* 0x00000010ff0c7424 */ /* 0x000fe200078e00ff */
[----:B------:R-:W-:-:S05]  /*2ba00*/  SEL R3, R14, RZ, P4 ;  /* 0x000000ff0e037207 */ /* 0x000fca0002000000 */
[----:B------:R-:W-:-:S04]  /*2ba10*/  IMAD.IADD R4, R6, 0x1, R3 ;  /* 0x0000000106047824 */ /* 0x000fc800078e0203 */
[----:B------:R-:W-:-:S07]  /*2ba20*/  IMAD.MOV.U32 R13, RZ, RZ, R4 ;  /* 0x000000ffff0d7224 */ /* 0x000fce00078e0004 */
[----:B------:R-:W-:Y:S05]  /*2ba30*/  WARPSYNC.COLLECTIVE R15, `(.L_x_2105) ;  /* 0x000000000f087348 */ /* 0x000fea0003c00000 */
[----:B------:R0:W1:Y:S02]  /*2ba40*/  SHFL.UP P6, R14, R13, R12, R11 ;  /* 0x0400000c0d0e7389 */ /* 0x00006400000c000b */
[----:B01----:R-:W-:Y:S01]  /*2ba50*/  ENDCOLLECTIVE ;  /* 0x000000000000791b */ /* 0x003fe20003800000 */
.L_x_2105:
[----:B------:R-:W-:Y:S02]  /*2ba60*/  IMAD.MOV.U32 R12, RZ, RZ, 0x1f ;  /* 0x0000001fff0c7424 */ /* 0x000fe400078e00ff */
[----:B------:R-:W-:Y:S01]  /*2ba70*/  IMAD.MOV.U32 R11, RZ, RZ, 0x1f ;  /* 0x0000001fff0b7424 */ /* 0x000fe200078e00ff */
[----:B------:R-:W-:-:S05]  /*2ba80*/  SEL R3, R14, RZ, P5 ;  /* 0x000000ff0e037207 */ /* 0x000fca0002800000 */
[----:B------:R-:W-:-:S04]  /*2ba90*/  IMAD.IADD R3, R4, 0x1, R3 ;  /* 0x0000000104037824 */ /* 0x000fc800078e0203 */
[----:B------:R-:W-:-:S07]  /*2baa0*/  IMAD.MOV.U32 R13, RZ, RZ, R3 ;  /* 0x000000ffff0d7224 */ /* 0x000fce00078e0003 */
[----:B------:R-:W-:Y:S05]  /*2bab0*/  WARPSYNC.COLLECTIVE R15, `(.L_x_2106) ;  /* 0x000000000f087348 */ /* 0x000fea0003c00000 */
[----:B------:R0:W1:Y:S02]  /*2bac0*/  SHFL.IDX P6, R14, R13, R12, R11 ;  /* 0x0000000c0d0e7389 */ /* 0x00006400000c000b */
[----:B01----:R-:W-:Y:S01]  /*2bad0*/  ENDCOLLECTIVE ;  /* 0x000000000000791b */ /* 0x003fe20003800000 */
.L_x_2106:
[----:B------:R-:W-:Y:S05]  /*2bae0*/  BRA `(.L_x_2107) ;  /* 0xffffffac00247947 */ /* 0x000fea000383ffff */
.L_x_1924:
[----:B------:R-:W-:Y:S01]  /*2baf0*/  BSSY B0, `(.L_x_2108) ;  /* 0x0000008000007945 */ /* 0x000fe20003800000 */
[----:B-----5:R-:W-:Y:S02]  /*2bb00*/  IMAD.MOV.U32 R13, RZ, RZ, R2 ;  /* 0x000000ffff0d7224 */ /* 0x020fe400078e0002 */
[----:B------:R-:W-:Y:S02]  /*2bb10*/  IMAD.MOV.U32 R12, RZ, RZ, 0x1 ;  /* 0x00000001ff0c7424 */ /* 0x000fe400078e00ff */
[----:B------:R-:W-:Y:S02]  /*2bb20*/  IMAD.MOV.U32 R11, RZ, RZ, RZ ;  /* 0x000000ffff0b7224 */ /* 0x000fe400078e00ff */
[----:B------:R-:W-:-:S07]  /*2bb30*/  IMAD.MOV.U32 R15, RZ, RZ, -0x1 ;  /* 0xffffffffff0f7424 */ /* 0x000fce00078e00ff */
[----:B01----:R-:W-:Y:S05]  /*2bb40*/  WARPSYNC.COLLECTIVE R15, `(.L_x_2109) ;  /* 0x000000000f087348 */ /* 0x003fea0003c00000 */
[----:B------:R2:W3:Y:S02]  /*2bb50*/  SHFL.UP P6, R14, R13, R12, R11 ;  /* 0x0400000c0d0e7389 */ /* 0x0004e400000c000b */
[----:B0123--:R-:W-:Y:S01]  /*2bb60*/  ENDCOLLECTIVE ;  /* 0x000000000000791b */ /* 0x00ffe20003800000 */
.L_x_2109:
[----:B------:R-:W-:Y:S05]  /*2bb70*/  BSYNC B0 ;  /* 0x0000000000007941 */ /* 0x000fea0003800000 */
.L_x_2108:
[----:B------:R-:W-:Y:S01]  /*2bb80*/  SEL R13, R14, RZ, P1 ;  /* 0x000000ff0e0d7207 */ /* 0x000fe20000800000 */
[----:B------:R-:W-:Y:S02]  /*2bb90*/  IMAD.MOV.U32 R12, RZ, RZ, 0x2 ;  /* 0x00000002ff0c7424 */ /* 0x000fe400078e00ff */
[----:B------:R-:W-:Y:S02]  /*2bba0*/  IMAD.MOV.U32 R11, RZ, RZ, RZ ;  /* 0x000000ffff0b7224 */ /* 0x000fe400078e00ff */
[----:B------:R-:W-:Y:S02]  /*2bbb0*/  IMAD.IADD R13, R2, 0x1, R13 ;  /* 0x00000001020d7824 */ /* 0x000fe400078e020d */
[----:B------:R-:W-:-:S07]  /*2bbc0*/  IMAD.MOV.U32 R15, RZ, RZ, -0x1 ;  /* 0xffffffffff0f7424 */ /* 0x000fce00078e00ff */
[----:B------:R-:W-:Y:S05]  /*2bbd0*/  WARPSYNC.COLLECTIVE R15, `(.L_x_2110) ;  /* 0x000000000f087348 */ /* 0x000fea0003c00000 */
[----:B------:R0:W1:Y:S02]  /*2bbe0*/  SHFL.UP P6, R14, R13, R12, R11 ;  /* 0x0400000c0d0e7389 */ /* 0x00006400000c000b */
[----:B01----:R-:W-:Y:S01]  /*2bbf0*/  ENDCOLLECTIVE ;  /* 0x000000000000791b */ /* 0x003fe20003800000 */
.L_x_2110:
[----:B------:R-:W-:Y:S01]  /*2bc00*/  IMAD.MOV.U32 R12, RZ, RZ, 0x4 ;  /* 0x00000004ff0c7424 */ /* 0x000fe200078e00ff */
[----:B------:R-:W-:-:S05]  /*2bc10*/  SEL R14, R14, RZ, P2 ;  /* 0x000000ff0e0e7207 */ /* 0x000fca0001000000 */
[----:B------:R-:W-:-:S04]  /*2bc20*/  IMAD.IADD R3, R13, 0x1, R14 ;  /* 0x000000010d037824 */ /* 0x000fc800078e020e */
[----:B------:R-:W-:-:S07]  /*2bc30*/  IMAD.MOV.U32 R13, RZ, RZ, R3 ;  /* 0x000000ffff0d7224 */ /* 0x000fce00078e0003 */
[----:B------:R-:W-:Y:S05]  /*2bc40*/  WARPSYNC.COLLECTIVE R15, `(.L_x_2111) ;  /* 0x000000000f087348 */ /* 0x000fea0003c00000 */
[----:B------:R0:W1:Y:S02]  /*2bc50*/  SHFL.UP P6, R14, R13, R12, R11 ;  /* 0x0400000c0d0e7389 */ /* 0x00006400000c000b */
[----:B01----:R-:W-:Y:S01]  /*2bc60*/  ENDCOLLECTIVE ;  /* 0x000000000000791b */ /* 0x003fe20003800000 */
.L_x_2111:
[----:B------:R-:W-:Y:S01]  /*2bc70*/  IMAD.MOV.U32 R12, RZ, RZ, 0x8 ;  /* 0x00000008ff0c7424 */ /* 0x000fe200078e00ff */
[----:B------:R-:W-:-:S05]  /*2bc80*/  SEL R4, R14, RZ, P3 ;  /* 0x000000ff0e047207 */ /* 0x000fca0001800000 */
[----:B------:R-:W-:-:S04]  /*2bc90*/  IMAD.IADD R4, R3, 0x1, R4 ;  /* 0x0000000103047824 */ /* 0x000fc800078e0204 */
[----:B------:R-:W-:-:S07]  /*2bca0*/  IMAD.MOV.U32 R13, RZ, RZ, R4 ;  /* 0x000000ffff0d7224 */ /* 0x000fce00078e0004 */
[----:B------:R-:W-:Y:S05]  /*2bcb0*/  WARPSYNC.COLLECTIVE R15, `(.L_x_2112) ;  /* 0x000000000f087348 */ /* 0x000fea0003c00000 */
[----:B------:R0:W1:Y:S02]  /*2bcc0*/  SHFL.UP P6, R14, R13, R12, R11 ;  /* 0x0400000c0d0e7389 */ /* 0x00006400000c000b */
[----:B01----:R-:W-:Y:S01]  /*2bcd0*/  ENDCOLLECTIVE ;  /* 0x000000000000791b */ /* 0x003fe20003800000 */
.L_x_2112:
[----:B------:R-:W-:Y:S01]  /*2bce0*/  IMAD.MOV.U32 R12, RZ, RZ, 0x10 ;  /* 0x00000010ff0c7424 */ /* 0x000fe200078e00ff */
[----:B------:R-:W-:-:S05]  /*2bcf0*/  SEL R5, R14, RZ, P4 ;  /* 0x000000ff0e057207 */ /* 0x000fca0002000000 */
[----:B------:R-:W-:-:S04]  /*2bd00*/  IMAD.IADD R5, R4, 0x1, R5 ;  /* 0x0000000104057824 */ /* 0x000fc800078e0205 */
[----:B------:R-:W-:-:S07]  /*2bd10*/  IMAD.MOV.U32 R13, RZ, RZ, R5 ;  /* 0x000000ffff0d7224 */ /* 0x000fce00078e0005 */
[----:B------:R-:W-:Y:S05]  /*2bd20*/  WARPSYNC.COLLECTIVE R15, `(.L_x_2113) ;  /* 0x000000000f087348 */ /* 0x000fea0003c00000 */
[----:B------:R0:W1:Y:S02]  /*2bd30*/  SHFL.UP P6, R14, R13, R12, R11 ;  /* 0x0400000c0d0e7389 */ /* 0x00006400000c000b */
[----:B01----:R-:W-:Y:S01]  /*2bd40*/  ENDCOLLECTIVE ;  /* 0x000000000000791b */ /* 0x003fe20003800000 */
.L_x_2113:
        /* <DEDUP_REMOVED lines=8> */
.L_x_2114:
[----:B------:R-:W-:Y:S05]  /*2bdd0*/  BRA `(.L_x_2115) ;  /* 0xffffffac00047947 */ /* 0x000fea000383ffff */
.L_x_1926:
[----:B------:R-:W-:Y:S01]  /*2bde0*/  BSSY B0, `(.L_x_2116) ;  /* 0x0000006000007945 */ /* 0x000fe20003800000 */
[----:B------:R-:W-:Y:S01]  /*2bdf0*/  PLOP3.LUT P6, PT, P6, PT, PT, 0x8, 0x0 ;  /* 0x000000000000781c */ /* 0x000fe200037ce170 */
[----:B------:R-:W-:-:S12]  /*2be00*/  IMAD.MOV.U32 R15, RZ, RZ, -0x1 ;  /* 0xffffffffff0f7424 */ /* 0x000fd800078e00ff */
[----:B0-----:R-:W-:Y:S05]  /*2be10*/  WARPSYNC.COLLECTIVE R15, `(.L_x_2117) ;  /* 0x000000000f087348 */ /* 0x001fea0003c00000 */
[----:B------:R-:W-:Y:S01]  /*2be20*/  VOTE.ANY R14, PT, P6 ;  /* 0x00000000000e7806 */ /* 0x000fe200030e0100 */
[----:B0-----:R-:W-:Y:S06]  /*2be30*/  ENDCOLLECTIVE ;  /* 0x000000000000791b */ /* 0x001fec0003800000 */
.L_x_2117:
[----:B------:R-:W-:Y:S05]  /*2be40*/  BSYNC B0 ;  /* 0x0000000000007941 */ /* 0x000fea0003800000 */
.L_x_2116:
[----:B------:R-:W-:Y:S02]  /*2be50*/  IMAD.MOV.U32 R5, RZ, RZ, R14 ;  /* 0x000000ffff057224 */ /* 0x000fe400078e000e */
[----:B------:R-:W-:Y:S02]  /*2be60*/  IMAD.MOV.U32 R13, RZ, RZ, R2 ;  /* 0x000000ffff0d7224 */ /* 0x000fe400078e0002 */
[----:B------:R-:W0:Y:S01]  /*2be70*/  POPC R6, R5 ;  /* 0x0000000500067309 */ /* 0x000e220000000000 */
[----:B------:R-:W-:Y:S02]  /*2be80*/  IMAD.MOV.U32 R11, RZ, RZ, 0x1f ;  /* 0x0000001fff0b7424 */ /* 0x000fe400078e00ff */
[----:B------:R-:W-:Y:S02]  /*2be90*/  IMAD.MOV.U32 R15, RZ, RZ, -0x1 ;  /* 0xffffffffff0f7424 */ /* 0x000fe400078e00ff */
[----:B0-----:R-:W-:-:S07]  /*2bea0*/  IMAD.MOV.U32 R12, RZ, RZ, R6 ;  /* 0x000000ffff0c7224 */ /* 0x001fce00078e0006 */
[----:B------:R-:W-:Y:S05]  /*2beb0*/  WARPSYNC.COLLECTIVE R15, `(.L_x_2118) ;  /* 0x000000000f087348 */ /* 0x000fea0003c00000 */
[----:B------:R0:W1:Y:S02]  /*2bec0*/  SHFL.IDX P6, R14, R13, R12, R11 ;  /* 0x0000000c0d0e7389 */ /* 0x00006400000c000b */
[----:B01----:R-:W-:Y:S01]  /*2bed0*/  ENDCOLLECTIVE ;  /* 0x000000000000791b */ /* 0x003fe20003800000 */
.L_x_2118:
[----:B------:R-:W-:Y:S01]  /*2bee0*/  IMAD.MOV.U32 R17, RZ, RZ, R14 ;  /* 0x000000ffff117224 */ /* 0x000fe200078e000e */
[----:B------:R-:W-:Y:S06]  /*2bef0*/  BRA `(.L_x_2119) ;  /* 0xffffffa800f47947 */ /* 0x000fec000383ffff */
.L_x_1928:
[----:B------:R-:W-:Y:S01]  /*2bf00*/  BSSY B0, `(.L_x_2120) ;  /* 0x0000007000007945 */ /* 0x000fe20003800000 */
[----:B------:R-:W-:Y:S02]  /*2bf10*/  IMAD.MOV.U32 R13, RZ, RZ, R3 ;  /* 0x000000ffff0d7224 */ /* 0x000fe400078e0003 */
[----:B------:R-:W-:Y:S02]  /*2bf20*/  IMAD.MOV.U32 R11, RZ, RZ, 0x1f ;  /* 0x0000001fff0b7424 */ /* 0x000fe400078e00ff */
[----:B------:R-:W-:-:S07]  /*2bf30*/  IMAD.MOV.U32 R15, RZ, RZ, -0x1 ;  /* 0xffffffffff0f7424 */ /* 0x000fce00078e00ff */
[----:B012---:R-:W-:Y:S05]  /*2bf40*/  WARPSYNC.COLLECTIVE R15, `(.L_x_2121) ;  /* 0x000000000f087348 */ /* 0x007fea0003c00000 */
[----:B------:R3:W4:Y:S02]  /*2bf50*/  SHFL.IDX P6, R14, R13, R12, R11 ;  /* 0x0000000c0d0e7389 */ /* 0x00072400000c000b */
[----:B01234-:R-:W-:Y:S01]  /*2bf60*/  ENDCOLLECTIVE ;  /* 0x000000000000791b */ /* 0x01ffe20003800000 */
.L_x_2121:
[----:B------:R-:W-:Y:S05]  /*2bf70*/  BSYNC B0 ;  /* 0x0000000000007941 */ /* 0x000fea0003800000 */
.L_x_2120:
[----:B------:R-:W-:Y:S01]  /*2bf80*/  IMAD.MOV.U32 R5, RZ, RZ, R14 ;  /* 0x000000ffff057224 */ /* 0x000fe200078e000e */
[----:B------:R-:W-:Y:S06]  /*2bf90*/  BRA `(.L_x_1927) ;  /* 0xffffffa800e87947 */ /* 0x000fec000383ffff */
.L_x_1932:
[----:B0-----:R0:W1:Y:S02]  /*2bfa0*/  SYNCS.PHASECHK.TRANS64.TRYWAIT P0, [R7+URZ+0x22820], R0 ;  /* 0x02282000070075a7 */ /* 0x001064000800017f */
[----:B-1----:R-:W-:Y:S05]  /*2bfb0*/  @!P0 NANOSLEEP.SYNCS 0x989680 ;  /* 0x009896800000895d */ /* 0x002fea0003900000 */
[----:B------:R-:W1:Y:S02]  /*2bfc0*/  @!P0 SYNCS.PHASECHK.TRANS64 P0, [R7+URZ+0x22820], R0 ;  /* 0x02282000070085a7 */ /* 0x000e64000800007f */
[----:B-1----:R-:W-:Y:S05]  /*2bfd0*/  @!P0 BRA `(.L_x_1932) ;  /* 0xfffffffc00f08947 */ /* 0x002fea000383ffff */
[----:B------:R-:W-:Y:S05]  /*2bfe0*/  BRA `(.L_x_2122) ;  /* 0xffffffb000687947 */ /* 0x000fea000383ffff */
.L_x_1933:
        /* <DEDUP_REMOVED lines=8> */
[----:B0-----:R-:W-:Y:S05]  /*2c070*/  WARPSYNC.COLLECTIVE R15, `(.L_x_2124) ;  /* 0x000000000f087348 */ /* 0x001fea0003c00000 */
[----:B------:R1:W2:Y:S02]  /*2c080*/  SHFL.IDX P6, R14, R13, R12, R11 ;  /* 0x0000000c0d0e7389 */ /* 0x0002a400000c000b */
[----:B012---:R-:W-:Y:S01]  /*2c090*/  ENDCOLLECTIVE ;  /* 0x000000000000791b */ /* 0x007fe20003800000 */
.L_x_2124:
[----:B------:R-:W-:Y:S05]  /*2c0a0*/  BSYNC B0 ;  /* 0x0000000000007941 */ /* 0x000fea0003800000 */
.L_x_2123:
[----:B------:R-:W-:Y:S05]  /*2c0b0*/  BRA `(.L_x_2125) ;  /* 0xffffffb000507947 */ /* 0x000fea000383ffff */
.L_x_1934:
[----:B------:R-:W-:Y:S01]  /*2c0c0*/  BSSY B0, `(.L_x_2126) ;  /* 0x0000006000007945 */ /* 0x000fe20003800000 */
[----:B------:R-:W-:-:S07]  /*2c0d0*/  IMAD.MOV.U32 R15, RZ, RZ, -0x1 ;  /* 0xffffffffff0f7424 */ /* 0x000fce00078e00ff */
[----:B0-----:R-:W-:Y:S05]  /*2c0e0*/  WARPSYNC.COLLECTIVE R15, `(.L_x_2127) ;  /* 0x000000000f0c7348 */ /* 0x001fea0003c00000 */
[----:B------:R-:W-:Y:S02]  /*2c0f0*/  ELECT P6, UR62, PT ;  /* 0x00000000003e782f */ /* 0x000fe400038c0000 */
[----:B------:R-:W-:Y:S01]  /*2c100*/  MOV R14, UR62 ;  /* 0x0000003e000e7c02 */ /* 0x000fe20008000f00 */
[----:B0-----:R-:W-:Y:S10]  /*2c110*/  ENDCOLLECTIVE ;  /* 0x000000000000791b */ /* 0x001ff40003800000 */
.L_x_2127:
[----:B------:R-:W-:Y:S05]  /*2c120*/  BSYNC B0 ;  /* 0x0000000000007941 */ /* 0x000fea0003800000 */
.L_x_2126:
[----:B------:R-:W-:Y:S05]  /*2c130*/  BRA `(.L_x_2128) ;  /* 0xffffffb000447947 */ /* 0x000fea000383ffff */
.L_x_1936:
[----:B0-----:R0:W1:Y:S02]  /*2c140*/  SYNCS.PHASECHK.TRANS64.TRYWAIT P1, [R5+URZ+0x22840], R0 ;  /* 0x02284000050075a7 */ /* 0x001064000802017f */
[----:B-1----:R-:W-:Y:S05]  /*2c150*/  @!P1 NANOSLEEP.SYNCS 0x989680 ;  /* 0x009896800000995d */ /* 0x002fea0003900000 */
[----:B------:R-:W1:Y:S02]  /*2c160*/  @!P1 SYNCS.PHASECHK.TRANS64 P1, [R5+URZ+0x22840], R0 ;  /* 0x02284000050095a7 */ /* 0x000e64000802007f */
[----:B-1----:R-:W-:Y:S05]  /*2c170*/  @!P1 BRA `(.L_x_1936) ;  /* 0xfffffffc00f09947 */ /* 0x002fea000383ffff */
[----:B------:R-:W-:Y:S05]  /*2c180*/  BRA `(.L_x_2129) ;  /* 0xffffffb000647947 */ /* 0x000fea000383ffff */
.L_x_1938:
[----:B-1----:R1:W2:Y:S02]  /*2c190*/  SYNCS.PHASECHK.TRANS64.TRYWAIT P1, [R3+URZ+0x22840], R2 ;  /* 0x02284002030075a7 */ /* 0x0022a4000802017f */
[----:B--2---:R-:W-:Y:S05]  /*2c1a0*/  @!P1 NANOSLEEP.SYNCS 0x989680 ;  /* 0x009896800000995d */ /* 0x004fea0003900000 */
[----:B------:R-:W2:Y:S02]  /*2c1b0*/  @!P1 SYNCS.PHASECHK.TRANS64 P1, [R3+URZ+0x22840], R2 ;  /* 0x02284002030095a7 */ /* 0x000ea4000802007f */
[----:B--2---:R-:W-:Y:S05]  /*2c1c0*/  @!P1 BRA `(.L_x_1938) ;  /* 0xfffffffc00f09947 */ /* 0x004fea000383ffff */
[----:B------:R-:W-:Y:S05]  /*2c1d0*/  BRA `(.L_x_2130) ;  /* 0xffffffb000707947 */ /* 0x000fea000383ffff */
.L_x_1940:
[----:B--2---:R2:W3:Y:S02]  /*2c1e0*/  SYNCS.PHASECHK.TRANS64.TRYWAIT P1, [R5+URZ+0x22860], R0 ;  /* 0x02286000050075a7 */ /* 0x0044e4000802017f */
[----:B---3--:R-:W-:Y:S05]  /*2c1f0*/  @!P1 NANOSLEEP.SYNCS 0x989680 ;  /* 0x009896800000995d */ /* 0x008fea0003900000 */
[----:B------:R-:W3:Y:S02]  /*2c200*/  @!P1 SYNCS.PHASECHK.TRANS64 P1, [R5+URZ+0x22860], R0 ;  /* 0x02286000050095a7 */ /* 0x000ee4000802007f */
[----:B---3--:R-:W-:Y:S05]  /*2c210*/  @!P1 BRA `(.L_x_1940) ;  /* 0xfffffffc00f09947 */ /* 0x008fea000383ffff */
[----:B------:R-:W-:Y:S05]  /*2c220*/  BRA `(.L_x_2131) ;  /* 0xffffffb0006c7947 */ /* 0x000fea000383ffff */
.L_x_1942:
[----:B---3--:R3:W4:Y:S02]  /*2c230*/  SYNCS.PHASECHK.TRANS64.TRYWAIT P1, [R3+URZ+0x22860], R2 ;  /* 0x02286002030075a7 */ /* 0x008724000802017f */
[----:B----4-:R-:W-:Y:S05]  /*2c240*/  @!P1 NANOSLEEP.SYNCS 0x989680 ;  /* 0x009896800000995d */ /* 0x010fea0003900000 */
[----:B------:R-:W4:Y:S02]  /*2c250*/  @!P1 SYNCS.PHASECHK.TRANS64 P1, [R3+URZ+0x22860], R2 ;  /* 0x02286002030095a7 */ /* 0x000f24000802007f */
[----:B----4-:R-:W-:Y:S05]  /*2c260*/  @!P1 BRA `(.L_x_1942) ;  /* 0xfffffffc00f09947 */ /* 0x010fea000383ffff */
[----:B------:R-:W-:Y:S05]  /*2c270*/  BRA `(.L_x_2132) ;  /* 0xffffffb000687947 */ /* 0x000fea000383ffff */
.L_x_1944:
[----:B----4-:R4:W0:Y:S02]  /*2c280*/  SYNCS.PHASECHK.TRANS64.TRYWAIT P1, [R5+URZ+0x22880], R0 ;  /* 0x02288000050075a7 */ /* 0x010824000802017f */
[----:B0-----:R-:W-:Y:S05]  /*2c290*/  @!P1 NANOSLEEP.SYNCS 0x989680 ;  /* 0x009896800000995d */ /* 0x001fea0003900000 */
[----:B------:R-:W0:Y:S02]  /*2c2a0*/  @!P1 SYNCS.PHASECHK.TRANS64 P1, [R5+URZ+0x22880], R0 ;  /* 0x02288000050095a7 */ /* 0x000e24000802007f */
[----:B0-----:R-:W-:Y:S05]  /*2c2b0*/  @!P1 BRA `(.L_x_1944) ;  /* 0xfffffffc00f09947 */ /* 0x001fea000383ffff */
[----:B------:R-:W-:Y:S05]  /*2c2c0*/  BRA `(.L_x_2133) ;  /* 0xffffffb000647947 */ /* 0x000fea000383ffff */
.L_x_2134:
        /* <DEDUP_REMOVED lines=11> */
.L_x_3195:


//--------------------- .text._ZN7cutlass13device_kernelIN5flash11enable_sm90INS1_16FlashAttnFwdSm90INS1_25CollectiveMainloopFwdSm90ILi2EN4cute5tupleIJNS5_1CILi1EEES8_S8_EEENS6_IJNS7_ILi128EEENS7_ILi160EEENS7_ILi192EEEEEELi128ENS_12float_e4m3_tEfNS_4arch4Sm90ELb1ELb0ELb0ELb0ELb1ELb0ELb0ELb1ELb1ELb1ELb0ELb0EEENS1_21CollectiveEpilogueFwdINS6_IJSA_SA_SB_EEES9_NS_10bfloat16_tESG_Li256ELb0ELb1ELb0ELb1EEENS1_30DynamicPersistentTileSchedulerILi256ELi128ELb0ELb1ELb1EEEEEEEEEvNT_6ParamsE --------------------------
	.section	.text._ZN7cutlass13device_kernelIN5flash11enable_sm90INS1_16FlashAttnFwdSm90INS1_25CollectiveMainloopFwdSm90ILi2EN4cute5tupleIJNS5_1CILi1EEES8_S8_EEENS6_IJNS7_ILi128EEENS7_ILi160EEENS7_ILi192EEEEEELi128ENS_12float_e4m3_tEfNS_4arch4Sm90ELb1ELb0ELb0ELb0ELb1ELb0ELb0ELb1ELb1ELb1ELb0ELb0EEENS1_21CollectiveEpilogueFwdINS6_IJSA_SA_SB_EEES9_NS_10bfloat16_tESG_Li256ELb0ELb1ELb0ELb1EEENS1_30DynamicPersistentTileSchedulerILi256ELi128ELb0ELb1ELb1EEEEEEEEEvNT_6ParamsE,"ax",@progbits
	.align	128
.text._ZN7cutlass13device_kernelIN5flash11enable_sm90INS1_16FlashAttnFwdSm90INS1_25CollectiveMainloopFwdSm90ILi2EN4cute5tupleIJNS5_1CILi1EEES8_S8_EEENS6_IJNS7_ILi128EEENS7_ILi160EEENS7_ILi192EEEEEELi128ENS_12float_e4m3_tEfNS_4arch4Sm90ELb1ELb0ELb0ELb0ELb1ELb0ELb0ELb1ELb1ELb1ELb0ELb0EEENS1_21CollectiveEpilogueFwdINS6_IJSA_SA_SB_EEES9_NS_10bfloat16_tESG_Li256ELb0ELb1ELb0ELb1EEENS1_30DynamicPersistentTileSchedulerILi256ELi128ELb0ELb1ELb1EEEEEEEEEvNT_6ParamsE:
        .type           _ZN7cutlass13device_kernelIN5flash11enable_sm90INS1_16FlashAttnFwdSm90INS1_25CollectiveMainloopFwdSm90ILi2EN4cute5tupleIJNS5_1CILi1EEES8_S8_EEENS6_IJNS7_ILi128EEENS7_ILi160EEENS7_ILi192EEEEEELi128ENS_12float_e4m3_tEfNS_4arch4Sm90ELb1ELb0ELb0ELb0ELb1ELb0ELb0ELb1ELb1ELb1ELb0ELb0EEENS1_21CollectiveEpilogueFwdINS6_IJSA_SA_SB_EEES9_NS_10bfloat16_tESG_Li256ELb0ELb1ELb0ELb1EEENS1_30DynamicPersistentTileSchedulerILi256ELi128ELb0ELb1ELb1EEEEEEEEEvNT_6ParamsE,@function
        .size           _ZN7cutlass13device_kernelIN5flash11enable_sm90INS1_16FlashAttnFwdSm90INS1_25CollectiveMainloopFwdSm90ILi2EN4cute5tupleIJNS5_1CILi1EEES8_S8_EEENS6_IJNS7_ILi128EEENS7_ILi160EEENS7_ILi192EEEEEELi128ENS_12float_e4m3_tEfNS_4arch4Sm90ELb1ELb0ELb0ELb0ELb1ELb0ELb0ELb1ELb1ELb1ELb0ELb0EEENS1_21CollectiveEpilogueFwdINS6_IJSA_SA_SB_EEES9_NS_10bfloat16_tESG_Li256ELb0ELb1ELb0ELb1EEENS1_30DynamicPersistentTileSchedulerILi256ELi128ELb0ELb1ELb1EEEEEEEEEvNT_6ParamsE,(.L_x_3196 - _ZN7cutlass13device_kernelIN5flash11enable_sm90INS1_16FlashAttnFwdSm90INS1_25CollectiveMainloopFwdSm90ILi2EN4cute5tupleIJNS5_1CILi1EEES8_S8_EEENS6_IJNS7_ILi128EEENS7_ILi160EEENS7_ILi192EEEEEELi128ENS_12float_e4m3_tEfNS_4arch4Sm90ELb1ELb0ELb0ELb0ELb1ELb0ELb0ELb1ELb1ELb1ELb0ELb0EEENS1_21CollectiveEpilogueFwdINS6_IJSA_SA_SB_EEES9_NS_10bfloat16_tESG_Li256ELb0ELb1ELb0ELb1EEENS1_30DynamicPersistentTileSchedulerILi256ELi128ELb0ELb1ELb1EEEEEEEEEvNT_6ParamsE)
        .other          _ZN7cutlass13device_kernelIN5flash11enable_sm90INS1_16FlashAttnFwdSm90INS1_25CollectiveMainloopFwdSm90ILi2EN4cute5tupleIJNS5_1CILi1EEES8_S8_EEENS6_IJNS7_ILi128EEENS7_ILi160EEENS7_ILi192EEEEEELi128ENS_12float_e4m3_tEfNS_4arch4Sm90ELb1ELb0ELb0ELb0ELb1ELb0ELb0ELb1ELb1ELb1ELb0ELb0EEENS1_21CollectiveEpilogueFwdINS6_IJSA_SA_SB_EEES9_NS_10bfloat16_tESG_Li256ELb0ELb1ELb0ELb1EEENS1_30DynamicPersistentTileSchedulerILi256ELi128ELb0ELb1ELb1EEEEEEEEEvNT_6ParamsE,@"STO_CUDA_ENTRY STV_DEFAULT"
_ZN7cutlass13device_kernelIN5flash11enable_sm90INS1_16FlashAttnFwdSm90INS1_25CollectiveMainloopFwdSm90ILi2EN4cute5tupleIJNS5_1CILi1EEES8_S8_EEENS6_IJNS7_ILi128EEENS7_ILi160EEENS7_ILi192EEEEEELi128ENS_12float_e4m3_tEfNS_4arch4Sm90ELb1ELb0ELb0ELb0ELb1ELb0ELb0ELb1ELb1ELb1ELb0ELb0EEENS1_21CollectiveEpilogueFwdINS6_IJSA_SA_SB_EEES9_NS_10bfloat16_tESG_Li256ELb0ELb1ELb0ELb1EEENS1_30DynamicPersistentTileSchedulerILi256ELi128ELb0ELb1ELb1EEEEEEEEEvNT_6ParamsE:
        /* <DEDUP_REMOVED lines=45> */
.L_x_2135:
        /* <DEDUP_REMOVED lines=22> */
.L_x_2136:
        /* <DEDUP_REMOVED lines=18> */
.L_x_2137:
        /* <DEDUP_REMOVED lines=22> */
.L_x_2138:
        /* <DEDUP_REMOVED lines=24> */
.L_x_2139:
[----:B------:R-:W-:Y:S01]  /*0830*/  IMAD.U32 R2, RZ, RZ, UR10 ;  /* 0x0000000aff027e24 */ /* 0x000fe2000f8e00ff */
[----:B------:R-:W-:Y:S01]  /*0840*/  UISETP.NE.AND UP0, UPT, UR9, URZ, UPT ;  /* 0x0000003f0900728c */ /* 0x000fe2000bf05270 */
[----:B------:R-:W-:Y:S01]  /*0850*/  NOP ;  /* 0x0000000000007918 */ /* 0x000fe20000000000 */
[----:B------:R-:W-:Y:S01]  /*0860*/  UMOV UR36, 0x1 ;  /* 0x0000000100247882 */ /* 0x000fe20000000000 */
[----:B------:R-:W-:Y:S01]  /*0870*/  ULDC.64 UR52, c[0x0][0x208] ;  /* 0x0000820000347ab9 */ /* 0x000fe20000000a00 */
[----:B------:R0:W-:Y:S01]  /*0880*/  STL [R1+0x4], R2 ;  /* 0x0000040201007387 */ /* 0x0001e20000100800 */
[----:B------:R-:W-:Y:S01]  /*0890*/  USEL UR36, UR36, 0x2, !UP0 ;  /* 0x0000000224247887 */ /* 0x000fe2000c000000 */
[----:B01234-:R-:W-:Y:S01]  /*08a0*/  BAR.SYNC.DEFER_BLOCKING 0x0 ;  /* 0x0000000000007b1d */ /* 0x01ffe20000010000 */
[----:B------:R-:W-:-:S13]  /*08b0*/  PLOP3.LUT P0, PT, PT, PT, UP0, 0x80, 0x0 ;  /* 0x000000000000781c */ /* 0x000fda0003f0f008 */
[----:B------:R-:W-:Y:S05]  /*08c0*/  @!P0 BRA `(.L_x_2140) ;  /* 0x000000d800148947 */ /* 0x000fea0003800000 */
.L_x_2141:
        /* <DEDUP_REMOVED lines=16> */
[----:B------:R-:W-:Y:S01]  /*09d0*/  UMOV UR46, URZ ;  /* 0x0000003f002e7c82 */ /* 0x000fe20008000000 */
[----:B------:R-:W-:Y:S02]  /*09e0*/  UMOV UR45, URZ ;  /* 0x0000003f002d7c82 */ /* 0x000fe40008000000 */
[----:B------:R-:W-:Y:S01]  /*09f0*/  SHF.R.S32.HI R3, RZ, 0x1f, R194 ;  /* 0x0000001fff037819 */ /* 0x000fe200000114c2 */
[----:B------:R-:W-:-:S03]  /*0a00*/  UMOV UR44, URZ ;  /* 0x0000003f002c7c82 */ /* 0x000fc60008000000 */
        /* <DEDUP_REMOVED lines=47> */
.L_x_2198:
        /* <DEDUP_REMOVED lines=21> */
.L_x_2142:
[----:B------:R-:W-:Y:S01]  /*0e50*/  ULDC UR6, c[0x0][0xc54] ;  /* 0x0003150000067ab9 */ /* 0x000fe20000000800 */
[----:B------:R-:W-:Y:S01]  /*0e60*/  UMOV UR8, UR7 ;  /* 0x0000000700087c82 */ /* 0x000fe20008000000 */
[----:B------:R-:W-:-:S11]  /*0e70*/  UISETP.NE.AND UP0, UPT, UR6, 0x1, UPT ;  /* 0x000000010600788c */ /* 0x000fd6000bf05270 */
[----:B------:R-:W-:Y:S02]  /*0e80*/  @UP0 ULDC.64 UR10, c[0x0][0xc58] ;  /* 0x00031600000a0ab9 */ /* 0x000fe40000000a00 */
[----:B------:R-:W-:-:S04]  /*0e90*/  UIMAD.WIDE.U32 UR4, UR7, UR10, URZ ;  /* 0x0000000a070472a5 */ /* 0x000fc8000f8e003f */
[----:B------:R-:W-:-:S04]  /*0ea0*/  @UP0 USHF.R.U32.HI UR8, URZ, UR11, UR5 ;  /* 0x0000000b3f080299 */ /* 0x000fc80008011605 */
[----:B------:R-:W-:-:S12]  /*0eb0*/  UIMAD UR4, UR8, UR6, URZ ;  /* 0x00000006080472a4 */ /* 0x000fd8000f8e023f */
.L_x_2143:
[----:B------:R-:W-:Y:S01]  /*0ec0*/  ULDC UR37, c[0x0][0xc48] ;  /* 0x0003120000257ab9 */ /* 0x000fe20000000800 */
[----:B------:R-:W-:Y:S01]  /*0ed0*/  UIADD3 UR6, UR7, -UR4, URZ ;  /* 0x8000000407067290 */ /* 0x000fe2000fffe03f */
[----:B------:R-:W-:Y:S01]  /*0ee0*/  IMAD.MOV.U32 R7, RZ, RZ, 0x3f800000 ;  /* 0x3f800000ff077424 */ /* 0x000fe200078e00ff */
[----:B------:R-:W-:Y:S01]  /*0ef0*/  UISETP.NE.AND UP2, UPT, UR37, 0x1, UPT ;  /* 0x000000012500788c */ /* 0x000fe2000bf45270 */
[----:B------:R-:W-:Y:S01]  /*0f00*/  IMAD.MOV.U32 R0, RZ, RZ, 0x3f800000 ;  /* 0x3f800000ff007424 */ /* 0x000fe200078e00ff */
[----:B------:R-:W-:Y:S01]  /*0f10*/  ULDC.64 UR4, c[0x0][0x990] ;  /* 0x0002640000047ab9 */ /* 0x000fe20000000a00 */
[----:B------:R-:W-:Y:S01]  /*0f20*/  ULDC UR18, c[0x0][0xc54] ;  /* 0x0003150000127ab9 */ /* 0x000fe20000000800 */
[----:B------:R-:W-:Y:S02]  /*0f30*/  UISETP.NE.U32.AND UP0, UPT, UR4, URZ, UPT ;  /* 0x0000003f0400728c */ /* 0x000fe4000bf05070 */
[----:B------:R-:W-:Y:S02]  /*0f40*/  UIMAD UR18, UR9, UR18, UR6 ;  /* 0x00000012091272a4 */ /* 0x000fe4000f8e0206 */
[----:B------:R-:W-:Y:S01]  /*0f50*/  UISETP.NE.AND.EX UP0, UPT, UR5, URZ, UPT, UP0 ;  /* 0x0000003f0500728c */ /* 0x000fe2000bf05300 */
[----:B------:R-:W-:-:S02]  /*0f60*/  ULDC.64 UR6, c[0x0][0x998] ;  /* 0x0002660000067ab9 */ /* 0x000fc40000000a00 */
[----:B------:R-:W-:Y:S01]  /*0f70*/  @UP2 ULDC UR10, c[0x0][0xc4c] ;  /* 0x00031300000a2ab9 */ /* 0x000fe20000000800 */
[----:B------:R-:W-:Y:S02]  /*0f80*/  UISETP.NE.U32.AND UP1, UPT, UR6, URZ, UPT ;  /* 0x0000003f0600728c */ /* 0x000fe4000bf25070 */
[----:B------:R-:W-:Y:S01]  /*0f90*/  UIMAD.WIDE.U32 UR10, UR18, UR10, URZ ;  /* 0x0000000a120a72a5 */ /* 0x000fe2000f8e003f */
[----:B------:R-:W-:Y:S01]  /*0fa0*/  PLOP3.LUT P0, PT, PT, PT, UP0, 0x80, 0x0 ;  /* 0x000000000000781c */ /* 0x000fe20003f0f008 */
[----:B------:R-:W-:Y:S01]  /*0fb0*/  @UP2 ULDC UR9, c[0x0][0xc50] ;  /* 0x0003140000092ab9 */ /* 0x000fe20000000800 */
[----:B------:R-:W-:Y:S01]  /*0fc0*/  UISETP.NE.AND.EX UP1, UPT, UR7, URZ, UPT, UP1 ;  /* 0x0000003f0700728c */ /* 0x000fe2000bf25310 */
[----:B------:R-:W-:Y:S01]  /*0fd0*/  UMOV UR43, UR18 ;  /* 0x00000012002b7c82 */ /* 0x000fe20008000000 */
[----:B------:R-:W-:Y:S02]  /*0fe0*/  @UP2 USHF.R.U32.HI UR43, URZ, UR9, UR11 ;  /* 0x000000093f2b2299 */ /* 0x000fe4000801160b */
[----:B------:R-:W-:-:S02]  /*0ff0*/  ULOP3.LUT UR8, UR8, 0x1ffffff, URZ, 0x3c, !UPT ;  /* 0x01ffffff08087892 */ /* 0x000fc4000f8e3c3f */
[----:B------:R-:W-:Y:S01]  /*1000*/  PLOP3.LUT P1, PT, PT, PT, UP1, 0x80, 0x0 ;  /* 0x000000000000781c */ /* 0x000fe20003f2f018 */
[----:B------:R-:W-:Y:S01]  /*1010*/  @UP0 USHF.R.S32.HI UR9, URZ, 0x1f, UR43 ;  /* 0x0000001f3f090899 */ /* 0x000fe2000801142b */
[----:B------:R-:W-:Y:S01]  /*1020*/  @UP0 ULDC.64 UR10, c[0x0][0x9a8] ;  /* 0x00026a00000a0ab9 */ /* 0x000fe20000000a00 */
[----:B------:R-:W-:Y:S02]  /*1030*/  UIADD3 UR15, -UR43, URZ, URZ ;  /* 0x0000003f2b0f7290 */ /* 0x000fe4000fffe13f */
[----:B------:R-:W-:Y:S02]  /*1040*/  @UP0 UIMAD UR9, UR9, UR10, URZ ;  /* 0x0000000a090902a4 */ /* 0x000fe4000f8e023f */
[----:B------:R-:W-:Y:S02]  /*1050*/  @UP0 UIMAD.WIDE.U32 UR12, UR43, UR10, URZ ;  /* 0x0000000a2b0c02a5 */ /* 0x000fe4000f8e003f */
[----:B------:R-:W-:Y:S01]  /*1060*/  @UP1 USHF.R.S32.HI UR10, URZ, 0x1f, UR43 ;  /* 0x0000001f3f0a1899 */ /* 0x000fe2000801142b */
[----:B------:R-:W-:Y:S01]  /*1070*/  @UP1 ULDC.64 UR16, c[0x0][0x9b8] ;  /* 0x00026e0000101ab9 */ /* 0x000fe20000000a00 */
[----:B------:R-:W-:-:S02]  /*1080*/  @UP0 UIMAD UR14, UR43, UR11, UR9 ;  /* 0x0000000b2b0e02a4 */ /* 0x000fc4000f8e0209 */
[----:B------:R-:W-:Y:S02]  /*1090*/  @UP1 UIMAD UR9, UR10, UR16, URZ ;  /* 0x000000100a0912a4 */ /* 0x000fe4000f8e023f */
[----:B------:R-:W-:Y:S02]  /*10a0*/  UIMAD UR37, UR37, UR15, UR18 ;  /* 0x0000000f252572a4 */ /* 0x000fe4000f8e0212 */
[----:B------:R-:W-:Y:S02]  /*10b0*/  @UP1 UIMAD UR15, UR43, UR17, UR9 ;  /* 0x000000112b0f12a4 */ /* 0x000fe4000f8e0209 */
[----:B------:R-:W-:Y:S02]  /*10c0*/  @UP0 USHF.R.S32.HI UR9, URZ, 0x1f, UR37 ;  /* 0x0000001f3f090899 */ /* 0x000fe40008011425 */
[----:B------:R-:W-:Y:S02]  /*10d0*/  @UP1 UIMAD.WIDE.U32 UR10, UR43, UR16, URZ ;  /* 0x000000102b0a12a5 */ /* 0x000fe4000f8e003f */
[----:B------:R-:W-:Y:S01]  /*10e0*/  @UP1 USHF.R.S32.HI UR20, URZ, 0x1f, UR37 ;  /* 0x0000001f3f141899 */ /* 0x000fe20008011425 */
[----:B------:R-:W-:Y:S01]  /*10f0*/  @UP0 ULDC.64 UR16, c[0x0][0x9b0] ;  /* 0x00026c0000100ab9 */ /* 0x000fe20000000a00 */
[----:B------:R-:W-:Y:S01]  /*1100*/  @UP1 ULDC.64 UR18, c[0x0][0x9c0] ;  /* 0x0002700000121ab9 */ /* 0x000fe20000000a00 */
[----:B------:R-:W-:-:S02]  /*1110*/  @UP0 UIADD3 UR13, UR13, UR14, URZ ;  /* 0x0000000e0d0d0290 */ /* 0x000fc4000fffe03f */
[----:B------:R-:W-:Y:S02]  /*1120*/  @UP0 UIMAD UR9, UR9, UR16, URZ ;  /* 0x00000010090902a4 */ /* 0x000fe4000f8e023f */
[----:B------:R-:W-:Y:S02]  /*1130*/  @UP1 UIADD3 UR11, UR11, UR15, URZ ;  /* 0x0000000f0b0b1290 */ /* 0x000fe4000fffe03f */
[----:B------:R-:W-:Y:S02]  /*1140*/  @UP1 UIMAD UR14, UR20, UR18, URZ ;  /* 0x00000012140e12a4 */ /* 0x000fe4000f8e023f */
[----:B------:R-:W-:Y:S02]  /*1150*/  @UP0 UIMAD UR9, UR37, UR17, UR9 ;  /* 0x00000011250902a4 */ /* 0x000fe4000f8e0209 */
[----:B------:R-:W-:Y:S02]  /*1160*/  @UP0 UIMAD.WIDE.U32 UR12, UR37, UR16, UR12 ;  /* 0x00000010250c02a5 */ /* 0x000fe4000f8e000c */
[----:B------:R-:W-:-:S02]  /*1170*/  @UP1 UIMAD UR14, UR37, UR19, UR14 ;  /* 0x00000013250e12a4 */ /* 0x000fc4000f8e020e */
[----:B------:R-:W-:Y:S02]  /*1180*/  @UP1 UIMAD.WIDE.U32 UR10, UR37, UR18, UR10 ;  /* 0x00000012250a12a5 */ /* 0x000fe4000f8e000a */
[----:B------:R-:W-:Y:S02]  /*1190*/  @UP0 UIADD3 UR13, UR13, UR9, URZ ;  /* 0x000000090d0d0290 */ /* 0x000fe4000fffe03f */
[----:B------:R-:W-:Y:S02]  /*11a0*/  @UP0 ULEA UR4, UP2, UR12, UR4, 0x2 ;  /* 0x000000040c040291 */ /* 0x000fe4000f84103f */
[----:B------:R-:W-:Y:S02]  /*11b0*/  @UP1 UIADD3 UR9, UR11, UR14, URZ ;  /* 0x0000000e0b091290 */ /* 0x000fe4000fffe03f */
[----:B------:R-:W-:Y:S02]  /*11c0*/  @UP1 ULEA UR6, UP3, UR10, UR6, 0x2 ;  /* 0x000000060a061291 */ /* 0x000fe4000f86103f */
[----:B------:R-:W-:Y:S01]  /*11d0*/  @UP0 ULEA.HI.X UR5, UR12, UR5, UR13, 0x2, UP2 ;  /* 0x000000050c050291 */ /* 0x000fe200090f140d */
[----:B------:R-:W-:Y:S01]  /*11e0*/  IMAD.U32 R2, RZ, RZ, UR4 ;  /* 0x00000004ff027e24 */ /* 0x000fe2000f8e00ff */
[----:B------:R-:W-:-:S02]  /*11f0*/  @UP1 ULEA.HI.X UR7, UR10, UR7, UR9, 0x2, UP3 ;  /* 0x000000070a071291 */ /* 0x000fc400098f1409 */
[----:B------:R-:W-:Y:S01]  /*1200*/  IMAD.U32 R4, RZ, RZ, UR6 ;  /* 0x00000006ff047e24 */ /* 0x000fe2000f8e00ff */
[----:B------:R-:W-:Y:S01]  /*1210*/  ULDC UR4, c[0x0][0x988] ;  /* 0x0002620000047ab9 */ /* 0x000fe20000000800 */
[----:B------:R-:W-:Y:S01]  /*1220*/  IMAD.U32 R3, RZ, RZ, UR5 ;  /* 0x00000005ff037e24 */ /* 0x000fe2000f8e00ff */
[----:B------:R-:W-:Y:S01]  /*1230*/  ULDC UR5, c[0x0][0x448] ;  /* 0x0001120000057ab9 */ /* 0x000fe20000000800 */
[----:B------:R-:W-:Y:S01]  /*1240*/  IMAD.U32 R5, RZ, RZ, UR7 ;  /* 0x00000007ff057e24 */ /* 0x000fe2000f8e00ff */
[----:B------:R-:W-:Y:S01]  /*1250*/  ULDC UR49, c[0x0][0x424] ;  /* 0x0001090000317ab9 */ /* 0x000fe20000000800 */
[----:B------:R-:W-:Y:S01]  /*1260*/  ULDC UR9, c[0x0][0x2f0] ;  /* 0x0000bc0000097ab9 */ /* 0x000fe20000000800 */
[----:B------:R0:W2:Y:S01]  /*1270*/  @P0 LDG.E R7, desc[UR52][R2.64] ;  /* 0x0000003402070981 */ /* 0x0000a2000c1e1900 */
[----:B------:R-:W-:Y:S01]  /*1280*/  UISETP.NE.AND UP4, UPT, UR5, 0x1, UPT ;  /* 0x000000010500788c */ /* 0x000fe2000bf85270 */
[----:B------:R-:W-:Y:S02]  /*1290*/  ULDC.64 UR6, c[0x0][0x418] ;  /* 0x0001060000067ab9 */ /* 0x000fe40000000a00 */
[----:B------:R1:W2:Y:S01]  /*12a0*/  @P1 LDG.E R0, desc[UR52][R4.64] ;  /* 0x0000003404001981 */ /* 0x0002a2000c1e1900 */
[----:B------:R-:W-:Y:S01]  /*12b0*/  UISETP.NE.U32.AND UP0, UPT, UR6, URZ, UPT ;  /* 0x0000003f0600728c */ /* 0x000fe2000bf05070 */
[----:B------:R-:W-:Y:S01]  /*12c0*/  PLOP3.LUT P0, PT, PT, PT, PT, 0x80, 0x0 ;  /* 0x000000000000781c */ /* 0x000fe20003f0f070 */
[----:B------:R-:W-:Y:S01]  /*12d0*/  UP2UR UR50, UPR, URZ, 0x10 ;  /* 0x000000103f327883 */ /* 0x000fe20008000000 */
[----:B------:R-:W-:Y:S01]  /*12e0*/  CS2R R86, SRZ ;  /* 0x0000000000567805 */ /* 0x000fe2000001ff00 */
[----:B------:R-:W-:Y:S01]  /*12f0*/  UISETP.NE.AND.EX UP0, UPT, UR7, URZ, UPT, UP0 ;  /* 0x0000003f0700728c */ /* 0x000fe2000bf05300 */
[----:B0-----:R-:W-:Y:S01]  /*1300*/  IMAD.MOV.U32 R2, RZ, RZ, RZ ;  /* 0x000000ffff027224 */ /* 0x001fe200078e00ff */
[----:B------:R-:W-:Y:S01]  /*1310*/  CS2R R84, SRZ ;  /* 0x0000000000547805 */ /* 0x000fe2000001ff00 */
[----:B------:R-:W-:Y:S01]  /*1320*/  ULDC UR7, c[0x0][0x288] ;  /* 0x0000a20000077ab9 */ /* 0x000fe20000000800 */
[----:B------:R-:W-:Y:S01]  /*1330*/  USEL UR49, UR49, 0x1, UP0 ;  /* 0x0000000131317887 */ /* 0x000fe20008000000 */
[----:B-1----:R-:W-:Y:S01]  /*1340*/  CS2R R4, SRZ ;  /* 0x0000000000047805 */ /* 0x002fe2000001ff00 */
[----:B------:R-:W-:Y:S01]  /*1350*/  UIADD3 UR7, -UR7, 0xa0, URZ ;  /* 0x000000a007077890 */ /* 0x000fe2000fffe13f */
[----:B------:R-:W-:-:S02]  /*1360*/  CS2R R78, SRZ ;  /* 0x00000000004e7805 */ /* 0x000fc4000001ff00 */
[----:B------:R-:W-:Y:S02]  /*1370*/  CS2R R8, SRZ ;  /* 0x0000000000087805 */ /* 0x000fe4000001ff00 */
[----:B------:R-:W-:Y:S01]  /*1380*/  CS2R R76, SRZ ;  /* 0x00000000004c7805 */ /* 0x000fe2000001ff00 */
[----:B------:R-:W-:Y:S01]  /*1390*/  UIMAD UR7, UR49, UR9, UR7 ;  /* 0x00000009310772a4 */ /* 0x000fe2000f8e0207 */
        /* <DEDUP_REMOVED lines=18> */
[----:B------:R-:W-:Y:S01]  /*14c0*/  IMAD.MOV.U32 R34, RZ, RZ, RZ ;  /* 0x000000ffff227224 */ /* 0x000fe200078e00ff */
[----:B------:R-:W-:Y:S02]  /*14d0*/  CS2R R88, SRZ ;  /* 0x0000000000587805 */ /* 0x000fe4000001ff00 */
[----:B------:R-:W-:Y:S02]  /*14e0*/  CS2R R40, SRZ ;  /* 0x0000000000287805 */ /* 0x000fe4000001ff00 */
[----:B------:R-:W-:Y:S02]  /*14f0*/  CS2R R90, SRZ ;  /* 0x00000000005a7805 */ /* 0x000fe4000001ff00 */
[----:B------:R-:W-:-:S02]  /*1500*/  CS2R R48, SRZ ;  /* 0x0000000000307805 */ /* 0x000fc4000001ff00 */
[----:B------:R-:W-:Y:S01]  /*1510*/  CS2R R92, SRZ ;  /* 0x00000000005c7805 */ /* 0x000fe2000001ff00 */
[----:B------:R-:W-:Y:S01]  /*1520*/  IMAD.MOV.U32 R57, RZ, RZ, RZ ;  /* 0x000000ffff397224 */ /* 0x000fe200078e00ff */
[----:B------:R-:W-:Y:S01]  /*1530*/  CS2R R94, SRZ ;  /* 0x00000000005e7805 */ /* 0x000fe2000001ff00 */
[----:B--2---:R-:W-:Y:S01]  /*1540*/  FMUL.FTZ R0, R7, R0 ;  /* 0x0000000007007220 */ /* 0x004fe20000410000 */
[----:B------:R-:W-:-:S03]  /*1550*/  CS2R R6, SRZ ;  /* 0x0000000000067805 */ /* 0x000fc6000001ff00 */
[----:B------:R-:W-:Y:S01]  /*1560*/  FMUL.FTZ R0, R0, UR4 ;  /* 0x0000000400007c20 */ /* 0x000fe20008410000 */
[----:B------:R-:W-:Y:S02]  /*1570*/  ULDC UR4, c[0x0][0xc3c] ;  /* 0x00030f0000047ab9 */ /* 0x000fe40000000800 */
[----:B------:R-:W-:Y:S02]  /*1580*/  UIADD3 UR4, UR8, UR4, URZ ;  /* 0x0000000408047290 */ /* 0x000fe4000fffe03f */
[----:B------:R-:W-:Y:S01]  /*1590*/  R2UR UR38, R0 ;  /* 0x00000000002672ca */ /* 0x000fe200000e0000 */
[----:B------:R-:W-:Y:S01]  /*15a0*/  @UP4 ULDC UR8, c[0x0][0x450] ;  /* 0x0001140000084ab9 */ /* 0x000fe20000000800 */
[----:B------:R-:W-:Y:S01]  /*15b0*/  USHF.L.U32 UR39, UR4, 0x7, URZ ;  /* 0x0000000704277899 */ /* 0x000fe2000800063f */
[----:B------:R-:W-:Y:S02]  /*15c0*/  IMAD.MOV.U32 R0, RZ, RZ, RZ ;  /* 0x000000ffff007224 */ /* 0x000fe400078e00ff */
[----:B------:R-:W-:Y:S01]  /*15d0*/  @UP4 ULDC UR4, c[0x0][0x44c] ;  /* 0x0001130000044ab9 */ /* 0x000fe20000000800 */
[----:B------:R-:W-:-:S04]  /*15e0*/  UIADD3 UR6, UR39, 0x7f, URZ ;  /* 0x0000007f27067890 */ /* 0x000fc8000fffe03f */
[----:B------:R-:W-:Y:S02]  /*15f0*/  UIMAD.WIDE.U32 UR4, UR6, UR4, URZ ;  /* 0x00000004060472a5 */ /* 0x000fe4000f8e003f */
[----:B------:R-:W-:Y:S02]  /*1600*/  UIMAD UR4, UR49, UR9, 0x9f ;  /* 0x0000009f310474a4 */ /* 0x000fe4000f8e0209 */
[----:B------:R-:W-:Y:S02]  /*1610*/  @UP4 USHF.R.U32.HI UR6, URZ, UR8, UR5 ;  /* 0x000000083f064299 */ /* 0x000fe40008011605 */
[----:B------:R-:W-:Y:S02]  /*1620*/  UIMAD.WIDE UR4, UR4, 0x66666667, URZ ;  /* 0x66666667040478a5 */ /* 0x000fe4000f8e023f */
[----:B------:R-:W-:Y:S02]  /*1630*/  UIADD3 UR6, UR7, UR6, URZ ;  /* 0x0000000607067290 */ /* 0x000fe4000fffe03f */
[----:B------:R-:W-:-:S02]  /*1640*/  USHF.R.U32.HI UR4, URZ, 0x1f, UR5 ;  /* 0x0000001f3f047899 */ /* 0x000fc40008011605 */
[----:B------:R-:W-:Y:S02]  /*1650*/  UIMAD.WIDE UR6, UR6, 0x66666667, URZ ;  /* 0x66666667060678a5 */ /* 0x000fe4000f8e023f */
[----:B------:R-:W-:Y:S02]  /*1660*/  ULEA.HI.SX32 UR4, UR5, UR4, 0x1a ;  /* 0x0000000405047291 */ /* 0x000fe4000f8fd23f */
[----:B------:R-:W-:-:S04]  /*1670*/  USHF.R.U32.HI UR6, URZ, 0x1f, UR7 ;  /* 0x0000001f3f067899 */ /* 0x000fc80008011607 */
[----:B------:R-:W-:-:S04]  /*1680*/  ULEA.HI.SX32 UR6, UR7, UR6, 0x1a ;  /* 0x0000000607067291 */ /* 0x000fc8000f8fd23f */
[----:B------:R-:W-:-:S04]  /*1690*/  UISETP.LT.AND UP0, UPT, UR4, UR6, UPT ;  /* 0x000000060400728c */ /* 0x000fc8000bf01270 */
[----:B------:R-:W-:-:S04]  /*16a0*/  USEL UR51, UR4, UR6, UP0 ;  /* 0x0000000604337287 */ /* 0x000fc80008000000 */
[----:B------:R-:W-:-:S06]  /*16b0*/  UISETP.GE.AND UP0, UPT, UR51, 0x1, UPT ;  /* 0x000000013300788c */ /* 0x000fcc000bf06270 */
[----:B------:R-:W-:-:S13]  /*16c0*/  PLOP3.LUT P1, PT, PT, PT, UP0, 0x80, 0x0 ;  /* 0x000000000000781c */ /* 0x000fda0003f2f008 */
[----:B------:R-:W-:Y:S05]  /*16d0*/  @!P1 BRA `(.L_x_2144) ;  /* 0x000000a400b09947 */ /* 0x000fea0003800000 */
        /* <DEDUP_REMOVED lines=31> */
.L_x_2145:
        /* <DEDUP_REMOVED lines=9> */
.L_x_2284:
[----:B------:R-:W-:Y:S05]  /*1960*/  @!P0 BRA `(.L_x_2147) ;  /* 0x0000000000048947 */ /* 0x000fea0003800000 */
[----:B------:R-:W-:Y:S01]  /*1970*/  BPT.TRAP 0x1 ;  /* 0x000000040000795c */ /* 0x000fe20000300000 */
.L_x_2147:
[----:B0-----:R-:W-:Y:S02]  /*1980*/  IMAD.U32 R0, RZ, RZ, UR44 ;  /* 0x0000002cff007e24 */ /* 0x001fe4000f8e00ff */
[----:B------:R-:W-:-:S03]  /*1990*/  IMAD.U32 R3, RZ, RZ, UR45 ;  /* 0x0000002dff037e24 */ /* 0x000fc6000f8e00ff */
[----:B------:R-:W-:Y:S02]  /*19a0*/  LEA R0, R0, UR41, 0x3 ;  /* 0x0000002900007c11 */ /* 0x000fe4000f8e18ff */
[----:B------:R-:W-:-:S04]  /*19b0*/  SHF.L.U32 R3, R3, 0x1f, RZ ;  /* 0x0000001f03037819 */ /* 0x000fc800000006ff */
[----:B------:R0:W1:Y:S01]  /*19c0*/  SYNCS.PHASECHK.TRANS64.TRYWAIT P1, [R0+URZ+0x29830], R3 ;  /* 0x02983003000075a7 */ /* 0x000062000802017f */
[----:B------:R-:W-:Y:S05]  /*19d0*/  @!P0 BRA `(.L_x_2148) ;  /* 0x0000000000048947 */ /* 0x000fea0003800000 */
[----:B------:R-:W-:Y:S01]  /*19e0*/  BPT.TRAP 0x1 ;  /* 0x000000040000795c */ /* 0x000fe20000300000 */
.L_x_2148:
[----:B-1----:R-:W-:Y:S05]  /*19f0*/  @P1 BRA `(.L_x_2149) ;  /* 0x0000000000081947 */ /* 0x002fea0003800000 */
[----:B------:R-:W1:Y:S02]  /*1a00*/  SYNCS.PHASECHK.TRANS64.TRYWAIT P1, [R0+URZ+0x29830], R3 ;  /* 0x02983003000075a7 */ /* 0x000e64000802017f */
[----:B-1----:R-:W-:Y:S05]  /*1a10*/  @!P1 BRA `(.L_x_2150) ;  /* 0x0000011c00009947 */ /* 0x002fea0003800000 */
.L_x_2149:
        /* <DEDUP_REMOVED lines=204> */
.L_x_2151:
[----:B------:R-:W-:Y:S01]  /*26e0*/  UISETP.NE.AND UP0, UPT, UR50, URZ, UPT ;  /* 0x0000003f3200728c */ /* 0x000fe2000bf05270 */
[----:B------:R-:W-:Y:S01]  /*26f0*/  VIADD R9, R18, UR39 ;  /* 0x0000002712097c36 */ /* 0x000fe20008000000 */
[----:B------:R-:W-:Y:S01]  /*2700*/  ULDC UR11, c[0x0][0x2f0] ;  /* 0x0000bc00000b7ab9 */ /* 0x000fe20000000800 */
[----:B------:R-:W-:Y:S01]  /*2710*/  ULDC UR14, c[0x0][0x288] ;  /* 0x0000a200000e7ab9 */ /* 0x000fe20000000800 */
[----:B------:R-:W-:Y:S01]  /*2720*/  IMAD.U32 R5, RZ, RZ, UR11 ;  /* 0x0000000bff057e24 */ /* 0x000fe2000f8e00ff */
[----:B------:R-:W-:Y:S01]  /*2730*/  R2UR UR15, R0 ;  /* 0x00000000000f72ca */ /* 0x000fe200000e0000 */
[----:B------:R-:W-:Y:S01]  /*2740*/  UMOV UR10, UR39 ;  /* 0x00000027000a7c82 */ /* 0x000fe20008000000 */
[----:B------:R-:W-:Y:S01]  /*2750*/  PLOP3.LUT P1, PT, PT, PT, UP0, 0x80, 0x0 ;  /* 0x000000000000781c */ /* 0x000fe20003f2f008 */
[----:B------:R-:W-:Y:S01]  /*2760*/  UIADD3 UR56, UR51, -0x2, URZ ;  /* 0xfffffffe33387890 */ /* 0x000fe2000fffe03f */
[----:B------:R-:W-:Y:S02]  /*2770*/  PLOP3.LUT P2, PT, PT, PT, UP0, 0x80, 0x0 ;  /* 0x000000000000781c */ /* 0x000fe40003f4f008 */
[----:B------:R-:W-:Y:S01]  /*2780*/  @UP0 ULDC UR6, c[0x0][0x44c] ;  /* 0x0001130000060ab9 */ /* 0x000fe20000000800 */
[----:B------:R-:W-:-:S08]  /*2790*/  @UP0 ULDC UR18, c[0x0][0x450] ;  /* 0x0001140000120ab9 */ /* 0x000fd00000000800 */
[----:B------:R-:W-:Y:S01]  /*27a0*/  @P1 IMAD.HI.U32 R2, R9, UR6, RZ ;  /* 0x0000000609021c27 */ /* 0x000fe2000f8e00ff */
[----:B------:R-:W-:-:S04]  /*27b0*/  @UP0 ULDC UR6, c[0x0][0x450] ;  /* 0x0001140000060ab9 */ /* 0x000fc80000000800 */
[----:B------:R-:W-:Y:S01]  /*27c0*/  @P2 SHF.R.U32.HI R9, RZ, UR6, R2 ;  /* 0x00000006ff092c19 */ /* 0x000fe20008011602 */
[----:B------:R-:W-:-:S04]  /*27d0*/  UIMAD UR6, UR51, -0xa0, URZ ;  /* 0xffffff60330678a4 */ /* 0x000fc8000f8e023f */
[----:B01----:R-:W0:Y:S01]  /*27e0*/  SHFL.IDX PT, R3, R9, 0x1, 0x1c1f ;  /* 0x003c1f0009037f89 */ /* 0x003e2200000e0000 */
[----:B------:R-:W-:Y:S02]  /*27f0*/  UIADD3 UR7, UR6, 0xa1, URZ ;  /* 0x000000a106077890 */ /* 0x000fe4000fffe03f */
[----:B------:R-:W-:Y:S01]  /*2800*/  UIMAD UR6, UR49, UR11, UR6 ;  /* 0x0000000b310672a4 */ /* 0x000fe2000f8e0206 */
[----:B------:R-:W-:Y:S01]  /*2810*/  SHFL.IDX PT, R9, R9, RZ, 0x1c1f ;  /* 0x001c1fff09097589 */ /* 0x000fe200000e0000 */
[----:B------:R-:W-:Y:S02]  /*2820*/  UIMAD UR11, UR49, UR11, -UR14 ;  /* 0x0000000b310b72a4 */ /* 0x000fe4000f8e0a0e */
[----:B------:R-:W-:Y:S01]  /*2830*/  IMAD.U32 R2, RZ, RZ, UR7 ;  /* 0x00000007ff027e24 */ /* 0x000fe2000f8e00ff */
[----:B------:R-:W-:-:S03]  /*2840*/  UIADD3 UR6, UR6, 0xa0, URZ ;  /* 0x000000a006067890 */ /* 0x000fc6000fffe03f */
[----:B------:R-:W-:-:S03]  /*2850*/  IMAD R2, R17, -0x2, R2 ;  /* 0xfffffffe11027824 */ /* 0x000fc600078e0202 */
[----:B------:R-:W-:Y:S01]  /*2860*/  IMAD.U32 R10, RZ, RZ, UR6 ;  /* 0x00000006ff0a7e24 */ /* 0x000fe2000f8e00ff */
[----:B------:R-:W-:Y:S01]  /*2870*/  @UP0 ULDC UR6, c[0x0][0x44c] ;  /* 0x0001130000060ab9 */ /* 0x000fe20000000800 */
[----:B------:R-:W-:Y:S01]  /*2880*/  IMAD R8, R5, UR49, R2 ;  /* 0x0000003105087c24 */ /* 0x000fe2000f8e0202 */
[----:B------:R-:W-:Y:S01]  /*2890*/  UIMAD.WIDE.U32 UR6, UR39, UR6, URZ ;  /* 0x00000006270672a5 */ /* 0x000fe2000f8e003f */
[----:B------:R-:W-:-:S03]  /*28a0*/  IMAD R10, R17, -0x2, R10 ;  /* 0xfffffffe110a7824 */ /* 0x000fc600078e020a */
[----:B------:R-:W-:Y:S01]  /*28b0*/  @UP0 USHF.R.U32.HI UR10, URZ, UR18, UR7 ;  /* 0x000000123f0a0299 */ /* 0x000fe20008011607 */
[----:B0-----:R-:W-:-:S03]  /*28c0*/  IADD3 R3, R3, -UR14, R8 ;  /* 0x8000000e03037c10 */ /* 0x001fc6000fffe008 */
[----:B------:R-:W-:Y:S01]  /*28d0*/  UIADD3 UR6, UR11, UR10, URZ ;  /* 0x0000000a0b067290 */ /* 0x000fe2000fffe03f */
[----:B------:R-:W-:-:S03]  /*28e0*/  VIMNMX R2, R10, R3, PT ;  /* 0x000000030a027248 */ /* 0x000fc60003fe0100 */
[----:B------:R-:W-:Y:S01]  /*28f0*/  UIMAD.WIDE UR6, UR6, 0x66666667, URZ ;  /* 0x66666667060678a5 */ /* 0x000fe2000f8e023f */
[----:B------:R-:W-:-:S03]  /*2900*/  ISETP.GT.AND P1, PT, R2, RZ, PT ;  /* 0x000000ff0200720c */ /* 0x000fc60003f24270 */
[----:B------:R-:W-:Y:S01]  /*2910*/  USHF.R.U32.HI UR6, URZ, 0x1f, UR7 ;  /* 0x0000001f3f067899 */ /* 0x000fe20008011607 */
[C---:B------:R-:W-:Y:S02]  /*2920*/  ISETP.GT.AND P2, PT, R2.reuse, 0x1, PT ;  /* 0x000000010200780c */ /* 0x040fe40003f44270 */
[----:B------:R-:W-:Y:S01]  /*2930*/  ISETP.GT.AND P3, PT, R2, 0x8, PT ;  /* 0x000000080200780c */ /* 0x000fe20003f64270 */
[----:B------:R-:W-:Y:S01]  /*2940*/  ULEA.HI.SX32 UR7, UR7, UR6, 0x1a ;  /* 0x0000000607077291 */ /* 0x000fe2000f8fd23f */
[----:B------:R-:W-:Y:S01]  /*2950*/  FSEL R5, R90, -INF , P1 ;  /* 0xff8000005a057808 */ /* 0x000fe20000800000 */
[----:B------:R-:W-:Y:S01]  /*2960*/  UIADD3 UR6, UR15, 0x29840, URZ ;  /* 0x000298400f067890 */ /* 0x000fe2000fffe03f */
[----:B------:R-:W-:Y:S01]  /*2970*/  FSEL R91, R91, -INF , P2 ;  /* 0xff8000005b5b7808 */ /* 0x000fe20001000000 */
[----:B------:R-:W-:Y:S01]  /*2980*/  UISETP.LT.AND UP0, UPT, URZ, UR7, UPT ;  /* 0x000000073f00728c */ /* 0x000fe2000bf01270 */
[----:B------:R-:W-:Y:S01]  /*2990*/  ISETP.GT.AND P1, PT, R2, 0x9, PT ;  /* 0x000000090200780c */ /* 0x000fe20003f24270 */
[----:B------:R-:W-:Y:S01]  /*29a0*/  UPRMT UR6, UR40, 0x654, UR6 ;  /* 0x0000065428067896 */ /* 0x000fe20008000006 */
[----:B------:R-:W-:Y:S01]  /*29b0*/  FSEL R7, R94, -INF , P3 ;  /* 0xff8000005e077808 */ /* 0x000fe20001800000 */
[----:B------:R-:W-:Y:S01]  /*29c0*/  USEL UR54, URZ, UR7, !UP0 ;  /* 0x000000073f367287 */ /* 0x000fe2000c000000 */
[----:B------:R-:W-:-:S02]  /*29d0*/  FMNMX.FTZ R4, R5, R91, !PT ;  /* 0x0000005b05047209 */ /* 0x000fc40007810000 */
[C---:B------:R-:W-:Y:S01]  /*29e0*/  ISETP.GT.AND P2, PT, R2.reuse, 0x10, PT ;  /* 0x000000100200780c */ /* 0x040fe20003f44270 */
[----:B------:R-:W-:Y:S01]  /*29f0*/  UISETP.GE.AND UP0, UPT, UR56, UR54, UPT ;  /* 0x000000363800728c */ /* 0x000fe2000bf06270 */
[----:B------:R-:W-:Y:S02]  /*2a00*/  FSEL R95, R95, -INF , P1 ;  /* 0xff8000005f5f7808 */ /* 0x000fe40000800000 */
[----:B------:R-:W-:Y:S01]  /*2a10*/  FMNMX.FTZ R4, R7, R4, !PT ;  /* 0x0000000407047209 */ /* 0x000fe20007810000 */
[----:B------:R-:W-:Y:S01]  /*2a20*/  SYNCS.ARRIVE.TRANS64.RED.A1T0 RZ, [UR6], RZ ;  /* 0x000000ffffff79a7 */ /* 0x000fe20008100406 */
[----:B------:R-:W-:Y:S02]  /*2a30*/  ISETP.GT.AND P1, PT, R2, 0x11, PT ;  /* 0x000000110200780c */ /* 0x000fe40003f24270 */
[----:B------:R-:W-:Y:S02]  /*2a40*/  FSEL R13, R98, -INF , P2 ;  /* 0xff800000620d7808 */ /* 0x000fe40001000000 */
[----:B------:R-:W-:-:S02]  /*2a50*/  FMNMX.FTZ R4, R95, R4, !PT ;  /* 0x000000045f047209 */ /* 0x000fc40007810000 */
[C---:B------:R-:W-:Y:S02]  /*2a60*/  ISETP.GT.AND P2, PT, R2.reuse, 0x18, PT ;  /* 0x000000180200780c */ /* 0x040fe40003f44270 */
[----:B------:R-:W-:Y:S02]  /*2a70*/  FSEL R99, R99, -INF , P1 ;  /* 0xff80000063637808 */ /* 0x000fe40000800000 */
[----:B------:R-:W-:Y:S02]  /*2a80*/  FMNMX.FTZ R4, R13, R4, !PT ;  /* 0x000000040d047209 */ /* 0x000fe40007810000 */
        /* <DEDUP_REMOVED lines=22> */
[----:B------:R-:W-:Y:S01]  /*2bf0*/  FSEL R111, R83, -INF , P1 ;  /* 0xff800000536f7808 */ /* 0x000fe20000800000 */
[----:B------:R-:W-:Y:S01]  /*2c00*/  IMAD.U32 R83, RZ, RZ, UR38 ;  /* 0x00000026ff537e24 */ /* 0x000fe2000f8e00ff */
        /* <DEDUP_REMOVED lines=22> */
[----:B------:R-:W-:Y:S02]  /*2d70*/  ISETP.GT.AND P2, PT, R2, 0x58, PT ;  /* 0x000000580200780c */ /* 0x000fe40003f44270 */
        /* <DEDUP_REMOVED lines=53> */
[----:B------:R-:W-:Y:S02]  /*30d0*/  FSEL R39, R39, -INF , P1 ;  /* 0xff80000027277808 */ /* 0x000fe40000800000 */
[----:B------:R-:W-:-:S04]  /*30e0*/  FMNMX.FTZ R2, R38, R11, !PT ;  /* 0x0000000b26027209 */ /* 0x000fc80007810000 */
[----:B------:R-:W-:-:S05]  /*30f0*/  FMNMX.FTZ R6, R39, R2, !PT ;  /* 0x0000000227067209 */ /* 0x000fca0007810000 */
[----:B------:R-:W0:Y:S02]  /*3100*/  SHFL.BFLY PT, R11, R6, 0x2, 0x1f ;  /* 0x0c401f00060b7f89 */ /* 0x000e2400000e0000 */
[----:B0-----:R-:W-:-:S05]  /*3110*/  FMNMX.FTZ R11, R6, R11, !PT ;  /* 0x0000000b060b7209 */ /* 0x001fca0007810000 */
[----:B------:R-:W0:Y:S02]  /*3120*/  SHFL.BFLY PT, R4, R11, 0x1, 0x1f ;  /* 0x0c201f000b047f89 */ /* 0x000e2400000e0000 */
[----:B0-----:R-:W-:Y:S01]  /*3130*/  FMNMX.FTZ R4, R11, R4, !PT ;  /* 0x000000040b047209 */ /* 0x001fe20007810000 */
[----:B------:R-:W-:-:S03]  /*3140*/  VIADD R11, R8, -UR14 ;  /* 0x8000000e080b7c36 */ /* 0x000fc60008000000 */
[C---:B------:R-:W-:Y:S01]  /*3150*/  FSETP.NEU.FTZ.AND P1, PT, R4.reuse, -INF , PT ;  /* 0xff8000000400780b */ /* 0x040fe20003f3d000 */
[----:B------:R-:W-:-:S01]  /*3160*/  FFMA.FTZ R2, R4, R83, -8 ;  /* 0xc100000004027423 */ /* 0x000fc20000010053 */
[----:B------:R-:W-:-:S04]  /*3170*/  VIADDMNMX R83, R9, R11, R10, PT ;  /* 0x0000000b09537246 */ /* 0x000fc8000380010a */
[----:B------:R-:W-:Y:S02]  /*3180*/  FSEL R2, R2, RZ, P1 ;  /* 0x000000ff02027208 */ /* 0x000fe40000800000 */
[C---:B------:R-:W-:Y:S02]  /*3190*/  ISETP.GT.AND P1, PT, R83.reuse, RZ, PT ;  /* 0x000000ff5300720c */ /* 0x040fe40003f24270 */
[----:B------:R-:W-:Y:S01]  /*31a0*/  ISETP.GT.AND P2, PT, R83, 0x1, PT ;  /* 0x000000015300780c */ /* 0x000fe20003f44270 */
[----:B------:R-:W-:-:S01]  /*31b0*/  FFMA.FTZ R9, R13, UR38, -R2 ;  /* 0x000000260d097c23 */ /* 0x000fc20008010802 */
[----:B------:R-:W-:Y:S01]  /*31c0*/  ISETP.GT.AND P3, PT, R83, 0x8, PT ;  /* 0x000000085300780c */ /* 0x000fe20003f64270 */
[----:B------:R-:W-:-:S01]  /*31d0*/  FFMA.FTZ R15, R15, UR38, -R2 ;  /* 0x000000260f0f7c23 */ /* 0x000fc20008010802 */
[----:B------:R-:W-:Y:S01]  /*31e0*/  FSEL R88, R88, -INF , P1 ;  /* 0xff80000058587808 */ /* 0x000fe20000800000 */
[----:B------:R-:W-:-:S01]  /*31f0*/  FFMA.FTZ R21, R21, UR38, -R2 ;  /* 0x0000002615157c23 */ /* 0x000fc20008010802 */
[----:B------:R-:W-:Y:S01]  /*3200*/  FSEL R89, R89, -INF , P2 ;  /* 0xff80000059597808 */ /* 0x000fe20001000000 */
[----:B------:R-:W-:-:S01]  /*3210*/  FFMA.FTZ R86, R75, UR38, -R2 ;  /* 0x000000264b567c23 */ /* 0x000fc20008010802 */
[----:B------:R-:W-:Y:S01]  /*3220*/  ISETP.GT.AND P1, PT, R83, 0x9, PT ;  /* 0x000000095300780c */ /* 0x000fe20003f24270 */
[----:B------:R-:W-:-:S01]  /*3230*/  FFMA.FTZ R5, R5, UR38, -R2 ;  /* 0x0000002605057c23 */ /* 0x000fc20008010802 */
[----:B------:R-:W-:Y:S01]  /*3240*/  FSEL R92, R92, -INF , P3 ;  /* 0xff8000005c5c7808 */ /* 0x000fe20001800000 */
[----:B------:R-:W-:-:S01]  /*3250*/  FFMA.FTZ R6, R91, UR38, -R2 ;  /* 0x000000265b067c23 */ /* 0x000fc20008010802 */
[----:B------:R-:W-:Y:S01]  /*3260*/  FMNMX.FTZ R11, R88, R89, !PT ;  /* 0x00000059580b7209 */ /* 0x000fe20007810000 */
[----:B------:R-:W-:-:S01]  /*3270*/  FFMA.FTZ R7, R7, UR38, -R2 ;  /* 0x0000002607077c23 */ /* 0x000fc20008010802 */
[----:B------:R-:W-:Y:S01]  /*3280*/  ISETP.GT.AND P2, PT, R83, 0x10, PT ;  /* 0x000000105300780c */ /* 0x000fe20003f44270 */
[----:B------:R-:W-:Y:S01]  /*3290*/  MUFU.EX2 R5, R5 ;  /* 0x0000000500057308 */ /* 0x000fe20000000800 */
[----:B------:R-:W-:Y:S01]  /*32a0*/  FSEL R93, R93, -INF , P1 ;  /* 0xff8000005d5d7808 */ /* 0x000fe20000800000 */
[--C-:B------:R-:W-:Y:S01]  /*32b0*/  FFMA.FTZ R95, R95, UR38, -R2.reuse ;  /* 0x000000265f5f7c23 */ /* 0x100fe20008010802 */
[----:B------:R-:W-:Y:S01]  /*32c0*/  FMNMX.FTZ R12, R92, R11, !PT ;  /* 0x0000000b5c0c7209 */ /* 0x000fe20007810000 */
[--C-:B------:R-:W-:Y:S01]  /*32d0*/  FFMA.FTZ R10, R99, UR38, -R2.reuse ;  /* 0x00000026630a7c23 */ /* 0x100fe20008010802 */
[----:B------:R-:W-:Y:S01]  /*32e0*/  ISETP.GT.AND P1, PT, R83, 0x11, PT ;  /* 0x000000115300780c */ /* 0x000fe20003f24270 */
[--C-:B------:R-:W-:Y:S01]  /*32f0*/  FFMA.FTZ R107, R107, UR38, -R2.reuse ;  /* 0x000000266b6b7c23 */ /* 0x100fe20008010802 */
[----:B------:R-:W-:Y:S01]  /*3300*/  FSEL R96, R96, -INF , P2 ;  /* 0xff80000060607808 */ /* 0x000fe20001000000 */
[----:B------:R0:W-:Y:S01]  /*3310*/  MUFU.EX2 R11, R15 ;  /* 0x0000000f000b7308 */ /* 0x0001e20000000800 */
[----:B------:R-:W-:Y:S01]  /*3320*/  FMNMX.FTZ R13, R93, R12, !PT ;  /* 0x0000000c5d0d7209 */ /* 0x000fe20007810000 */
[--C-:B------:R-:W-:Y:S01]  /*3330*/  FFMA.FTZ R12, R103, UR38, -R2.reuse ;  /* 0x00000026670c7c23 */ /* 0x100fe20008010802 */
[----:B------:R-:W-:Y:S01]  /*3340*/  ISETP.GT.AND P2, PT, R83, 0x18, PT ;  /* 0x000000185300780c */ /* 0x000fe20003f44270 */
[--C-:B------:R-:W-:Y:S01]  /*3350*/  FFMA.FTZ R109, R109, UR38, -R2.reuse ;  /* 0x000000266d6d7c23 */ /* 0x100fe20008010802 */
[----:B------:R-:W-:Y:S01]  /*3360*/  FSEL R97, R97, -INF , P1 ;  /* 0xff80000061617808 */ /* 0x000fe20000800000 */
[--C-:B------:R-:W-:Y:S01]  /*3370*/  FFMA.FTZ R47, R47, UR38, -R2.reuse ;  /* 0x000000262f2f7c23 */ /* 0x100fe20008010802 */
[----:B------:R-:W-:Y:S01]  /*3380*/  FMNMX.FTZ R14, R96, R13, !PT ;  /* 0x0000000d600e7209 */ /* 0x000fe20007810000 */
[----:B------:R-:W-:Y:S01]  /*3390*/  MUFU.EX2 R6, R6 ;  /* 0x0000000600067308 */ /* 0x000fe20000000800 */
[----:B------:R-:W-:Y:S01]  /*33a0*/  ISETP.GT.AND P1, PT, R83, 0x19, PT ;  /* 0x000000195300780c */ /* 0x000fe20003f24270 */
[--C-:B------:R-:W-:Y:S01]  /*33b0*/  FFMA.FTZ R26, R26, UR38, -R2.reuse ;  /* 0x000000261a1a7c23 */ /* 0x100fe20008010802 */
[----:B------:R-:W-:Y:S01]  /*33c0*/  FSEL R100, R100, -INF , P2 ;  /* 0xff80000064647808 */ /* 0x000fe20001000000 */
[--C-:B------:R-:W-:Y:S01]  /*33d0*/  FFMA.FTZ R27, R27, UR38, -R2.reuse ;  /* 0x000000261b1b7c23 */ /* 0x100fe20008010802 */
[----:B------:R-:W-:Y:S01]  /*33e0*/  FMNMX.FTZ R13, R97, R14, !PT ;  /* 0x0000000e610d7209 */ /* 0x000fe20007810000 */
[--C-:B------:R-:W-:Y:S01]  /*33f0*/  FFMA.FTZ R30, R30, UR38, -R2.reuse ;  /* 0x000000261e1e7c23 */ /* 0x100fe20008010802 */
[----:B------:R-:W-:Y:S01]  /*3400*/  FSEL R101, R101, -INF , P1 ;  /* 0xff80000065657808 */ /* 0x000fe20000800000 */
[----:B------:R-:W-:Y:S01]  /*3410*/  MUFU.EX2 R7, R7 ;  /* 0x0000000700077308 */ /* 0x000fe20000000800 */
[----:B------:R-:W-:Y:S01]  /*3420*/  ISETP.GT.AND P1, PT, R83, 0x20, PT ;  /* 0x000000205300780c */ /* 0x000fe20003f24270 */
[--C-:B------:R-:W-:Y:S01]  /*3430*/  FFMA.FTZ R31, R31, UR38, -R2.reuse ;  /* 0x000000261f1f7c23 */ /* 0x100fe20008010802 */
[----:B------:R-:W-:Y:S01]  /*3440*/  FMNMX.FTZ R14, R100, R13, !PT ;  /* 0x0000000d640e7209 */ /* 0x000fe20007810000 */
[--C-:B------:R-:W-:Y:S01]  /*3450*/  FFMA.FTZ R34, R34, UR38, -R2.reuse ;  /* 0x0000002622227c23 */ /* 0x100fe20008010802 */
[----:B------:R-:W-:Y:S01]  /*3460*/  ISETP.GT.AND P2, PT, R83, 0x21, PT ;  /* 0x000000215300780c */ /* 0x000fe20003f44270 */
[--C-:B------:R-:W-:Y:S01]  /*3470*/  FFMA.FTZ R35, R35, UR38, -R2.reuse ;  /* 0x0000002623237c23 */ /* 0x100fe20008010802 */
[----:B------:R-:W-:Y:S01]  /*3480*/  FSEL R72, R72, -INF , P1 ;  /* 0xff80000048487808 */ /* 0x000fe20000800000 */
[----:B------:R1:W-:Y:S01]  /*3490*/  MUFU.EX2 R13, R21 ;  /* 0x00000015000d7308 */ /* 0x0003e20000000800 */
[----:B0-----:R-:W-:Y:S01]  /*34a0*/  FMNMX.FTZ R15, R101, R14, !PT ;  /* 0x0000000e650f7209 */ /* 0x001fe20007810000 */
[--C-:B------:R-:W-:Y:S01]  /*34b0*/  FFMA.FTZ R14, R105, UR38, -R2.reuse ;  /* 0x00000026690e7c23 */ /* 0x100fe20008010802 */
[----:B------:R-:W-:Y:S01]  /*34c0*/  ISETP.GT.AND P1, PT, R83, 0x28, PT ;  /* 0x000000285300780c */ /* 0x000fe20003f24270 */
[--C-:B------:R-:W-:Y:S01]  /*34d0*/  FFMA.FTZ R38, R38, UR38, -R2.reuse ;  /* 0x0000002626267c23 */ /* 0x100fe20008010802 */
[----:B------:R-:W-:Y:S01]  /*34e0*/  FSEL R73, R73, -INF , P2 ;  /* 0xff80000049497808 */ /* 0x000fe20001000000 */
[----:B------:R-:W-:Y:S01]  /*34f0*/  FFMA.FTZ R39, R39, UR38, -R2 ;  /* 0x0000002627277c23 */ /* 0x000fe20008010802 */
[----:B------:R-:W-:Y:S01]  /*3500*/  FMNMX.FTZ R20, R72, R15, !PT ;  /* 0x0000000f48147209 */ /* 0x000fe20007810000 */
[----:B------:R-:W-:Y:S01]  /*3510*/  MUFU.EX2 R8, R95 ;  /* 0x0000005f00087308 */ /* 0x000fe20000000800 */
[----:B------:R-:W-:-:S02]  /*3520*/  ISETP.GT.AND P2, PT, R83, 0x29, PT ;  /* 0x000000295300780c */ /* 0x000fc40003f44270 */
[----:B------:R-:W-:Y:S02]  /*3530*/  FSEL R76, R76, -INF , P1 ;  /* 0xff8000004c4c7808 */ /* 0x000fe40000800000 */
[----:B------:R-:W-:Y:S02]  /*3540*/  FMNMX.FTZ R15, R73, R20, !PT ;  /* 0x00000014490f7209 */ /* 0x000fe40007810000 */
[----:B------:R-:W-:Y:S01]  /*3550*/  ISETP.GT.AND P1, PT, R83, 0x30, PT ;  /* 0x000000305300780c */ /* 0x000fe20003f24270 */
[----:B------:R-:W-:Y:S01]  /*3560*/  MUFU.EX2 R9, R9 ;  /* 0x0000000900097308 */ /* 0x000fe20000000800 */
[----:B------:R-:W-:Y:S02]  /*3570*/  FSEL R77, R77, -INF , P2 ;  /* 0xff8000004d4d7808 */ /* 0x000fe40001000000 */
[----:B------:R-:W-:Y:S02]  /*3580*/  FMNMX.FTZ R20, R76, R15, !PT ;  /* 0x0000000f4c147209 */ /* 0x000fe40007810000 */
[----:B------:R-:W-:-:S02]  /*3590*/  ISETP.GT.AND P2, PT, R83, 0x31, PT ;  /* 0x000000315300780c */ /* 0x000fc40003f44270 */
[----:B------:R-:W-:Y:S01]  /*35a0*/  FSEL R80, R80, -INF , P1 ;  /* 0xff80000050507808 */ /* 0x000fe20000800000 */
[----:B------:R-:W-:Y:S01]  /*35b0*/  MUFU.EX2 R10, R10 ;  /* 0x0000000a000a7308 */ /* 0x000fe20000000800 */
[----:B-1----:R-:W-:Y:S01]  /*35c0*/  FMNMX.FTZ R21, R77, R20, !PT ;  /* 0x000000144d157209 */ /* 0x002fe20007810000 */
[----:B------:R-:W-:Y:S01]  /*35d0*/  FFMA.FTZ R20, R79, UR38, -R2 ;  /* 0x000000264f147c23 */ /* 0x000fe20008010802 */
[----:B------:R-:W-:Y:S02]  /*35e0*/  ISETP.GT.AND P1, PT, R83, 0x38, PT ;  /* 0x000000385300780c */ /* 0x000fe40003f24270 */
[----:B------:R-:W-:Y:S02]  /*35f0*/  FSEL R81, R81, -INF , P2 ;  /* 0xff80000051517808 */ /* 0x000fe40001000000 */
[----:B------:R-:W-:Y:S01]  /*3600*/  FMNMX.FTZ R58, R80, R21, !PT ;  /* 0x00000015503a7209 */ /* 0x000fe20007810000 */
[----:B------:R-:W-:Y:S01]  /*3610*/  MUFU.EX2 R12, R12 ;  /* 0x0000000c000c7308 */ /* 0x000fe20000000800 */
[----:B------:R-:W-:-:S02]  /*3620*/  ISETP.GT.AND P2, PT, R83, 0x39, PT ;  /* 0x000000395300780c */ /* 0x000fc40003f44270 */
[----:B------:R-:W-:Y:S02]  /*3630*/  FSEL R84, R84, -INF , P1 ;  /* 0xff80000054547808 */ /* 0x000fe40000800000 */
[----:B------:R-:W-:Y:S02]  /*3640*/  FMNMX.FTZ R21, R81, R58, !PT ;  /* 0x0000003a51157209 */ /* 0x000fe40007810000 */
[----:B------:R-:W-:Y:S01]  /*3650*/  FSEL R85, R85, -INF , P2 ;  /* 0xff80000055557808 */ /* 0x000fe20001000000 */
[----:B------:R-:W-:Y:S01]  /*3660*/  MUFU.EX2 R14, R14 ;  /* 0x0000000e000e7308 */ /* 0x000fe20000000800 */
[C---:B------:R-:W-:Y:S02]  /*3670*/  ISETP.GT.AND P1, PT, R83.reuse, 0x40, PT ;  /* 0x000000405300780c */ /* 0x040fe40003f24270 */
[----:B------:R-:W-:Y:S02]  /*3680*/  FMNMX.FTZ R58, R84, R21, !PT ;  /* 0x00000015543a7209 */ /* 0x000fe40007810000 */
[----:B------:R-:W-:-:S02]  /*3690*/  ISETP.GT.AND P2, PT, R83, 0x41, PT ;  /* 0x000000415300780c */ /* 0x000fc40003f44270 */
[----:B------:R-:W-:Y:S01]  /*36a0*/  FSEL R62, R56, -INF , P1 ;  /* 0xff800000383e7808 */ /* 0x000fe20000800000 */
[----:B------:R-:W-:Y:S01]  /*36b0*/  MUFU.EX2 R15, R107 ;  /* 0x0000006b000f7308 */ /* 0x000fe20000000800 */
[----:B------:R-:W-:Y:S01]  /*36c0*/  FMNMX.FTZ R79, R85, R58, !PT ;  /* 0x0000003a554f7209 */ /* 0x000fe20007810000 */
[--C-:B------:R-:W-:Y:S01]  /*36d0*/  FFMA.FTZ R56, R111, UR38, -R2.reuse ;  /* 0x000000266f387c23 */ /* 0x100fe20008010802 */
[----:B------:R-:W-:Y:S02]  /*36e0*/  ISETP.GT.AND P1, PT, R83, 0x48, PT ;  /* 0x000000485300780c */ /* 0x000fe40003f24270 */
[----:B------:R-:W-:Y:S01]  /*36f0*/  FSEL R74, R57, -INF , P2 ;  /* 0xff800000394a7808 */ /* 0x000fe20001000000 */
[----:B------:R-:W-:-:S01]  /*3700*/  FFMA.FTZ R57, R113, UR38, -R2 ;  /* 0x0000002671397c23 */ /* 0x000fc20008010802 */
        /* <DEDUP_REMOVED lines=12> */
[----:B------:R-:W-:Y:S01]  /*37d0*/  FMNMX.FTZ R79, R61, R58, !PT ;  /* 0x0000003a3d4f7209 */ /* 0x000fe20007810000 */
        /* <DEDUP_REMOVED lines=15> */
[----:B------:R-:W-:Y:S02]  /*38d0*/  FMNMX.FTZ R82, R69, R78, !PT ;  /* 0x0000004e45527209 */ /* 0x000fe40007810000 */
[----:B------:R-:W-:Y:S01]  /*38e0*/  FSEL R78, R41, -INF , P2 ;  /* 0xff800000294e7808 */ /* 0x000fe20001000000 */
[----:B------:R-:W-:-:S01]  /*38f0*/  FFMA.FTZ R41, R59, UR38, -R2 ;  /* 0x000000263b297c23 */ /* 0x000fc20008010802 */
[----:B------:R-:W-:Y:S02]  /*3900*/  ISETP.GT.AND P1, PT, R83, 0x68, PT ;  /* 0x000000685300780c */ /* 0x000fe40003f24270 */
[----:B------:R-:W-:Y:S01]  /*3910*/  FMNMX.FTZ R59, R75, R82, !PT ;  /* 0x000000524b3b7209 */ /* 0x000fe20007810000 */
[----:B------:R0:W-:Y:S01]  /*3920*/  MUFU.EX2 R40, R86 ;  /* 0x0000005600287308 */ /* 0x0001e20000000800 */
[----:B------:R-:W-:-:S02]  /*3930*/  FSEL R79, R44, -INF , P1 ;  /* 0xff8000002c4f7808 */ /* 0x000fc40000800000 */
[C---:B------:R-:W-:Y:S02]  /*3940*/  ISETP.GT.AND P2, PT, R83.reuse, 0x69, PT ;  /* 0x000000695300780c */ /* 0x040fe40003f44270 */
[----:B------:R-:W-:Y:S02]  /*3950*/  FMNMX.FTZ R44, R78, R59, !PT ;  /* 0x0000003b4e2c7209 */ /* 0x000fe40007810000 */
[----:B------:R-:W-:Y:S01]  /*3960*/  ISETP.GT.AND P1, PT, R83, 0x70, PT ;  /* 0x000000705300780c */ /* 0x000fe20003f24270 */
[----:B------:R-:W-:Y:S01]  /*3970*/  MUFU.EX2 R41, R41 ;  /* 0x0000002900297308 */ /* 0x000fe20000000800 */
[----:B------:R-:W-:Y:S01]  /*3980*/  FSEL R59, R45, -INF , P2 ;  /* 0xff8000002d3b7808 */ /* 0x000fe20001000000 */
[--C-:B0-----:R-:W-:Y:S01]  /*3990*/  FFMA.FTZ R86, R3, UR38, -R2.reuse ;  /* 0x0000002603567c23 */ /* 0x101fe20008010802 */
[----:B------:R-:W-:Y:S01]  /*39a0*/  FMNMX.FTZ R82, R79, R44, !PT ;  /* 0x0000002c4f527209 */ /* 0x000fe20007810000 */
[----:B------:R-:W-:Y:S01]  /*39b0*/  FFMA.FTZ R45, R63, UR38, -R2 ;  /* 0x000000263f2d7c23 */ /* 0x000fe20008010802 */
[----:B------:R-:W-:-:S02]  /*39c0*/  ISETP.GT.AND P2, PT, R83, 0x71, PT ;  /* 0x000000715300780c */ /* 0x000fc40003f44270 */
[----:B------:R-:W-:Y:S01]  /*39d0*/  FSEL R48, R48, -INF , P1 ;  /* 0xff80000030307808 */ /* 0x000fe20000800000 */
[----:B------:R0:W-:Y:S01]  /*39e0*/  MUFU.EX2 R44, R86 ;  /* 0x00000056002c7308 */ /* 0x0001e20000000800 */
[----:B------:R-:W-:Y:S02]  /*39f0*/  FMNMX.FTZ R3, R59, R82, !PT ;  /* 0x000000523b037209 */ /* 0x000fe40007810000 */
[----:B------:R-:W-:Y:S02]  /*3a00*/  ISETP.GT.AND P1, PT, R83, 0x78, PT ;  /* 0x000000785300780c */ /* 0x000fe40003f24270 */
[----:B------:R-:W-:Y:S02]  /*3a10*/  FSEL R49, R49, -INF , P2 ;  /* 0xff80000031317808 */ /* 0x000fe40001000000 */
[----:B------:R-:W-:Y:S01]  /*3a20*/  FMNMX.FTZ R82, R48, R3, !PT ;  /* 0x0000000330527209 */ /* 0x000fe20007810000 */
[----:B------:R-:W-:Y:S01]  /*3a30*/  MUFU.EX2 R45, R45 ;  /* 0x0000002d002d7308 */ /* 0x000fe20000000800 */
[----:B------:R-:W-:Y:S01]  /*3a40*/  ISETP.GT.AND P2, PT, R83, 0x79, PT ;  /* 0x000000795300780c */ /* 0x000fe20003f44270 */
[----:B0-----:R-:W-:Y:S01]  /*3a50*/  FFMA.FTZ R86, R66, UR38, -R2 ;  /* 0x0000002642567c23 */ /* 0x001fe20008010802 */
[----:B------:R-:W-:-:S02]  /*3a60*/  FSEL R52, R52, -INF , P1 ;  /* 0xff80000034347808 */ /* 0x000fc40000800000 */
[----:B------:R-:W-:Y:S02]  /*3a70*/  FMNMX.FTZ R3, R49, R82, !PT ;  /* 0x0000005231037209 */ /* 0x000fe40007810000 */
[----:B------:R-:W-:Y:S01]  /*3a80*/  FSEL R53, R53, -INF , P2 ;  /* 0xff80000035357808 */ /* 0x000fe20001000000 */
[----:B------:R-:W-:Y:S01]  /*3a90*/  MUFU.EX2 R26, R26 ;  /* 0x0000001a001a7308 */ /* 0x000fe20000000800 */
[C---:B------:R-:W-:Y:S02]  /*3aa0*/  ISETP.GT.AND P1, PT, R83.reuse, 0x80, PT ;  /* 0x000000805300780c */ /* 0x040fe40003f24270 */
[----:B------:R-:W-:Y:S02]  /*3ab0*/  FMNMX.FTZ R66, R52, R3, !PT ;  /* 0x0000000334427209 */ /* 0x000fe40007810000 */
[----:B------:R-:W-:Y:S02]  /*3ac0*/  ISETP.GT.AND P2, PT, R83, 0x81, PT ;  /* 0x000000815300780c */ /* 0x000fe40003f44270 */
[----:B------:R-:W-:Y:S01]  /*3ad0*/  FSEL R63, R24, -INF , P1 ;  /* 0xff800000183f7808 */ /* 0x000fe20000800000 */
[----:B------:R-:W-:Y:S01]  /*3ae0*/  MUFU.EX2 R27, R27 ;  /* 0x0000001b001b7308 */ /* 0x000fe20000000800 */
[----:B------:R-:W-:-:S02]  /*3af0*/  FMNMX.FTZ R82, R53, R66, !PT ;  /* 0x0000004235527209 */ /* 0x000fc40007810000 */
[----:B------:R-:W-:Y:S02]  /*3b00*/  ISETP.GT.AND P1, PT, R83, 0x88, PT ;  /* 0x000000885300780c */ /* 0x000fe40003f24270 */
[----:B------:R-:W-:Y:S01]  /*3b10*/  FSEL R66, R25, -INF , P2 ;  /* 0xff80000019427808 */ /* 0x000fe20001000000 */
[----:B------:R-:W-:Y:S01]  /*3b20*/  FFMA.FTZ R25, R67, UR38, -R2 ;  /* 0x0000002643197c23 */ /* 0x000fe20008010802 */
[----:B------:R-:W-:Y:S01]  /*3b30*/  FMNMX.FTZ R3, R63, R82, !PT ;  /* 0x000000523f037209 */ /* 0x000fe20007810000 */
[----:B------:R-:W-:Y:S01]  /*3b40*/  MUFU.EX2 R24, R86 ;  /* 0x0000005600187308 */ /* 0x000fe20000000800 */
[----:B------:R-:W-:Y:S02]  /*3b50*/  FSEL R67, R28, -INF , P1 ;  /* 0xff8000001c437808 */ /* 0x000fe40000800000 */
[----:B------:R-:W-:Y:S02]  /*3b60*/  ISETP.GT.AND P2, PT, R83, 0x89, PT ;  /* 0x000000895300780c */ /* 0x000fe40003f44270 */
[----:B------:R-:W-:-:S02]  /*3b70*/  FMNMX.FTZ R28, R66, R3, !PT ;  /* 0x00000003421c7209 */ /* 0x000fc40007810000 */
[----:B------:R-:W-:Y:S01]  /*3b80*/  ISETP.GT.AND P1, PT, R83, 0x90, PT ;  /* 0x000000905300780c */ /* 0x000fe20003f24270 */
[----:B------:R-:W-:Y:S01]  /*3b90*/  MUFU.EX2 R25, R25 ;  /* 0x0000001900197308 */ /* 0x000fe20000000800 */
[----:B------:R-:W-:Y:S01]  /*3ba0*/  FSEL R82, R29, -INF , P2 ;  /* 0xff8000001d527808 */ /* 0x000fe20001000000 */
[----:B------:R-:W-:Y:S01]  /*3bb0*/  FFMA.FTZ R29, R70, UR38, -R2 ;  /* 0x00000026461d7c23 */ /* 0x000fe20008010802 */
[----:B------:R-:W-:Y:S02]  /*3bc0*/  FMNMX.FTZ R3, R67, R28, !PT ;  /* 0x0000001c43037209 */ /* 0x000fe40007810000 */
[----:B------:R-:W-:Y:S02]  /*3bd0*/  ISETP.GT.AND P2, PT, R83, 0x91, PT ;  /* 0x000000915300780c */ /* 0x000fe40003f44270 */
[----:B------:R-:W-:Y:S01]  /*3be0*/  FSEL R32, R32, -INF , P1 ;  /* 0xff80000020207808 */ /* 0x000fe20000800000 */
[----:B------:R0:W-:Y:S01]  /*3bf0*/  MUFU.EX2 R28, R29 ;  /* 0x0000001d001c7308 */ /* 0x0001e20000000800 */
[----:B------:R-:W-:-:S02]  /*3c00*/  FMNMX.FTZ R3, R82, R3, !PT ;  /* 0x0000000352037209 */ /* 0x000fc40007810000 */
[----:B------:R-:W-:Y:S02]  /*3c10*/  ISETP.GT.AND P1, PT, R83, 0x98, PT ;  /* 0x000000985300780c */ /* 0x000fe40003f24270 */
[----:B------:R-:W-:Y:S01]  /*3c20*/  FSEL R70, R33, -INF , P2 ;  /* 0xff80000021467808 */ /* 0x000fe20001000000 */
[--C-:B------:R-:W-:Y:S01]  /*3c30*/  FFMA.FTZ R33, R71, UR38, -R2.reuse ;  /* 0x0000002647217c23 */ /* 0x100fe20008010802 */
[----:B------:R-:W-:Y:S01]  /*3c40*/  FMNMX.FTZ R3, R32, R3, !PT ;  /* 0x0000000320037209 */ /* 0x000fe20007810000 */
[----:B------:R-:W-:Y:S01]  /*3c50*/  MUFU.EX2 R30, R30 ;  /* 0x0000001e001e7308 */ /* 0x000fe20000000800 */
[----:B------:R-:W-:Y:S01]  /*3c60*/  FSEL R71, R36, -INF , P1 ;  /* 0xff80000024477808 */ /* 0x000fe20000800000 */
[--C-:B0-----:R-:W-:Y:S01]  /*3c70*/  FFMA.FTZ R29, R42, UR38, -R2.reuse ;  /* 0x000000262a1d7c23 */ /* 0x101fe20008010802 */
[----:B------:R-:W-:Y:S01]  /*3c80*/  ISETP.GT.AND P2, PT, R83, 0x99, PT ;  /* 0x000000995300780c */ /* 0x000fe20003f44270 */
[--C-:B------:R-:W-:Y:S01]  /*3c90*/  FFMA.FTZ R42, R46, UR38, -R2.reuse ;  /* 0x000000262e2a7c23 */ /* 0x100fe20008010802 */
[----:B------:R-:W-:Y:S01]  /*3ca0*/  FMNMX.FTZ R36, R70, R3, !PT ;  /* 0x0000000346247209 */ /* 0x000fe20007810000 */
[--C-:B------:R-:W-:Y:S01]  /*3cb0*/  FFMA.FTZ R46, R51, UR38, -R2.reuse ;  /* 0x00000026332e7c23 */ /* 0x100fe20008010802 */
[----:B------:R-:W-:Y:S01]  /*3cc0*/  FSEL R37, R37, -INF , P2 ;  /* 0xff80000025257808 */ /* 0x000fe20001000000 */
[--C-:B------:R-:W-:Y:S01]  /*3cd0*/  FFMA.FTZ R51, R55, UR38, -R2.reuse ;  /* 0x0000002637337c23 */ /* 0x100fe20008010802 */
[----:B------:R-:W-:Y:S01]  /*3ce0*/  FMNMX.FTZ R36, R71, R36, !PT ;  /* 0x0000002447247209 */ /* 0x000fe20007810000 */
[----:B------:R-:W-:Y:S03]  /*3cf0*/  MUFU.EX2 R33, R33 ;  /* 0x0000002100217308 */ /* 0x000fe60000000800 */
[----:B------:R-:W-:Y:S01]  /*3d00*/  FMNMX.FTZ R3, R37, R36, !PT ;  /* 0x0000002425037209 */ /* 0x000fe20007810000 */
[--C-:B------:R-:W-:Y:S01]  /*3d10*/  FFMA.FTZ R36, R43, UR38, -R2.reuse ;  /* 0x000000262b247c23 */ /* 0x100fe20008010802 */
[----:B------:R-:W-:-:S01]  /*3d20*/  FFMA.FTZ R43, R50, UR38, -R2 ;  /* 0x00000026322b7c23 */ /* 0x000fc20008010802 */
[----:B------:R-:W-:Y:S01]  /*3d30*/  FFMA.FTZ R50, R54, UR38, -R2 ;  /* 0x0000002636327c23 */ /* 0x000fe20008010802 */
[----:B------:R-:W-:Y:S01]  /*3d40*/  IMAD.U32 R54, RZ, RZ, UR38 ;  /* 0x00000026ff367e24 */ /* 0x000fe2000f8e00ff */
[----:B------:R-:W0:Y:S01]  /*3d50*/  SHFL.BFLY PT, R86, R3, 0x2, 0x1f ;  /* 0x0c401f0003567f89 */ /* 0x000e2200000e0000 */
[----:B------:R-:W-:Y:S08]  /*3d60*/  MUFU.EX2 R29, R29 ;  /* 0x0000001d001d7308 */ /* 0x000ff00000000800 */
[----:B------:R-:W-:Y:S08]  /*3d70*/  MUFU.EX2 R36, R36 ;  /* 0x0000002400247308 */ /* 0x000ff00000000800 */
[----:B------:R-:W-:Y:S01]  /*3d80*/  MUFU.EX2 R42, R42 ;  /* 0x0000002a002a7308 */ /* 0x000fe20000000800 */
[----:B0-----:R-:W-:-:S07]  /*3d90*/  FMNMX.FTZ R86, R3, R86, !PT ;  /* 0x0000005603567209 */ /* 0x001fce0007810000 */
[----:B------:R-:W-:Y:S01]  /*3da0*/  MUFU.EX2 R43, R43 ;  /* 0x0000002b002b7308 */ /* 0x000fe20000000800 */
[----:B------:R-:W0:Y:S07]  /*3db0*/  SHFL.BFLY PT, R3, R86, 0x1, 0x1f ;  /* 0x0c201f0056037f89 */ /* 0x000e2e00000e0000 */
[----:B------:R-:W-:Y:S08]  /*3dc0*/  MUFU.EX2 R46, R46 ;  /* 0x0000002e002e7308 */ /* 0x000ff00000000800 */
[----:B------:R-:W-:Y:S08]  /*3dd0*/  MUFU.EX2 R50, R50 ;  /* 0x0000003200327308 */ /* 0x000ff00000000800 */
[----:B------:R-:W-:Y:S01]  /*3de0*/  MUFU.EX2 R51, R51 ;  /* 0x0000003300337308 */ /* 0x000fe20000000800 */
[----:B0-----:R-:W-:-:S04]  /*3df0*/  FMNMX.FTZ R3, R86, R3, !PT ;  /* 0x0000000356037209 */ /* 0x001fc80007810000 */
[C---:B------:R-:W-:Y:S01]  /*3e00*/  FSETP.NEU.FTZ.AND P1, PT, R3.reuse, -INF , PT ;  /* 0xff8000000300780b */ /* 0x040fe20003f3d000 */
[----:B------:R-:W-:-:S02]  /*3e10*/  FFMA.FTZ R54, R3, R54, -8 ;  /* 0xc100000003367423 */ /* 0x000fc40000010036 */
[----:B------:R-:W-:Y:S03]  /*3e20*/  MUFU.EX2 R31, R31 ;  /* 0x0000001f001f7308 */ /* 0x000fe60000000800 */
[----:B------:R-:W-:Y:S02]  /*3e30*/  FSEL R86, R54, RZ, P1 ;  /* 0x000000ff36567208 */ /* 0x000fe40000800000 */
[----:B------:R-:W-:-:S03]  /*3e40*/  PLOP3.LUT P1, PT, PT, PT, UP0, 0x80, 0x0 ;  /* 0x000000000000781c */ /* 0x000fc60003f2f008 */
[----:B------:R-:W-:Y:S01]  /*3e50*/  MUFU.EX2 R34, R34 ;  /* 0x0000002200227308 */ /* 0x000fe20000000800 */
[----:B------:R-:W-:-:S01]  /*3e60*/  FFMA.FTZ R54, R88, UR38, -R86 ;  /* 0x0000002658367c23 */ /* 0x000fc20008010856 */
        /* <DEDUP_REMOVED lines=44> */
[----:B------:R-:W-:-:S02]  /*4130*/  FFMA.FTZ R37, R37, UR38, -R86 ;  /* 0x0000002625257c23 */ /* 0x000fc40008010856 */
[----:B------:R3:W-:Y:S08]  /*4140*/  MUFU.EX2 R87, R74 ;  /* 0x0000004a00577308 */ /* 0x0007f00000000800 */
[----:B------:R-:W4:Y:S01]  /*4150*/  MUFU.EX2 R88, R97 ;  /* 0x0000006100587308 */ /* 0x000f220000000800 */
[----:B---3--:R-:W-:-:S04]  /*4160*/  FADD.FTZ R74, R5, R6 ;  /* 0x00000006054a7221 */ /* 0x008fc80000010000 */
[----:B------:R-:W-:Y:S01]  /*4170*/  FADD.FTZ R91, R7, R74 ;  /* 0x0000004a075b7221 */ /* 0x000fe20000010000 */
[----:B-1----:R-:W-:-:S01]  /*4180*/  FADD.FTZ R74, R92, R89 ;  /* 0x000000595c4a7221 */ /* 0x002fc20000010000 */
[----:B--2---:R-:W-:Y:S01]  /*4190*/  F2FP.SATFINITE.E4M3.F32.PACK_AB_MERGE_C R92, R93, R92, RZ ;  /* 0x0000005c5d5c723e */ /* 0x004fe200048070ff */
[----:B------:R-:W1:Y:S01]  /*41a0*/  MUFU.EX2 R100, R100 ;  /* 0x0000006400647308 */ /* 0x000e620000000800 */
[----:B------:R-:W-:-:S01]  /*41b0*/  FADD.FTZ R90, R8, R91 ;  /* 0x0000005b085a7221 */ /* 0x000fc20000010000 */
[----:B------:R-:W-:Y:S01]  /*41c0*/  FADD.FTZ R74, R93, R74 ;  /* 0x0000004a5d4a7221 */ /* 0x000fe20000010000 */
[----:B------:R-:W-:Y:S02]  /*41d0*/  F2FP.SATFINITE.E4M3.F32.PACK_AB_MERGE_C R184, R55, R54, R92 ;  /* 0x0000003637b8723e */ /* 0x000fe4000480705c */
[----:B------:R-:W-:Y:S01]  /*41e0*/  CS2R R54, SRZ ;  /* 0x0000000000367805 */ /* 0x000fe2000001ff00 */
[----:B------:R-:W-:-:S01]  /*41f0*/  FADD.FTZ R91, R9, R90 ;  /* 0x0000005a095b7221 */ /* 0x000fc20000010000 */
[----:B0-----:R-:W-:Y:S01]  /*4200*/  FADD.FTZ R89, R83, R74 ;  /* 0x0000004a53597221 */ /* 0x001fe20000010000 */
[----:B------:R-:W0:Y:S02]  /*4210*/  MUFU.EX2 R101, R101 ;  /* 0x0000006500657308 */ /* 0x000e240000000800 */
[----:B------:R-:W-:-:S01]  /*4220*/  FADD.FTZ R0, R10, R91 ;  /* 0x0000005b0a007221 */ /* 0x000fc20000010000 */
[----:B----4-:R-:W-:-:S03]  /*4230*/  FADD.FTZ R89, R88, R89 ;  /* 0x0000005958597221 */ /* 0x010fc60000010000 */
[----:B------:R-:W-:Y:S02]  /*4240*/  FADD.FTZ R91, R11, R0 ;  /* 0x000000000b5b7221 */ /* 0x000fe40000010000 */
[----:B------:R-:W2:Y:S01]  /*4250*/  MUFU.EX2 R72, R72 ;  /* 0x0000004800487308 */ /* 0x000ea20000000800 */
[----:B-1----:R-:W-:-:S01]  /*4260*/  FADD.FTZ R0, R100, R89 ;  /* 0x0000005964007221 */ /* 0x002fc20000010000 */
[C---:B------:R-:W-:Y:S01]  /*4270*/  FADD.FTZ R2, R12.reuse, R91 ;  /* 0x0000005b0c027221 */ /* 0x040fe20000010000 */
[----:B------:R-:W-:-:S03]  /*4280*/  F2FP.SATFINITE.E4M3.F32.PACK_AB_MERGE_C R12, R12, R11, RZ ;  /* 0x0000000b0c0c723e */ /* 0x000fc600048070ff */
[----:B------:R-:W-:Y:S01]  /*4290*/  FADD.FTZ R91, R13, R2 ;  /* 0x000000020d5b7221 */ /* 0x000fe20000010000 */
[----:B------:R-:W-:Y:S01]  /*42a0*/  F2FP.SATFINITE.E4M3.F32.PACK_AB_MERGE_C R187, R10, R9, R12 ;  /* 0x000000090abb723e */ /* 0x000fe2000480700c */
[----:B------:R-:W1:Y:S01]  /*42b0*/  MUFU.EX2 R73, R73 ;  /* 0x0000004900497308 */ /* 0x000e620000000800 */
[----:B0-----:R-:W-:-:S01]  /*42c0*/  FADD.FTZ R89, R101, R0 ;  /* 0x0000000065597221 */ /* 0x001fc20000010000 */
[----:B------:R-:W-:Y:S01]  /*42d0*/  FADD.FTZ R74, R14, R91 ;  /* 0x0000005b0e4a7221 */ /* 0x000fe20000010000 */
[----:B------:R-:W-:-:S03]  /*42e0*/  F2FP.SATFINITE.E4M3.F32.PACK_AB_MERGE_C R100, R101, R100, RZ ;  /* 0x000000646564723e */ /* 0x000fc600048070ff */
[----:B------:R-:W-:Y:S01]  /*42f0*/  FADD.FTZ R91, R15, R74 ;  /* 0x0000004a0f5b7221 */ /* 0x000fe20000010000 */
[----:B------:R-:W-:Y:S01]  /*4300*/  F2FP.SATFINITE.E4M3.F32.PACK_AB_MERGE_C R15, R20, R15, RZ ;  /* 0x0000000f140f723e */ /* 0x000fe200048070ff */
[----:B------:R-:W0:Y:S01]  /*4310*/  MUFU.EX2 R76, R76 ;  /* 0x0000004c004c7308 */ /* 0x000e220000000800 */
[----:B--2---:R-:W-:-:S01]  /*4320*/  FADD.FTZ R2, R72, R89 ;  /* 0x0000005948027221 */ /* 0x004fc20000010000 */
[----:B------:R-:W-:Y:S01]  /*4330*/  FADD.FTZ R74, R20, R91 ;  /* 0x0000005b144a7221 */ /* 0x000fe20000010000 */
[----:B------:R-:W-:Y:S02]  /*4340*/  F2FP.SATFINITE.E4M3.F32.PACK_AB_MERGE_C R186, R88, R83, R100 ;  /* 0x0000005358ba723e */ /* 0x000fe40004807064 */
[----:B------:R-:W-:-:S03]  /*4350*/  F2FP.SATFINITE.E4M3.F32.PACK_AB_MERGE_C R181, R14, R13, R15 ;  /* 0x0000000d0eb5723e */ /* 0x000fc6000480700f */
[----:B------:R-:W2:Y:S01]  /*4360*/  MUFU.EX2 R77, R77 ;  /* 0x0000004d004d7308 */ /* 0x000ea20000000800 */
[----:B-1----:R-:W-:-:S07]  /*4370*/  FADD.FTZ R89, R73, R2 ;  /* 0x0000000249597221 */ /* 0x002fce0000010000 */
[----:B------:R-:W1:Y:S01]  /*4380*/  MUFU.EX2 R80, R80 ;  /* 0x0000005000507308 */ /* 0x000e620000000800 */
[----:B0-----:R-:W-:-:S01]  /*4390*/  FADD.FTZ R2, R76, R89 ;  /* 0x000000594c027221 */ /* 0x001fc20000010000 */
[----:B------:R-:W-:-:S04]  /*43a0*/  FADD.FTZ R89, R21, R74 ;  /* 0x0000004a15597221 */ /* 0x000fc80000010000 */
[----:B------:R-:W-:Y:S02]  /*43b0*/  FADD.FTZ R74, R56, R89 ;  /* 0x00000059384a7221 */ /* 0x000fe40000010000 */
[----:B------:R-:W0:Y:S01]  /*43c0*/  MUFU.EX2 R81, R81 ;  /* 0x0000005100517308 */ /* 0x000e220000000800 */
[----:B--2---:R-:W-:Y:S01]  /*43d0*/  F2FP.SATFINITE.E4M3.F32.PACK_AB_MERGE_C R76, R77, R76, RZ ;  /* 0x0000004c4d4c723e */ /* 0x004fe200048070ff */
[----:B------:R-:W-:Y:S01]  /*43e0*/  FADD.FTZ R89, R57, R74 ;  /* 0x0000004a39597221 */ /* 0x000fe20000010000 */
[C---:B------:R-:W-:Y:S02]  /*43f0*/  F2FP.SATFINITE.E4M3.F32.PACK_AB_MERGE_C R57, R58.reuse, R57, RZ ;  /* 0x000000393a39723e */ /* 0x040fe400048070ff */
[----:B------:R-:W-:Y:S01]  /*4400*/  F2FP.SATFINITE.E4M3.F32.PACK_AB_MERGE_C R180, R73, R72, R76 ;  /* 0x0000004849b4723e */ /* 0x000fe2000480704c */
[----:B------:R-:W-:-:S01]  /*4410*/  FADD.FTZ R89, R58, R89 ;  /* 0x000000593a597221 */ /* 0x000fc20000010000 */
[----:B------:R-:W-:Y:S01]  /*4420*/  F2FP.SATFINITE.E4M3.F32.PACK_AB_MERGE_C R183, R56, R21, R57 ;  /* 0x0000001538b7723e */ /* 0x000fe20004807039 */
[----:B------:R-:W2:Y:S01]  /*4430*/  MUFU.EX2 R84, R84 ;  /* 0x0000005400547308 */ /* 0x000ea20000000800 */
[----:B------:R-:W-:-:S02]  /*4440*/  CS2R R72, SRZ ;  /* 0x0000000000487805 */ /* 0x000fc4000001ff00 */
[----:B------:R-:W-:-:S05]  /*4450*/  CS2R R56, SRZ ;  /* 0x0000000000387805 */ /* 0x000fca000001ff00 */
[----:B------:R-:W3:Y:S08]  /*4460*/  MUFU.EX2 R85, R85 ;  /* 0x0000005500557308 */ /* 0x000ef00000000800 */
[----:B------:R4:W-:Y:S08]  /*4470*/  MUFU.EX2 R0, R59 ;  /* 0x0000003b00007308 */ /* 0x0009f00000000800 */
[----:B------:R-:W5:Y:S01]  /*4480*/  MUFU.EX2 R62, R62 ;  /* 0x0000003e003e7308 */ /* 0x000f620000000800 */
[----:B----4-:R-:W-:-:S01]  /*4490*/  FADD.FTZ R59, R77, R2 ;  /* 0x000000024d3b7221 */ /* 0x010fc20000010000 */
[----:B------:R-:W-:-:S03]  /*44a0*/  CS2R R76, SRZ ;  /* 0x00000000004c7805 */ /* 0x000fc6000001ff00 */
[----:B-1----:R-:W-:-:S03]  /*44b0*/  FADD.FTZ R2, R80, R59 ;  /* 0x0000003b50027221 */ /* 0x002fc60000010000 */
[----:B------:R-:W1:Y:S01]  /*44c0*/  MUFU.EX2 R60, R60 ;  /* 0x0000003c003c7308 */ /* 0x000e620000000800 */
[----:B0-----:R-:W-:-:S04]  /*44d0*/  FADD.FTZ R59, R81, R2 ;  /* 0x00000002513b7221 */ /* 0x001fc80000010000 */
[----:B--2---:R-:W-:Y:S01]  /*44e0*/  FADD.FTZ R2, R84, R59 ;  /* 0x0000003b54027221 */ /* 0x004fe20000010000 */
[----:B------:R-:W-:Y:S01]  /*44f0*/  F2FP.SATFINITE.E4M3.F32.PACK_AB_MERGE_C R59, R8, R7, RZ ;  /* 0x00000007083b723e */ /* 0x000fe200048070ff */
[----:B------:R-:W-:Y:S01]  /*4500*/  FADD.FTZ R8, R40, R89 ;  /* 0x0000005928087221 */ /* 0x000fe20000010000 */
[----:B------:R-:W0:Y:S01]  /*4510*/  MUFU.EX2 R61, R61 ;  /* 0x0000003d003d7308 */ /* 0x000e220000000800 */
[----:B---3--:R-:W-:-:S01]  /*4520*/  FADD.FTZ R7, R85, R2 ;  /* 0x0000000255077221 */ /* 0x008fc20000010000 */
[----:B------:R-:W-:Y:S01]  /*4530*/  F2FP.SATFINITE.E4M3.F32.PACK_AB_MERGE_C R185, R6, R5, R59 ;  /* 0x0000000506b9723e */ /* 0x000fe2000480703b */
[----:B------:R-:W-:-:S01]  /*4540*/  FADD.FTZ R11, R41, R8 ;  /* 0x00000008290b7221 */ /* 0x000fc20000010000 */
[----:B------:R-:W-:Y:S01]  /*4550*/  F2FP.SATFINITE.E4M3.F32.PACK_AB_MERGE_C R84, R85, R84, RZ ;  /* 0x000000545554723e */ /* 0x000fe200048070ff */
[----:B-----5:R-:W-:-:S01]  /*4560*/  FADD.FTZ R2, R62, R7 ;  /* 0x000000073e027221 */ /* 0x020fc20000010000 */
[----:B------:R-:W-:Y:S01]  /*4570*/  CS2R R58, SRZ ;  /* 0x00000000003a7805 */ /* 0x000fe2000001ff00 */
[----:B------:R-:W-:-:S01]  /*4580*/  FADD.FTZ R8, R44, R11 ;  /* 0x0000000b2c087221 */ /* 0x000fc20000010000 */
[----:B------:R-:W2:Y:S01]  /*4590*/  MUFU.EX2 R64, R64 ;  /* 0x0000004000407308 */ /* 0x000ea20000000800 */
[----:B------:R-:W-:-:S01]  /*45a0*/  FADD.FTZ R7, R87, R2 ;  /* 0x0000000257077221 */ /* 0x000fc20000010000 */
[C---:B------:R-:W-:Y:S01]  /*45b0*/  F2FP.SATFINITE.E4M3.F32.PACK_AB_MERGE_C R44, R45.reuse, R44, RZ ;  /* 0x0000002c2d2c723e */ /* 0x040fe200048070ff */
[----:B------:R-:W-:-:S01]  /*45c0*/  FADD.FTZ R11, R45, R8 ;  /* 0x000000082d0b7221 */ /* 0x000fc20000010000 */
[----:B------:R-:W-:Y:S01]  /*45d0*/  F2FP.SATFINITE.E4M3.F32.PACK_AB_MERGE_C R182, R81, R80, R84 ;  /* 0x0000005051b6723e */ /* 0x000fe20004807054 */
[----:B-1----:R-:W-:-:S01]  /*45e0*/  FADD.FTZ R2, R60, R7 ;  /* 0x000000073c027221 */ /* 0x002fc20000010000 */
[----:B------:R-:W-:Y:S01]  /*45f0*/  F2FP.SATFINITE.E4M3.F32.PACK_AB_MERGE_C R177, R41, R40, R44 ;  /* 0x0000002829b1723e */ /* 0x000fe2000480702c */
[----:B------:R-:W-:-:S01]  /*4600*/  FADD.FTZ R8, R24, R11 ;  /* 0x0000000b18087221 */ /* 0x000fc20000010000 */
[----:B------:R-:W1:Y:S01]  /*4610*/  MUFU.EX2 R65, R65 ;  /* 0x0000004100417308 */ /* 0x000e620000000800 */
[----:B0-----:R-:W-:-:S01]  /*4620*/  FADD.FTZ R7, R61, R2 ;  /* 0x000000023d077221 */ /* 0x001fc20000010000 */
[----:B------:R-:W-:-:S02]  /*4630*/  F2FP.SATFINITE.E4M3.F32.PACK_AB_MERGE_C R60, R61, R60, RZ ;  /* 0x0000003c3d3c723e */ /* 0x000fc400048070ff */
[----:B------:R-:W-:Y:S02]  /*4640*/  CS2R R84, SRZ ;  /* 0x0000000000547805 */ /* 0x000fe4000001ff00 */
[----:B------:R-:W-:Y:S02]  /*4650*/  CS2R R80, SRZ ;  /* 0x0000000000507805 */ /* 0x000fe4000001ff00 */
[----:B------:R-:W-:Y:S02]  /*4660*/  CS2R R44, SRZ ;  /* 0x00000000002c7805 */ /* 0x000fe4000001ff00 */
[----:B------:R-:W-:Y:S02]  /*4670*/  F2FP.SATFINITE.E4M3.F32.PACK_AB_MERGE_C R176, R87, R62, R60 ;  /* 0x0000003e57b0723e */ /* 0x000fe4000480703c */
[----:B------:R-:W-:Y:S01]  /*4680*/  CS2R R86, SRZ ;  /* 0x0000000000567805 */ /* 0x000fe2000001ff00 */
[----:B------:R-:W0:Y:S01]  /*4690*/  MUFU.EX2 R68, R68 ;  /* 0x0000004400447308 */ /* 0x000e220000000800 */
[----:B--2---:R-:W-:-:S01]  /*46a0*/  FADD.FTZ R2, R64, R7 ;  /* 0x0000000740027221 */ /* 0x004fc20000010000 */
[----:B------:R-:W-:Y:S01]  /*46b0*/  FADD.FTZ R7, R25, R8 ;  /* 0x0000000819077221 */ /* 0x000fe20000010000 */
[----:B------:R-:W-:-:S02]  /*46c0*/  CS2R R60, SRZ ;  /* 0x00000000003c7805 */ /* 0x000fc4000001ff00 */
[----:B------:R-:W-:Y:S01]  /*46d0*/  CS2R R40, SRZ ;  /* 0x0000000000287805 */ /* 0x000fe2000001ff00 */
[----:B------:R-:W-:-:S01]  /*46e0*/  FADD.FTZ R6, R28, R7 ;  /* 0x000000071c067221 */ /* 0x000fc20000010000 */
[----:B------:R-:W-:Y:S01]  /*46f0*/  F2FP.SATFINITE.E4M3.F32.PACK_AB_MERGE_C R28, R33, R28, RZ ;  /* 0x0000001c211c723e */ /* 0x000fe200048070ff */
[----:B------:R-:W2:Y:S01]  /*4700*/  MUFU.EX2 R69, R69 ;  /* 0x0000004500457308 */ /* 0x000ea20000000800 */
[----:B-1----:R-:W-:-:S01]  /*4710*/  FADD.FTZ R5, R65, R2 ;  /* 0x0000000241057221 */ /* 0x002fc20000010000 */
[----:B------:R-:W-:Y:S01]  /*4720*/  FADD.FTZ R6, R33, R6 ;  /* 0x0000000621067221 */ /* 0x000fe20000010000 */
[----:B------:R-:W-:Y:S02]  /*4730*/  F2FP.SATFINITE.E4M3.F32.PACK_AB_MERGE_C R179, R25, R24, R28 ;  /* 0x0000001819b3723e */ /* 0x000fe4000480701c */
[----:B------:R-:W-:Y:S01]  /*4740*/  CS2R R24, SRZ ;  /* 0x0000000000187805 */ /* 0x000fe2000001ff00 */
[----:B------:R-:W-:-:S02]  /*4750*/  FADD.FTZ R7, R29, R6 ;  /* 0x000000061d077221 */ /* 0x000fc40000010000 */
[----:B------:R-:W1:Y:S01]  /*4760*/  MUFU.EX2 R75, R75 ;  /* 0x0000004b004b7308 */ /* 0x000e620000000800 */
[----:B0-----:R-:W-:-:S01]  /*4770*/  FADD.FTZ R2, R68, R5 ;  /* 0x0000000544027221 */ /* 0x001fc20000010000 */
[----:B------:R-:W-:-:S04]  /*4780*/  FADD.FTZ R7, R36, R7 ;  /* 0x0000000724077221 */ /* 0x000fc80000010000 */
[----:B------:R-:W-:Y:S01]  /*4790*/  FADD.FTZ R6, R42, R7 ;  /* 0x000000072a067221 */ /* 0x000fe20000010000 */
[----:B------:R-:W-:Y:S01]  /*47a0*/  F2FP.SATFINITE.E4M3.F32.PACK_AB_MERGE_C R42, R47, R42, RZ ;  /* 0x0000002a2f2a723e */ /* 0x000fe200048070ff */
[----:B------:R-:W0:Y:S01]  /*47b0*/  MUFU.EX2 R78, R78 ;  /* 0x0000004e004e7308 */ /* 0x000e220000000800 */
[----:B--2---:R-:W-:-:S01]  /*47c0*/  FADD.FTZ R2, R69, R2 ;  /* 0x0000000245027221 */ /* 0x004fc20000010000 */
[----:B------:R-:W-:Y:S01]  /*47d0*/  FADD.FTZ R6, R47, R6 ;  /* 0x000000062f067221 */ /* 0x000fe20000010000 */
[----:B------:R-:W-:Y:S02]  /*47e0*/  F2FP.SATFINITE.E4M3.F32.PACK_AB_MERGE_C R68, R69, R68, RZ ;  /* 0x000000444544723e */ /* 0x000fe400048070ff */
[----:B------:R-:W-:Y:S01]  /*47f0*/  F2FP.SATFINITE.E4M3.F32.PACK_AB_MERGE_C R173, R36, R29, R42 ;  /* 0x0000001d24ad723e */ /* 0x000fe2000480702a */
[----:B------:R-:W-:-:S01]  /*4800*/  FADD.FTZ R9, R43, R6 ;  /* 0x000000062b097221 */ /* 0x000fc20000010000 */
[----:B------:R-:W-:Y:S01]  /*4810*/  F2FP.SATFINITE.E4M3.F32.PACK_AB_MERGE_C R178, R65, R64, R68 ;  /* 0x0000004041b2723e */ /* 0x000fe20004807044 */
[----:B------:R-:W2:Y:S01]  /*4820*/  MUFU.EX2 R79, R79 ;  /* 0x0000004f004f7308 */ /* 0x000ea20000000800 */
[----:B-1----:R-:W-:-:S01]  /*4830*/  FADD.FTZ R5, R75, R2 ;  /* 0x000000024b057221 */ /* 0x002fc20000010000 */
[----:B------:R-:W-:Y:S01]  /*4840*/  FADD.FTZ R9, R46, R9 ;  /* 0x000000092e097221 */ /* 0x000fe20000010000 */
[----:B------:R-:W-:-:S02]  /*4850*/  CS2R R68, SRZ ;  /* 0x0000000000447805 */ /* 0x000fc4000001ff00 */
[----:B------:R-:W-:Y:S02]  /*4860*/  CS2R R64, SRZ ;  /* 0x0000000000407805 */ /* 0x000fe4000001ff00 */
[----:B------:R-:W-:Y:S01]  /*4870*/  CS2R R28, SRZ ;  /* 0x00000000001c7805 */ /* 0x000fe2000001ff00 */
[----:B------:R-:W1:Y:S01]  /*4880*/  MUFU.EX2 R48, R48 ;  /* 0x0000003000307308 */ /* 0x000e620000000800 */
[----:B0-----:R-:W-:-:S07]  /*4890*/  FADD.FTZ R2, R78, R5 ;  /* 0x000000054e027221 */ /* 0x001fce0000010000 */
[----:B------:R-:W0:Y:S01]  /*48a0*/  MUFU.EX2 R49, R49 ;  /* 0x0000003100317308 */ /* 0x000e220000000800 */
[----:B--2---:R-:W-:-:S01]  /*48b0*/  FADD.FTZ R5, R79, R2 ;  /* 0x000000024f057221 */ /* 0x004fc20000010000 */
[----:B------:R-:W-:Y:S01]  /*48c0*/  F2FP.SATFINITE.E4M3.F32.PACK_AB_MERGE_C R79, R0, R79, RZ ;  /* 0x0000004f004f723e */ /* 0x000fe200048070ff */
[----:B------:R-:W-:-:S01]  /*48d0*/  FADD.FTZ R2, R50, R9 ;  /* 0x0000000932027221 */ /* 0x000fc20000010000 */
[----:B------:R-:W-:Y:S01]  /*48e0*/  F2FP.SATFINITE.E4M3.F32.PACK_AB_MERGE_C R50, R51, R50, RZ ;  /* 0x000000323332723e */ /* 0x000fe200048070ff */
[----:B------:R-:W-:-:S01]  /*48f0*/  FADD.FTZ R7, R0, R5 ;  /* 0x0000000500077221 */ /* 0x000fc20000010000 */
[----:B------:R-:W-:Y:S01]  /*4900*/  F2FP.SATFINITE.E4M3.F32.PACK_AB_MERGE_C R172, R78, R75, R79 ;  /* 0x0000004b4eac723e */ /* 0x000fe2000480704f */
[----:B------:R-:W-:-:S01]  /*4910*/  FADD.FTZ R51, R51, R2 ;  /* 0x0000000233337221 */ /* 0x000fc20000010000 */
[----:B------:R-:W2:Y:S01]  /*4920*/  MUFU.EX2 R52, R52 ;  /* 0x0000003400347308 */ /* 0x000ea20000000800 */
[----:B-1----:R-:W-:-:S01]  /*4930*/  FADD.FTZ R0, R48, R7 ;  /* 0x0000000730007221 */ /* 0x002fc20000010000 */
[----:B------:R-:W-:Y:S01]  /*4940*/  F2FP.SATFINITE.E4M3.F32.PACK_AB_MERGE_C R175, R46, R43, R50 ;  /* 0x0000002b2eaf723e */ /* 0x000fe20004807032 */
[----:B------:R-:W-:-:S01]  /*4950*/  FADD.FTZ R6, R26, R51 ;  /* 0x000000331a067221 */ /* 0x000fc20000010000 */
[----:B------:R-:W-:-:S02]  /*4960*/  CS2R R78, SRZ ;  /* 0x00000000004e7805 */ /* 0x000fc4000001ff00 */
[----:B------:R-:W-:Y:S02]  /*4970*/  CS2R R74, SRZ ;  /* 0x00000000004a7805 */ /* 0x000fe4000001ff00 */
[----:B------:R-:W-:Y:S01]  /*4980*/  CS2R R50, SRZ ;  /* 0x0000000000327805 */ /* 0x000fe2000001ff00 */
[----:B------:R-:W-:-:S01]  /*4990*/  FADD.FTZ R9, R27, R6 ;  /* 0x000000061b097221 */ /* 0x000fc20000010000 */
[----:B------:R-:W1:Y:S01]  /*49a0*/  MUFU.EX2 R53, R53 ;  /* 0x0000003500357308 */ /* 0x000e620000000800 */
[----:B0-----:R-:W-:-:S01]  /*49b0*/  FADD.FTZ R7, R49, R0 ;  /* 0x0000000031077221 */ /* 0x001fc20000010000 */
[----:B------:R-:W-:Y:S01]  /*49c0*/  CS2R R46, SRZ ;  /* 0x00000000002e7805 */ /* 0x000fe2000001ff00 */
[----:B------:R-:W-:-:S01]  /*49d0*/  FADD.FTZ R6, R30, R9 ;  /* 0x000000091e067221 */ /* 0x000fc20000010000 */
[C---:B------:R-:W-:Y:S02]  /*49e0*/  F2FP.SATFINITE.E4M3.F32.PACK_AB_MERGE_C R30, R31.reuse, R30, RZ ;  /* 0x0000001e1f1e723e */ /* 0x040fe400048070ff */
[----:B------:R-:W-:Y:S01]  /*49f0*/  CS2R R42, SRZ ;  /* 0x00000000002a7805 */ /* 0x000fe2000001ff00 */
[----:B------:R-:W-:Y:S01]  /*4a00*/  FADD.FTZ R31, R31, R6 ;  /* 0x000000061f1f7221 */ /* 0x000fe20000010000 */
[----:B------:R-:W0:Y:S01]  /*4a10*/  MUFU.EX2 R63, R63 ;  /* 0x0000003f003f7308 */ /* 0x000e220000000800 */
[----:B--2---:R-:W-:-:S01]  /*4a20*/  FADD.FTZ R0, R52, R7 ;  /* 0x0000000734007221 */ /* 0x004fc20000010000 */
[----:B------:R-:W-:Y:S01]  /*4a30*/  F2FP.SATFINITE.E4M3.F32.PACK_AB_MERGE_C R169, R27, R26, R30 ;  /* 0x0000001a1ba9723e */ /* 0x000fe2000480701e */
[----:B------:R-:W-:-:S01]  /*4a40*/  FADD.FTZ R6, R34, R31 ;  /* 0x0000001f22067221 */ /* 0x000fc20000010000 */
[----:B------:R-:W-:-:S02]  /*4a50*/  CS2R R30, SRZ ;  /* 0x00000000001e7805 */ /* 0x000fc4000001ff00 */
[----:B------:R-:W-:Y:S02]  /*4a60*/  CS2R R26, SRZ ;  /* 0x00000000001a7805 */ /* 0x000fe4000001ff00 */
[----:B------:R-:W2:Y:S01]  /*4a70*/  MUFU.EX2 R66, R66 ;  /* 0x0000004200427308 */ /* 0x000ea20000000800 */
[----:B-1----:R-:W-:-:S01]  /*4a80*/  FADD.FTZ R0, R53, R0 ;  /* 0x0000000035007221 */ /* 0x002fc20000010000 */
[----:B------:R-:W-:-:S04]  /*4a90*/  F2FP.SATFINITE.E4M3.F32.PACK_AB_MERGE_C R52, R53, R52, RZ ;  /* 0x000000343534723e */ /* 0x000fc800048070ff */
[----:B------:R-:W-:Y:S02]  /*4aa0*/  F2FP.SATFINITE.E4M3.F32.PACK_AB_MERGE_C R174, R49, R48, R52 ;  /* 0x0000003031ae723e */ /* 0x000fe40004807034 */
[----:B------:R-:W-:Y:S01]  /*4ab0*/  CS2R R52, SRZ ;  /* 0x0000000000347805 */ /* 0x000fe2000001ff00 */
[----:B------:R-:W1:Y:S01]  /*4ac0*/  MUFU.EX2 R67, R67 ;  /* 0x0000004300437308 */ /* 0x000e620000000800 */
[----:B0-----:R-:W-:-:S01]  /*4ad0*/  FADD.FTZ R7, R63, R0 ;  /* 0x000000003f077221 */ /* 0x001fc20000010000 */
[----:B------:R-:W-:-:S06]  /*4ae0*/  CS2R R48, SRZ ;  /* 0x0000000000307805 */ /* 0x000fcc000001ff00 */
[----:B------:R-:W0:Y:S01]  /*4af0*/  MUFU.EX2 R82, R82 ;  /* 0x0000005200527308 */ /* 0x000e220000000800 */
[----:B--2---:R-:W-:-:S07]  /*4b00*/  FADD.FTZ R0, R66, R7 ;  /* 0x0000000742007221 */ /* 0x004fce0000010000 */
[----:B------:R-:W2:Y:S01]  /*4b10*/  MUFU.EX2 R32, R32 ;  /* 0x0000002000207308 */ /* 0x000ea20000000800 */
[----:B-1----:R-:W-:-:S07]  /*4b20*/  FADD.FTZ R7, R67, R0 ;  /* 0x0000000043077221 */ /* 0x002fce0000010000 */
[----:B------:R-:W1:Y:S01]  /*4b30*/  MUFU.EX2 R35, R35 ;  /* 0x0000002300237308 */ /* 0x000e620000000800 */
[----:B0-----:R-:W-:-:S01]  /*4b40*/  FADD.FTZ R7, R82, R7 ;  /* 0x0000000752077221 */ /* 0x001fc20000010000 */
[----:B------:R-:W-:Y:S02]  /*4b50*/  F2FP.SATFINITE.E4M3.F32.PACK_AB_MERGE_C R67, R82, R67, RZ ;  /* 0x000000435243723e */ /* 0x000fe400048070ff */
[----:B------:R-:W-:Y:S02]  /*4b60*/  CS2R R82, SRZ ;  /* 0x0000000000527805 */ /* 0x000fe4000001ff00 */
[----:B------:R-:W-:Y:S02]  /*4b70*/  F2FP.SATFINITE.E4M3.F32.PACK_AB_MERGE_C R168, R66, R63, R67 ;  /* 0x0000003f42a8723e */ /* 0x000fe40004807043 */
[----:B------:R-:W-:Y:S01]  /*4b80*/  CS2R R66, SRZ ;  /* 0x0000000000427805 */ /* 0x000fe2000001ff00 */
[----:B------:R-:W0:Y:S01]  /*4b90*/  MUFU.EX2 R5, R70 ;  /* 0x0000004600057308 */ /* 0x000e220000000800 */
[----:B--2---:R-:W-:-:S01]  /*4ba0*/  FADD.FTZ R0, R32, R7 ;  /* 0x0000000720007221 */ /* 0x004fc20000010000 */
[----:B------:R-:W-:-:S06]  /*4bb0*/  CS2R R62, SRZ ;  /* 0x00000000003e7805 */ /* 0x000fcc000001ff00 */
[----:B------:R-:W-:Y:S01]  /*4bc0*/  MUFU.EX2 R38, R38 ;  /* 0x0000002600267308 */ /* 0x000fe20000000800 */
[----:B-1----:R-:W-:-:S07]  /*4bd0*/  FADD.FTZ R7, R35, R6 ;  /* 0x0000000623077221 */ /* 0x002fce0000010000 */
[----:B------:R-:W-:Y:S01]  /*4be0*/  MUFU.EX2 R71, R71 ;  /* 0x0000004700477308 */ /* 0x000fe20000000800 */
[----:B0-----:R-:W-:-:S07]  /*4bf0*/  FADD.FTZ R0, R5, R0 ;  /* 0x0000000005007221 */ /* 0x001fce0000010000 */
[----:B------:R0:W1:Y:S08]  /*4c00*/  MUFU.EX2 R2, R37 ;  /* 0x0000002500027308 */ /* 0x0000700000000800 */
[----:B------:R-:W2:Y:S01]  /*4c10*/  MUFU.EX2 R39, R39 ;  /* 0x0000002700277308 */ /* 0x000ea20000000800 */
[----:B0-----:R-:W-:Y:S02]  /*4c20*/  CS2R R36, SRZ ;  /* 0x0000000000247805 */ /* 0x001fe4000001ff00 */
[----:B-1----:R-:W-:Y:S01]  /*4c30*/  F2FP.SATFINITE.E4M3.F32.PACK_AB_MERGE_C R6, R2, R71, RZ ;  /* 0x000000470206723e */ /* 0x002fe200048070ff */
[----:B------:R-:W-:-:S03]  /*4c40*/  FADD.FTZ R71, R71, R0 ;  /* 0x0000000047477221 */ /* 0x000fc60000010000 */
[----:B------:R-:W-:Y:S01]  /*4c50*/  F2FP.SATFINITE.E4M3.F32.PACK_AB_MERGE_C R170, R5, R32, R6 ;  /* 0x0000002005aa723e */ /* 0x000fe20004807006 */
[----:B------:R-:W-:-:S01]  /*4c60*/  FADD.FTZ R2, R2, R71 ;  /* 0x0000004702027221 */ /* 0x000fc20000010000 */
[----:B------:R-:W-:Y:S02]  /*4c70*/  CS2R R70, SRZ ;  /* 0x0000000000467805 */ /* 0x000fe4000001ff00 */
[----:B------:R-:W-:Y:S02]  /*4c80*/  CS2R R32, SRZ ;  /* 0x0000000000207805 */ /* 0x000fe4000001ff00 */
[----:B--2---:R-:W-:Y:S01]  /*4c90*/  F2FP.SATFINITE.E4M3.F32.PACK_AB_MERGE_C R8, R39, R38, RZ ;  /* 0x000000262708723e */ /* 0x004fe200048070ff */
[----:B------:R-:W-:-:S03]  /*4ca0*/  FADD.FTZ R38, R38, R7 ;  /* 0x0000000726267221 */ /* 0x000fc60000010000 */
[----:B------:R-:W-:Y:S01]  /*4cb0*/  F2FP.SATFINITE.E4M3.F32.PACK_AB_MERGE_C R171, R35, R34, R8 ;  /* 0x0000002223ab723e */ /* 0x000fe20004807008 */
[----:B------:R-:W-:-:S01]  /*4cc0*/  FADD.FTZ R0, R39, R38 ;  /* 0x0000002627007221 */ /* 0x000fc20000010000 */
[----:B------:R-:W-:Y:S02]  /*4cd0*/  CS2R R38, SRZ ;  /* 0x0000000000267805 */ /* 0x000fe4000001ff00 */
[----:B------:R-:W-:Y:S01]  /*4ce0*/  CS2R R34, SRZ ;  /* 0x0000000000227805 */ /* 0x000fe2000001ff00 */
[----:B------:R-:W-:Y:S06]  /*4cf0*/  @!P1 BRA `(.L_x_2152) ;  /* 0x0000003800249947 */ /* 0x000fec0003800000 */
[----:B------:R-:W-:Y:S01]  /*4d00*/  IMAD.MOV.U32 R6, RZ, RZ, R4 ;  /* 0x000000ffff067224 */ /* 0x000fe200078e0004 */
[----:B------:R-:W-:Y:S01]  /*4d10*/  UMOV UR57, UR45 ;  /* 0x0000002d00397c82 */ /* 0x000fe20008000000 */
[----:B------:R-:W-:Y:S01]  /*4d20*/  IMAD.MOV.U32 R5, RZ, RZ, R3 ;  /* 0x000000ffff057224 */ /* 0x000fe200078e0003 */
[----:B------:R-:W-:Y:S01]  /*4d30*/  UMOV UR55, UR44 ;  /* 0x0000002c00377c82 */ /* 0x000fe20008000000 */
[----:B------:R-:W-:Y:S01]  /*4d40*/  IMAD.MOV.U32 R87, RZ, RZ, RZ ;  /* 0x000000ffff577224 */ /* 0x000fe200078e00ff */
[----:B------:R-:W-:-:S06]  /*4d50*/  ULDC UR51, c[0x0][0x288] ;  /* 0x0000a20000337ab9 */ /* 0x000fcc0000000800 */
.L_x_2163:
[----:B------:R-:W-:Y:S01]  /*4d60*/  ISETP.NE.AND P2, PT, RZ, UR42, PT ;  /* 0x0000002aff007c0c */ /* 0x000fe2000bf45270 */
[----:B------:R-:W-:-:S04]  /*4d70*/  UISETP.NE.AND UP0, UPT, UR55, 0x1, UPT ;  /* 0x000000013700788c */ /* 0x000fc8000bf05270 */
[----:B------:R-:W-:-:S04]  /*4d80*/  USEL UR45, URZ, 0x1, UP0 ;  /* 0x000000013f2d7887 */ /* 0x000fc80008000000 */
[----:B------:R-:W-:-:S04]  /*4d90*/  ULOP3.LUT UR45, UR57, UR45, URZ, 0x3c, !UPT ;  /* 0x0000002d392d7292 */ /* 0x000fc8000f8e3c3f */
[----:B------:R-:W-:Y:S08]  /*4da0*/  @P2 BRA `(.L_x_2153) ;  /* 0x0000000000382947 */ /* 0x000ff00003800000 */
[----:B------:R-:W-:Y:S05]  /*4db0*/  @!P0 BRA `(.L_x_2154) ;  /* 0x0000000000048947 */ /* 0x000fea0003800000 */
[----:B------:R-:W-:Y:S01]  /*4dc0*/  BPT.TRAP 0x1 ;  /* 0x000000040000795c */ /* 0x000fe20000300000 */
.L_x_2154:
        /* <DEDUP_REMOVED lines=9> */
.L_x_2155:
[----:B-1----:R-:W-:Y:S05]  /*4e60*/  @P1 BRA `(.L_x_2153) ;  /* 0x0000000000081947 */ /* 0x002fea0003800000 */
[----:B------:R-:W1:Y:S02]  /*4e70*/  SYNCS.PHASECHK.TRANS64.TRYWAIT P1, [UR6+0x29830], R3 ;  /* 0x02983003ff0075a7 */ /* 0x000e640008020146 */
[----:B-1----:R-:W-:Y:S05]  /*4e80*/  @!P1 BRA `(.L_x_2156) ;  /* 0x000000e400f89947 */ /* 0x002fea0003800000 */
.L_x_2153:
[----:B-1----:R-:W1:Y:S01]  /*4e90*/  S2R R4, SR_TID.X ;  /* 0x0000000000047919 */ /* 0x002e620000002100 */
[----:B------:R-:W-:Y:S01]  /*4ea0*/  UIADD3 UR44, UR55, 0x1, URZ ;  /* 0x00000001372c7890 */ /* 0x000fe2000fffe03f */
[----:B------:R-:W-:Y:S01]  /*4eb0*/  UMOV UR27, 0x80000020 ;  /* 0x80000020001b7882 */ /* 0x000fe20000000000 */
[----:B------:R-:W-:Y:S02]  /*4ec0*/  UMOV UR28, UR24 ;  /* 0x00000018001c7c82 */ /* 0x000fe40008000000 */
[----:B------:R-:W-:Y:S01]  /*4ed0*/  UISETP.NE.AND UP0, UPT, UR44, 0x2, UPT ;  /* 0x000000022c00788c */ /* 0x000fe2000bf05270 */
[----:B------:R-:W-:Y:S01]  /*4ee0*/  UMOV UR29, UR25 ;  /* 0x00000019001d7c82 */ /* 0x000fe20008000000 */
[----:B------:R-:W-:Y:S02]  /*4ef0*/  UMOV UR31, 0x80000020 ;  /* 0x80000020001f7882 */ /* 0x000fe40000000000 */
[----:B------:R-:W-:Y:S01]  /*4f00*/  USEL UR44, UR44, URZ, UP0 ;  /* 0x0000003f2c2c7287 */ /* 0x000fe20008000000 */
[----:B------:R-:W-:Y:S01]  /*4f10*/  UMOV UR32, UR24 ;  /* 0x0000001800207c82 */ /* 0x000fe20008000000 */
[----:B------:R-:W-:-:S02]  /*4f20*/  UMOV UR33, UR25 ;  /* 0x0000001900217c82 */ /* 0x000fc40008000000 */
[----:B------:R-:W-:Y:S01]  /*4f30*/  UIMAD UR58, UR44, 0x780, UR48 ;  /* 0x000007802c3a78a4 */ /* 0x000fe2000f8e0230 */
[----:B------:R-:W-:Y:S01]  /*4f40*/  UMOV UR35, 0x80000020 ;  /* 0x8000002000237882 */ /* 0x000fe20000000000 */
[----:B------:R-:W-:Y:S02]  /*4f50*/  UMOV UR7, 0x80000020 ;  /* 0x8000002000077882 */ /* 0x000fe40000000000 */
[----:B------:R-:W-:Y:S02]  /*4f60*/  UIADD3 UR30, UR58, 0x80, URZ ;  /* 0x000000803a1e7890 */ /* 0x000fe4000fffe03f */
[----:B------:R-:W-:Y:S02]  /*4f70*/  UIADD3 UR34, UR58, 0x100, URZ ;  /* 0x000001003a227890 */ /* 0x000fe4000fffe03f */
[----:B------:R-:W-:Y:S01]  /*4f80*/  UMOV UR26, UR58 ;  /* 0x0000003a001a7c82 */ /* 0x000fe20008000000 */
[----:B------:R-:W-:Y:S02]  /*4f90*/  UIADD3 UR6, UR58, 0x200, URZ ;  /* 0x000002003a067890 */ /* 0x000fe4000fffe03f */
[----:B------:R-:W-:Y:S01]  /*4fa0*/  UIADD3 UR10, UR58, 0x202, URZ ;  /* 0x000002023a0a7890 */ /* 0x000fe2000fffe03f */
[----:B------:R-:W-:Y:S01]  /*4fb0*/  UMOV UR11, 0x80000020 ;  /* 0x80000020000b7882 */ /* 0x000fe20000000000 */
[----:B------:R-:W-:Y:S01]  /*4fc0*/  UIADD3 UR14, UR58, 0x282, URZ ;  /* 0x000002823a0e7890 */ /* 0x000fe2000fffe03f */
[----:B------:R-:W-:Y:S01]  /*4fd0*/  UMOV UR15, 0x80000020 ;  /* 0x80000020000f7882 */ /* 0x000fe20000000000 */
[----:B------:R-:W-:Y:S01]  /*4fe0*/  UIADD3 UR18, UR58, 0x500, URZ ;  /* 0x000005003a127890 */ /* 0x000fe2000fffe03f */
[----:B-1----:R-:W-:Y:S01]  /*4ff0*/  SHF.R.U32.HI R4, RZ, 0x7, R4 ;  /* 0x00000007ff047819 */ /* 0x002fe20000011604 */
[----:B------:R-:W-:Y:S01]  /*5000*/  UMOV UR19, 0x80000020 ;  /* 0x8000002000137882 */ /* 0x000fe20000000000 */
[----:B------:R-:W-:Y:S01]  /*5010*/  UIADD3 UR22, UR58, 0x502, URZ ;  /* 0x000005023a167890 */ /* 0x000fe2000fffe03f */
[----:B------:R-:W-:-:S02]  /*5020*/  UMOV UR23, 0x80000020 ;  /* 0x8000002000177882 */ /* 0x000fc40000000000 */
[----:B0-----:R-:W-:-:S05]  /*5030*/  VIADD R3, R4, 0x8 ;  /* 0x0000000804037836 */ /* 0x001fca0000000000 */
[----:B------:R0:W-:Y:S06]  /*5040*/  BAR.SYNC.DEFER_BLOCKING R3, 0x100 ;  /* 0x000400030000751d */ /* 0x0001ec0000010000 */
[----:B------:R-:W-:-:S06]  /*5050*/  WARPGROUP.ARRIVE ;  /* 0x00000000000079c5 */ /* 0x000fcc0000000000 */
[----:B------:R-:W-:Y:S01]  /*5060*/  QGMMA.64x32x32.F32.E4M3.E4M3 R152, gdesc[UR24], RZ, !UPT, gsb0 ;  /* 0x00600000189879f3 */ /* 0x000fe2000c0008ff */
[----:B------:R-:W-:Y:S01]  /*5070*/  UIADD3 UR26, UR58, 0x180, URZ ;  /* 0x000001803a1a7890 */ /* 0x000fe2000fffe03f */
        /* <DEDUP_REMOVED lines=160> */
.L_x_2158:
[----:B------:R-:W-:Y:S01]  /*5a80*/  ULEA UR6, UR55, UR41, 0x3 ;  /* 0x0000002937067291 */ /* 0x000fe2000f8e183f */
[----:B------:R-:W-:-:S05]  /*5a90*/  IMAD.U32 R3, RZ, RZ, UR57 ;  /* 0x00000039ff037e24 */ /* 0x000fca000f8e00ff */
[----:B------:R-:W-:-:S04]  /*5aa0*/  SHF.L.U32 R3, R3, 0x1f, RZ ;  /* 0x0000001f03037819 */ /* 0x000fc800000006ff */
[----:B------:R0:W1:Y:S01]  /*5ab0*/  SYNCS.PHASECHK.TRANS64.TRYWAIT P1, [UR6+0x29850], R3 ;  /* 0x02985003ff0075a7 */ /* 0x0000620008020146 */
[----:B------:R-:W-:Y:S05]  /*5ac0*/  @!P0 BRA `(.L_x_2159) ;  /* 0x0000000000048947 */ /* 0x000fea0003800000 */
[----:B------:R-:W-:Y:S01]  /*5ad0*/  BPT.TRAP 0x1 ;  /* 0x000000040000795c */ /* 0x000fe20000300000 */
.L_x_2159:
[----:B-1----:R-:W-:Y:S05]  /*5ae0*/  @P1 BRA `(.L_x_2157) ;  /* 0x0000000000081947 */ /* 0x002fea0003800000 */
[----:B------:R-:W1:Y:S02]  /*5af0*/  SYNCS.PHASECHK.TRANS64.TRYWAIT P1, [UR6+0x29850], R3 ;  /* 0x02985003ff0075a7 */ /* 0x000e640008020146 */
[----:B-1----:R-:W-:Y:S05]  /*5b00*/  @!P1 BRA `(.L_x_2160) ;  /* 0x000000d800f09947 */ /* 0x002fea0003800000 */
.L_x_2157:
[----:B------:R-:W-:Y:S01]  /*5b10*/  UIADD3 UR6, UR41, 0x400, URZ ;  /* 0x0000040029067890 */ /* 0x000fe2000fffe03f */
[----:B------:R-:W-:Y:S01]  /*5b20*/  WARPGROUP.ARRIVE ;  /* 0x00000000000079c5 */ /* 0x000fe20000000000 */
[----:B------:R-:W-:-:S05]  /*5b30*/  UMOV UR7, 0xc0000010 ;  /* 0xc000001000077882 */ /* 0x000fca0000000000 */
[----:B-1----:R-:W1:Y:S01]  /*5b40*/  S2R R4, SR_TID.X ;  /* 0x0000000000047919 */ /* 0x002e620000002100 */
        /* <DEDUP_REMOVED lines=32> */
.L_x_2161:
[----:B------:R-:W-:Y:S01]  /*5d50*/  UISETP.NE.AND UP0, UPT, UR50, URZ, UPT ;  /* 0x0000003f3200728c */ /* 0x000fe2000bf05270 */
[----:B------:R-:W-:Y:S01]  /*5d60*/  VIADD R14, R18, UR39 ;  /* 0x00000027120e7c36 */ /* 0x000fe20008000000 */
[----:B------:R-:W1:Y:S01]  /*5d70*/  LDC R8, c[0x0][0x2f0] ;  /* 0x0000bc00ff087b82 */ /* 0x000e620000000800 */
[----:B------:R-:W-:-:S03]  /*5d80*/  IMAD.U32 R178, RZ, RZ, UR38 ;  /* 0x00000026ffb27e24 */ /* 0x000fc6000f8e00ff */
[----:B------:R-:W-:Y:S02]  /*5d90*/  PLOP3.LUT P1, PT, PT, PT, UP0, 0x80, 0x0 ;  /* 0x000000000000781c */ /* 0x000fe40003f2f008 */
[----:B------:R-:W-:-:S03]  /*5da0*/  PLOP3.LUT P2, PT, PT, PT, UP0, 0x80, 0x0 ;  /* 0x000000000000781c */ /* 0x000fc60003f4f008 */
[----:B------:R-:W-:-:S08]  /*5db0*/  @UP0 ULDC UR6, c[0x0][0x44c] ;  /* 0x0001130000060ab9 */ /* 0x000fd00000000800 */
[----:B0-----:R-:W-:Y:S01]  /*5dc0*/  @P1 IMAD.HI.U32 R3, R14, UR6, RZ ;  /* 0x000000060e031c27 */ /* 0x001fe2000f8e00ff */
[----:B------:R-:W-:-:S04]  /*5dd0*/  @UP0 ULDC UR6, c[0x0][0x450] ;  /* 0x0001140000060ab9 */ /* 0x000fc80000000800 */
[----:B------:R-:W-:Y:S01]  /*5de0*/  @P2 SHF.R.U32.HI R14, RZ, UR6, R3 ;  /* 0x00000006ff0e2c19 */ /* 0x000fe20008011603 */
[----:B------:R-:W-:Y:S02]  /*5df0*/  UMOV UR6, 0x1 ;  /* 0x0000000100067882 */ /* 0x000fe40000000000 */
[----:B------:R-:W-:Y:S02]  /*5e00*/  UIMAD UR6, UR56, -0xa0, UR6 ;  /* 0xffffff60380678a4 */ /* 0x000fe4000f8e0206 */
[----:B------:R-:W0:Y:S04]  /*5e10*/  SHFL.IDX PT, R4, R14, RZ, 0x1c1f ;  /* 0x001c1fff0e047589 */ /* 0x000e2800000e0000 */
[----:B------:R-:W-:Y:S01]  /*5e20*/  IMAD.U32 R10, RZ, RZ, UR6 ;  /* 0x00000006ff0a7e24 */ /* 0x000fe2000f8e00ff */
[----:B------:R-:W-:-:S03]  /*5e30*/  ULEA UR6, UR44, UR41, 0x3 ;  /* 0x000000292c067291 */ /* 0x000fc6000f8e183f */
[----:B------:R-:W-:Y:S01]  /*5e40*/  IMAD R13, R17, -0x2, R10 ;  /* 0xfffffffe110d7824 */ /* 0x000fe200078e020a */
[----:B------:R-:W-:-:S03]  /*5e50*/  UIADD3 UR6, UR6, 0x29840, URZ ;  /* 0x0002984006067890 */ /* 0x000fc6000fffe03f */
[----:B-1----:R-:W-:Y:S01]  /*5e60*/  IMAD R13, R8, UR49, R13 ;  /* 0x00000031080d7c24 */ /* 0x002fe2000f8e020d */
[----:B------:R-:W-:-:S09]  /*5e70*/  UPRMT UR6, UR40, 0x654, UR6 ;  /* 0x0000065428067896 */ /* 0x000fd20008000006 */
[----:B------:R-:W-:Y:S01]  /*5e80*/  SYNCS.ARRIVE.TRANS64.RED.A1T0 RZ, [UR6], RZ ;  /* 0x000000ffffff79a7 */ /* 0x000fe20008100406 */
[----:B0-----:R-:W-:-:S04]  /*5e90*/  IADD3 R3, R4, -UR51, R13 ;  /* 0x8000003304037c10 */ /* 0x001fc8000fffe00d */
[C---:B------:R-:W-:Y:S02]  /*5ea0*/  ISETP.GT.AND P1, PT, R3.reuse, RZ, PT ;  /* 0x000000ff0300720c */ /* 0x040fe40003f24270 */
[C---:B------:R-:W-:Y:S02]  /*5eb0*/  ISETP.GT.AND P2, PT, R3.reuse, 0x1, PT ;  /* 0x000000010300780c */ /* 0x040fe40003f44270 */
[----:B------:R-:W-:Y:S02]  /*5ec0*/  FSEL R152, R152, -INF , P1 ;  /* 0xff80000098987808 */ /* 0x000fe40000800000 */
        /* <DEDUP_REMOVED lines=114> */
[----:B------:R-:W-:Y:S02]  /*65f0*/  FSEL R101, R101, -INF , P2 ;  /* 0xff80000065657808 */ /* 0x000fe40001000000 */
[----:B------:R-:W-:-:S04]  /*6600*/  FMNMX.FTZ R174, R100, R3, !PT ;  /* 0x0000000364ae7209 */ /* 0x000fc80007810000 */
[----:B------:R-:W-:-:S05]  /*6610*/  FMNMX.FTZ R174, R101, R174, !PT ;  /* 0x000000ae65ae7209 */ /* 0x000fca0007810000 */
[----:B------:R-:W0:Y:S02]  /*6620*/  SHFL.BFLY PT, R3, R174, 0x2, 0x1f ;  /* 0x0c401f00ae037f89 */ /* 0x000e2400000e0000 */
[----:B0-----:R-:W-:-:S05]  /*6630*/  FMNMX.FTZ R11, R174, R3, !PT ;  /* 0x00000003ae0b7209 */ /* 0x001fca0007810000 */
[----:B------:R-:W0:Y:S02]  /*6640*/  SHFL.BFLY PT, R176, R11, 0x1, 0x1f ;  /* 0x0c201f000bb07f89 */ /* 0x000e2400000e0000 */
[----:B0-----:R-:W-:-:S04]  /*6650*/  FMNMX.FTZ R3, R11, R176, !PT ;  /* 0x000000b00b037209 */ /* 0x001fc80007810000 */
[C---:B------:R-:W-:Y:S01]  /*6660*/  FSETP.NEU.FTZ.AND P1, PT, R3.reuse, -INF , PT ;  /* 0xff8000000300780b */ /* 0x040fe20003f3d000 */
[----:B------:R-:W-:-:S05]  /*6670*/  FFMA.FTZ R7, R3, R178, -8 ;  /* 0xc100000003077423 */ /* 0x000fca00000100b2 */
[----:B------:R-:W-:-:S05]  /*6680*/  FSEL R7, R7, RZ, P1 ;  /* 0x000000ff07077208 */ /* 0x000fca0000800000 */
[--C-:B------:R-:W-:Y:S01]  /*6690*/  FFMA.FTZ R9, R152, UR38, -R7.reuse ;  /* 0x0000002698097c23 */ /* 0x100fe20008010807 */
[----:B------:R-:W-:-:S01]  /*66a0*/  FFMA.FTZ R153, R144, UR38, -R7 ;  /* 0x0000002690997c23 */ /* 0x000fc20008010807 */
[----:B------:R0:W1:Y:S01]  /*66b0*/  SHFL.IDX PT, R152, R14, 0x1, 0x1c1f ;  /* 0x003c1f000e987f89 */ /* 0x00006200000e0000 */
[----:B------:R-:W-:-:S01]  /*66c0*/  FFMA.FTZ R132, R132, UR38, -R7 ;  /* 0x0000002684847c23 */ /* 0x000fc20008010807 */
[--C-:B------:R-:W-:Y:S01]  /*66d0*/  FFMA.FTZ R160, R160, UR38, -R7.reuse ;  /* 0x00000026a0a07c23 */ /* 0x100fe20008010807 */
[----:B------:R-:W-:-:S01]  /*66e0*/  FFMA.FTZ R8, R8, UR38, -R7 ;  /* 0x0000002608087c23 */ /* 0x000fc20008010807 */
[----:B------:R-:W-:Y:S01]  /*66f0*/  MUFU.EX2 R9, R9 ;  /* 0x0000000900097308 */ /* 0x000fe20000000800 */
[----:B------:R-:W-:-:S01]  /*6700*/  FFMA.FTZ R11, R12, UR38, -R7 ;  /* 0x000000260c0b7c23 */ /* 0x000fc20008010807 */
[--C-:B------:R-:W-:Y:S01]  /*6710*/  FFMA.FTZ R10, R10, UR38, -R7.reuse ;  /* 0x000000260a0a7c23 */ /* 0x100fe20008010807 */
[----:B------:R-:W-:-:S01]  /*6720*/  FFMA.FTZ R12, R170, UR38, -R7 ;  /* 0x00000026aa0c7c23 */ /* 0x000fc20008010807 */
[--C-:B0-----:R-:W-:Y:S01]  /*6730*/  FFMA.FTZ R14, R168, UR38, -R7.reuse ;  /* 0x00000026a80e7c23 */ /* 0x101fe20008010807 */
[----:B------:R-:W-:-:S01]  /*6740*/  FFMA.FTZ R164, R164, UR38, -R7 ;  /* 0x00000026a4a47c23 */ /* 0x000fc20008010807 */
[--C-:B------:R-:W-:Y:S01]  /*6750*/  FFMA.FTZ R20, R20, UR38, -R7.reuse ;  /* 0x0000002614147c23 */ /* 0x100fe20008010807 */
        /* <DEDUP_REMOVED lines=13> */
[----:B-1----:R-:W-:Y:S01]  /*6830*/  IADD3 R152, R152, -UR51, R13 ;  /* 0x8000003398987c10 */ /* 0x002fe2000fffe00d */
[----:B------:R-:W-:-:S01]  /*6840*/  FFMA.FTZ R13, R172, UR38, -R7 ;  /* 0x00000026ac0d7c23 */ /* 0x000fc20008010807 */
[--C-:B------:R-:W-:Y:S01]  /*6850*/  FFMA.FTZ R88, R88, UR38, -R7.reuse ;  /* 0x0000002658587c23 */ /* 0x100fe20008010807 */
[----:B------:R-:W-:-:S01]  /*6860*/  FFMA.FTZ R89, R89, UR38, -R7 ;  /* 0x0000002659597c23 */ /* 0x000fc20008010807 */
[----:B------:R-:W-:Y:S01]  /*6870*/  ISETP.GT.AND P2, PT, R152, RZ, PT ;  /* 0x000000ff9800720c */ /* 0x000fe20003f44270 */
[----:B------:R-:W-:-:S01]  /*6880*/  FFMA.FTZ R92, R92, UR38, -R7 ;  /* 0x000000265c5c7c23 */ /* 0x000fc20008010807 */
[----:B------:R-:W-:Y:S01]  /*6890*/  ISETP.GT.AND P3, PT, R152, 0x1, PT ;  /* 0x000000019800780c */ /* 0x000fe20003f64270 */
        /* <DEDUP_REMOVED lines=19> */
[----:B------:R-:W-:Y:S02]  /*69d0*/  FMNMX.FTZ R137, R159, R154, !PT ;  /* 0x0000009a9f897209 */ /* 0x000fe40007810000 */
        /* <DEDUP_REMOVED lines=9> */
[----:B------:R-:W-:Y:S02]  /*6a70*/  ISETP.GT.AND P2, PT, R152, 0x20, PT ;  /* 0x000000209800780c */ /* 0x000fe40003f44270 */
        /* <DEDUP_REMOVED lines=26> */
[----:B------:R-:W-:Y:S01]  /*6c20*/  FMNMX.FTZ R145, R147, R154, !PT ;  /* 0x0000009a93917209 */ /* 0x000fe20007810000 */
[----:B------:R-:W-:Y:S01]  /*6c30*/  FFMA.FTZ R154, R148, UR38, -R7 ;  /* 0x00000026949a7c23 */ /* 0x000fe20008010807 */
[----:B------:R-:W-:Y:S01]  /*6c40*/  FSEL R151, R151, -INF , P3 ;  /* 0xff80000097977808 */ /* 0x000fe20001800000 */
[----:B------:R-:W-:Y:S01]  /*6c50*/  MUFU.EX2 R136, R136 ;  /* 0x0000008800887308 */ /* 0x000fe20000000800 */
[----:B------:R-:W-:Y:S02]  /*6c60*/  ISETP.GT.AND P2, PT, R152, 0x40, PT ;  /* 0x000000409800780c */ /* 0x000fe40003f44270 */
[----:B------:R-:W-:Y:S02]  /*6c70*/  FMNMX.FTZ R144, R150, R145, !PT ;  /* 0x0000009196907209 */ /* 0x000fe40007810000 */
        /* <DEDUP_REMOVED lines=12> */
[----:B------:R-:W-:Y:S01]  /*6d40*/  ISETP.GT.AND P2, PT, R152, 0x50, PT ;  /* 0x000000509800780c */ /* 0x000fe20003f44270 */
[----:B------:R1:W-:Y:S01]  /*6d50*/  MUFU.EX2 R126, R154 ;  /* 0x0000009a007e7308 */ /* 0x0003e20000000800 */
[----:B------:R-:W-:Y:S02]  /*6d60*/  FSEL R127, R127, -INF , P3 ;  /* 0xff8000007f7f7808 */ /* 0x000fe40001800000 */
[----:B------:R-:W-:Y:S02]  /*6d70*/  FMNMX.FTZ R4, R144, R149, !PT ;  /* 0x0000009590047209 */ /* 0x000fe40007810000 */
[----:B------:R-:W-:-:S02]  /*6d80*/  ISETP.GT.AND P3, PT, R152, 0x51, PT ;  /* 0x000000519800780c */ /* 0x000fc40003f64270 */
[----:B------:R-:W-:Y:S01]  /*6d90*/  FSEL R130, R130, -INF , P2 ;  /* 0xff80000082827808 */ /* 0x000fe20001000000 */
[----:B------:R2:W-:Y:S01]  /*6da0*/  MUFU.EX2 R149, R148 ;  /* 0x0000009400957308 */ /* 0x0005e20000000800 */
[----:B0-----:R-:W-:Y:S01]  /*6db0*/  FMNMX.FTZ R153, R127, R4, !PT ;  /* 0x000000047f997209 */ /* 0x001fe20007810000 */
[----:B-1----:R-:W-:Y:S01]  /*6dc0*/  FFMA.FTZ R154, R124, UR38, -R7 ;  /* 0x000000267c9a7c23 */ /* 0x002fe20008010807 */
        /* <DEDUP_REMOVED lines=23> */
[----:B------:R0:W-:Y:S01]  /*6f40*/  MUFU.EX2 R110, R154 ;  /* 0x0000009a006e7308 */ /* 0x0001e20000000800 */
[----:B------:R-:W-:Y:S02]  /*6f50*/  FSEL R111, R111, -INF , P3 ;  /* 0xff8000006f6f7808 */ /* 0x000fe40001800000 */
[----:B------:R-:W-:Y:S02]  /*6f60*/  FMNMX.FTZ R4, R124, R153, !PT ;  /* 0x000000997c047209 */ /* 0x000fe40007810000 */
[----:B------:R-:W-:-:S02]  /*6f70*/  ISETP.GT.AND P3, PT, R152, 0x71, PT ;  /* 0x000000719800780c */ /* 0x000fc40003f64270 */
[----:B--2---:R-:W-:Y:S01]  /*6f80*/  FSEL R148, R114, -INF , P2 ;  /* 0xff80000072947808 */ /* 0x004fe20001000000 */
[----:B------:R-:W-:-:S01]  /*6f90*/  FFMA.FTZ R114, R128, UR38, -R7 ;  /* 0x0000002680727c23 */ /* 0x000fc20008010807 */
[----:B------:R-:W-:Y:S01]  /*6fa0*/  FMNMX.FTZ R157, R111, R4, !PT ;  /* 0x000000046f9d7209 */ /* 0x000fe20007810000 */
[----:B0-----:R-:W-:-:S01]  /*6fb0*/  FFMA.FTZ R154, R129, UR38, -R7 ;  /* 0x00000026819a7c23 */ /* 0x001fc20008010807 */
        /* <DEDUP_REMOVED lines=8> */
[----:B------:R-:W-:Y:S02]  /*7040*/  FSEL R119, R119, -INF , P3 ;  /* 0xff80000077777808 */ /* 0x000fe40001800000 */
[----:B------:R-:W-:Y:S02]  /*7050*/  ISETP.GT.AND P2, PT, R152, 0x80, PT ;  /* 0x000000809800780c */ /* 0x000fe40003f44270 */
        /* <DEDUP_REMOVED lines=10> */
[----:B------:R-:W-:Y:S01]  /*7100*/  FSEL R128, R94, -INF , P2 ;  /* 0xff8000005e807808 */ /* 0x000fe20001000000 */
[----:B------:R-:W-:Y:S01]  /*7110*/  MUFU.EX2 R112, R112 ;  /* 0x0000007000707308 */ /* 0x000fe20000000800 */
[----:B------:R-:W-:Y:S01]  /*7120*/  FMNMX.FTZ R129, R91, R4, !PT ;  /* 0x000000045b817209 */ /* 0x000fe20007810000 */
[----:B0-----:R-:W-:Y:S01]  /*7130*/  FFMA.FTZ R154, R133, UR38, -R7 ;  /* 0x00000026859a7c23 */ /* 0x001fe20008010807 */
[----:B------:R-:W-:Y:S02]  /*7140*/  ISETP.GT.AND P2, PT, R152, 0x90, PT ;  /* 0x000000909800780c */ /* 0x000fe40003f44270 */
[----:B------:R-:W-:Y:S02]  /*7150*/  FSEL R95, R95, -INF , P3 ;  /* 0xff8000005f5f7808 */ /* 0x000fe40001800000 */
[----:B------:R-:W-:Y:S01]  /*7160*/  FMNMX.FTZ R4, R128, R129, !PT ;  /* 0x0000008180047209 */ /* 0x000fe20007810000 */
[----:B------:R0:W-:Y:S01]  /*7170*/  MUFU.EX2 R94, R132 ;  /* 0x00000084005e7308 */ /* 0x0001e20000000800 */
[----:B------:R-:W-:-:S02]  /*7180*/  ISETP.GT.AND P3, PT, R152, 0x91, PT ;  /* 0x000000919800780c */ /* 0x000fc40003f64270 */
[----:B------:R-:W-:Y:S02]  /*7190*/  FSEL R98, R98, -INF , P2 ;  /* 0xff80000062627808 */ /* 0x000fe40001000000 */
        /* <DEDUP_REMOVED lines=9> */
[----:B------:R-:W-:Y:S01]  /*7230*/  MUFU.EX2 R113, R113 ;  /* 0x0000007100717308 */ /* 0x000fe20000000800 */
[----:B------:R-:W-:Y:S02]  /*7240*/  FMNMX.FTZ R133, R99, R4, !PT ;  /* 0x0000000463857209 */ /* 0x000fe40007810000 */
[----:B------:R-:W-:Y:S02]  /*7250*/  FSEL R103, R103, -INF , P3 ;  /* 0xff80000067677808 */ /* 0x000fe40001800000 */
[----:B------:R-:W-:Y:S02]  /*7260*/  FMNMX.FTZ R4, R104, R133, !PT ;  /* 0x0000008568047209 */ /* 0x000fe40007810000 */
[----:B------:R-:W-:Y:S01]  /*7270*/  FSEL R160, R3, RZ, P1 ;  /* 0x000000ff03a07208 */ /* 0x000fe20000800000 */
[----:B------:R0:W-:Y:S01]  /*7280*/  MUFU.EX2 R102, R132 ;  /* 0x0000008400667308 */ /* 0x0001e20000000800 */
[----:B------:R-:W-:-:S03]  /*7290*/  FMNMX.FTZ R4, R103, R4, !PT ;  /* 0x0000000467047209 */ /* 0x000fc60007810000 */
[----:B------:R-:W-:Y:S02]  /*72a0*/  FADD.FTZ R160, -R160, R5 ;  /* 0x00000005a0a07221 */ /* 0x000fe40000010100 */
[----:B------:R-:W1:Y:S02]  /*72b0*/  SHFL.BFLY PT, R133, R4, 0x2, 0x1f ;  /* 0x0c401f0004857f89 */ /* 0x000e6400000e0000 */
[----:B------:R-:W-:Y:S01]  /*72c0*/  FMUL.FTZ R157, R160, UR38 ;  /* 0x00000026a09d7c20 */ /* 0x000fe20008410000 */
[----:B------:R-:W-:Y:S08]  /*72d0*/  MUFU.EX2 R116, R116 ;  /* 0x0000007400747308 */ /* 0x000ff00000000800 */
[----:B------:R-:W-:Y:S08]  /*72e0*/  MUFU.EX2 R117, R117 ;  /* 0x0000007500757308 */ /* 0x000ff00000000800 */
[----:B------:R-:W-:Y:S01]  /*72f0*/  MUFU.EX2 R88, R88 ;  /* 0x0000005800587308 */ /* 0x000fe20000000800 */
[----:B-1----:R-:W-:-:S07]  /*7300*/  FMNMX.FTZ R133, R4, R133, !PT ;  /* 0x0000008504857209 */ /* 0x002fce0007810000 */
[----:B------:R-:W-:Y:S01]  /*7310*/  MUFU.EX2 R89, R89 ;  /* 0x0000005900597308 */ /* 0x000fe20000000800 */
[----:B------:R-:W1:Y:S07]  /*7320*/  SHFL.BFLY PT, R4, R133, 0x1, 0x1f ;  /* 0x0c201f0085047f89 */ /* 0x000e6e00000e0000 */
[----:B------:R-:W-:Y:S08]  /*7330*/  MUFU.EX2 R92, R92 ;  /* 0x0000005c005c7308 */ /* 0x000ff00000000800 */
[----:B------:R-:W-:Y:S08]  /*7340*/  MUFU.EX2 R93, R93 ;  /* 0x0000005d005d7308 */ /* 0x000ff00000000800 */
[----:B------:R-:W-:Y:S01]  /*7350*/  MUFU.EX2 R96, R96 ;  /* 0x0000006000607308 */ /* 0x000fe20000000800 */
[----:B-1----:R-:W-:Y:S01]  /*7360*/  FMNMX.FTZ R4, R133, R4, !PT ;  /* 0x0000000485047209 */ /* 0x002fe20007810000 */
[----:B------:R-:W-:-:S03]  /*7370*/  IMAD.U32 R133, RZ, RZ, UR38 ;  /* 0x00000026ff857e24 */ /* 0x000fc6000f8e00ff */
[C---:B------:R-:W-:Y:S01]  /*7380*/  FSETP.NEU.FTZ.AND P2, PT, R4.reuse, -INF , PT ;  /* 0xff8000000400780b */ /* 0x040fe20003f5d000 */
[----:B0-----:R-:W-:-:S02]  /*7390*/  FFMA.FTZ R132, R4, R133, -8 ;  /* 0xc100000004847423 */ /* 0x001fc40000010085 */
[----:B------:R-:W-:Y:S03]  /*73a0*/  MUFU.EX2 R97, R97 ;  /* 0x0000006100617308 */ /* 0x000fe60000000800 */
[----:B------:R-:W-:-:S05]  /*73b0*/  FSEL R132, R132, RZ, P2 ;  /* 0x000000ff84847208 */ /* 0x000fca0001000000 */
[----:B------:R-:W-:Y:S01]  /*73c0*/  MUFU.EX2 R100, R100 ;  /* 0x0000006400647308 */ /* 0x000fe20000000800 */
[----:B------:R-:W-:-:S01]  /*73d0*/  FFMA.FTZ R154, R159, UR38, -R132 ;  /* 0x000000269f9a7c23 */ /* 0x000fc20008010884 */
[----:B------:R-:W-:Y:S01]  /*73e0*/  FSEL R159, R4, RZ, P2 ;  /* 0x000000ff049f7208 */ /* 0x000fe20001000000 */
[----:B------:R-:W-:-:S01]  /*73f0*/  FFMA.FTZ R5, R144, UR38, -R132 ;  /* 0x0000002690057c23 */ /* 0x000fc20008010884 */
[--C-:B------:R-:W-:Y:S01]  /*7400*/  FFMA.FTZ R15, R15, UR38, -R132.reuse ;  /* 0x000000260f0f7c23 */ /* 0x100fe20008010884 */
[----:B------:R-:W-:-:S01]  /*7410*/  FFMA.FTZ R152, R155, UR38, -R132 ;  /* 0x000000269b987c23 */ /* 0x000fc20008010884 */
[----:B------:R-:W-:Y:S01]  /*7420*/  FFMA.FTZ R101, R158, UR38, -R132 ;  /* 0x000000269e657c23 */ /* 0x000fe20008010884 */
[----:B------:R-:W-:-:S01]  /*7430*/  FADD.FTZ R159, -R159, R6 ;  /* 0x000000069f9f7221 */ /* 0x000fc20000010100 */
[--C-:B------:R-:W-:Y:S01]  /*7440*/  FFMA.FTZ R133, R162, UR38, -R132.reuse ;  /* 0x00000026a2857c23 */ /* 0x100fe20008010884 */
[----:B------:R-:W0:Y:S01]  /*7450*/  MUFU.EX2 R6, R157 ;  /* 0x0000009d00067308 */ /* 0x000e220000000800 */
[----:B------:R-:W-:-:S01]  /*7460*/  FFMA.FTZ R156, R163, UR38, -R132 ;  /* 0x00000026a39c7c23 */ /* 0x000fc20008010884 */
[----:B------:R-:W-:Y:S01]  /*7470*/  FMUL.FTZ R144, R159, UR38 ;  /* 0x000000269f907c20 */ /* 0x000fe20008410000 */
        /* <DEDUP_REMOVED lines=14> */
[----:B0-----:R-:W-:-:S01]  /*7560*/  FFMA.FTZ R159, R6, R2, R9 ;  /* 0x00000002069f7223 */ /* 0x001fc20000010009 */
[--C-:B------:R-:W-:Y:S01]  /*7570*/  FFMA.FTZ R147, R147, UR38, -R132.reuse ;  /* 0x0000002693937c23 */ /* 0x100fe20008010884 */
[----:B------:R-:W-:-:S01]  /*7580*/  FFMA.FTZ R150, R150, UR38, -R132 ;  /* 0x0000002696967c23 */ /* 0x000fc20008010884 */
[----:B------:R-:W-:Y:S01]  /*7590*/  FFMA.FTZ R151, R151, UR38, -R132 ;  /* 0x0000002697977c23 */ /* 0x000fe20008010884 */
[----:B------:R-:W-:-:S01]  /*75a0*/  FADD.FTZ R159, R8, R159 ;  /* 0x0000009f089f7221 */ /* 0x000fc20000010000 */
[--C-:B------:R-:W-:Y:S01]  /*75b0*/  FFMA.FTZ R122, R122, UR38, -R132.reuse ;  /* 0x000000267a7a7c23 */ /* 0x100fe20008010884 */
[----:B------:R-:W-:-:S01]  /*75c0*/  FFMA.FTZ R123, R123, UR38, -R132 ;  /* 0x000000267b7b7c23 */ /* 0x000fc20008010884 */
[----:B------:R-:W0:Y:S01]  /*75d0*/  MUFU.EX2 R152, R152 ;  /* 0x0000009800987308 */ /* 0x000e220000000800 */
[----:B------:R-:W-:-:S01]  /*75e0*/  FADD.FTZ R2, R10, R159 ;  /* 0x0000009f0a027221 */ /* 0x000fc20000010000 */
[--C-:B------:R-:W-:Y:S01]  /*75f0*/  FFMA.FTZ R106, R106, UR38, -R132.reuse ;  /* 0x000000266a6a7c23 */ /* 0x100fe20008010884 */
[----:B------:R-:W-:-:S01]  /*7600*/  FFMA.FTZ R107, R107, UR38, -R132 ;  /* 0x000000266b6b7c23 */ /* 0x000fc20008010884 */
[--C-:B------:R-:W-:Y:S01]  /*7610*/  FFMA.FTZ R124, R124, UR38, -R132.reuse ;  /* 0x000000267c7c7c23 */ /* 0x100fe20008010884 */
[----:B------:R-:W-:-:S01]  /*7620*/  FFMA.FTZ R111, R111, UR38, -R132 ;  /* 0x000000266f6f7c23 */ /* 0x000fc20008010884 */
[--C-:B------:R-:W-:Y:S01]  /*7630*/  FFMA.FTZ R118, R118, UR38, -R132.reuse ;  /* 0x0000002676767c23 */ /* 0x100fe20008010884 */
[----:B------:R-:W-:-:S01]  /*7640*/  FFMA.FTZ R119, R119, UR38, -R132 ;  /* 0x0000002677777c23 */ /* 0x000fc20008010884 */
[----:B------:R-:W2:Y:S01]  /*7650*/  MUFU.EX2 R101, R101 ;  /* 0x0000006500657308 */ /* 0x000ea20000000800 */
[----:B-1----:R-:W-:-:S01]  /*7660*/  FFMA.FTZ R157, R144, R0, R15 ;  /* 0x00000000909d7223 */ /* 0x002fc2000001000f */
[--C-:B------:R-:W-:Y:S01]  /*7670*/  FFMA.FTZ R90, R90, UR38, -R132.reuse ;  /* 0x000000265a5a7c23 */ /* 0x100fe20008010884 */
[----:B------:R-:W-:-:S01]  /*7680*/  FFMA.FTZ R91, R91, UR38, -R132 ;  /* 0x000000265b5b7c23 */ /* 0x000fc20008010884 */
[--C-:B------:R-:W-:Y:S01]  /*7690*/  FFMA.FTZ R128, R128, UR38, -R132.reuse ;  /* 0x0000002680807c23 */ /* 0x100fe20008010884 */
[----:B------:R-:W-:-:S01]  /*76a0*/  FFMA.FTZ R99, R99, UR38, -R132 ;  /* 0x0000002663637c23 */ /* 0x000fc20008010884 */
[--C-:B------:R-:W-:Y:S01]  /*76b0*/  FFMA.FTZ R104, R104, UR38, -R132.reuse ;  /* 0x0000002668687c23 */ /* 0x100fe20008010884 */
[----:B------:R-:W-:-:S01]  /*76c0*/  FFMA.FTZ R103, R103, UR38, -R132 ;  /* 0x0000002667677c23 */ /* 0x000fc20008010884 */
[----:B------:R-:W1:Y:S01]  /*76d0*/  MUFU.EX2 R154, R154 ;  /* 0x0000009a009a7308 */ /* 0x000e620000000800 */
[----:B0-----:R-:W-:-:S01]  /*76e0*/  FADD.FTZ R0, R152, R157 ;  /* 0x0000009d98007221 */ /* 0x001fc20000010000 */
[----:B------:R-:W-:-:S04]  /*76f0*/  FADD.FTZ R157, R11, R2 ;  /* 0x000000020b9d7221 */ /* 0x000fc80000010000 */
[----:B------:R-:W-:Y:S02]  /*7700*/  FADD.FTZ R2, R12, R157 ;  /* 0x0000009d0c027221 */ /* 0x000fe40000010000 */
[----:B------:R-:W0:Y:S01]  /*7710*/  MUFU.EX2 R133, R133 ;  /* 0x0000008500857308 */ /* 0x000e220000000800 */
[----:B--2---:R-:W-:-:S01]  /*7720*/  FADD.FTZ R135, R101, R0 ;  /* 0x0000000065877221 */ /* 0x004fc20000010000 */
[----:B------:R-:W-:-:S04]  /*7730*/  FADD.FTZ R157, R13, R2 ;  /* 0x000000020d9d7221 */ /* 0x000fc80000010000 */
[----:B------:R-:W-:Y:S02]  /*7740*/  FADD.FTZ R2, R14, R157 ;  /* 0x0000009d0e027221 */ /* 0x000fe40000010000 */
        /* <DEDUP_REMOVED lines=9> */
[----:B------:R-:W-:-:S06]  /*77e0*/  FADD.FTZ R0, R20, R157 ;  /* 0x0000009d14007221 */ /* 0x000fcc0000010000 */
[----:B------:R-:W1:Y:S01]  /*77f0*/  MUFU.EX2 R139, R139 ;  /* 0x0000008b008b7308 */ /* 0x000e620000000800 */
[----:B0-----:R-:W-:-:S07]  /*7800*/  FADD.FTZ R135, R158, R135 ;  /* 0x000000879e877221 */ /* 0x001fce0000010000 */
[----:B------:R-:W0:Y:S01]  /*7810*/  MUFU.EX2 R142, R142 ;  /* 0x0000008e008e7308 */ /* 0x000e220000000800 */
[----:B--2---:R-:W-:-:S01]  /*7820*/  FADD.FTZ R2, R138, R135 ;  /* 0x000000878a027221 */ /* 0x004fc20000010000 */
[----:B------:R-:W-:-:S04]  /*7830*/  FADD.FTZ R135, R137, R0 ;  /* 0x0000000089877221 */ /* 0x000fc80000010000 */
[----:B------:R-:W-:Y:S01]  /*7840*/  FADD.FTZ R0, R136, R135 ;  /* 0x0000008788007221 */ /* 0x000fe20000010000 */
[----:B------:R-:W-:-:S01]  /*7850*/  FFMA.FTZ R135, R148, UR38, -R132 ;  /* 0x0000002694877c23 */ /* 0x000fc20008010884 */
[----:B------:R-:W2:Y:S01]  /*7860*/  MUFU.EX2 R143, R143 ;  /* 0x0000008f008f7308 */ /* 0x000ea20000000800 */
[----:B-1----:R-:W-:-:S01]  /*7870*/  FADD.FTZ R157, R139, R2 ;  /* 0x000000028b9d7221 */ /* 0x002fc20000010000 */
[----:B------:R-:W-:-:S06]  /*7880*/  FFMA.FTZ R148, R153, UR38, -R132 ;  /* 0x0000002699947c23 */ /* 0x000fcc0008010884 */
        /* <DEDUP_REMOVED lines=10> */
[----:B------:R-:W-:-:S04]  /*7930*/  FADD.FTZ R153, R149, R0 ;  /* 0x0000000095997221 */ /* 0x000fc80000010000 */
[----:B------:R-:W-:Y:S02]  /*7940*/  FADD.FTZ R0, R120, R153 ;  /* 0x0000009978007221 */ /* 0x000fe40000010000 */
[----:B------:R-:W1:Y:S01]  /*7950*/  MUFU.EX2 R151, R151 ;  /* 0x0000009700977308 */ /* 0x000e620000000800 */
[----:B0-----:R-:W-:-:S01]  /*7960*/  FADD.FTZ R159, R147, R2 ;  /* 0x00000002939f7221 */ /* 0x001fc20000010000 */
[----:B------:R-:W-:-:S04]  /*7970*/  FADD.FTZ R153, R121, R0 ;  /* 0x0000000079997221 */ /* 0x000fc80000010000 */
[----:B------:R-:W-:Y:S02]  /*7980*/  FADD.FTZ R0, R110, R153 ;  /* 0x000000996e007221 */ /* 0x000fe40000010000 */
[----:B------:R-:W0:Y:S01]  /*7990*/  MUFU.EX2 R122, R122 ;  /* 0x0000007a007a7308 */ /* 0x000e220000000800 */
[----:B--2---:R-:W-:-:S07]  /*79a0*/  FADD.FTZ R2, R150, R159 ;  /* 0x0000009f96027221 */ /* 0x004fce0000010000 */
[----:B------:R-:W2:Y:S01]  /*79b0*/  MUFU.EX2 R123, R123 ;  /* 0x0000007b007b7308 */ /* 0x000ea20000000800 */
[----:B-1----:R-:W-:-:S07]  /*79c0*/  FADD.FTZ R157, R151, R2 ;  /* 0x00000002979d7221 */ /* 0x002fce0000010000 */
[----:B------:R-:W1:Y:S01]  /*79d0*/  MUFU.EX2 R5, R5 ;  /* 0x0000000500057308 */ /* 0x000e620000000800 */
[----:B0-----:R-:W-:-:S01]  /*79e0*/  FADD.FTZ R2, R122, R157 ;  /* 0x0000009d7a027221 */ /* 0x001fc20000010000 */
[----:B------:R-:W-:-:S06]  /*79f0*/  FADD.FTZ R157, R125, R0 ;  /* 0x000000007d9d7221 */ /* 0x000fcc0000010000 */
[----:B------:R-:W0:Y:S01]  /*7a00*/  MUFU.EX2 R160, R160 ;  /* 0x000000a000a07308 */ /* 0x000e220000000800 */
[----:B--2---:R-:W-:-:S07]  /*7a10*/  FADD.FTZ R2, R123, R2 ;  /* 0x000000027b027221 */ /* 0x004fce0000010000 */
        /* <DEDUP_REMOVED lines=19> */
[----:B------:R-:W-:Y:S01]  /*7b50*/  FADD.FTZ R153, R105, R0 ;  /* 0x0000000069997221 */ /* 0x000fe20000010000 */
[----:B------:R-:W-:-:S01]  /*7b60*/  FFMA.FTZ R0, R95, UR38, -R132 ;  /* 0x000000265f007c23 */ /* 0x000fc20008010884 */
[----:B------:R-:W-:-:S04]  /*7b70*/  FFMA.FTZ R95, R98, UR38, -R132 ;  /* 0x00000026625f7c23 */ /* 0x000fc80008010884 */
        /* <DEDUP_REMOVED lines=16> */
[----:B------:R-:W1:Y:S08]  /*7c80*/  MUFU.EX2 R91, R91 ;  /* 0x0000005b005b7308 */ /* 0x000e700000000800 */
[----:B------:R3:W-:Y:S08]  /*7c90*/  MUFU.EX2 R161, R0 ;  /* 0x0000000000a17308 */ /* 0x0007f00000000800 */
[----:B------:R-:W4:Y:S01]  /*7ca0*/  MUFU.EX2 R159, R128 ;  /* 0x00000080009f7308 */ /* 0x000f220000000800 */
[----:B---3--:R-:W-:-:S01]  /*7cb0*/  FADD.FTZ R0, R116, R157 ;  /* 0x0000009d74007221 */ /* 0x008fc20000010000 */
[----:B0-----:R-:W-:-:S03]  /*7cc0*/  FADD.FTZ R157, R119, R2 ;  /* 0x00000002779d7221 */ /* 0x001fc60000010000 */
[----:B------:R-:W-:Y:S01]  /*7cd0*/  FADD.FTZ R153, R117, R0 ;  /* 0x0000000075997221 */ /* 0x000fe20000010000 */
[----:B--2---:R-:W-:-:S02]  /*7ce0*/  FADD.FTZ R2, R90, R157 ;  /* 0x0000009d5a027221 */ /* 0x004fc40000010000 */
[----:B------:R-:W0:Y:S01]  /*7cf0*/  MUFU.EX2 R95, R95 ;  /* 0x0000005f005f7308 */ /* 0x000e220000000800 */
[----:B------:R-:W-:-:S01]  /*7d00*/  FADD.FTZ R0, R88, R153 ;  /* 0x0000009958007221 */ /* 0x000fc20000010000 */
[----:B-1----:R-:W-:-:S03]  /*7d10*/  FADD.FTZ R2, R91, R2 ;  /* 0x000000025b027221 */ /* 0x002fc60000010000 */
[----:B------:R-:W-:-:S03]  /*7d20*/  FADD.FTZ R153, R89, R0 ;  /* 0x0000000059997221 */ /* 0x000fc60000010000 */
[----:B------:R1:W2:Y:S01]  /*7d30*/  MUFU.EX2 R171, R99 ;  /* 0x0000006300ab7308 */ /* 0x0002a20000000800 */
[----:B------:R-:W-:-:S01]  /*7d40*/  FADD.FTZ R0, R92, R153 ;  /* 0x000000995c007221 */ /* 0x000fc20000010000 */
[----:B----4-:R-:W-:-:S04]  /*7d50*/  FADD.FTZ R2, R159, R2 ;  /* 0x000000029f027221 */ /* 0x010fc80000010000 */
[----:B------:R-:W-:Y:S02]  /*7d60*/  FADD.FTZ R2, R161, R2 ;  /* 0x00000002a1027221 */ /* 0x000fe40000010000 */
[----:B------:R-:W3:Y:S01]  /*7d70*/  MUFU.EX2 R157, R104 ;  /* 0x00000068009d7308 */ /* 0x000ee20000000800 */
[----:B-1----:R-:W-:-:S01]  /*7d80*/  FADD.FTZ R99, R93, R0 ;  /* 0x000000005d637221 */ /* 0x002fc20000010000 */
[----:B0-----:R-:W-:-:S03]  /*7d90*/  FADD.FTZ R2, R95, R2 ;  /* 0x000000025f027221 */ /* 0x001fc60000010000 */
[----:B------:R-:W-:-:S03]  /*7da0*/  FADD.FTZ R0, R96, R99 ;  /* 0x0000006360007221 */ /* 0x000fc60000010000 */
[----:B------:R-:W0:Y:S01]  /*7db0*/  MUFU.EX2 R7, R7 ;  /* 0x0000000700077308 */ /* 0x000e220000000800 */
[----:B------:R-:W-:-:S01]  /*7dc0*/  FADD.FTZ R99, R97, R0 ;  /* 0x0000000061637221 */ /* 0x000fc20000010000 */
[----:B--2---:R-:W-:-:S03]  /*7dd0*/  FADD.FTZ R2, R171, R2 ;  /* 0x00000002ab027221 */ /* 0x004fc60000010000 */
[----:B------:R-:W-:-:S03]  /*7de0*/  FADD.FTZ R0, R100, R99 ;  /* 0x0000006364007221 */ /* 0x000fc60000010000 */
[----:B------:R-:W1:Y:S01]  /*7df0*/  MUFU.EX2 R103, R103 ;  /* 0x0000006700677308 */ /* 0x000e620000000800 */
[----:B---3--:R-:W-:-:S01]  /*7e00*/  FADD.FTZ R98, R157, R2 ;  /* 0x000000029d627221 */ /* 0x008fc20000010000 */
[----:B0-----:R-:W-:-:S03]  /*7e10*/  FADD.FTZ R2, R7, R0 ;  /* 0x0000000007027221 */ /* 0x001fc60000010000 */
[----:B-1----:R-:W-:Y:S01]  /*7e20*/  FADD.FTZ R0, R103, R98 ;  /* 0x0000006267007221 */ /* 0x002fe20000010000 */
[----:B------:R-:W-:Y:S06]  /*7e30*/  @!P0 BRA `(.L_x_2162) ;  /* 0x0000000000048947 */ /* 0x000fec0003800000 */
[----:B------:R-:W-:Y:S01]  /*7e40*/  BPT.TRAP 0x1 ;  /* 0x000000040000795c */ /* 0x000fe20000300000 */
.L_x_2162:
[----:B------:R-:W-:Y:S01]  /*7e50*/  UISETP.GT.AND UP0, UPT, UR56, UR54, UPT ;  /* 0x000000363800728c */ /* 0x000fe2000bf04270 */
[----:B------:R-:W-:Y:S01]  /*7e60*/  F2FP.SATFINITE.E4M3.F32.PACK_AB_MERGE_C R10, R11, R10, RZ ;  /* 0x0000000a0b0a723e */ /* 0x000fe200048070ff */
[----:B------:R-:W-:Y:S01]  /*7e70*/  ULEA UR6, UR55, UR41, 0x3 ;  /* 0x0000002937067291 */ /* 0x000fe2000f8e183f */
[----:B------:R-:W-:Y:S01]  /*7e80*/  F2FP.SATFINITE.E4M3.F32.PACK_AB_MERGE_C R5, R160, R5, RZ ;  /* 0x00000005a005723e */ /* 0x000fe200048070ff */
[----:B------:R-:W-:Y:S01]  /*7e90*/  UIADD3 UR56, UR56, -0x1, URZ ;  /* 0xffffffff38387890 */ /* 0x000fe2000fffe03f */
[----:B------:R-:W-:Y:S01]  /*7ea0*/  F2FP.SATFINITE.E4M3.F32.PACK_AB_MERGE_C R101, R154, R101, RZ ;  /* 0x000000659a65723e */ /* 0x000fe200048070ff */
[----:B------:R-:W-:Y:S01]  /*7eb0*/  UIADD3 UR6, UR6, 0x29860, URZ ;  /* 0x0002986006067890 */ /* 0x000fe2000fffe03f */
[----:B------:R-:W-:Y:S01]  /*7ec0*/  PLOP3.LUT P1, PT, PT, PT, UP0, 0x80, 0x0 ;  /* 0x000000000000781c */ /* 0x000fe20003f2f008 */
[----:B------:R-:W-:Y:S01]  /*7ed0*/  UMOV UR57, UR45 ;  /* 0x0000002d00397c82 */ /* 0x000fe20008000000 */
[----:B------:R-:W-:Y:S01]  /*7ee0*/  F2FP.SATFINITE.E4M3.F32.PACK_AB_MERGE_C R14, R21, R14, RZ ;  /* 0x0000000e150e723e */ /* 0x000fe200048070ff */
[----:B------:R-:W-:Y:S01]  /*7ef0*/  UPRMT UR6, UR40, 0x654, UR6 ;  /* 0x0000065428067896 */ /* 0x000fe20008000006 */
        /* <DEDUP_REMOVED lines=102> */
[----:B------:R-:W-:-:S02]  /*8560*/  IMAD.MOV.U32 R6, RZ, RZ, R4 ;  /* 0x000000ffff067224 */ /* 0x000fc400078e0004 */
[----:B------:R-:W-:Y:S01]  /*8570*/  IMAD.MOV.U32 R5, RZ, RZ, R3 ;  /* 0x000000ffff057224 */ /* 0x000fe200078e0003 */
[----:B------:R-:W-:Y:S06]  /*8580*/  @P1 BRA `(.L_x_2163) ;  /* 0xffffffc400f41947 */ /* 0x000fec000383ffff */
.L_x_2152:
[----:B------:R-:W-:-:S13]  /*8590*/  ISETP.LE.AND P1, PT, RZ, UR56, PT ;  /* 0x00000038ff007c0c */ /* 0x000fda000bf23270 */
[----:B------:R-:W-:Y:S05]  /*85a0*/  @!P1 BRA `(.L_x_2164) ;  /* 0x0000002c003c9947 */ /* 0x000fea0003800000 */
[----:B------:R-:W-:Y:S01]  /*85b0*/  IMAD.MOV.U32 R7, RZ, RZ, R4 ;  /* 0x000000ffff077224 */ /* 0x000fe200078e0004 */
[----:B------:R-:W-:Y:S01]  /*85c0*/  UMOV UR50, UR45 ;  /* 0x0000002d00327c82 */ /* 0x000fe20008000000 */
[----:B------:R-:W-:Y:S01]  /*85d0*/  IMAD.MOV.U32 R5, RZ, RZ, R3 ;  /* 0x000000ffff057224 */ /* 0x000fe200078e0003 */
[----:B------:R-:W-:-:S06]  /*85e0*/  UMOV UR49, UR44 ;  /* 0x0000002c00317c82 */ /* 0x000fcc0008000000 */
.L_x_2175:
[----:B------:R-:W-:Y:S01]  /*85f0*/  ISETP.NE.AND P2, PT, RZ, UR42, PT ;  /* 0x0000002aff007c0c */ /* 0x000fe2000bf45270 */
[----:B------:R-:W-:-:S04]  /*8600*/  UISETP.NE.AND UP0, UPT, UR49, 0x1, UPT ;  /* 0x000000013100788c */ /* 0x000fc8000bf05270 */
[----:B------:R-:W-:-:S04]  /*8610*/  USEL UR45, URZ, 0x1, UP0 ;  /* 0x000000013f2d7887 */ /* 0x000fc80008000000 */
[----:B------:R-:W-:-:S04]  /*8620*/  ULOP3.LUT UR45, UR50, UR45, URZ, 0x3c, !UPT ;  /* 0x0000002d322d7292 */ /* 0x000fc8000f8e3c3f */
[----:B------:R-:W-:Y:S08]  /*8630*/  @P2 BRA `(.L_x_2165) ;  /* 0x0000000000382947 */ /* 0x000ff00003800000 */
[----:B------:R-:W-:Y:S05]  /*8640*/  @!P0 BRA `(.L_x_2166) ;  /* 0x0000000000048947 */ /* 0x000fea0003800000 */
[----:B------:R-:W-:Y:S01]  /*8650*/  BPT.TRAP 0x1 ;  /* 0x000000040000795c */ /* 0x000fe20000300000 */
.L_x_2166:
        /* <DEDUP_REMOVED lines=9> */
.L_x_2167:
[----:B-1----:R-:W-:Y:S05]  /*86f0*/  @P1 BRA `(.L_x_2165) ;  /* 0x0000000000081947 */ /* 0x002fea0003800000 */
[----:B------:R-:W1:Y:S02]  /*8700*/  SYNCS.PHASECHK.TRANS64.TRYWAIT P1, [UR6+0x29830], R3 ;  /* 0x02983003ff0075a7 */ /* 0x000e640008020146 */
[----:B-1----:R-:W-:Y:S05]  /*8710*/  @!P1 BRA `(.L_x_2168) ;  /* 0x000000b000049947 */ /* 0x002fea0003800000 */
.L_x_2165:
        /* <DEDUP_REMOVED lines=191> */
.L_x_2170:
[----:B------:R-:W-:Y:S01]  /*9310*/  ULEA UR6, UR49, UR41, 0x3 ;  /* 0x0000002931067291 */ /* 0x000fe2000f8e183f */
[----:B------:R-:W-:-:S05]  /*9320*/  IMAD.U32 R3, RZ, RZ, UR50 ;  /* 0x00000032ff037e24 */ /* 0x000fca000f8e00ff */
[----:B------:R-:W-:-:S04]  /*9330*/  SHF.L.U32 R3, R3, 0x1f, RZ ;  /* 0x0000001f03037819 */ /* 0x000fc800000006ff */
[----:B------:R0:W1:Y:S01]  /*9340*/  SYNCS.PHASECHK.TRANS64.TRYWAIT P1, [UR6+0x29850], R3 ;  /* 0x02985003ff0075a7 */ /* 0x0000620008020146 */
[----:B------:R-:W-:Y:S05]  /*9350*/  @!P0 BRA `(.L_x_2171) ;  /* 0x0000000000048947 */ /* 0x000fea0003800000 */
[----:B------:R-:W-:Y:S01]  /*9360*/  BPT.TRAP 0x1 ;  /* 0x000000040000795c */ /* 0x000fe20000300000 */
.L_x_2171:
[----:B-1----:R-:W-:Y:S05]  /*9370*/  @P1 BRA `(.L_x_2169) ;  /* 0x0000000000081947 */ /* 0x002fea0003800000 */
[----:B------:R-:W1:Y:S02]  /*9380*/  SYNCS.PHASECHK.TRANS64.TRYWAIT P1, [UR6+0x29850], R3 ;  /* 0x02985003ff0075a7 */ /* 0x000e640008020146 */
[----:B-1----:R-:W-:Y:S05]  /*9390*/  @!P1 BRA `(.L_x_2172) ;  /* 0x000000a000fc9947 */ /* 0x002fea0003800000 */
.L_x_2169:
        /* <DEDUP_REMOVED lines=36> */
.L_x_2173:
[----:B------:R-:W-:Y:S01]  /*95e0*/  FMNMX.FTZ R4, R152, R5, !PT ;  /* 0x0000000598047209 */ /* 0x000fe20007810000 */
[----:B------:R-:W-:Y:S01]  /*95f0*/  IMAD.U32 R168, RZ, RZ, UR38 ;  /* 0x00000026ffa87e24 */ /* 0x000fe2000f8e00ff */
[----:B------:R-:W-:Y:S01]  /*9600*/  FMNMX.FTZ R6, R154, R7, !PT ;  /* 0x000000079a067209 */ /* 0x000fe20007810000 */
[----:B------:R-:W-:Y:S01]  /*9610*/  ULEA UR6, UR44, UR41, 0x3 ;  /* 0x000000292c067291 */ /* 0x000fe2000f8e183f */
[----:B0-----:R-:W-:Y:S02]  /*9620*/  FMNMX.FTZ R3, R153, R4, !PT ;  /* 0x0000000499037209 */ /* 0x001fe40007810000 */
        /* <DEDUP_REMOVED lines=106> */
[----:B------:R0:W-:Y:S01]  /*9cd0*/  MUFU.EX2 R7, R10 ;  /* 0x0000000a00077308 */ /* 0x0001e20000000800 */
[----:B------:R-:W-:-:S01]  /*9ce0*/  FFMA.FTZ R20, R140, UR38, -R168 ;  /* 0x000000268c147c23 */ /* 0x000fc200080108a8 */
[--C-:B------:R-:W-:Y:S01]  /*9cf0*/  FFMA.FTZ R140, R148, UR38, -R168.reuse ;  /* 0x00000026948c7c23 */ /* 0x100fe200080108a8 */
[----:B------:R-:W-:-:S01]  /*9d00*/  FFMA.FTZ R8, R156, UR38, -R168 ;  /* 0x000000269c087c23 */ /* 0x000fc200080108a8 */
[----:B------:R-:W-:Y:S01]  /*9d10*/  FFMA.FTZ R148, R158, UR38, -R101 ;  /* 0x000000269e947c23 */ /* 0x000fe20008010865 */
[----:B------:R-:W-:-:S01]  /*9d20*/  FFMA.FTZ R11, R157, UR38, -R168 ;  /* 0x000000269d0b7c23 */ /* 0x000fc200080108a8 */
[--C-:B------:R-:W-:Y:S01]  /*9d30*/  FFMA.FTZ R155, R159, UR38, -R101.reuse ;  /* 0x000000269f9b7c23 */ /* 0x100fe20008010865 */
[----:B------:R-:W-:-:S01]  /*9d40*/  FFMA.FTZ R152, R162, UR38, -R101 ;  /* 0x00000026a2987c23 */ /* 0x000fc20008010865 */
[----:B------:R-:W-:Y:S01]  /*9d50*/  MUFU.EX2 R5, R5 ;  /* 0x0000000500057308 */ /* 0x000fe20000000800 */
[----:B0-----:R-:W-:-:S01]  /*9d60*/  FFMA.FTZ R10, R160, UR38, -R168 ;  /* 0x00000026a00a7c23 */ /* 0x001fc200080108a8 */
[----:B------:R-:W-:Y:S01]  /*9d70*/  FFMA.FTZ R13, R161, UR38, -R168 ;  /* 0x00000026a10d7c23 */ /* 0x000fe200080108a8 */
[----:B------:R-:W-:-:S01]  /*9d80*/  FFMA.FTZ R157, R163, UR38, -R101 ;  /* 0x00000026a39d7c23 */ /* 0x000fc20008010865 */
[----:B------:R-:W-:Y:S01]  /*9d90*/  FFMA.FTZ R12, R164, UR38, -R168 ;  /* 0x00000026a40c7c23 */ /* 0x000fe200080108a8 */
[----:B------:R-:W-:-:S01]  /*9da0*/  FFMA.FTZ R154, R166, UR38, -R101 ;  /* 0x00000026a69a7c23 */ /* 0x000fc20008010865 */
[----:B------:R-:W-:Y:S01]  /*9db0*/  FFMA.FTZ R15, R165, UR38, -R168 ;  /* 0x00000026a50f7c23 */ /* 0x000fe200080108a8 */
        /* <DEDUP_REMOVED lines=71> */
[----:B------:R-:W-:-:S02]  /*a230*/  FFMA.FTZ R101, R103, UR38, -R101 ;  /* 0x0000002667657c23 */ /* 0x000fc40008010865 */
        /* <DEDUP_REMOVED lines=125> */
[----:B------:R-:W-:Y:S01]  /*aa10*/  MUFU.EX2 R94, R98 ;  /* 0x00000062005e7308 */ /* 0x000fe20000000800 */
[----:B------:R-:W-:-:S04]  /*aa20*/  FADD.FTZ R95, R89, R0 ;  /* 0x00000000595f7221 */ /* 0x000fc80000010000 */
[----:B------:R-:W-:-:S03]  /*aa30*/  FADD.FTZ R0, R92, R95 ;  /* 0x0000005f5c007221 */ /* 0x000fc60000010000 */
[----:B------:R-:W2:Y:S01]  /*aa40*/  MUFU.EX2 R97, R97 ;  /* 0x0000006100617308 */ /* 0x000ea20000000800 */
[----:B0-----:R-:W-:-:S04]  /*aa50*/  FADD.FTZ R95, R93, R0 ;  /* 0x000000005d5f7221 */ /* 0x001fc80000010000 */
[----:B-1----:R-:W-:-:S03]  /*aa60*/  FADD.FTZ R0, R96, R95 ;  /* 0x0000005f60007221 */ /* 0x002fc60000010000 */
[----:B------:R0:W1:Y:S08]  /*aa70*/  MUFU.EX2 R158, R99 ;  /* 0x00000063009e7308 */ /* 0x0000700000000800 */
[----:B------:R-:W3:Y:S01]  /*aa80*/  MUFU.EX2 R100, R100 ;  /* 0x0000006400647308 */ /* 0x000ee20000000800 */
[----:B0-----:R-:W-:-:S01]  /*aa90*/  FADD.FTZ R99, R156, R2 ;  /* 0x000000029c637221 */ /* 0x001fc20000010000 */
[----:B--2---:R-:W-:-:S03]  /*aaa0*/  FADD.FTZ R95, R97, R0 ;  /* 0x00000000615f7221 */ /* 0x004fc60000010000 */
[----:B------:R-:W-:-:S03]  /*aab0*/  FADD.FTZ R99, R94, R99 ;  /* 0x000000635e637221 */ /* 0x000fc60000010000 */
[----:B------:R-:W0:Y:S01]  /*aac0*/  MUFU.EX2 R102, R102 ;  /* 0x0000006600667308 */ /* 0x000e220000000800 */
[----:B-1----:R-:W-:-:S07]  /*aad0*/  FADD.FTZ R99, R158, R99 ;  /* 0x000000639e637221 */ /* 0x002fce0000010000 */
[----:B------:R-:W1:Y:S01]  /*aae0*/  MUFU.EX2 R149, R149 ;  /* 0x0000009500957308 */ /* 0x000e620000000800 */
[----:B---3--:R-:W-:-:S07]  /*aaf0*/  FADD.FTZ R2, R100, R95 ;  /* 0x0000005f64027221 */ /* 0x008fce0000010000 */
[----:B------:R-:W2:Y:S01]  /*ab00*/  MUFU.EX2 R101, R101 ;  /* 0x0000006500657308 */ /* 0x000ea20000000800 */
[----:B0-----:R-:W-:-:S01]  /*ab10*/  FADD.FTZ R99, R102, R99 ;  /* 0x0000006366637221 */ /* 0x001fc20000010000 */
[----:B-1----:R-:W-:-:S03]  /*ab20*/  FADD.FTZ R2, R149, R2 ;  /* 0x0000000295027221 */ /* 0x002fc60000010000 */
[----:B--2---:R-:W-:Y:S01]  /*ab30*/  FADD.FTZ R0, R101, R99 ;  /* 0x0000006365007221 */ /* 0x004fe20000010000 */
[----:B------:R-:W-:Y:S06]  /*ab40*/  @!P0 BRA `(.L_x_2174) ;  /* 0x0000000000048947 */ /* 0x000fec0003800000 */
[----:B------:R-:W-:Y:S01]  /*ab50*/  BPT.TRAP 0x1 ;  /* 0x000000040000795c */ /* 0x000fe20000300000 */
.L_x_2174:
        /* <DEDUP_REMOVED lines=116> */
.L_x_2164:
[----:B------:R-:W-:Y:S06]  /*b2a0*/  BAR.ARV 0x8, 0x180 ;  /* 0x0206000000007b1d */ /* 0x000fec0000002000 */
[----:B------:R-:W-:Y:S05]  /*b2b0*/  @!P0 BRA `(.L_x_2176) ;  /* 0x0000000000048947 */ /* 0x000fea0003800000 */
[----:B------:R-:W-:Y:S01]  /*b2c0*/  BPT.TRAP 0x1 ;  /* 0x000000040000795c */ /* 0x000fe20000300000 */
.L_x_2176:
[----:B------:R-:W-:Y:S01]  /*b2d0*/  ULEA UR9, UR44, UR41, 0x3 ;  /* 0x000000292c097291 */ /* 0x000fe2000f8e183f */
[----:B------:R-:W-:-:S05]  /*b2e0*/  IMAD.U32 R5, RZ, RZ, UR45 ;  /* 0x0000002dff057e24 */ /* 0x000fca000f8e00ff */
[----:B------:R-:W-:-:S04]  /*b2f0*/  SHF.L.U32 R5, R5, 0x1f, RZ ;  /* 0x0000001f05057819 */ /* 0x000fc800000006ff */
[----:B------:R0:W1:Y:S01]  /*b300*/  SYNCS.PHASECHK.TRANS64.TRYWAIT P1, [UR9+0x29850], R5 ;  /* 0x02985005ff0075a7 */ /* 0x0000620008020149 */
[----:B------:R-:W-:Y:S05]  /*b310*/  @!P0 BRA `(.L_x_2177) ;  /* 0x0000000000048947 */ /* 0x000fea0003800000 */
[----:B------:R-:W-:Y:S01]  /*b320*/  BPT.TRAP 0x1 ;  /* 0x000000040000795c */ /* 0x000fe20000300000 */
.L_x_2177:
[----:B-1----:R-:W-:Y:S05]  /*b330*/  @P1 BRA `(.L_x_2178) ;  /* 0x0000000000081947 */ /* 0x002fea0003800000 */
[----:B------:R-:W1:Y:S02]  /*b340*/  SYNCS.PHASECHK.TRANS64.TRYWAIT P1, [UR9+0x29850], R5 ;  /* 0x02985005ff0075a7 */ /* 0x000e640008020149 */
[----:B-1----:R-:W-:Y:S05]  /*b350*/  @!P1 BRA `(.L_x_2179) ;  /* 0x0000008400249947 */ /* 0x002fea0003800000 */
.L_x_2178:
[----:B------:R-:W-:Y:S01]  /*b360*/  UIADD3 UR41, UR41, 0x400, URZ ;  /* 0x0000040029297890 */ /* 0x000fe2000fffe03f */
[----:B------:R-:W-:Y:S01]  /*b370*/  WARPGROUP.ARRIVE ;  /* 0x00000000000079c5 */ /* 0x000fe20000000000 */
[----:B------:R-:W-:Y:S01]  /*b380*/  UMOV UR7, 0xc0000010 ;  /* 0xc000001000077882 */ /* 0x000fe20000000000 */
[----:B------:R-:W-:Y:S01]  /*b390*/  ULDC.64 UR10, c[0x0][0x9a0] ;  /* 0x00026800000a7ab9 */ /* 0x000fe20000000a00 */
[----:B------:R-:W-:Y:S01]  /*b3a0*/  USHF.R.U32.HI UR41, URZ, 0x4, UR41 ;  /* 0x000000043f297899 */ /* 0x000fe20008011629 */
[----:B01----:R-:W-:Y:S01]  /*b3b0*/  IMAD.MOV.U32 R5, RZ, RZ, 0x3f800000 ;  /* 0x3f800000ff057424 */ /* 0x003fe200078e00ff */
        /* <DEDUP_REMOVED lines=16> */
[----:B------:R-:W-:Y:S02]  /*b4c0*/  @UP0 USHF.R.S32.HI UR6, URZ, 0x1f, UR43 ;  /* 0x0000001f3f060899 */ /* 0x000fe4000801142b */
[----:B------:R-:W-:Y:S02]  /*b4d0*/  @UP0 USHF.R.S32.HI UR7, URZ, 0x1f, UR37 ;  /* 0x0000001f3f070899 */ /* 0x000fe40008011425 */
[----:B------:R-:W-:-:S04]  /*b4e0*/  @UP0 UIMAD UR6, UR6, UR12, URZ ;  /* 0x0000000c060602a4 */ /* 0x000fc8000f8e023f */
        /* <DEDUP_REMOVED lines=10> */
[----:B------:R-:W-:-:S03]  /*b590*/  IMAD.U32 R6, RZ, RZ, UR6 ;  /* 0x00000006ff067e24 */ /* 0x000fc6000f8e00ff */
[----:B------:R-:W-:Y:S01]  /*b5a0*/  IMAD.U32 R7, RZ, RZ, UR7 ;  /* 0x00000007ff077e24 */ /* 0x000fe2000f8e00ff */
[----:B------:R-:W-:Y:S02]  /*b5b0*/  UMOV UR7, 0xc0000010 ;  /* 0xc000001000077882 */ /* 0x000fe40000000000 */
[----:B------:R-:W-:Y:S02]  /*b5c0*/  UMOV UR6, UR4 ;  /* 0x0000000400067c82 */ /* 0x000fe40008000000 */
[----:B------:R0:W2:Y:S01]  /*b5d0*/  @P1 LDG.E R5, desc[UR52][R6.64] ;  /* 0x0000003406051981 */ /* 0x0000a2000c1e1900 */
[----:B------:R-:W-:Y:S02]  /*b5e0*/  WARPGROUP.DEPBAR.LE gsb0, 0x0 ;  /* 0x00008000000079c5 */ /* 0x000fe40000010000 */
[----:B------:R-:W-:-:S06]  /*b5f0*/  WARPGROUP.ARRIVE ;  /* 0x00000000000079c5 */ /* 0x000fcc0000000000 */
[----:B------:R-:W-:Y:S01]  /*b600*/  QGMMA.64x128x32.F32.E4M3.E4M3 R24, R176, gdesc[UR4], R24, gsb0 ;  /* 0x01e00004b0187df3 */ /* 0x000fe20008000818 */
[----:B------:R-:W-:Y:S01]  /*b610*/  UIADD3 UR4, UR8, 0x300, URZ ;  /* 0x0000030008047890 */ /* 0x000fe2000fffe03f */
[----:B------:R-:W-:-:S06]  /*b620*/  UMOV UR7, 0xc0000010 ;  /* 0xc000001000077882 */ /* 0x000fcc0000000000 */
[----:B------:R-:W-:Y:S01]  /*b630*/  UMOV UR6, UR4 ;  /* 0x0000000400067c82 */ /* 0x000fe20008000000 */
        /* <DEDUP_REMOVED lines=44> */
.L_x_2180:
        /* <DEDUP_REMOVED lines=74> */
.L_x_2144:
        /* <DEDUP_REMOVED lines=26> */
[----:B------:R-:W-:Y:S01]  /*bf40*/  F2FP.BF16.F32.PACK_AB R27, R54, R27 ;  /* 0x0000001b361b723e */ /* 0x000fe200000010ff */
[----:B0-----:R-:W-:Y:S01]  /*bf50*/  IMAD.SHL.U32 R24, R35, 0x4, RZ ;  /* 0x0000000423187824 */ /* 0x001fe200078e00ff */
        /* <DEDUP_REMOVED lines=15> */
[----:B------:R-:W-:Y:S01]  /*c050*/  F2FP.BF16.F32.PACK_AB R89, R88, R89 ;  /* 0x000000595859723e */ /* 0x000fe200000010ff */
[----:B------:R-:W-:Y:S01]  /*c060*/  USHF.R.S32.HI UR12, URZ, 0x1f, UR37 ;  /* 0x0000001f3f0c7899 */ /* 0x000fe20008011425 */
[----:B------:R-:W-:Y:S01]  /*c070*/  LOP3.LUT R24, R24, 0xc, RZ, 0xc0, !PT ;  /* 0x0000000c18187812 */ /* 0x000fe200078ec0ff */
[----:B------:R-:W-:Y:S01]  /*c080*/  ULDC.64 UR8, c[0x0][0xb90] ;  /* 0x0002e40000087ab9 */ /* 0x000fe20000000a00 */
[----:B------:R-:W-:Y:S01]  /*c090*/  USHF.R.S32.HI UR13, URZ, 0x1f, UR43 ;  /* 0x0000001f3f0d7899 */ /* 0x000fe2000801142b */
[----:B------:R-:W-:Y:S01]  /*c0a0*/  BAR.SYNC.DEFER_BLOCKING 0x1, 0x100 ;  /* 0x0044000000007b1d */ /* 0x000fe20000010000 */
[----:B------:R-:W-:-:S05]  /*c0b0*/  IADD3 R24, P0, R24, UR6, RZ ;  /* 0x0000000618187c10 */ /* 0x000fca000ff1e0ff */
[----:B------:R-:W-:Y:S01]  /*c0c0*/  IMAD.X R25, RZ, RZ, UR7, P0 ;  /* 0x00000007ff197e24 */ /* 0x000fe200080e06ff */
[----:B------:R-:W-:-:S04]  /*c0d0*/  ULDC.64 UR10, c[0x0][0xb98] ;  /* 0x0002e600000a7ab9 */ /* 0x000fc80000000a00 */
[----:B------:R0:W2:Y:S01]  /*c0e0*/  LDG.E.CONSTANT R24, desc[UR52][R24.64] ;  /* 0x0000003418187981 */ /* 0x0000a2000c1e9900 */
[----:B------:R-:W-:Y:S02]  /*c0f0*/  UIMAD UR5, UR12, UR8, URZ ;  /* 0x000000080c0572a4 */ /* 0x000fe4000f8e023f */
[----:B------:R-:W-:Y:S01]  /*c100*/  UIMAD.WIDE.U32 UR6, UR37, UR8, URZ ;  /* 0x00000008250672a5 */ /* 0x000fe2000f8e003f */
[----:B------:R-:W1:Y:S01]  /*c110*/  S2R R34, SR_SWINHI ;  /* 0x0000000000227919 */ /* 0x000e620000002f00 */
[----:B------:R-:W-:Y:S02]  /*c120*/  UIMAD UR5, UR37, UR9, UR5 ;  /* 0x00000009250572a4 */ /* 0x000fe4000f8e0205 */
[----:B------:R-:W-:Y:S02]  /*c130*/  UIMAD UR8, UR13, UR10, URZ ;  /* 0x0000000a0d0872a4 */ /* 0x000fe4000f8e023f */
[----:B------:R-:W-:Y:S01]  /*c140*/  UIADD3 UR7, UR7, UR5, URZ ;  /* 0x0000000507077290 */ /* 0x000fe2000fffe03f */
[----:B0-----:R-:W-:Y:S01]  /*c150*/  LOP3.LUT P0, R25, R35, 0x3, RZ, 0xc0, !PT ;  /* 0x0000000323197812 */ /* 0x001fe2000780c0ff */
[----:B------:R-:W-:-:S02]  /*c160*/  UIMAD UR8, UR43, UR11, UR8 ;  /* 0x0000000b2b0872a4 */ /* 0x000fc4000f8e0208 */
[----:B------:R-:W-:Y:S01]  /*c170*/  UIMAD.WIDE.U32 UR6, UR43, UR10, UR6 ;  /* 0x0000000a2b0672a5 */ /* 0x000fe2000f8e0006 */
[----:B------:R-:W-:Y:S01]  /*c180*/  ISETP.EQ.OR P0, PT, R25, 0x3, !P0 ;  /* 0x000000031900780c */ /* 0x000fe20004702670 */
[----:B------:R-:W-:Y:S01]  /*c190*/  ULDC UR5, c[0x0][0xa88] ;  /* 0x0002a20000057ab9 */ /* 0x000fe20000000800 */
[----:B------:R-:W-:Y:S02]  /*c1a0*/  ULDC.64 UR10, c[0x0][0xaf0] ;  /* 0x0002bc00000a7ab9 */ /* 0x000fe40000000a00 */
[----:B------:R-:W-:Y:S02]  /*c1b0*/  SEL R61, R7, R6, P0 ;  /* 0x00000006073d7207 */ /* 0x000fe40000000000 */
[----:B------:R-:W-:Y:S02]  /*c1c0*/  SEL R58, R6, R7, P0 ;  /* 0x00000007063a7207 */ /* 0x000fe40000000000 */
[----:B------:R-:W-:Y:S02]  /*c1d0*/  SEL R55, R29, R28, P0 ;  /* 0x0000001c1d377207 */ /* 0x000fe40000000000 */
[----:B------:R-:W-:Y:S01]  /*c1e0*/  SEL R52, R28, R29, P0 ;  /* 0x0000001d1c347207 */ /* 0x000fe20000000000 */
[----:B------:R-:W-:Y:S01]  /*c1f0*/  IMAD R29, R23, 0x40, R16 ;  /* 0x00000040171d7824 */ /* 0x000fe200078e0210 */
[----:B------:R-:W-:-:S02]  /*c200*/  SEL R65, R31, R30, P0 ;  /* 0x0000001e1f417207 */ /* 0x000fc40000000000 */
[----:B------:R-:W-:Y:S02]  /*c210*/  SEL R62, R30, R31, P0 ;  /* 0x0000001f1e3e7207 */ /* 0x000fe40000000000 */
[----:B------:R-:W0:Y:S01]  /*c220*/  LDC R30, c[0x0][0xbe8] ;  /* 0x0002fa00ff1e7b82 */ /* 0x000e220000000800 */
[----:B------:R-:W-:Y:S02]  /*c230*/  SEL R73, R9, R8, P0 ;  /* 0x0000000809497207 */ /* 0x000fe40000000000 */
[----:B------:R-:W-:Y:S02]  /*c240*/  SEL R70, R8, R9, P0 ;  /* 0x0000000908467207 */ /* 0x000fe40000000000 */
[----:B------:R-:W-:Y:S02]  /*c250*/  SEL R67, R27, R26, P0 ;  /* 0x0000001a1b437207 */ /* 0x000fe40000000000 */
[----:B------:R-:W-:Y:S02]  /*c260*/  MOV R4, R3 ;  /* 0x0000000300047202 */ /* 0x000fe40000000f00 */
[----:B-1----:R-:W-:-:S02]  /*c270*/  MOV R5, R34 ;  /* 0x0000002200057202 */ /* 0x002fc40000000f00 */
[----:B------:R-:W-:Y:S02]  /*c280*/  SEL R64, R26, R27, P0 ;  /* 0x0000001b1a407207 */ /* 0x000fe40000000000 */
[----:B------:R-:W-:Y:S01]  /*c290*/  SEL R57, R15, R14, P0 ;  /* 0x0000000e0f397207 */ /* 0x000fe20000000000 */
[--C-:B------:R-:W-:Y:S01]  /*c2a0*/  IMAD.WIDE R6, R191, 0x2, R4.reuse ;  /* 0x00000002bf067825 */ /* 0x100fe200078e0204 */
[----:B------:R-:W-:Y:S02]  /*c2b0*/  SEL R54, R14, R15, P0 ;  /* 0x0000000f0e367207 */ /* 0x000fe40000000000 */
[----:B------:R-:W-:Y:S01]  /*c2c0*/  SEL R69, R21, R20, P0 ;  /* 0x0000001415457207 */ /* 0x000fe20000000000 */
[----:B------:R-:W-:Y:S01]  /*c2d0*/  IMAD.WIDE R28, R29, 0x2, R4 ;  /* 0x000000021d1c7825 */ /* 0x000fe200078e0204 */
[C---:B------:R-:W-:Y:S02]  /*c2e0*/  IADD3 R43, P6, R6.reuse, 0x4060, RZ ;  /* 0x00004060062b7810 */ /* 0x040fe40007fde0ff */
[----:B------:R-:W-:-:S02]  /*c2f0*/  IADD3 R5, P2, R6, 0x20, RZ ;  /* 0x0000002006057810 */ /* 0x000fc40007f5e0ff */
[----:B------:R-:W-:Y:S02]  /*c300*/  LOP3.LUT R42, R43, 0x380, RZ, 0xc0, !PT ;  /* 0x000003802b2a7812 */ /* 0x000fe400078ec0ff */
[----:B------:R-:W-:Y:S01]  /*c310*/  SEL R66, R20, R21, P0 ;  /* 0x0000001514427207 */ /* 0x000fe20000000000 */
[--C-:B------:R-:W-:Y:S01]  /*c320*/  IMAD.X R35, RZ, RZ, R7.reuse, P2 ;  /* 0x000000ffff237224 */ /* 0x100fe200010e0607 */
[----:B------:R-:W-:Y:S02]  /*c330*/  SHF.R.U64 R42, R42, 0x3, RZ ;  /* 0x000000032a2a7819 */ /* 0x000fe400000012ff */
[----:B------:R-:W-:Y:S02]  /*c340*/  LOP3.LUT R4, R5, 0x380, RZ, 0xc0, !PT ;  /* 0x0000038005047812 */ /* 0x000fe400078ec0ff */
[----:B------:R-:W-:Y:S01]  /*c350*/  LOP3.LUT R42, R42, R43, RZ, 0x3c, !PT ;  /* 0x0000002b2a2a7212 */ /* 0x000fe200078e3cff */
[----:B------:R-:W-:Y:S01]  /*c360*/  IMAD.X R43, RZ, RZ, R7, P6 ;  /* 0x000000ffff2b7224 */ /* 0x000fe200030e0607 */
[----:B------:R-:W-:-:S02]  /*c370*/  IADD3 R9, P6, R6, 0x40, RZ ;  /* 0x0000004006097810 */ /* 0x000fc40007fde0ff */
[----:B------:R-:W-:Y:S02]  /*c380*/  IADD3 R15, P2, R28, 0x2000, RZ ;  /* 0x000020001c0f7810 */ /* 0x000fe40007f5e0ff */
[----:B------:R-:W-:Y:S01]  /*c390*/  LOP3.LUT R45, R6, 0x380, RZ, 0xc0, !PT ;  /* 0x00000380062d7812 */ /* 0x000fe200078ec0ff */
[----:B------:R-:W-:Y:S01]  /*c3a0*/  IMAD.X R27, RZ, RZ, R7, P6 ;  /* 0x000000ffff1b7224 */ /* 0x000fe200030e0607 */
[----:B------:R-:W-:Y:S02]  /*c3b0*/  IADD3 R21, P6, R28, 0x1000, RZ ;  /* 0x000010001c157810 */ /* 0x000fe40007fde0ff */
[----:B------:R-:W-:Y:S02]  /*c3c0*/  SHF.R.U64 R4, R4, 0x3, RZ ;  /* 0x0000000304047819 */ /* 0x000fe400000012ff */
[----:B------:R-:W-:Y:S02]  /*c3d0*/  LOP3.LUT R20, R21, 0x380, RZ, 0xc0, !PT ;  /* 0x0000038015147812 */ /* 0x000fe400078ec0ff */
[----:B------:R-:W-:-:S02]  /*c3e0*/  LOP3.LUT R14, R15, 0x380, RZ, 0xc0, !PT ;  /* 0x000003800f0e7812 */ /* 0x000fc400078ec0ff */
[----:B------:R-:W-:Y:S02]  /*c3f0*/  SEL R59, R11, R10, P0 ;  /* 0x0000000a0b3b7207 */ /* 0x000fe40000000000 */
[----:B------:R-:W-:Y:S02]  /*c400*/  SEL R56, R10, R11, P0 ;  /* 0x0000000b0a387207 */ /* 0x000fe40000000000 */
[----:B------:R-:W-:Y:S02]  /*c410*/  SHF.R.U64 R45, R45, 0x3, RZ ;  /* 0x000000032d2d7819 */ /* 0x000fe400000012ff */
[----:B------:R-:W-:Y:S02]  /*c420*/  IADD3 R11, P3, R6, 0x4000, RZ ;  /* 0x00004000060b7810 */ /* 0x000fe40007f7e0ff */
[----:B------:R-:W-:Y:S02]  /*c430*/  LOP3.LUT R34, R4, R5, RZ, 0x3c, !PT ;  /* 0x0000000504227212 */ /* 0x000fe400078e3cff */
[----:B------:R-:W-:-:S02]  /*c440*/  SHF.R.U64 R20, R20, 0x3, RZ ;  /* 0x0000000314147819 */ /* 0x000fc400000012ff */
[----:B------:R-:W-:Y:S02]  /*c450*/  SHF.R.U64 R14, R14, 0x3, RZ ;  /* 0x000000030e0e7819 */ /* 0x000fe400000012ff */
[----:B------:R-:W-:Y:S02]  /*c460*/  LOP3.LUT R4, R9, 0x380, RZ, 0xc0, !PT ;  /* 0x0000038009047812 */ /* 0x000fe400078ec0ff */
[----:B------:R-:W-:Y:S02]  /*c470*/  SEL R71, R13, R12, P0 ;  /* 0x0000000c0d477207 */ /* 0x000fe40000000000 */
[----:B------:R-:W-:Y:S02]  /*c480*/  SEL R68, R12, R13, P0 ;  /* 0x0000000d0c447207 */ /* 0x000fe40000000000 */
[C---:B------:R-:W-:Y:S02]  /*c490*/  IADD3 R13, P5, R6.reuse, 0x4040, RZ ;  /* 0x00004040060d7810 */ /* 0x040fe40007fbe0ff */
[----:B------:R-:W-:-:S02]  /*c4a0*/  IADD3 R10, P4, R6, 0x4020, RZ ;  /* 0x00004020060a7810 */ /* 0x000fc40007f9e0ff */
[----:B------:R-:W-:Y:S01]  /*c4b0*/  IADD3 R8, P1, R6, 0x60, RZ ;  /* 0x0000006006087810 */ /* 0x000fe20007f3e0ff */
[--C-:B------:R-:W-:Y:S01]  /*c4c0*/  IMAD.X R41, RZ, RZ, R7.reuse, P5 ;  /* 0x000000ffff297224 */ /* 0x100fe200028e0607 */
[----:B------:R-:W-:Y:S01]  /*c4d0*/  LOP3.LUT R44, R45, R6, RZ, 0x3c, !PT ;  /* 0x000000062d2c7212 */ /* 0x000fe200078e3cff */
[----:B------:R-:W-:Y:S01]  /*c4e0*/  IMAD.MOV.U32 R45, RZ, RZ, R7 ;  /* 0x000000ffff2d7224 */ /* 0x000fe200078e0007 */
[----:B------:R-:W-:Y:S02]  /*c4f0*/  LOP3.LUT R6, R11, 0x380, RZ, 0xc0, !PT ;  /* 0x000003800b067812 */ /* 0x000fe400078ec0ff */
[----:B------:R-:W-:Y:S01]  /*c500*/  LOP3.LUT R20, R20, R21, RZ, 0x3c, !PT ;  /* 0x0000001514147212 */ /* 0x000fe200078e3cff */
[--C-:B------:R-:W-:Y:S01]  /*c510*/  IMAD.X R21, RZ, RZ, R29.reuse, P6 ;  /* 0x000000ffff157224 */ /* 0x100fe200030e061d */
[----:B------:R-:W-:Y:S01]  /*c520*/  LOP3.LUT R14, R14, R15, RZ, 0x3c, !PT ;  /* 0x0000000f0e0e7212 */ /* 0x000fe200078e3cff */
[----:B------:R-:W-:Y:S01]  /*c530*/  IMAD.X R15, RZ, RZ, R29, P2 ;  /* 0x000000ffff0f7224 */ /* 0x000fe200010e061d */
[----:B------:R-:W-:-:S02]  /*c540*/  SHF.R.U64 R4, R4, 0x3, RZ ;  /* 0x0000000304047819 */ /* 0x000fc400000012ff */
[----:B------:R-:W-:Y:S02]  /*c550*/  IADD3 R31, P6, R28, 0x7000, RZ ;  /* 0x000070001c1f7810 */ /* 0x000fe40007fde0ff */
[----:B0-----:R-:W-:Y:S02]  /*c560*/  ISETP.NE.AND P2, PT, R30, 0x1, PT ;  /* 0x000000011e00780c */ /* 0x001fe40003f45270 */
[----:B------:R-:W-:Y:S02]  /*c570*/  SHF.R.U64 R6, R6, 0x3, RZ ;  /* 0x0000000306067819 */ /* 0x000fe400000012ff */
[----:B------:R-:W-:Y:S02]  /*c580*/  SEL R63, R48, R49, P0 ;  /* 0x00000031303f7207 */ /* 0x000fe40000000000 */
[----:B------:R-:W-:Y:S02]  /*c590*/  LOP3.LUT R26, R4, R9, RZ, 0x3c, !PT ;  /* 0x00000009041a7212 */ /* 0x000fe400078e3cff */
[----:B------:R-:W-:-:S02]  /*c5a0*/  SEL R48, R49, R48, P0 ;  /* 0x0000003031307207 */ /* 0x000fc40000000000 */
[----:B------:R-:W-:Y:S02]  /*c5b0*/  LOP3.LUT R4, R31, 0x380, RZ, 0xc0, !PT ;  /* 0x000003801f047812 */ /* 0x000fe400078ec0ff */
[----:B------:R-:W-:Y:S02]  /*c5c0*/  SEL R49, R38, R39, P0 ;  /* 0x0000002726317207 */ /* 0x000fe40000000000 */
[----:B------:R-:W-:Y:S01]  /*c5d0*/  SEL R60, R39, R38, P0 ;  /* 0x00000026273c7207 */ /* 0x000fe20000000000 */
[----:B------:R-:W-:Y:S01]  /*c5e0*/  IMAD.X R39, RZ, RZ, R7, P3 ;  /* 0x000000ffff277224 */ /* 0x000fe200018e0607 */
[----:B------:R-:W-:Y:S02]  /*c5f0*/  LOP3.LUT R38, R6, R11, RZ, 0x3c, !PT ;  /* 0x0000000b06267212 */ /* 0x000fe400078e3cff */
[----:B------:R-:W-:Y:S02]  /*c600*/  LOP3.LUT R6, R8, 0x380, RZ, 0xc0, !PT ;  /* 0x0000038008067812 */ /* 0x000fe400078ec0ff */
[----:B------:R-:W-:-:S02]  /*c610*/  SHF.R.U64 R4, R4, 0x3, RZ ;  /* 0x0000000304047819 */ /* 0x000fc400000012ff */
[----:B------:R-:W-:Y:S02]  /*c620*/  SHF.R.U64 R5, R6, 0x3, RZ ;  /* 0x0000000306057819 */ /* 0x000fe400000012ff */
[----:B------:R-:W-:Y:S02]  /*c630*/  LOP3.LUT R4, R4, R31, RZ, 0x3c, !PT ;  /* 0x0000001f04047212 */ /* 0x000fe400078e3cff */
[----:B------:R-:W0:Y:S01]  /*c640*/  @P2 LDC R31, c[0x0][0xbec] ;  /* 0x0002fb00ff1f2b82 */ /* 0x000e220000000800 */
[----:B------:R-:W-:Y:S02]  /*c650*/  SEL R53, R33, R32, P0 ;  /* 0x0000002021357207 */ /* 0x000fe40000000000 */
[----:B------:R-:W-:Y:S01]  /*c660*/  SEL R50, R32, R33, P0 ;  /* 0x0000002120327207 */ /* 0x000fe20000000000 */
[----:B------:R-:W-:Y:S01]  /*c670*/  IMAD.X R33, RZ, RZ, R7, P1 ;  /* 0x000000ffff217224 */ /* 0x000fe200008e0607 */
[----:B------:R-:W-:Y:S02]  /*c680*/  LOP3.LUT R32, R5, R8, RZ, 0x3c, !PT ;  /* 0x0000000805207212 */ /* 0x000fe400078e3cff */
[----:B------:R-:W-:-:S02]  /*c690*/  MOV R83, R44 ;  /* 0x0000002c00537202 */ /* 0x000fc40000000f00 */
[----:B------:R-:W-:Y:S02]  /*c6a0*/  MOV R82, R32 ;  /* 0x0000002000527202 */ /* 0x000fe40000000f00 */
[----:B------:R-:W1:Y:S01]  /*c6b0*/  @P2 LDC R32, c[0x0][0xbf0] ;  /* 0x0002fc00ff202b82 */ /* 0x000e620000000800 */
[----:B------:R-:W-:Y:S01]  /*c6c0*/  MOV R44, R34 ;  /* 0x00000022002c7202 */ /* 0x000fe20000000f00 */
[----:B------:R-:W-:Y:S01]  /*c6d0*/  VIADD R34, R18, UR39 ;  /* 0x0000002712227c36 */ /* 0x000fe20008000000 */
[----:B------:R-:W-:Y:S02]  /*c6e0*/  LOP3.LUT R12, R13, 0x380, RZ, 0xc0, !PT ;  /* 0x000003800d0c7812 */ /* 0x000fe400078ec0ff */
[----:B------:R-:W-:Y:S02]  /*c6f0*/  SEL R51, R37, R36, P0 ;  /* 0x0000002425337207 */ /* 0x000fe40000000000 */
[----:B------:R-:W-:Y:S01]  /*c700*/  SEL R46, R36, R37, P0 ;  /* 0x00000025242e7207 */ /* 0x000fe20000000000 */
[----:B------:R-:W-:Y:S01]  /*c710*/  IMAD.X R37, RZ, RZ, R7, P4 ;  /* 0x000000ffff257224 */ /* 0x000fe200020e0607 */
[----:B------:R-:W-:-:S02]  /*c720*/  SEL R25, R94, R93, P0 ;  /* 0x0000005d5e197207 */ /* 0x000fc40000000000 */
[----:B------:R-:W-:Y:S02]  /*c730*/  SEL R47, R90, R89, P0 ;  /* 0x000000595a2f7207 */ /* 0x000fe40000000000 */
[----:B------:R-:W-:Y:S01]  /*c740*/  MOV R45, R26 ;  /* 0x0000001a002d7202 */ /* 0x000fe20000000f00 */
[----:B0-----:R-:W-:Y:S01]  /*c750*/  @P2 IMAD.HI.U32 R27, R34, R31, RZ ;  /* 0x0000001f221b2227 */ /* 0x001fe200078e00ff */
[----:B------:R-:W-:Y:S02]  /*c760*/  SEL R94, R93, R94, P0 ;  /* 0x0000005e5d5e7207 */ /* 0x000fe40000000000 */
[----:B------:R-:W-:Y:S01]  /*c770*/  SEL R90, R89, R90, P0 ;  /* 0x0000005a595a7207 */ /* 0x000fe20000000000 */
[----:B------:R-:W-:Y:S01]  /*c780*/  IMAD.MOV.U32 R26, RZ, RZ, R34 ;  /* 0x000000ffff1a7224 */ /* 0x000fe200078e0022 */
[----:B------:R-:W-:Y:S02]  /*c790*/  LOP3.LUT R7, R10, 0x380, RZ, 0xc0, !PT ;  /* 0x000003800a077812 */ /* 0x000fe400078ec0ff */
[----:B------:R-:W-:-:S02]  /*c7a0*/  SHF.R.U64 R12, R12, 0x3, RZ ;  /* 0x000000030c0c7819 */ /* 0x000fc400000012ff */
[----:B------:R-:W-:Y:S02]  /*c7b0*/  SHF.R.U64 R7, R7, 0x3, RZ ;  /* 0x0000000307077819 */ /* 0x000fe400000012ff */
[----:B------:R-:W-:Y:S02]  /*c7c0*/  LOP3.LUT R40, R12, R13, RZ, 0x3c, !PT ;  /* 0x0000000d0c287212 */ /* 0x000fe400078e3cff */
[----:B------:R-:W-:Y:S02]  /*c7d0*/  IADD3 R13, P1, R28, 0x3000, RZ ;  /* 0x000030001c0d7810 */ /* 0x000fe40007f3e0ff */
[----:B------:R-:W-:Y:S02]  /*c7e0*/  LOP3.LUT R36, R7, R10, RZ, 0x3c, !PT ;  /* 0x0000000a07247212 */ /* 0x000fe400078e3cff */
[----:B-1----:R-:W-:Y:S01]  /*c7f0*/  @P2 SHF.R.U32.HI R26, RZ, R32, R27 ;  /* 0x00000020ff1a2219 */ /* 0x002fe2000001161b */
[----:B------:R-:W-:Y:S01]  /*c800*/  IMAD.U32 R27, RZ, RZ, UR8 ;  /* 0x00000008ff1b7e24 */ /* 0x000fe2000f8e00ff */
[----:B------:R-:W-:Y:S01]  /*c810*/  LOP3.LUT R12, R13, 0x380, RZ, 0xc0, !PT ;  /* 0x000003800d0c7812 */ /* 0x000fe200078ec0ff */
[----:B------:R-:W-:Y:S01]  /*c820*/  ULDC.64 UR8, c[0x0][0xae8] ;  /* 0x0002ba0000087ab9 */ /* 0x000fe20000000a00 */
[----:B------:R-:W-:Y:S01]  /*c830*/  MOV R80, R36 ;  /* 0x0000002400507202 */ /* 0x000fe20000000f00 */
[----:B------:R-:W-:Y:S01]  /*c840*/  IMAD.MOV R37, RZ, RZ, -R26 ;  /* 0x000000ffff257224 */ /* 0x000fe200078e0a1a */
[----:B------:R-:W-:-:S02]  /*c850*/  SEL R75, R86, R87, P0 ;  /* 0x00000057564b7207 */ /* 0x000fc40000000000 */
[----:B------:R-:W-:Y:S01]  /*c860*/  SHF.R.U64 R12, R12, 0x3, RZ ;  /* 0x000000030c0c7819 */ /* 0x000fe200000012ff */
[----:B------:R-:W-:Y:S01]  /*c870*/  IMAD R37, R30, R37, R34 ;  /* 0x000000251e257224 */ /* 0x000fe200078e0222 */
[----:B------:R-:W-:Y:S02]  /*c880*/  SEL R86, R87, R86, P0 ;  /* 0x0000005657567207 */ /* 0x000fe40000000000 */
[----:B------:R-:W-:Y:S01]  /*c890*/  LOP3.LUT R12, R12, R13, RZ, 0x3c, !PT ;  /* 0x0000000d0c0c7212 */ /* 0x000fe200078e3cff */
[----:B------:R-:W-:Y:S01]  /*c8a0*/  IMAD.X R13, RZ, RZ, R29, P1 ;  /* 0x000000ffff0d7224 */ /* 0x000fe200008e061d */
[----:B------:R-:W-:Y:S02]  /*c8b0*/  MOV R77, R42 ;  /* 0x0000002a004d7202 */ /* 0x000fe40000000f00 */
[----:B------:R-:W-:Y:S02]  /*c8c0*/  MOV R79, R40 ;  /* 0x00000028004f7202 */ /* 0x000fe40000000f00 */
[----:B------:R-:W-:-:S02]  /*c8d0*/  IADD3 R40, P1, R26, UR6, RZ ;  /* 0x000000061a287c10 */ /* 0x000fc4000ff3e0ff */
[----:B------:R-:W-:Y:S02]  /*c8e0*/  SHF.R.S32.HI R36, RZ, 0x1f, R37 ;  /* 0x0000001fff247819 */ /* 0x000fe40000011425 */
[C---:B------:R-:W-:Y:S02]  /*c8f0*/  IADD3 R9, P4, R28.reuse, 0x5000, RZ ;  /* 0x000050001c097810 */ /* 0x040fe40007f9e0ff */
[----:B------:R-:W-:Y:S02]  /*c900*/  IADD3 R11, P3, R28, 0x4000, RZ ;  /* 0x000040001c0b7810 */ /* 0x000fe40007f7e0ff */
[----:B------:R-:W-:Y:S02]  /*c910*/  LOP3.LUT R8, R9, 0x380, RZ, 0xc0, !PT ;  /* 0x0000038009087812 */ /* 0x000fe400078ec0ff */
[----:B------:R-:W-:Y:S02]  /*c920*/  LOP3.LUT R10, R11, 0x380, RZ, 0xc0, !PT ;  /* 0x000003800b0a7812 */ /* 0x000fe400078ec0ff */
[----:B------:R-:W-:-:S02]  /*c930*/  MOV R81, R38 ;  /* 0x0000002600517202 */ /* 0x000fc40000000f00 */
[----:B------:R-:W-:Y:S02]  /*c940*/  SHF.R.U64 R8, R8, 0x3, RZ ;  /* 0x0000000308087819 */ /* 0x000fe400000012ff */
[----:B------:R-:W-:Y:S02]  /*c950*/  SHF.R.U64 R10, R10, 0x3, RZ ;  /* 0x000000030a0a7819 */ /* 0x000fe400000012ff */
[----:B------:R-:W-:Y:S01]  /*c960*/  LOP3.LUT R8, R8, R9, RZ, 0x3c, !PT ;  /* 0x0000000908087212 */ /* 0x000fe200078e3cff */
[--C-:B------:R-:W-:Y:S01]  /*c970*/  IMAD.X R9, RZ, RZ, R29.reuse, P4 ;  /* 0x000000ffff097224 */ /* 0x100fe200020e061d */
[----:B------:R-:W-:Y:S01]  /*c980*/  LOP3.LUT R10, R10, R11, RZ, 0x3c, !PT ;  /* 0x0000000b0a0a7212 */ /* 0x000fe200078e3cff */
[----:B------:R-:W-:Y:S01]  /*c990*/  IMAD.X R11, RZ, RZ, R29, P3 ;  /* 0x000000ffff0b7224 */ /* 0x000fe200018e061d */
[C---:B------:R-:W-:Y:S02]  /*c9a0*/  IADD3 R7, P5, R28.reuse, 0x6000, RZ ;  /* 0x000060001c077810 */ /* 0x040fe40007fbe0ff */
[----:B------:R-:W-:-:S02]  /*c9b0*/  LOP3.LUT R5, R28, 0x380, RZ, 0xc0, !PT ;  /* 0x000003801c057812 */ /* 0x000fc400078ec0ff */
[----:B------:R-:W-:Y:S02]  /*c9c0*/  LOP3.LUT R6, R7, 0x380, RZ, 0xc0, !PT ;  /* 0x0000038007067812 */ /* 0x000fe400078ec0ff */
[----:B------:R-:W-:Y:S02]  /*c9d0*/  SHF.R.U64 R5, R5, 0x3, RZ ;  /* 0x0000000305057819 */ /* 0x000fe400000012ff */
[----:B------:R-:W-:Y:S02]  /*c9e0*/  SHF.R.U64 R6, R6, 0x3, RZ ;  /* 0x0000000306067819 */ /* 0x000fe400000012ff */
[----:B------:R-:W-:Y:S01]  /*c9f0*/  LOP3.LUT R28, R5, R28, RZ, 0x3c, !PT ;  /* 0x0000001c051c7212 */ /* 0x000fe200078e3cff */
[--C-:B------:R-:W-:Y:S01]  /*ca00*/  IMAD.X R5, RZ, RZ, R29.reuse, P6 ;  /* 0x000000ffff057224 */ /* 0x100fe200030e061d */
[----:B------:R-:W-:Y:S01]  /*ca10*/  LOP3.LUT R6, R6, R7, RZ, 0x3c, !PT ;  /* 0x0000000706067212 */ /* 0x000fe200078e3cff */
[----:B------:R-:W-:Y:S01]  /*ca20*/  IMAD.X R7, RZ, RZ, R29, P5 ;  /* 0x000000ffff077224 */ /* 0x000fe200028e061d */
[----:B--2---:R-:W-:Y:S01]  /*ca30*/  LOP3.LUT R31, R24, 0x2, RZ, 0x3c, !PT ;  /* 0x00000002181f7812 */ /* 0x004fe200078e3cff */
[----:B------:R-:W-:Y:S04]  /*ca40*/  SHFL.IDX PT, R25, R25, R24, 0x1c1f ;  /* 0x001c1f1819197589 */ /* 0x000fe800000e0000 */
[----:B------:R-:W-:Y:S04]  /*ca50*/  SHFL.IDX PT, R47, R47, R24, 0x1c1f ;  /* 0x001c1f182f2f7589 */ /* 0x000fe800000e0000 */
[----:B------:R-:W-:Y:S04]  /*ca60*/  SHFL.IDX PT, R94, R94, R31, 0x1c1f ;  /* 0x001c1f1f5e5e7589 */ /* 0x000fe800000e0000 */
[----:B------:R-:W0:Y:S04]  /*ca70*/  SHFL.IDX PT, R90, R90, R31, 0x1c1f ;  /* 0x001c1f1f5a5a7589 */ /* 0x000e2800000e0000 */
[----:B------:R-:W-:Y:S04]  /*ca80*/  SHFL.IDX PT, R63, R63, R24, 0x1c1f ;  /* 0x001c1f183f3f7589 */ /* 0x000fe800000e0000 */
[----:B------:R-:W-:Y:S04]  /*ca90*/  SHFL.IDX PT, R48, R48, R31, 0x1c1f ;  /* 0x001c1f1f30307589 */ /* 0x000fe800000e0000 */
[----:B------:R-:W-:Y:S04]  /*caa0*/  SHFL.IDX PT, R51, R51, R24, 0x1c1f ;  /* 0x001c1f1833337589 */ /* 0x000fe800000e0000 */
[----:B------:R-:W1:Y:S04]  /*cab0*/  SHFL.IDX PT, R46, R46, R31, 0x1c1f ;  /* 0x001c1f1f2e2e7589 */ /* 0x000e6800000e0000 */
[----:B------:R-:W-:Y:S04]  /*cac0*/  SHFL.IDX PT, R49, R49, R24, 0x1c1f ;  /* 0x001c1f1831317589 */ /* 0x000fe800000e0000 */
[----:B------:R-:W2:Y:S01]  /*cad0*/  SHFL.IDX PT, R60, R60, R31, 0x1c1f ;  /* 0x001c1f1f3c3c7589 */ /* 0x000ea200000e0000 */
[----:B0-----:R-:W-:-:S02]  /*cae0*/  SEL R32, R47, R90, P0 ;  /* 0x0000005a2f207207 */ /* 0x001fc40000000000 */
[----:B------:R-:W-:Y:S01]  /*caf0*/  SEL R34, R90, R47, P0 ;  /* 0x0000002f5a227207 */ /* 0x000fe20000000000 */
[----:B------:R-:W-:Y:S04]  /*cb00*/  SHFL.IDX PT, R65, R65, R24, 0x1c1f ;  /* 0x001c1f1841417589 */ /* 0x000fe800000e0000 */
[----:B------:R-:W0:Y:S04]  /*cb10*/  SHFL.IDX PT, R62, R62, R31, 0x1c1f ;  /* 0x001c1f1f3e3e7589 */ /* 0x000e2800000e0000 */
[----:B------:R-:W-:Y:S04]  /*cb20*/  SHFL.IDX PT, R53, R53, R24, 0x1c1f ;  /* 0x001c1f1835357589 */ /* 0x000fe800000e0000 */
[----:B------:R-:W-:Y:S01]  /*cb30*/  SHFL.IDX PT, R55, R55, R24, 0x1c1f ;  /* 0x001c1f1837377589 */ /* 0x000fe200000e0000 */
[----:B-1----:R-:W-:-:S03]  /*cb40*/  SEL R38, R46, R51, P0 ;  /* 0x000000332e267207 */ /* 0x002fc60000000000 */
[----:B------:R-:W-:Y:S04]  /*cb50*/  SHFL.IDX PT, R57, R57, R24, 0x1c1f ;  /* 0x001c1f1839397589 */ /* 0x000fe800000e0000 */
[----:B------:R-:W-:Y:S01]  /*cb60*/  SHFL.IDX PT, R59, R59, R24, 0x1c1f ;  /* 0x001c1f183b3b7589 */ /* 0x000fe200000e0000 */
[----:B--2---:R-:W-:Y:S02]  /*cb70*/  SEL R33, R49, R60, P0 ;  /* 0x0000003c31217207 */ /* 0x004fe40000000000 */
[----:B------:R-:W-:Y:S01]  /*cb80*/  SEL R35, R60, R49, P0 ;  /* 0x000000313c237207 */ /* 0x000fe20000000000 */
[----:B------:R-:W-:Y:S04]  /*cb90*/  SHFL.IDX PT, R42, R61, R24, 0x1c1f ;  /* 0x001c1f183d2a7589 */ /* 0x000fe800000e0000 */
[----:B------:R-:W-:Y:S01]  /*cba0*/  SHFL.IDX PT, R67, R67, R24, 0x1c1f ;  /* 0x001c1f1843437589 */ /* 0x000fe200000e0000 */
[----:B0-----:R-:W-:-:S03]  /*cbb0*/  SEL R39, R62, R65, P0 ;  /* 0x000000413e277207 */ /* 0x001fc60000000000 */
[----:B------:R-:W-:Y:S04]  /*cbc0*/  SHFL.IDX PT, R69, R69, R24, 0x1c1f ;  /* 0x001c1f1845457589 */ /* 0x000fe800000e0000 */
[----:B------:R-:W-:Y:S04]  /*cbd0*/  SHFL.IDX PT, R71, R71, R24, 0x1c1f ;  /* 0x001c1f1847477589 */ /* 0x000fe800000e0000 */
[----:B------:R-:W-:Y:S04]  /*cbe0*/  SHFL.IDX PT, R73, R73, R24, 0x1c1f ;  /* 0x001c1f1849497589 */ /* 0x000fe800000e0000 */
[----:B------:R0:W-:Y:S04]  /*cbf0*/  SHFL.IDX PT, R75, R75, R24, 0x1c1f ;  /* 0x001c1f184b4b7589 */ /* 0x0001e800000e0000 */
[----:B------:R-:W-:Y:S04]  /*cc00*/  SHFL.IDX PT, R50, R50, R31, 0x1c1f ;  /* 0x001c1f1f32327589 */ /* 0x000fe800000e0000 */
[----:B------:R-:W-:Y:S01]  /*cc10*/  SHFL.IDX PT, R72, R64, R31, 0x1c1f ;  /* 0x001c1f1f40487589 */ /* 0x000fe200000e0000 */
[----:B0-----:R-:W-:-:S03]  /*cc20*/  SHF.R.S32.HI R24, RZ, 0x1f, R26 ;  /* 0x0000001fff187819 */ /* 0x001fc6000001141a */
[----:B------:R-:W-:Y:S01]  /*cc30*/  SHFL.IDX PT, R52, R52, R31, 0x1c1f ;  /* 0x001c1f1f34347589 */ /* 0x000fe200000e0000 */
[----:B------:R-:W-:Y:S02]  /*cc40*/  SEL R26, R94, R25, P0 ;  /* 0x000000195e1a7207 */ /* 0x000fe40000000000 */
[----:B------:R-:W-:Y:S01]  /*cc50*/  IADD3.X R41, R24, UR7, R27, P1, !PT ;  /* 0x0000000718297c10 */ /* 0x000fe20008ffe41b */
[----:B------:R-:W-:Y:S01]  /*cc60*/  SHFL.IDX PT, R74, R66, R31, 0x1c1f ;  /* 0x001c1f1f424a7589 */ /* 0x000fe200000e0000 */
[----:B------:R-:W-:Y:S01]  /*cc70*/  ULDC.64 UR6, c[0x0][0xb88] ;  /* 0x0002e20000067ab9 */ /* 0x000fe20000000a00 */
[----:B------:R-:W-:Y:S01]  /*cc80*/  SEL R24, R25, R94, P0 ;  /* 0x0000005e19187207 */ /* 0x000fe20000000000 */
[----:B------:R-:W-:Y:S01]  /*cc90*/  IMAD R36, R36, UR6, RZ ;  /* 0x0000000624247c24 */ /* 0x000fe2000f8e02ff */
[----:B------:R-:W-:Y:S01]  /*cca0*/  SHFL.IDX PT, R54, R54, R31, 0x1c1f ;  /* 0x001c1f1f36367589 */ /* 0x000fe200000e0000 */
[----:B------:R-:W-:Y:S01]  /*ccb0*/  SEL R25, R63, R48, P0 ;  /* 0x000000303f197207 */ /* 0x000fe20000000000 */
[C---:B------:R-:W-:Y:S01]  /*ccc0*/  IMAD.WIDE.U32 R40, R37.reuse, UR6, R40 ;  /* 0x0000000625287c25 */ /* 0x040fe2000f8e0028 */
[----:B------:R-:W-:Y:S01]  /*ccd0*/  SEL R27, R48, R63, P0 ;  /* 0x0000003f301b7207 */ /* 0x000fe20000000000 */
[----:B------:R-:W-:Y:S01]  /*cce0*/  SHFL.IDX PT, R76, R68, R31, 0x1c1f ;  /* 0x001c1f1f444c7589 */ /* 0x000fe200000e0000 */
[----:B------:R-:W-:Y:S01]  /*ccf0*/  LOP3.LUT P1, RZ, R188, 0x3, RZ, 0xc0, !PT ;  /* 0x00000003bcff7812 */ /* 0x000fe2000782c0ff */
[----:B------:R-:W-:Y:S01]  /*cd00*/  IMAD R47, R37, UR7, R36 ;  /* 0x00000007252f7c24 */ /* 0x000fe2000f8e0224 */
[----:B------:R-:W-:Y:S01]  /*cd10*/  SEL R36, R51, R46, P0 ;  /* 0x0000002e33247207 */ /* 0x000fe20000000000 */
[----:B------:R-:W0:Y:S01]  /*cd20*/  SHFL.IDX PT, R56, R56, R31, 0x1c1f ;  /* 0x001c1f1f38387589 */ /* 0x000e2200000e0000 */
[----:B------:R-:W-:Y:S01]  /*cd30*/  VIADD R46, R190, UR39 ;  /* 0x00000027be2e7c36 */ /* 0x000fe20008000000 */
[----:B------:R-:W-:Y:S01]  /*cd40*/  ULDC.64 UR6, c[0x0][0xb50] ;  /* 0x0002d40000067ab9 */ /* 0x000fe20000000a00 */
[----:B------:R-:W-:Y:S01]  /*cd50*/  SEL R37, R65, R62, P0 ;  /* 0x0000003e41257207 */ /* 0x000fe20000000000 */
[----:B------:R-:W1:Y:S04]  /*cd60*/  SHFL.IDX PT, R78, R70, R31, 0x1c1f ;  /* 0x001c1f1f464e7589 */ /* 0x000e6800000e0000 */
[----:B------:R-:W2:Y:S04]  /*cd70*/  SHFL.IDX PT, R43, R58, R31, 0x1c1f ;  /* 0x001c1f1f3a2b7589 */ /* 0x000ea800000e0000 */
[----:B------:R3:W4:Y:S04]  /*cd80*/  SHFL.IDX PT, R86, R86, R31, 0x1c1f ;  /* 0x001c1f1f56567589 */ /* 0x00072800000e0000 */
[----:B------:R2:W-:Y:S04]  /*cd90*/  STSM.16.M88.4 [R83], R24 ;  /* 0x0000001853007844 */ /* 0x0005e80000000200 */
[----:B------:R4:W-:Y:S01]  /*cda0*/  STSM.16.M88.4 [R44], R32 ;  /* 0x000000202c007844 */ /* 0x0009e20000000200 */
[----:B---3--:R-:W-:-:S03]  /*cdb0*/  IMAD R31, R30, UR5, RZ ;  /* 0x000000051e1f7c24 */ /* 0x008fc6000f8e02ff */
[----:B------:R3:W-:Y:S01]  /*cdc0*/  STSM.16.M88.4 [R45], R36 ;  /* 0x000000242d007844 */ /* 0x0007e20000000200 */
[----:B0-----:R-:W-:Y:S02]  /*cdd0*/  SEL R64, R59, R56, P0 ;  /* 0x000000383b407207 */ /* 0x001fe40000000000 */
[----:B------:R-:W-:Y:S02]  /*cde0*/  ISETP.GE.OR P3, PT, R46, R31, P1 ;  /* 0x0000001f2e00720c */ /* 0x000fe40000f66670 */
[----:B------:R-:W-:Y:S02]  /*cdf0*/  SEL R66, R56, R59, P0 ;  /* 0x0000003b38427207 */ /* 0x000fe40000000000 */
[----:B-1----:R-:W-:Y:S01]  /*ce00*/  SEL R65, R73, R78, P0 ;  /* 0x0000004e49417207 */ /* 0x002fe20000000000 */
[----:B--2---:R-:W-:Y:S01]  /*ce10*/  VIADD R24, R46, 0x8 ;  /* 0x000000082e187836 */ /* 0x004fe20000000000 */
[----:B------:R-:W-:Y:S01]  /*ce20*/  SEL R26, R50, R53, P0 ;  /* 0x00000035321a7207 */ /* 0x000fe20000000000 */
[----:B------:R-:W-:Y:S01]  /*ce30*/  IMAD.IADD R25, R41, 0x1, R47 ;  /* 0x0000000129197824 */ /* 0x000fe200078e022f */
[----:B------:R-:W-:-:S02]  /*ce40*/  LEA R41, P4, R40, UR6, 0x2 ;  /* 0x0000000628297c11 */ /* 0x000fc4000f8810ff */
[----:B------:R-:W-:Y:S02]  /*ce50*/  ISETP.GE.OR P1, PT, R24, R31, P1 ;  /* 0x0000001f1800720c */ /* 0x000fe40000f26670 */
[----:B------:R-:W-:Y:S01]  /*ce60*/  LEA.HI.X R40, R40, UR7, R25, 0x2, P4 ;  /* 0x0000000728287c11 */ /* 0x000fe2000a0f1419 */
[----:B------:R-:W-:Y:S01]  /*ce70*/  SHFL.IDX PT, R60, R41, RZ, 0x1c1f ;  /* 0x001c1fff293c7589 */ /* 0x000fe200000e0000 */
[----:B------:R-:W-:Y:S02]  /*ce80*/  SEL R24, R53, R50, P0 ;  /* 0x0000003235187207 */ /* 0x000fe40000000000 */
[----:B------:R-:W-:Y:S01]  /*ce90*/  SEL R25, R67, R72, P0 ;  /* 0x0000004843197207 */ /* 0x000fe20000000000 */
[----:B------:R-:W0:Y:S01]  /*cea0*/  SHFL.IDX PT, R61, R40, RZ, 0x1c1f ;  /* 0x001c1fff283d7589 */ /* 0x000e2200000e0000 */
[----:B------:R-:W-:Y:S02]  /*ceb0*/  SEL R27, R72, R67, P0 ;  /* 0x00000043481b7207 */ /* 0x000fe40000000000 */
[----:B----4-:R-:W-:Y:S01]  /*cec0*/  SEL R32, R55, R52, P0 ;  /* 0x0000003437207207 */ /* 0x010fe20000000000 */
[----:B------:R-:W-:Y:S01]  /*ced0*/  SHFL.IDX PT, R62, R41, 0x1, 0x1c1f ;  /* 0x003c1f00293e7f89 */ /* 0x000fe200000e0000 */
[----:B------:R-:W-:-:S02]  /*cee0*/  SEL R34, R52, R55, P0 ;  /* 0x0000003734227207 */ /* 0x000fc40000000000 */
[----:B------:R-:W-:Y:S01]  /*cef0*/  SEL R33, R69, R74, P0 ;  /* 0x0000004a45217207 */ /* 0x000fe20000000000 */
[----:B------:R-:W-:Y:S01]  /*cf00*/  STSM.16.M88.4 [R82], R24 ;  /* 0x0000001852007844 */ /* 0x000fe20000000200 */
[----:B------:R-:W-:Y:S02]  /*cf10*/  SEL R35, R74, R69, P0 ;  /* 0x000000454a237207 */ /* 0x000fe40000000000 */
[----:B------:R-:W-:Y:S01]  /*cf20*/  SEL R44, R57, R54, P0 ;  /* 0x00000036392c7207 */ /* 0x000fe20000000000 */
[----:B------:R-:W1:Y:S01]  /*cf30*/  SHFL.IDX PT, R63, R40, 0x1, 0x1c1f ;  /* 0x003c1f00283f7f89 */ /* 0x000e6200000e0000 */
[----:B------:R-:W-:Y:S02]  /*cf40*/  SEL R46, R54, R57, P0 ;  /* 0x00000039362e7207 */ /* 0x000fe40000000000 */
[----:B---3--:R-:W-:Y:S01]  /*cf50*/  SEL R45, R71, R76, P0 ;  /* 0x0000004c472d7207 */ /* 0x008fe20000000000 */
[----:B------:R-:W-:Y:S01]  /*cf60*/  STSM.16.M88.4 [R81], R32 ;  /* 0x0000002051007844 */ /* 0x000fe20000000200 */
[----:B------:R-:W-:-:S02]  /*cf70*/  SEL R47, R76, R71, P0 ;  /* 0x000000474c2f7207 */ /* 0x000fc40000000000 */
[----:B------:R-:W-:Y:S02]  /*cf80*/  SEL R67, R78, R73, P0 ;  /* 0x000000494e437207 */ /* 0x000fe40000000000 */
[----:B------:R-:W-:Y:S01]  /*cf90*/  SEL R68, R42, R43, P0 ;  /* 0x0000002b2a447207 */ /* 0x000fe20000000000 */
[----:B------:R-:W-:Y:S01]  /*cfa0*/  STSM.16.M88.4 [R80], R44 ;  /* 0x0000002c50007844 */ /* 0x000fe20000000200 */
[----:B------:R-:W-:Y:S02]  /*cfb0*/  SEL R70, R43, R42, P0 ;  /* 0x0000002a2b467207 */ /* 0x000fe40000000000 */
[----:B------:R-:W-:Y:S01]  /*cfc0*/  SEL R69, R75, R86, P0 ;  /* 0x000000564b457207 */ /* 0x000fe20000000000 */
[----:B------:R2:W-:Y:S01]  /*cfd0*/  STSM.16.M88.4 [R79], R64 ;  /* 0x000000404f007844 */ /* 0x0005e20000000200 */
[----:B------:R-:W-:-:S05]  /*cfe0*/  SEL R71, R86, R75, P0 ;  /* 0x0000004b56477207 */ /* 0x000fca0000000000 */
[----:B------:R-:W-:Y:S01]  /*cff0*/  STSM.16.M88.4 [R77], R68 ;  /* 0x000000444d007844 */ /* 0x000fe20000000200 */
[----:B------:R-:W-:Y:S08]  /*d000*/  BAR.SYNC.DEFER_BLOCKING 0x1, 0x100 ;  /* 0x0044000000007b1d */ /* 0x000ff00000010000 */
[----:B--2---:R-:W2:Y:S01]  /*d010*/  @P2 LDC R65, c[0x0][0xbec] ;  /* 0x0002fb00ff412b82 */ /* 0x004ea20000000800 */
[----:B------:R-:W-:Y:S01]  /*d020*/  UIMAD UR5, UR12, UR8, URZ ;  /* 0x000000080c0572a4 */ /* 0x000fe2000f8e023f */
[----:B0-----:R0:W-:Y:S01]  /*d030*/  @!P3 ST.E desc[UR52][R60.64], R0 ;  /* 0x000000003c00b985 */ /* 0x0011e2000c101934 */
[----:B------:R-:W-:-:S03]  /*d040*/  UIMAD.WIDE.U32 UR6, UR37, UR8, URZ ;  /* 0x00000008250672a5 */ /* 0x000fc6000f8e003f */
[----:B-1----:R1:W-:Y:S02]  /*d050*/  @!P1 ST.E desc[UR52][R62.64], R2 ;  /* 0x000000023e009985 */ /* 0x0023e4000c101934 */
[----:B0-----:R-:W0:Y:S01]  /*d060*/  @P2 LDC R61, c[0x0][0xbf0] ;  /* 0x0002fc00ff3d2b82 */ /* 0x001e220000000800 */
[----:B------:R-:W-:Y:S01]  /*d070*/  IMAD R0, R22, 0x20, R23 ;  /* 0x0000002016007824 */ /* 0x000fe200078e0217 */
[----:B------:R-:W-:Y:S01]  /*d080*/  UIMAD UR5, UR37, UR9, UR5 ;  /* 0x00000009250572a4 */ /* 0x000fe2000f8e0205 */
[----:B------:R3:W5:Y:S02]  /*d090*/  LD.E.128 R44, desc[UR52][R6.64] ;  /* 0x00000034062c7980 */ /* 0x000764000c101d00 */
[----:B-1----:R-:W-:Y:S01]  /*d0a0*/  VIADD R2, R0, UR39 ;  /* 0x0000002700027c36 */ /* 0x002fe20008000000 */
[----:B------:R-:W-:Y:S01]  /*d0b0*/  UIMAD UR8, UR13, UR10, URZ ;  /* 0x0000000a0d0872a4 */ /* 0x000fe2000f8e023f */
[----:B------:R1:W5:Y:S02]  /*d0c0*/  LD.E.128 R52, desc[UR52][R8.64] ;  /* 0x0000003408347980 */ /* 0x000364000c101d00 */
[----:B--2---:R-:W-:Y:S01]  /*d0d0*/  @P2 IMAD.HI.U32 R0, R2, R65, RZ ;  /* 0x0000004102002227 */ /* 0x004fe200078e00ff */
[----:B------:R-:W-:Y:S01]  /*d0e0*/  UIADD3 UR7, UR7, UR5, URZ ;  /* 0x0000000507077290 */ /* 0x000fe2000fffe03f */
[----:B------:R2:W5:Y:S02]  /*d0f0*/  LD.E.128 R32, desc[UR52][R4.64] ;  /* 0x0000003404207980 */ /* 0x000564000c101d00 */
[----:B---3--:R-:W-:Y:S01]  /*d100*/  IMAD.MOV.U32 R7, RZ, RZ, R2 ;  /* 0x000000ffff077224 */ /* 0x008fe200078e0002 */
[----:B------:R-:W-:Y:S01]  /*d110*/  UIMAD UR5, UR43, UR11, UR8 ;  /* 0x0000000b2b0572a4 */ /* 0x000fe2000f8e0208 */
[----:B------:R-:W5:Y:S01]  /*d120*/  LD.E.128 R48, desc[UR52][R28.64] ;  /* 0x000000341c307980 */ /* 0x000f62000c101d00 */
[----:B------:R-:W-:Y:S01]  /*d130*/  UIMAD.WIDE.U32 UR6, UR43, UR10, UR6 ;  /* 0x0000000a2b0672a5 */ /* 0x000fe2000f8e0006 */
[----:B------:R-:W-:-:S02]  /*d140*/  ULDC.64 UR8, c[0x0][0xae0] ;  /* 0x0002b80000087ab9 */ /* 0x000fc40000000a00 */
[----:B------:R-:W5:Y:S04]  /*d150*/  LD.E.128 R40, desc[UR52][R20.64] ;  /* 0x0000003414287980 */ /* 0x000f68000c101d00 */
[----:B------:R-:W5:Y:S01]  /*d160*/  LD.E.128 R36, desc[UR52][R14.64] ;  /* 0x000000340e247980 */ /* 0x000f62000c101d00 */
[----:B0-----:R-:W-:Y:S01]  /*d170*/  @P2 SHF.R.U32.HI R7, RZ, R61, R0 ;  /* 0x0000003dff072219 */ /* 0x001fe20000011600 */
[----:B------:R-:W-:Y:S02]  /*d180*/  UIADD3 UR5, UR7, UR5, URZ ;  /* 0x0000000507057290 */ /* 0x000fe4000fffe03f */
[----:B------:R-:W5:Y:S01]  /*d190*/  LD.E.128 R24, desc[UR52][R12.64] ;  /* 0x000000340c187980 */ /* 0x000f62000c101d00 */
[--C-:B------:R-:W-:Y:S01]  /*d1a0*/  SHF.R.S32.HI R0, RZ, 0x1f, R7.reuse ;  /* 0x0000001fff007819 */ /* 0x100fe20000011407 */
[----:B-1----:R-:W-:-:S02]  /*d1b0*/  IMAD.MOV R9, RZ, RZ, -R7 ;  /* 0x000000ffff097224 */ /* 0x002fc400078e0a07 */
[----:B--2---:R-:W-:Y:S01]  /*d1c0*/  IMAD.U32 R5, RZ, RZ, UR7 ;  /* 0x00000007ff057e24 */ /* 0x004fe2000f8e00ff */
        /* <DEDUP_REMOVED lines=8> */
[----:B-1----:R-:W1:Y:S01]  /*d250*/  FENCE.VIEW.ASYNC.S ;  /* 0x00000000000073c6 */ /* 0x002e620000000000 */
[----:B------:R-:W-:Y:S01]  /*d260*/  IMAD.U32 R4, RZ, RZ, UR6 ;  /* 0x00000006ff047e24 */ /* 0x000fe2000f8e00ff */
[----:B------:R-:W-:Y:S01]  /*d270*/  ULDC.64 UR6, c[0x0][0xad8] ;  /* 0x0002b60000067ab9 */ /* 0x000fe20000000a00 */
[----:B------:R-:W-:-:S02]  /*d280*/  IMAD.U32 R5, RZ, RZ, UR5 ;  /* 0x00000005ff057e24 */ /* 0x000fc4000f8e00ff */
[C---:B0-----:R-:W-:Y:S01]  /*d290*/  IMAD R11, R7.reuse, UR9, R0 ;  /* 0x00000009070b7c24 */ /* 0x041fe2000f8e0200 */
[----:B------:R-:W-:Y:S01]  /*d2a0*/  SHF.R.S32.HI R0, RZ, 0x1f, R9 ;  /* 0x0000001fff007819 */ /* 0x000fe20000011409 */
[----:B------:R-:W-:-:S04]  /*d2b0*/  IMAD.WIDE.U32 R4, R7, UR8, R4 ;  /* 0x0000000807047c25 */ /* 0x000fc8000f8e0004 */
        /* <DEDUP_REMOVED lines=15> */
[----:B-1----:R0:W1:Y:S01]  /*d3b0*/  SHFL.IDX PT, R4, R6, RZ, 0x181f ;  /* 0x00181fff06047589 */ /* 0x00206200000e0000 */
        /* <DEDUP_REMOVED lines=8> */
[CC--:B-1----:R-:W-:Y:S02]  /*d440*/  @!P2 LEA R2, P4, R16.reuse, R4.reuse, 0x1 ;  /* 0x000000041002a211 */ /* 0x0c2fe400078808ff */
[C---:B------:R-:W-:Y:S02]  /*d450*/  @!P3 LEA R4, P5, R19.reuse, R4, 0x1 ;  /* 0x000000041304b211 */ /* 0x040fe400078a08ff */
[-C--:B0-2---:R-:W-:Y:S02]  /*d460*/  @!P2 LEA.HI.X R3, R16, R0.reuse, R193, 0x1, P4 ;  /* 0x000000001003a211 */ /* 0x085fe400020f0cc1 */
[----:B------:R-:W-:-:S03]  /*d470*/  @!P3 LEA.HI.X R5, R19, R0, R192, 0x1, P5 ;  /* 0x000000001305b211 */ /* 0x000fc600028f0cc0 */
[----:B-----5:R3:W-:Y:S04]  /*d480*/  @!P2 ST.E.128 desc[UR52][R2.64], R48 ;  /* 0x000000300200a985 */ /* 0x0207e8000c101d34 */
[----:B------:R3:W-:Y:S02]  /*d490*/  @!P3 ST.E.128 desc[UR52][R4.64], R56 ;  /* 0x000000380400b985 */ /* 0x0007e4000c101d34 */
.L_x_2184:
[----:B------:R-:W-:Y:S05]  /*d4a0*/  BSYNC B1 ;  /* 0x0000000000017941 */ /* 0x000fea0003800000 */
.L_x_2183:
[----:B--2---:R2:W4:Y:S01]  /*d4b0*/  SHFL.IDX PT, R0, R7, 0x1, 0x181f ;  /* 0x00381f0007007f89 */ /* 0x00452200000e0000 */
[----:B------:R-:W-:Y:S03]  /*d4c0*/  BSSY B1, `(.L_x_2185) ;  /* 0x000000c000017945 */ /* 0x000fe60003800000 */
[----:B-1-3--:R2:W1:Y:S01]  /*d4d0*/  SHFL.IDX PT, R4, R6, 0x1, 0x181f ;  /* 0x00381f0006047f89 */ /* 0x00a46200000e0000 */
[----:B------:R-:W-:Y:S05]  /*d4e0*/  @P0 BRA `(.L_x_2186) ;  /* 0x0000000000240947 */ /* 0x000fea0003800000 */
[----:B------:R-:W-:Y:S02]  /*d4f0*/  ULDC UR5, c[0x0][0xac8] ;  /* 0x0002b20000057ab9 */ /* 0x000fe40000000800 */
[----:B------:R-:W-:Y:S02]  /*d500*/  ISETP.GE.AND P3, PT, R16, UR5, PT ;  /* 0x0000000510007c0c */ /* 0x000fe4000bf66270 */
[----:B------:R-:W-:-:S11]  /*d510*/  ISETP.GE.AND P4, PT, R19, UR5, PT ;  /* 0x0000000513007c0c */ /* 0x000fd6000bf86270 */
[CC--:B-1----:R-:W-:Y:S02]  /*d520*/  @!P3 LEA R2, P0, R16.reuse, R4.reuse, 0x1 ;  /* 0x000000041002b211 */ /* 0x0c2fe400078008ff */
[C---:B------:R-:W-:Y:S02]  /*d530*/  @!P4 LEA R4, P2, R19.reuse, R4, 0x1 ;  /* 0x000000041304c211 */ /* 0x040fe400078408ff */
[-C--:B0---4-:R-:W-:Y:S02]  /*d540*/  @!P3 LEA.HI.X R3, R16, R0.reuse, R193, 0x1, P0 ;  /* 0x000000001003b211 */ /* 0x091fe400000f0cc1 */
[----:B------:R-:W-:-:S03]  /*d550*/  @!P4 LEA.HI.X R5, R19, R0, R192, 0x1, P2 ;  /* 0x000000001305c211 */ /* 0x000fc600010f0cc0 */
[----:B-----5:R3:W-:Y:S04]  /*d560*/  @!P3 ST.E.128 desc[UR52][R2.64], R40 ;  /* 0x000000280200b985 */ /* 0x0207e8000c101d34 */
[----:B------:R3:W-:Y:S02]  /*d570*/  @!P4 ST.E.128 desc[UR52][R4.64], R52 ;  /* 0x000000340400c985 */ /* 0x0007e4000c101d34 */
.L_x_2186:
[----:B------:R-:W-:Y:S05]  /*d580*/  BSYNC B1 ;  /* 0x0000000000017941 */ /* 0x000fea0003800000 */
.L_x_2185:
[----:B----4-:R4:W0:Y:S01]  /*d590*/  SHFL.IDX PT, R0, R7, 0x2, 0x181f ;  /* 0x00581f0007007f89 */ /* 0x01082200000e0000 */
        /* <DEDUP_REMOVED lines=8> */
[-C--:B0-----:R-:W-:Y:S02]  /*d620*/  @!P2 LEA.HI.X R3, R16, R0.reuse, R193, 0x1, P0 ;  /* 0x000000001003a211 */ /* 0x081fe400000f0cc1 */
[----:B------:R-:W-:-:S03]  /*d630*/  @!P3 LEA.HI.X R5, R19, R0, R192, 0x1, P1 ;  /* 0x000000001305b211 */ /* 0x000fc600008f0cc0 */
[----:B-----5:R3:W-:Y:S04]  /*d640*/  @!P2 ST.E.128 desc[UR52][R2.64], R36 ;  /* 0x000000240200a985 */ /* 0x0207e8000c101d34 */
[----:B------:R3:W-:Y:S02]  /*d650*/  @!P3 ST.E.128 desc[UR52][R4.64], R44 ;  /* 0x0000002c0400b985 */ /* 0x0007e4000c101d34 */
.L_x_2188:
[----:B------:R-:W-:Y:S05]  /*d660*/  BSYNC B1 ;  /* 0x0000000000017941 */ /* 0x000fea0003800000 */
.L_x_2187:
[----:B0-----:R-:W-:Y:S01]  /*d670*/  VIADD R0, R8, 0x60 ;  /* 0x0000006008007836 */ /* 0x001fe20000000000 */
[----:B--2-4-:R-:W0:Y:S04]  /*d680*/  SHFL.IDX PT, R7, R7, 0x3, 0x181f ;  /* 0x00781f0007077f89 */ /* 0x014e2800000e0000 */
[----:B------:R-:W-:Y:S01]  /*d690*/  ISETP.GE.AND P0, PT, R0, R31, PT ;  /* 0x0000001f0000720c */ /* 0x000fe20003f06270 */
[----:B------:R-:W2:-:S12]  /*d6a0*/  SHFL.IDX PT, R6, R6, 0x3, 0x181f ;  /* 0x00781f0006067f89 */ /* 0x000e9800000e0000 */
[----:B------:R-:W-:Y:S05]  /*d6b0*/  @P0 BRA `(.L_x_2189) ;  /* 0x0000000800800947 */ /* 0x000fea0003800000 */
[----:B------:R-:W-:Y:S02]  /*d6c0*/  ULDC UR5, c[0x0][0xac8] ;  /* 0x0002b20000057ab9 */ /* 0x000fe40000000800 */
[----:B------:R-:W-:-:S13]  /*d6d0*/  ISETP.GE.AND P1, PT, R16, UR5, PT ;  /* 0x0000000510007c0c */ /* 0x000fda000bf26270 */
[----:B--23--:R-:W-:-:S04]  /*d6e0*/  @!P1 LEA R2, P0, R16, R6, 0x1 ;  /* 0x0000000610029211 */ /* 0x00cfc800078008ff */
[----:B0-----:R-:W-:Y:S02]  /*d6f0*/  @!P1 LEA.HI.X R3, R16, R7, R193, 0x1, P0 ;  /* 0x0000000710039211 */ /* 0x001fe400000f0cc1 */
[----:B------:R-:W-:-:S03]  /*d700*/  ISETP.GE.AND P0, PT, R19, UR5, PT ;  /* 0x0000000513007c0c */ /* 0x000fc6000bf06270 */
[----:B-----5:R4:W-:Y:S10]  /*d710*/  @!P1 ST.E.128 desc[UR52][R2.64], R24 ;  /* 0x0000001802009985 */ /* 0x0209f4000c101d34 */
[----:B------:R-:W-:Y:S05]  /*d720*/  @P0 BRA `(.L_x_2189) ;  /* 0x0000000800640947 */ /* 0x000fea0003800000 */
[----:B----4-:R-:W-:-:S04]  /*d730*/  LEA R2, P0, R19, R6, 0x1 ;  /* 0x0000000613027211 */ /* 0x010fc800078008ff */
[----:B------:R-:W-:-:S05]  /*d740*/  LEA.HI.X R3, R19, R7, R192, 0x1, P0 ;  /* 0x0000000713037211 */ /* 0x000fca00000f0cc0 */
[----:B------:R0:W-:Y:S01]  /*d750*/  ST.E.128 desc[UR52][R2.64], R32 ;  /* 0x0000002002007985 */ /* 0x0001e2000c101d34 */
[----:B------:R-:W-:Y:S05]  /*d760*/  BRA `(.L_x_2189) ;  /* 0x0000000800547947 */ /* 0x000fea0003800000 */
.L_x_2182:
[----:B------:R-:W0:Y:S01]  /*d770*/  LDC R8, c[0x0][0xbe8] ;  /* 0x0002fa00ff087b82 */ /* 0x000e220000000800 */
[----:B------:R-:W-:Y:S01]  /*d780*/  ISETP.GE.AND P0, PT, R194, 0x80, PT ;  /* 0x00000080c200780c */ /* 0x000fe20003f06270 */
[----:B------:R-:W-:Y:S01]  /*d790*/  USHF.R.S32.HI UR8, URZ, 0x1f, UR37 ;  /* 0x0000001f3f087899 */ /* 0x000fe20008011425 */
[----:B------:R-:W-:Y:S01]  /*d7a0*/  BSSY B1, `(.L_x_2190) ;  /* 0x000002f000017945 */ /* 0x000fe20003800000 */
[----:B------:R-:W-:Y:S01]  /*d7b0*/  USHF.R.S32.HI UR9, URZ, 0x1f, UR43 ;  /* 0x0000001f3f097899 */ /* 0x000fe2000801142b */
[----:B------:R-:W-:Y:S01]  /*d7c0*/  IMAD R6, R22, 0x20, R23 ;  /* 0x0000002016067824 */ /* 0x000fe200078e0217 */
        /* <DEDUP_REMOVED lines=14> */
[----:B------:R-:W-:Y:S01]  /*d8b0*/  IMAD.MOV.U32 R2, RZ, RZ, R4 ;  /* 0x000000ffff027224 */ /* 0x000fe200078e0004 */
[----:B------:R-:W-:Y:S02]  /*d8c0*/  UIMAD UR5, UR8, UR10, URZ ;  /* 0x0000000a080572a4 */ /* 0x000fe4000f8e023f */
[----:B------:R-:W-:Y:S02]  /*d8d0*/  UIMAD.WIDE.U32 UR6, UR37, UR10, URZ ;  /* 0x0000000a250672a5 */ /* 0x000fe4000f8e003f */
[----:B------:R-:W-:-:S03]  /*d8e0*/  UIMAD UR5, UR37, UR11, UR5 ;  /* 0x0000000b250572a4 */ /* 0x000fc6000f8e0205 */
[----:B------:R-:W-:Y:S01]  /*d8f0*/  ULDC.64 UR10, c[0x0][0xb98] ;  /* 0x0002e600000a7ab9 */ /* 0x000fe20000000a00 */
[----:B------:R-:W-:Y:S02]  /*d900*/  UIADD3 UR7, UR7, UR5, URZ ;  /* 0x0000000507077290 */ /* 0x000fe4000fffe03f */
[----:B------:R-:W2:Y:S01]  /*d910*/  @P0 LDC R5, c[0x0][0xbec] ;  /* 0x0002fb00ff050b82 */ /* 0x000ea20000000800 */
[----:B------:R-:W-:Y:S02]  /*d920*/  UIMAD UR5, UR9, UR10, URZ ;  /* 0x0000000a090572a4 */ /* 0x000fe4000f8e023f */
[----:B------:R-:W-:Y:S02]  /*d930*/  UIMAD.WIDE.U32 UR6, UR43, UR10, UR6 ;  /* 0x0000000a2b0672a5 */ /* 0x000fe4000f8e0006 */
[----:B------:R-:W-:-:S03]  /*d940*/  UIMAD UR5, UR43, UR11, UR5 ;  /* 0x0000000b2b0572a4 */ /* 0x000fc6000f8e0205 */
[----:B------:R-:W3:Y:S01]  /*d950*/  @P0 LDC R7, c[0x0][0xbf0] ;  /* 0x0002fc00ff070b82 */ /* 0x000ee20000000800 */
[----:B------:R-:W-:Y:S01]  /*d960*/  ULDC.64 UR10, c[0x0][0xb88] ;  /* 0x0002e200000a7ab9 */ /* 0x000fe20000000a00 */
[----:B--2---:R-:W-:-:S05]  /*d970*/  @P0 IMAD.HI.U32 R0, R4, R5, RZ ;  /* 0x0000000504000227 */ /* 0x004fca00078e00ff */
[----:B---3--:R-:W-:-:S05]  /*d980*/  @P0 SHF.R.U32.HI R2, RZ, R7, R0 ;  /* 0x00000007ff020219 */ /* 0x008fca0000011600 */
[----:B------:R-:W-:-:S04]  /*d990*/  IMAD.MOV R5, RZ, RZ, -R2 ;  /* 0x000000ffff057224 */ /* 0x000fc800078e0a02 */
[----:B------:R-:W-:Y:S01]  /*d9a0*/  IMAD R5, R3, R5, R4 ;  /* 0x0000000503057224 */ /* 0x000fe200078e0204 */
[----:B------:R-:W-:Y:S01]  /*d9b0*/  SHF.R.S32.HI R3, RZ, 0x1f, R2 ;  /* 0x0000001fff037819 */ /* 0x000fe20000011402 */
[----:B------:R-:W-:Y:S01]  /*d9c0*/  IMAD.U32 R4, RZ, RZ, UR5 ;  /* 0x00000005ff047e24 */ /* 0x000fe2000f8e00ff */
        /* <DEDUP_REMOVED lines=12> */
.L_x_2191:
[----:B------:R-:W-:Y:S05]  /*da90*/  BSYNC B1 ;  /* 0x0000000000017941 */ /* 0x000fea0003800000 */
.L_x_2190:
[----:B------:R-:W-:Y:S01]  /*daa0*/  ULDC.64 UR10, c[0x0][0xae8] ;  /* 0x0002ba00000a7ab9 */ /* 0x000fe20000000a00 */
[----:B------:R-:W-:Y:S01]  /*dab0*/  VIADD R6, R6, UR39 ;  /* 0x0000002706067c36 */ /* 0x000fe20008000000 */
[----:B------:R-:W-:Y:S01]  /*dac0*/  UIMAD UR5, UR8, UR10, URZ ;  /* 0x0000000a080572a4 */ /* 0x000fe2000f8e023f */
[----:B------:R-:W-:Y:S01]  /*dad0*/  BSSY B1, `(.L_x_2192) ;  /* 0x0000034000017945 */ /* 0x000fe20003800000 */
[----:B------:R-:W-:Y:S01]  /*dae0*/  UIMAD.WIDE.U32 UR6, UR37, UR10, URZ ;  /* 0x0000000a250672a5 */ /* 0x000fe2000f8e003f */
[----:B0-----:R-:W-:Y:S01]  /*daf0*/  @P1 IMAD.HI.U32 R0, R6, R9, RZ ;  /* 0x0000000906001227 */ /* 0x001fe200078e00ff */
[----:B------:R-:W-:-:S03]  /*db00*/  UIMAD UR5, UR37, UR11, UR5 ;  /* 0x0000000b250572a4 */ /* 0x000fc6000f8e0205 */
[----:B------:R-:W-:Y:S01]  /*db10*/  ULDC.64 UR10, c[0x0][0xaf0] ;  /* 0x0002bc00000a7ab9 */ /* 0x000fe20000000a00 */
[----:B------:R-:W-:Y:S01]  /*db20*/  UIADD3 UR7, UR7, UR5, URZ ;  /* 0x0000000507077290 */ /* 0x000fe2000fffe03f */
[----:B--2---:R-:W-:Y:S01]  /*db30*/  IMAD.MOV.U32 R5, RZ, RZ, R6 ;  /* 0x000000ffff057224 */ /* 0x004fe200078e0006 */
        /* <DEDUP_REMOVED lines=10> */
[----:B------:R-:W-:Y:S02]  /*dbe0*/  IMAD R7, R8, R7, R6 ;  /* 0x0000000708077224 */ /* 0x000fe400078e0206 */
[----:B------:R-:W-:Y:S01]  /*dbf0*/  IMAD.U32 R2, RZ, RZ, UR6 ;  /* 0x00000006ff027e24 */ /* 0x000fe2000f8e00ff */
[----:B------:R-:W-:Y:S01]  /*dc00*/  ULDC.64 UR6, c[0x0][0xad8] ;  /* 0x0002b60000067ab9 */ /* 0x000fe20000000a00 */
[----:B------:R-:W-:Y:S01]  /*dc10*/  IMAD.U32 R3, RZ, RZ, UR5 ;  /* 0x00000005ff037e24 */ /* 0x000fe2000f8e00ff */
[----:B------:R-:W-:Y:S01]  /*dc20*/  ULDC UR5, c[0x0][0xa88] ;  /* 0x0002a20000057ab9 */ /* 0x000fe20000000800 */
[C---:B------:R-:W-:Y:S01]  /*dc30*/  IMAD R9, R5.reuse, UR9, R0 ;  /* 0x0000000905097c24 */ /* 0x040fe2000f8e0200 */
[----:B------:R-:W-:Y:S01]  /*dc40*/  SHF.R.S32.HI R0, RZ, 0x1f, R7 ;  /* 0x0000001fff007819 */ /* 0x000fe20000011407 */
[----:B------:R-:W-:-:S04]  /*dc50*/  IMAD.WIDE.U32 R2, R5, UR8, R2 ;  /* 0x0000000805027c25 */ /* 0x000fc8000f8e0002 */
        /* <DEDUP_REMOVED lines=14> */
[----:B------:R0:W1:Y:S02]  /*dd40*/  SHFL.IDX PT, R2, R4, RZ, 0x181f ;  /* 0x00181fff04027589 */ /* 0x00006400000e0000 */
[----:B------:R-:W-:Y:S02]  /*dd50*/  ISETP.GE.AND P0, PT, R0, R9, PT ;  /* 0x000000090000720c */ /* 0x000fe40003f06270 */
[----:B------:R0:W2:Y:S01]  /*dd60*/  SHFL.IDX PT, R0, R5, RZ, 0x181f ;  /* 0x00181fff05007589 */ /* 0x0000a200000e0000 */
[----:B------:R-:W-:Y:S10]  /*dd70*/  @P2 BRA `(.L_x_2193) ;  /* 0x0000000000242947 */ /* 0x000ff40003800000 */
[----:B------:R-:W-:Y:S02]  /*dd80*/  ULDC UR5, c[0x0][0xac8] ;  /* 0x0002b20000057ab9 */ /* 0x000fe40000000800 */
[----:B------:R-:W-:Y:S02]  /*dd90*/  ISETP.GE.AND P4, PT, R16, UR5, PT ;  /* 0x0000000510007c0c */ /* 0x000fe4000bf86270 */
[----:B------:R-:W-:-:S11]  /*dda0*/  ISETP.GE.AND P5, PT, R19, UR5, PT ;  /* 0x0000000513007c0c */ /* 0x000fd6000bfa6270 */
[CC--:B-1----:R-:W-:Y:S02]  /*ddb0*/  @!P4 LEA R10, P2, R16.reuse, R2.reuse, 0x1 ;  /* 0x00000002100ac211 */ /* 0x0c2fe400078408ff */
[C---:B------:R-:W-:Y:S02]  /*ddc0*/  @!P5 LEA R2, P3, R19.reuse, R2, 0x1 ;  /* 0x000000021302d211 */ /* 0x040fe400078608ff */
[-C--:B--2---:R-:W-:Y:S02]  /*ddd0*/  @!P4 LEA.HI.X R11, R16, R0.reuse, R193, 0x1, P2 ;  /* 0x00000000100bc211 */ /* 0x084fe400010f0cc1 */
[----:B------:R-:W-:-:S03]  /*dde0*/  @!P5 LEA.HI.X R3, R19, R0, R192, 0x1, P3 ;  /* 0x000000001303d211 */ /* 0x000fc600018f0cc0 */
[----:B------:R3:W-:Y:S04]  /*ddf0*/  @!P4 ST.E.128 desc[UR52][R10.64], RZ ;  /* 0x000000ff0a00c985 */ /* 0x0007e8000c101d34 */
[----:B------:R3:W-:Y:S02]  /*de00*/  @!P5 ST.E.128 desc[UR52][R2.64], RZ ;  /* 0x000000ff0200d985 */ /* 0x0007e4000c101d34 */
.L_x_2193:
[----:B------:R-:W-:Y:S05]  /*de10*/  BSYNC B1 ;  /* 0x0000000000017941 */ /* 0x000fea0003800000 */
.L_x_2192:
        /* <DEDUP_REMOVED lines=9> */
[-C--:B----4-:R-:W-:Y:S02]  /*deb0*/  @!P3 LEA.HI.X R11, R16, R0.reuse, R193, 0x1, P1 ;  /* 0x00000000100bb211 */ /* 0x090fe400008f0cc1 */
[----:B------:R-:W-:-:S03]  /*dec0*/  @!P4 LEA.HI.X R3, R19, R0, R192, 0x1, P2 ;  /* 0x000000001303c211 */ /* 0x000fc600010f0cc0 */
[----:B------:R3:W-:Y:S04]  /*ded0*/  @!P3 ST.E.128 desc[UR52][R10.64], RZ ;  /* 0x000000ff0a00b985 */ /* 0x0007e8000c101d34 */
[----:B------:R3:W-:Y:S02]  /*dee0*/  @!P4 ST.E.128 desc[UR52][R2.64], RZ ;  /* 0x000000ff0200c985 */ /* 0x0007e4000c101d34 */
.L_x_2195:
[----:B------:R-:W-:Y:S05]  /*def0*/  BSYNC B1 ;  /* 0x0000000000017941 */ /* 0x000fea0003800000 */
.L_x_2194:
        /* <DEDUP_REMOVED lines=11> */
[----:B------:R3:W-:Y:S04]  /*dfb0*/  @!P2 ST.E.128 desc[UR52][R10.64], RZ ;  /* 0x000000ff0a00a985 */ /* 0x0007e8000c101d34 */
[----:B------:R3:W-:Y:S02]  /*dfc0*/  @!P3 ST.E.128 desc[UR52][R2.64], RZ ;  /* 0x000000ff0200b985 */ /* 0x0007e4000c101d34 */
.L_x_2197:
[----:B------:R-:W-:Y:S05]  /*dfd0*/  BSYNC B1 ;  /* 0x0000000000017941 */ /* 0x000fea0003800000 */
.L_x_2196:
[----:B---3--:R-:W-:Y:S01]  /*dfe0*/  VIADD R3, R6, 0x60 ;  /* 0x0000006006037836 */ /* 0x008fe20000000000 */
[----:B0-----:R0:W3:Y:S04]  /*dff0*/  SHFL.IDX PT, R0, R5, 0x3, 0x181f ;  /* 0x00781f0005007f89 */ /* 0x0010e800000e0000 */
[----:B------:R-:W-:Y:S01]  /*e000*/  ISETP.GE.AND P0, PT, R3, R9, PT ;  /* 0x000000090300720c */ /* 0x000fe20003f06270 */
[----:B-1----:R0:W1:-:S12]  /*e010*/  SHFL.IDX PT, R2, R4, 0x3, 0x181f ;  /* 0x00781f0004027f89 */ /* 0x00205800000e0000 */
[----:B0-----:R-:W-:Y:S05]  /*e020*/  @P0 BRA `(.L_x_2189) ;  /* 0x0000000000240947 */ /* 0x001fea0003800000 */
[----:B------:R-:W-:Y:S02]  /*e030*/  ULDC UR5, c[0x0][0xac8] ;  /* 0x0002b20000057ab9 */ /* 0x000fe40000000800 */
[----:B------:R-:W-:Y:S02]  /*e040*/  ISETP.GE.AND P2, PT, R16, UR5, PT ;  /* 0x0000000510007c0c */ /* 0x000fe4000bf46270 */
[----:B------:R-:W-:-:S11]  /*e050*/  ISETP.GE.AND P3, PT, R19, UR5, PT ;  /* 0x0000000513007c0c */ /* 0x000fd6000bf66270 */
[CC--:B-12-4-:R-:W-:Y:S02]  /*e060*/  @!P2 LEA R4, P0, R16.reuse, R2.reuse, 0x1 ;  /* 0x000000021004a211 */ /* 0x0d6fe400078008ff */
[C---:B------:R-:W-:Y:S02]  /*e070*/  @!P3 LEA R2, P1, R19.reuse, R2, 0x1 ;  /* 0x000000021302b211 */ /* 0x040fe400078208ff */
[-C--:B---3--:R-:W-:Y:S02]  /*e080*/  @!P2 LEA.HI.X R5, R16, R0.reuse, R193, 0x1, P0 ;  /* 0x000000001005a211 */ /* 0x088fe400000f0cc1 */
[----:B------:R-:W-:-:S03]  /*e090*/  @!P3 LEA.HI.X R3, R19, R0, R192, 0x1, P1 ;  /* 0x000000001303b211 */ /* 0x000fc600008f0cc0 */
[----:B------:R0:W-:Y:S04]  /*e0a0*/  @!P2 ST.E.128 desc[UR52][R4.64], RZ ;  /* 0x000000ff0400a985 */ /* 0x0001e8000c101d34 */
[----:B------:R0:W-:Y:S02]  /*e0b0*/  @!P3 ST.E.128 desc[UR52][R2.64], RZ ;  /* 0x000000ff0200b985 */ /* 0x0001e4000c101d34 */
.L_x_2189:
[----:B------:R-:W-:Y:S05]  /*e0c0*/  BSYNC B0 ;  /* 0x0000000000007941 */ /* 0x000fea0003800000 */
.L_x_2181:
[----:B------:R-:W-:Y:S02]  /*e0d0*/  ULDC UR5, c[0x0][0xc38] ;  /* 0x00030e0000057ab9 */ /* 0x000fe40000000800 */
[----:B------:R-:W-:-:S06]  /*e0e0*/  UISETP.GE.AND UP0, UPT, UR4, UR5, UPT ;  /* 0x000000050400728c */ /* 0x000fcc000bf06270 */
[----:B------:R-:W-:-:S13]  /*e0f0*/  PLOP3.LUT P0, PT, PT, PT, UP0, 0x80, 0x0 ;  /* 0x000000000000781c */ /* 0x000fda0003f0f008 */
[----:B------:R-:W-:Y:S05]  /*e100*/  @!P0 BRA `(.L_x_2198) ;  /* 0xffffff2800fc8947 */ /* 0x000fea000383ffff */
[----:B------:R-:W-:Y:S05]  /*e110*/  EXIT ;  /* 0x000000000000794d */ /* 0x000fea0003800000 */
.L_x_2140:
[----:B------:R-:W-:-:S08]  /*e120*/  NOP ;  /* 0x0000000000007918 */ /* 0x000fd00000000000 */
[----:B------:R-:W0:-:S00]  /*e130*/  USETMAXREG.DEALLOC.CTAPOOL 0x28 ;  /* 0x00000028000079c8 */ /* 0x000e0000080e0500 */
[----:B0-----:R-:W-:-:S06]  /*e140*/  LOP3.LUT R0, R0, 0x3, RZ, 0xc0, !PT ;  /* 0x0000000300007812 */ /* 0x001fcc00078ec0ff */
[----:B------:R-:W0:Y:S01]  /*e150*/  S2UR UR5, SR_CTAID.X ;  /* 0x00000000000579c3 */ /* 0x000e220000002500 */
[----:B------:R-:W-:Y:S01]  /*e160*/  LOP3.LUT R16, R16, 0xffffefff, RZ, 0xc0, !PT ;  /* 0xffffefff10107812 */ /* 0x000fe200078ec0ff */
[----:B------:R-:W-:Y:S01]  /*e170*/  STL [R1+0x1c], RZ ;  /* 0x00001cff01007387 */ /* 0x000fe20000100800 */
[----:B------:R-:W-:Y:S02]  /*e180*/  IMAD.MOV.U32 R32, RZ, RZ, 0x1 ;  /* 0x00000001ff207424 */ /* 0x000fe400078e00ff */
[----:B------:R-:W-:Y:S01]  /*e190*/  IMAD.MOV.U32 R19, RZ, RZ, RZ ;  /* 0x000000ffff137224 */ /* 0x000fe200078e00ff */
[----:B------:R1:W2:Y:S02]  /*e1a0*/  SHFL.IDX PT, R2, R0, RZ, 0x1f ;  /* 0x00001fff00027589 */ /* 0x0002a400000e0000 */
[----:B-1----:R-:W0:Y:S01]  /*e1b0*/  LDC R0, c[0x0][0xc38] ;  /* 0x00030e00ff007b82 */ /* 0x002e220000000800 */
[----:B--2---:R-:W-:-:S13]  /*e1c0*/  ISETP.NE.AND P0, PT, R2, RZ, PT ;  /* 0x000000ff0200720c */ /* 0x004fda0003f05270 */
[----:B------:R-:W-:Y:S01]  /*e1d0*/  @P0 LOP3.LUT R16, R16, 0x1000, RZ, 0xfc, !PT ;  /* 0x0000100010100812 */ /* 0x000fe200078efcff */
[----:B------:R-:W-:Y:S06]  /*e1e0*/  @P0 BAR.ARV 0x4, 0x180 ;  /* 0x0106000000000b1d */ /* 0x000fec0000002000 */
[----:B0-----:R-:W-:-:S13]  /*e1f0*/  ISETP.LE.AND P0, PT, R0, UR5, PT ;  /* 0x0000000500007c0c */ /* 0x001fda000bf03270 */
[----:B------:R-:W-:Y:S05]  /*e200*/  @P0 BRA `(.L_x_2199) ;  /* 0x0000004c00e40947 */ /* 0x000fea0003800000 */
[----:B------:R-:W2:Y:S01]  /*e210*/  LDL R10, [R1+0x4] ;  /* 0x00000400010a7983 */ /* 0x000ea20000100800 */
[----:B------:R-:W-:Y:S01]  /*e220*/  ULDC.64 UR6, c[0x0][0x2f0] ;  /* 0x0000bc0000067ab9 */ /* 0x000fe20000000a00 */
[----:B------:R-:W-:Y:S01]  /*e230*/  ULDC UR8, c[0x0][0x320] ;  /* 0x0000c80000087ab9 */ /* 0x000fe20000000800 */
[----:B------:R-:W-:Y:S01]  /*e240*/  LOP3.LUT R16, R16, 0xfffffff7, RZ, 0xc0, !PT ;  /* 0xfffffff710107812 */ /* 0x000fe200078ec0ff */
[----:B------:R-:W0:Y:S01]  /*e250*/  S2R R7, SR_TID.X ;  /* 0x0000000000077919 */ /* 0x000e220000002100 */
[----:B------:R-:W-:Y:S01]  /*e260*/  ULDC UR9, c[0x0][0x2b8] ;  /* 0x0000ae0000097ab9 */ /* 0x000fe20000000800 */
[----:B------:R-:W-:Y:S01]  /*e270*/  IMAD.MOV.U32 R35, RZ, RZ, 0x40 ;  /* 0x00000040ff237424 */ /* 0x000fe200078e00ff */
[----:B------:R-:W-:Y:S01]  /*e280*/  ULDC.64 UR10, c[0x0][0x418] ;  /* 0x00010600000a7ab9 */ /* 0x000fe20000000a00 */
[----:B------:R-:W-:Y:S01]  /*e290*/  ULDC UR4, c[0x0][0x424] ;  /* 0x0001090000047ab9 */ /* 0x000fe20000000800 */
[----:B------:R-:W-:Y:S01]  /*e2a0*/  ULDC UR39, c[0x0][0x288] ;  /* 0x0000a20000277ab9 */ /* 0x000fe20000000800 */
[----:B------:R-:W-:Y:S01]  /*e2b0*/  ULDC UR38, c[0x0][0x448] ;  /* 0x0001120000267ab9 */ /* 0x000fe20000000800 */
[C---:B0-----:R-:W-:Y:S01]  /*e2c0*/  IMAD.SHL.U32 R4, R7.reuse, 0x10, RZ ;  /* 0x0000001007047824 */ /* 0x041fe200078e00ff */
[C---:B------:R-:W-:Y:S01]  /*e2d0*/  LOP3.LUT R11, R7.reuse, 0x7f, RZ, 0xc0, !PT ;  /* 0x0000007f070b7812 */ /* 0x040fe200078ec0ff */
[C---:B------:R-:W-:Y:S01]  /*e2e0*/  IMAD.SHL.U32 R6, R7.reuse, 0x2, RZ ;  /* 0x0000000207067824 */ /* 0x040fe200078e00ff */
[C---:B------:R-:W-:Y:S01]  /*e2f0*/  LOP3.LUT P1, RZ, R7.reuse, 0x4, RZ, 0xc0, !PT ;  /* 0x0000000407ff7812 */ /* 0x040fe2000782c0ff */
[C---:B------:R-:W-:Y:S01]  /*e300*/  IMAD.SHL.U32 R0, R7.reuse, 0x20, RZ ;  /* 0x0000002007007824 */ /* 0x040fe200078e00ff */
[C---:B------:R-:W-:Y:S01]  /*e310*/  LOP3.LUT R3, R4.reuse, 0x1b0, RZ, 0xc0, !PT ;  /* 0x000001b004037812 */ /* 0x040fe200078ec0ff */
[----:B------:R-:W-:Y:S01]  /*e320*/  IMAD.SHL.U32 R34, R7, 0x4, RZ ;  /* 0x0000000407227824 */ /* 0x000fe200078e00ff */
[----:B------:R-:W-:-:S02]  /*e330*/  LOP3.LUT R36, R4, 0x30, RZ, 0xc0, !PT ;  /* 0x0000003004247812 */ /* 0x000fc400078ec0ff */
[----:B------:R-:W-:Y:S01]  /*e340*/  LOP3.LUT R9, R3, 0x30, R6, 0x78, !PT ;  /* 0x0000003003097812 */ /* 0x000fe200078e7806 */
[----:B------:R-:W-:Y:S01]  /*e350*/  IMAD.SHL.U32 R3, R7, 0x80, RZ ;  /* 0x0000008007037824 */ /* 0x000fe200078e00ff */
[----:B------:R-:W-:Y:S02]  /*e360*/  LOP3.LUT R6, R36, 0x40, RZ, 0xfc, !PT ;  /* 0x0000004024067812 */ /* 0x000fe400078efcff */
[----:B------:R-:W-:Y:S02]  /*e370*/  LOP3.LUT R2, R0, 0x80, RZ, 0xc0, !PT ;  /* 0x0000008000027812 */ /* 0x000fe400078ec0ff */
[C---:B------:R-:W-:Y:S02]  /*e380*/  ISETP.GE.AND P4, PT, R6.reuse, UR7, PT ;  /* 0x0000000706007c0c */ /* 0x040fe4000bf86270 */
[----:B------:R-:W-:Y:S02]  /*e390*/  ISETP.GE.AND P3, PT, R6, UR8, PT ;  /* 0x0000000806007c0c */ /* 0x000fe4000bf66270 */
[----:B------:R-:W-:-:S02]  /*e3a0*/  LOP3.LUT R5, R0, 0x380, RZ, 0xc0, !PT ;  /* 0x0000038000057812 */ /* 0x000fc400078ec0ff */
[----:B------:R-:W-:Y:S02]  /*e3b0*/  ISETP.GE.AND P2, PT, R6, UR9, PT ;  /* 0x0000000906007c0c */ /* 0x000fe4000bf46270 */
[----:B------:R-:W-:Y:S02]  /*e3c0*/  LOP3.LUT R2, R2, 0x10, R7, 0xf8, !PT ;  /* 0x0000001002027812 */ /* 0x000fe400078ef807 */
[----:B------:R-:W-:Y:S02]  /*e3d0*/  LOP3.LUT R5, R5, 0x30, R4, 0xf8, !PT ;  /* 0x0000003005057812 */ /* 0x000fe400078ef804 */
[--C-:B------:R-:W-:Y:S02]  /*e3e0*/  LOP3.LUT R8, R2, 0x10, R34.reuse, 0x78, !PT ;  /* 0x0000001002087812 */ /* 0x100fe400078e7822 */
[----:B------:R-:W-:Y:S02]  /*e3f0*/  @P4 LOP3.LUT R16, R16, 0x8, RZ, 0xfc, !PT ;  /* 0x0000000810104812 */ /* 0x000fe400078efcff */
[----:B------:R-:W-:-:S02]  /*e400*/  LOP3.LUT R34, R5, 0x70, R34, 0x78, !PT ;  /* 0x0000007005227812 */ /* 0x000fc400078e7822 */
[----:B------:R-:W-:Y:S02]  /*e410*/  LOP3.LUT R16, R16, 0xfffffffe, RZ, 0xc0, !PT ;  /* 0xfffffffe10107812 */ /* 0x000fe400078ec0ff */
[----:B------:R-:W-:Y:S02]  /*e420*/  LOP3.LUT P0, RZ, R7, 0x10, RZ, 0xc0, !PT ;  /* 0x0000001007ff7812 */ /* 0x000fe4000780c0ff */
[----:B------:R-:W-:Y:S02]  /*e430*/  @P3 LOP3.LUT R16, R16, 0x1, RZ, 0xfc, !PT ;  /* 0x0000000110103812 */ /* 0x000fe400078efcff */
[----:B------:R-:W-:Y:S02]  /*e440*/  SHF.R.U32.HI R2, RZ, 0x5, R11 ;  /* 0x00000005ff027819 */ /* 0x000fe4000001160b */
[----:B------:R-:W-:Y:S02]  /*e450*/  LOP3.LUT R5, R3, 0x380, RZ, 0xc0, !PT ;  /* 0x0000038003057812 */ /* 0x000fe400078ec0ff */
[----:B------:R-:W-:-:S02]  /*e460*/  LOP3.LUT R16, R16, 0xfffffbff, RZ, 0xc0, !PT ;  /* 0xfffffbff10107812 */ /* 0x000fc400078ec0ff */
[----:B------:R-:W-:Y:S01]  /*e470*/  LOP3.LUT R7, R36, 0x80, RZ, 0xfc, !PT ;  /* 0x0000008024077812 */ /* 0x000fe200078efcff */
[----:B------:R-:W-:Y:S01]  /*e480*/  IMAD R5, R2, 0x10, R5 ;  /* 0x0000001002057824 */ /* 0x000fe200078e0205 */
[----:B------:R-:W-:Y:S02]  /*e490*/  SEL R6, R35, 0xffffffc0, !P1 ;  /* 0xffffffc023067807 */ /* 0x000fe40004800000 */
[----:B------:R-:W-:Y:S02]  /*e4a0*/  @P2 LOP3.LUT R16, R16, 0x400, RZ, 0xfc, !PT ;  /* 0x0000040010102812 */ /* 0x000fe400078efcff */
[C---:B------:R-:W-:Y:S02]  /*e4b0*/  ISETP.GE.AND P2, PT, R7.reuse, UR7, PT ;  /* 0x0000000707007c0c */ /* 0x040fe4000bf46270 */
[----:B------:R-:W-:Y:S01]  /*e4c0*/  ISETP.GE.AND P1, PT, R7, UR9, PT ;  /* 0x0000000907007c0c */ /* 0x000fe2000bf26270 */
[----:B------:R-:W-:Y:S01]  /*e4d0*/  IMAD.SHL.U32 R7, R2, 0x200, RZ ;  /* 0x0000020002077824 */ /* 0x000fe200078e00ff */
[----:B------:R-:W-:-:S04]  /*e4e0*/  LOP3.LUT R6, R5, 0x70, R4, 0x78, !PT ;  /* 0x0000007005067812 */ /* 0x000fc800078e7804 */
[C---:B------:R-:W-:Y:S02]  /*e4f0*/  LOP3.LUT R4, R7.reuse, 0x40, R4, 0xf8, !PT ;  /* 0x0000004007047812 */ /* 0x040fe400078ef804 */
[--C-:B------:R-:W-:Y:S02]  /*e500*/  LOP3.LUT R7, R7, 0x60, R0.reuse, 0xf8, !PT ;  /* 0x0000006007077812 */ /* 0x100fe400078ef800 */
[----:B------:R-:W-:Y:S02]  /*e510*/  LOP3.LUT R3, R6, 0xc00, R3, 0xf8, !PT ;  /* 0x00000c0006037812 */ /* 0x000fe400078ef803 */
[----:B------:R-:W-:Y:S02]  /*e520*/  LOP3.LUT R7, R7, 0x100, R0, 0xf8, !PT ;  /* 0x0000010007077812 */ /* 0x000fe400078ef800 */
[----:B------:R-:W-:Y:S01]  /*e530*/  LOP3.LUT R4, R4, R9, RZ, 0xfc, !PT ;  /* 0x0000000904047212 */ /* 0x000fe200078efcff */
[----:B------:R0:W-:Y:S04]  /*e540*/  STL [R1+0x10], R3 ;  /* 0x0000100301007387 */ /* 0x0001e80000100800 */
[----:B------:R-:W-:Y:S01]  /*e550*/  STL [R1+0x8], R4 ;  /* 0x0000080401007387 */ /* 0x000fe20000100800 */
[----:B0-----:R-:W-:-:S05]  /*e560*/  LOP3.LUT R3, R7, R8, RZ, 0xfc, !PT ;  /* 0x0000000807037212 */ /* 0x001fca00078efcff */
[----:B------:R0:W-:Y:S01]  /*e570*/  STL [R1+0xc], R3 ;  /* 0x00000c0301007387 */ /* 0x0001e20000100800 */
[----:B------:R-:W-:Y:S02]  /*e580*/  LOP3.LUT R16, R16, 0xfffffffb, RZ, 0xc0, !PT ;  /* 0xfffffffb10107812 */ /* 0x000fe400078ec0ff */
[----:B------:R-:W-:Y:S01]  /*e590*/  MOV R17, 0x400 ;  /* 0x0000040000117802 */ /* 0x000fe20000000f00 */
[----:B0-----:R-:W-:Y:S01]  /*e5a0*/  IMAD.U32 R3, RZ, RZ, UR5 ;  /* 0x00000005ff037e24 */ /* 0x001fe2000f8e00ff */
[----:B------:R-:W-:-:S04]  /*e5b0*/  @P2 LOP3.LUT R16, R16, 0x4, RZ, 0xfc, !PT ;  /* 0x0000000410102812 */ /* 0x000fc800078efcff */
[----:B------:R0:W-:Y:S01]  /*e5c0*/  STL [R1+0x18], R3 ;  /* 0x0000180301007387 */ /* 0x0001e20000100800 */
[----:B------:R-:W-:Y:S02]  /*e5d0*/  SEL R35, R35, 0xffffffc0, !P0 ;  /* 0xffffffc023237807 */ /* 0x000fe40004000000 */
[----:B------:R-:W-:Y:S02]  /*e5e0*/  ISETP.GE.AND P0, PT, R36, UR7, PT ;  /* 0x0000000724007c0c */ /* 0x000fe4000bf06270 */
[----:B0-----:R-:W-:Y:S01]  /*e5f0*/  SHF.R.U32.HI R3, RZ, 0x2, R11 ;  /* 0x00000002ff037819 */ /* 0x001fe2000001160b */
[----:B------:R-:W-:Y:S01]  /*e600*/  IMAD.SHL.U32 R2, R2, 0x400, RZ ;  /* 0x0000040002027824 */ /* 0x000fe200078e00ff */
[----:B------:R-:W-:Y:S02]  /*e610*/  LOP3.LUT R16, R16, 0xfffffdff, RZ, 0xc0, !PT ;  /* 0xfffffdff10107812 */ /* 0x000fe400078ec0ff */
[----:B------:R-:W-:Y:S01]  /*e620*/  LOP3.LUT R0, R3, 0x60, R0, 0xf8, !PT ;  /* 0x0000006003007812 */ /* 0x000fe200078ef800 */
[----:B------:R-:W-:Y:S01]  /*e630*/  UISETP.NE.U32.AND UP0, UPT, UR10, URZ, UPT ;  /* 0x0000003f0a00728c */ /* 0x000fe2000bf05070 */
[----:B------:R-:W-:-:S02]  /*e640*/  @P1 LOP3.LUT R16, R16, 0x200, RZ, 0xfc, !PT ;  /* 0x0000020010101812 */ /* 0x000fc400078efcff */
[----:B------:R-:W-:Y:S01]  /*e650*/  LOP3.LUT R2, R0, 0x80, RZ, 0xfc, !PT ;  /* 0x0000008000027812 */ /* 0x000fe200078efcff */
[----:B------:R-:W-:Y:S01]  /*e660*/  UISETP.NE.AND.EX UP0, UPT, UR11, URZ, UPT, UP0 ;  /* 0x0000003f0b00728c */ /* 0x000fe2000bf05300 */
[----:B------:R0:W-:Y:S01]  /*e670*/  STL [R1+0x1c], RZ ;  /* 0x00001cff01007387 */ /* 0x0001e20000100800 */
[----:B------:R-:W-:Y:S02]  /*e680*/  ISETP.GE.AND P1, PT, R36, UR8, PT ;  /* 0x0000000824007c0c */ /* 0x000fe4000bf26270 */
[----:B------:R-:W-:Y:S01]  /*e690*/  LOP3.LUT R16, R16, 0xffffffef, RZ, 0xc0, !PT ;  /* 0xffffffef10107812 */ /* 0x000fe200078ec0ff */
[----:B------:R-:W-:-:S03]  /*e6a0*/  USEL UR4, UR4, 0x1, UP0 ;  /* 0x0000000104047887 */ /* 0x000fc60008000000 */
[----:B------:R-:W-:Y:S01]  /*e6b0*/  @P0 LOP3.LUT R16, R16, 0x10, RZ, 0xfc, !PT ;  /* 0x0000001010100812 */ /* 0x000fe200078efcff */
[----:B------:R-:W-:Y:S01]  /*e6c0*/  UIMAD UR37, UR4, UR6, URZ ;  /* 0x00000006042572a4 */ /* 0x000fe2000f8e023f */
[----:B------:R-:W-:Y:S02]  /*e6d0*/  ISETP.GE.AND P0, PT, R36, UR9, PT ;  /* 0x0000000924007c0c */ /* 0x000fe4000bf06270 */
[----:B------:R-:W-:Y:S01]  /*e6e0*/  LOP3.LUT R16, R16, 0xfffffffd, RZ, 0xc0, !PT ;  /* 0xfffffffd10107812 */ /* 0x000fe200078ec0ff */
[----:B------:R-:W-:-:S03]  /*e6f0*/  UIADD3 UR4, UR37, 0x9f, URZ ;  /* 0x0000009f25047890 */ /* 0x000fc6000fffe03f */
[----:B------:R-:W-:Y:S01]  /*e700*/  @P1 LOP3.LUT R16, R16, 0x2, RZ, 0xfc, !PT ;  /* 0x0000000210101812 */ /* 0x000fe200078efcff */
[----:B------:R-:W-:-:S03]  /*e710*/  UIMAD.WIDE UR4, UR4, 0x66666667, URZ ;  /* 0x66666667040478a5 */ /* 0x000fc6000f8e023f */
[----:B------:R-:W-:Y:S01]  /*e720*/  LOP3.LUT R16, R16, 0xfffff7ff, RZ, 0xc0, !PT ;  /* 0xfffff7ff10107812 */ /* 0x000fe200078ec0ff */
[----:B------:R-:W-:Y:S01]  /*e730*/  USHF.R.U32.HI UR40, URZ, 0x1f, UR5 ;  /* 0x0000001f3f287899 */ /* 0x000fe20008011605 */
[----:B------:R-:W-:Y:S02]  /*e740*/  IMAD.MOV.U32 R32, RZ, RZ, 0x1 ;  /* 0x00000001ff207424 */ /* 0x000fe400078e00ff */
[----:B------:R-:W-:Y:S01]  /*e750*/  IMAD.MOV.U32 R19, RZ, RZ, RZ ;  /* 0x000000ffff137224 */ /* 0x000fe200078e00ff */
[----:B------:R-:W-:Y:S01]  /*e760*/  @P0 LOP3.LUT R16, R16, 0x800, RZ, 0xfc, !PT ;  /* 0x0000080010100812 */ /* 0x000fe200078efcff */
[----:B------:R-:W-:Y:S01]  /*e770*/  UIMAD UR38, UR38, UR39, URZ ;  /* 0x00000027262672a4 */ /* 0x000fe2000f8e023f */
[----:B------:R-:W-:Y:S01]  /*e780*/  ULDC UR45, c[0x0][0xc] ;  /* 0x00000300002d7ab9 */ /* 0x000fe20000000800 */
[----:B------:R-:W-:Y:S02]  /*e790*/  ULOP3.LUT UR46, UR36, 0x2, URZ, 0xfc, !UPT ;  /* 0x00000002242e7892 */ /* 0x000fe4000f8efc3f */
[----:B------:R-:W-:-:S02]  /*e7a0*/  ULOP3.LUT UR47, UR36, 0x1, URZ, 0xfc, !UPT ;  /* 0x00000001242f7892 */ /* 0x000fc4000f8efc3f */
[----:B------:R-:W-:Y:S02]  /*e7b0*/  UIADD3 UR39, UR37, 0xa0, -UR39 ;  /* 0x000000a025277890 */ /* 0x000fe4000fffe827 */
[----:B------:R-:W-:Y:S01]  /*e7c0*/  ULEA.HI.SX32 UR40, UR5, UR40, 0x1a ;  /* 0x0000002805287291 */ /* 0x000fe2000f8fd23f */
[----:B--2---:R-:W-:-:S05]  /*e7d0*/  LEA R17, R10, R17, 0x18 ;  /* 0x000000110a117211 */ /* 0x004fca00078ec0ff */
[----:B------:R-:W-:-:S05]  /*e7e0*/  IMAD.IADD R0, R17, 0x1, R4 ;  /* 0x0000000111007824 */ /* 0x000fca00078e0204 */
[----:B------:R0:W-:Y:S02]  /*e7f0*/  STL [R1+0x14], R0 ;  /* 0x0000140001007387 */ /* 0x0001e40000100800 */
.L_x_2266:
[----:B0-----:R-:W2:Y:S01]  /*e800*/  LDL R0, [R1+0x18] ;  /* 0x0000180001007983 */ /* 0x001ea20000100800 */
        /* <DEDUP_REMOVED lines=13> */
[----:B-1----:R-:W-:Y:S05]  /*e8e0*/  @P0 BRA `(.L_x_2200) ;  /* 0x0000000000200947 */ /* 0x002fea0003800000 */
        /* <DEDUP_REMOVED lines=8> */
.L_x_2200:
[----:B------:R-:W-:Y:S01]  /*e970*/  ULDC UR8, c[0x0][0xc54] ;  /* 0x0003150000087ab9 */ /* 0x000fe20000000800 */
[----:B------:R-:W-:Y:S01]  /*e980*/  UMOV UR6, UR7 ;  /* 0x0000000700067c82 */ /* 0x000fe20008000000 */
[----:B------:R-:W-:-:S11]  /*e990*/  UISETP.NE.AND UP0, UPT, UR8, 0x1, UPT ;  /* 0x000000010800788c */ /* 0x000fd6000bf05270 */
[----:B------:R-:W-:Y:S02]  /*e9a0*/  @UP0 ULDC.64 UR10, c[0x0][0xc58] ;  /* 0x00031600000a0ab9 */ /* 0x000fe40000000a00 */
[----:B------:R-:W-:-:S04]  /*e9b0*/  UIMAD.WIDE.U32 UR4, UR7, UR10, URZ ;  /* 0x0000000a070472a5 */ /* 0x000fc8000f8e003f */
[----:B------:R-:W-:-:S04]  /*e9c0*/  @UP0 USHF.R.U32.HI UR6, URZ, UR11, UR5 ;  /* 0x0000000b3f060299 */ /* 0x000fc80008011605 */
[----:B------:R-:W-:-:S12]  /*e9d0*/  UIMAD UR4, UR6, UR8, URZ ;  /* 0x00000008060472a4 */ /* 0x000fd8000f8e023f */
.L_x_2201:
        /* <DEDUP_REMOVED lines=13> */
[----:B------:R-:W-:Y:S01]  /*eab0*/  PLOP3.LUT P0, PT, PT, PT, UP0, 0x80, 0x0 ;  /* 0x000000000000781c */ /* 0x000fe20003f0f008 */
[----:B------:R-:W-:-:S03]  /*eac0*/  @UP1 USHF.R.U32.HI UR42, URZ, UR7, UR5 ;  /* 0x000000073f2a1299 */ /* 0x000fc60008011605 */
[----:B------:R-:W-:Y:S02]  /*ead0*/  @UP0 ULDC.64 UR4, c[0x0][0xa28] ;  /* 0x00028a0000040ab9 */ /* 0x000fe40000000a00 */
[----:B------:R-:W-:-:S06]  /*eae0*/  @UP0 UIMAD.WIDE UR4, UR42, 0x4, UR4 ;  /* 0x000000042a0408a5 */ /* 0x000fcc000f8e0204 */
[----:B------:R-:W-:Y:S01]  /*eaf0*/  IMAD.U32 R2, RZ, RZ, UR4 ;  /* 0x00000004ff027e24 */ /* 0x000fe2000f8e00ff */
[----:B------:R-:W-:Y:S01]  /*eb00*/  ULOP3.LUT UR43, UR6, 0x1ffffff, URZ, 0x3c, !UPT ;  /* 0x01ffffff062b7892 */ /* 0x000fe2000f8e3c3f */
[----:B------:R-:W-:Y:S01]  /*eb10*/  IMAD.U32 R3, RZ, RZ, UR5 ;  /* 0x00000005ff037e24 */ /* 0x000fe2000f8e00ff */
[----:B------:R-:W-:Y:S01]  /*eb20*/  ULDC UR5, c[0x0][0x448] ;  /* 0x0001120000057ab9 */ /* 0x000fe20000000800 */
[----:B------:R-:W-:-:S03]  /*eb30*/  ULDC UR4, c[0x0][0xc3c] ;  /* 0x00030f0000047ab9 */ /* 0x000fc60000000800 */
[----:B------:R-:W2:Y:S01]  /*eb40*/  @P0 LDG.E R22, desc[UR52][R2.64] ;  /* 0x0000003402160981 */ /* 0x000ea2000c1e1900 */
[----:B------:R-:W-:Y:S01]  /*eb50*/  UISETP.NE.AND UP2, UPT, UR5, 0x1, UPT ;  /* 0x000000010500788c */ /* 0x000fe2000bf45270 */
[----:B------:R-:W-:Y:S01]  /*eb60*/  BSSY B7, `(.L_x_2202) ;  /* 0x0000447000077945 */ /* 0x000fe20003800000 */
[----:B------:R-:W-:Y:S02]  /*eb70*/  UIADD3 UR43, UR43, UR4, URZ ;  /* 0x000000042b2b7290 */ /* 0x000fe4000fffe03f */
[----:B------:R-:W-:Y:S02]  /*eb80*/  UP2UR UR48, UPR, URZ, 0x4 ;  /* 0x000000043f307883 */ /* 0x000fe40008000000 */
[----:B------:R-:W-:-:S04]  /*eb90*/  USHF.L.U32 UR6, UR43, 0x7, URZ ;  /* 0x000000072b067899 */ /* 0x000fc8000800063f */
[----:B------:R-:W-:Y:S01]  /*eba0*/  UIADD3 UR6, UR6, 0x7f, URZ ;  /* 0x0000007f06067890 */ /* 0x000fe2000fffe03f */
[----:B------:R-:W-:Y:S01]  /*ebb0*/  @UP2 ULDC UR4, c[0x0][0x44c] ;  /* 0x0001130000042ab9 */ /* 0x000fe20000000800 */
[----:B------:R-:W-:Y:S02]  /*ebc0*/  @UP2 ULDC UR7, c[0x0][0x450] ;  /* 0x0001140000072ab9 */ /* 0x000fe40000000800 */
[----:B------:R-:W-:-:S04]  /*ebd0*/  UIMAD.WIDE.U32 UR4, UR6, UR4, URZ ;  /* 0x00000004060472a5 */ /* 0x000fc8000f8e003f */
[----:B------:R-:W-:-:S04]  /*ebe0*/  @UP2 USHF.R.U32.HI UR6, URZ, UR7, UR5 ;  /* 0x000000073f062299 */ /* 0x000fc80008011605 */
[----:B------:R-:W-:-:S04]  /*ebf0*/  UIADD3 UR4, UR39, UR6, URZ ;  /* 0x0000000627047290 */ /* 0x000fc8000fffe03f */
[----:B------:R-:W-:-:S04]  /*ec00*/  UIMAD.WIDE UR4, UR4, 0x66666667, URZ ;  /* 0x66666667040478a5 */ /* 0x000fc8000f8e023f */
[----:B------:R-:W-:-:S04]  /*ec10*/  USHF.R.U32.HI UR4, URZ, 0x1f, UR5 ;  /* 0x0000001f3f047899 */ /* 0x000fc80008011605 */
[----:B------:R-:W-:-:S04]  /*ec20*/  ULEA.HI.SX32 UR4, UR5, UR4, 0x1a ;  /* 0x0000000405047291 */ /* 0x000fc8000f8fd23f */
[----:B------:R-:W-:-:S04]  /*ec30*/  UISETP.LT.AND UP0, UPT, UR40, UR4, UPT ;  /* 0x000000042800728c */ /* 0x000fc8000bf01270 */
[----:B------:R-:W-:-:S06]  /*ec40*/  USEL UR44, UR40, UR4, UP0 ;  /* 0x00000004282c7287 */ /* 0x000fcc0008000000 */
[----:B------:R-:W-:Y:S01]  /*ec50*/  ISETP.LT.AND P0, PT, RZ, UR44, PT ;  /* 0x0000002cff007c0c */ /* 0x000fe2000bf01270 */
[----:B--2---:R0:W-:-:S12]  /*ec60*/  STL [R1], R22 ;  /* 0x0000001601007387 */ /* 0x0041d80000100800 */
[----:B------:R-:W-:Y:S05]  /*ec70*/  @P0 BRA `(.L_x_2203) ;  /* 0x0000000000480947 */ /* 0x000fea0003800000 */
[----:B------:R-:W1:Y:S02]  /*ec80*/  S2R R0, SR_TID.X ;  /* 0x0000000000007919 */ /* 0x000e640000002100 */
[----:B-1----:R-:W-:-:S04]  /*ec90*/  LOP3.LUT R0, R0, 0x7f, RZ, 0xc0, !PT ;  /* 0x0000007f00007812 */ /* 0x002fc800078ec0ff */
[----:B------:R-:W-:-:S13]  /*eca0*/  ISETP.NE.AND P1, PT, R0, RZ, PT ;  /* 0x000000ff0000720c */ /* 0x000fda0003f25270 */
[----:B------:R-:W-:Y:S05]  /*ecb0*/  @P1 BRA `(.L_x_2204) ;  /* 0x0000004000c41947 */ /* 0x000fea0003800000 */
[----:B------:R-:W1:Y:S01]  /*ecc0*/  S2R R7, SR_LANEID ;  /* 0x0000000000077919 */ /* 0x000e620000000000 */
[----:B------:R-:W-:Y:S01]  /*ecd0*/  VOTEU.ANY UR4, UPT, PT ;  /* 0x0000000000047886 */ /* 0x000fe200038e0100 */
[----:B------:R-:W2:Y:S01]  /*ece0*/  LDC.64 R2, c[0x0][0xc80] ;  /* 0x00032000ff027b82 */ /* 0x000ea20000000a00 */
[----:B------:R-:W1:Y:S08]  /*ecf0*/  FLO.U32 R0, UR4 ;  /* 0x0000000400007d00 */ /* 0x000e7000080e0000 */
[----:B------:R-:W2:Y:S01]  /*ed00*/  POPC R5, UR4 ;  /* 0x0000000400057d09 */ /* 0x000ea20008000000 */
[----:B-1----:R-:W-:-:S13]  /*ed10*/  ISETP.EQ.U32.AND P0, PT, R0, R7, PT ;  /* 0x000000070000720c */ /* 0x002fda0003f02070 */
[----:B--2---:R-:W2:Y:S01]  /*ed20*/  @P0 ATOMG.E.ADD.STRONG.GPU PT, R3, desc[UR52][R2.64], R5 ;  /* 0x00000005020309a8 */ /* 0x004ea200081ee1f4 */
[----:B------:R-:W1:Y:S02]  /*ed30*/  S2R R4, SR_LTMASK ;  /* 0x0000000000047919 */ /* 0x000e640000003900 */
[----:B-1----:R-:W-:-:S04]  /*ed40*/  LOP3.LUT R4, R4, UR4, RZ, 0xc0, !PT ;  /* 0x0000000404047c12 */ /* 0x002fc8000f8ec0ff */
[----:B------:R-:W1:Y:S01]  /*ed50*/  POPC R7, R4 ;  /* 0x0000000400077309 */ /* 0x000e620000000000 */
[----:B--2---:R-:W1:Y:S02]  /*ed60*/  SHFL.IDX PT, R0, R3, R0, 0x1f ;  /* 0x00001f0003007589 */ /* 0x004e6400000e0000 */
[----:B-1----:R-:W-:-:S05]  /*ed70*/  IADD3 R0, R0, UR45, R7 ;  /* 0x0000002d00007c10 */ /* 0x002fca000fffe007 */
[----:B------:R1:W-:Y:S01]  /*ed80*/  STL [R1+0x18], R0 ;  /* 0x0000180001007387 */ /* 0x0003e20000100800 */
[----:B------:R-:W-:Y:S05]  /*ed90*/  BRA `(.L_x_2204) ;  /* 0x00000040008c7947 */ /* 0x000fea0003800000 */
.L_x_2203:
        /* <DEDUP_REMOVED lines=20> */
.L_x_2206:
[----:B------:R-:W-:Y:S05]  /*eee0*/  BSYNC B6 ;  /* 0x0000000000067941 */ /* 0x000fea0003800000 */
.L_x_2205:
        /* <DEDUP_REMOVED lines=22> */
.L_x_2208:
[----:B------:R-:W-:Y:S05]  /*f050*/  BSYNC B6 ;  /* 0x0000000000067941 */ /* 0x000fea0003800000 */
.L_x_2207:
        /* <DEDUP_REMOVED lines=20> */
.L_x_2210:
[----:B------:R-:W-:Y:S05]  /*f1a0*/  BSYNC B6 ;  /* 0x0000000000067941 */ /* 0x000fea0003800000 */
.L_x_2209:
        /* <DEDUP_REMOVED lines=19> */
.L_x_2212:
[----:B------:R-:W-:Y:S05]  /*f2e0*/  BSYNC B6 ;  /* 0x0000000000067941 */ /* 0x000fea0003800000 */
.L_x_2211:
        /* <DEDUP_REMOVED lines=12> */
[----:B------:R-:W-:Y:S01]  /*f3b0*/  UMOV UR5, 0xffffffff ;  /* 0xffffffff00057882 */ /* 0x000fe20000000000 */
[----:B------:R-:W-:Y:S02]  /*f3c0*/  IMAD.U32 R18, RZ, RZ, UR4 ;  /* 0x00000004ff127e24 */ /* 0x000fe4000f8e00ff */
[----:B------:R-:W-:Y:S05]  /*f3d0*/  BRA.DIV UR5, `(.L_x_2213) ;  /* 0x00000046051c7947 */ /* 0x000fea000b800000 */
.L_x_2286:
[----:B------:R-:W3:Y:S01]  /*f3e0*/  S2R R0, SR_TID.X ;  /* 0x0000000000007919 */ /* 0x000ee20000002100 */
[----:B------:R-:W-:Y:S01]  /*f3f0*/  UMOV UR4, 0xa0 ;  /* 0x000000a000047882 */ /* 0x000fe20000000000 */
[----:B-1----:R-:W-:Y:S01]  /*f400*/  ISETP.NE.AND P2, PT, R20, 0x1, PT ;  /* 0x000000011400780c */ /* 0x002fe20003f45270 */
[----:B------:R-:W-:Y:S01]  /*f410*/  UIMAD UR4, UR44, UR4, -0xa0 ;  /* 0xffffff602c0474a4 */ /* 0x000fe2000f8e0204 */
[----:B------:R-:W1:Y:S01]  /*f420*/  S2R R10, SR_TID.X ;  /* 0x00000000000a7919 */ /* 0x000e620000002100 */
[----:B-----5:R-:W-:Y:S02]  /*f430*/  SHF.R.S32.HI R37, RZ, 0x1f, R31 ;  /* 0x0000001fff257819 */ /* 0x020fe4000001141f */
[----:B------:R-:W-:-:S08]  /*f440*/  LOP3.LUT R16, R16, 0xffffff7f, RZ, 0xc0, !PT ;  /* 0xffffff7f10107812 */ /* 0x000fd000078ec0ff */
[----:B------:R-:W4:Y:S01]  /*f450*/  @P2 LDC R5, c[0x0][0x434] ;  /* 0x00010d00ff052b82 */ /* 0x000f220000000800 */
[----:B------:R-:W-:-:S07]  /*f460*/  @P2 LOP3.LUT R16, R16, 0x80, RZ, 0xfc, !PT ;  /* 0x0000008010102812 */ /* 0x000fce00078efcff */
[----:B------:R-:W0:Y:S01]  /*f470*/  @P2 LDC R7, c[0x0][0x438] ;  /* 0x00010e00ff072b82 */ /* 0x000e220000000800 */
[----:B---3--:R-:W-:Y:S01]  /*f480*/  LOP3.LUT R0, R0, 0x7f, RZ, 0xc0, !PT ;  /* 0x0000007f00007812 */ /* 0x008fe200078ec0ff */
[----:B-1----:R-:W-:-:S03]  /*f490*/  IMAD.SHL.U32 R13, R10, 0x20, RZ ;  /* 0x000000200a0d7824 */ /* 0x002fc600078e00ff */
[----:B------:R-:W-:Y:S01]  /*f4a0*/  SHF.R.U32.HI R11, RZ, 0x2, R0 ;  /* 0x00000002ff0b7819 */ /* 0x000fe20000011600 */
[----:B------:R-:W-:-:S03]  /*f4b0*/  IMAD.SHL.U32 R10, R10, 0x20, RZ ;  /* 0x000000200a0a7824 */ /* 0x000fc600078e00ff */
[C---:B------:R-:W-:Y:S02]  /*f4c0*/  LOP3.LUT R13, R11.reuse, 0x60, R13, 0xf8, !PT ;  /* 0x000000600b0d7812 */ /* 0x040fe400078ef80d */
[----:B------:R-:W-:Y:S02]  /*f4d0*/  LOP3.LUT R10, R11, 0x60, R10, 0xf8, !PT ;  /* 0x000000600b0a7812 */ /* 0x000fe400078ef80a */
[----:B------:R-:W-:Y:S01]  /*f4e0*/  LOP3.LUT R13, R13, 0x80, RZ, 0xfc, !PT ;  /* 0x000000800d0d7812 */ /* 0x000fe200078efcff */
[----:B------:R-:W1:Y:S04]  /*f4f0*/  @P2 LDC R11, c[0x0][0x438] ;  /* 0x00010e00ff0b2b82 */ /* 0x000e680000000800 */
[----:B------:R-:W-:-:S05]  /*f500*/  VIADD R0, R13, UR4 ;  /* 0x000000040d007c36 */ /* 0x000fca0008000000 */
[C---:B------:R-:W-:Y:S01]  /*f510*/  ISETP.GE.AND P0, PT, R0.reuse, UR37, PT ;  /* 0x0000002500007c0c */ /* 0x040fe2000bf06270 */
[----:B------:R-:W-:-:S03]  /*f520*/  IMAD.IADD R0, R0, 0x1, R22 ;  /* 0x0000000100007824 */ /* 0x000fc600078e0216 */
[----:B------:R-:W-:Y:S01]  /*f530*/  ISETP.GT.U32.OR P0, PT, R13, 0x9f, P0 ;  /* 0x0000009f0d00780c */ /* 0x000fe20000704470 */
[----:B----4-:R-:W-:-:S04]  /*f540*/  @P2 IMAD.HI.U32 R4, R0, R5, RZ ;  /* 0x0000000500042227 */ /* 0x010fc800078e00ff */
[----:B------:R-:W-:Y:S01]  /*f550*/  IMAD.MOV.U32 R8, RZ, RZ, R0 ;  /* 0x000000ffff087224 */ /* 0x000fe200078e0000 */
[----:B0-----:R-:W-:-:S07]  /*f560*/  @P2 SHF.R.U32.HI R8, RZ, R7, R4 ;  /* 0x00000007ff082219 */ /* 0x001fce0000011604 */
[----:B--2---:R-:W0:Y:S01]  /*f570*/  @!P0 LDC.64 R2, c[0x0][0x428] ;  /* 0x00010a00ff028b82 */ /* 0x004e220000000a00 */
[----:B------:R-:W-:-:S07]  /*f580*/  @!P0 SHF.R.S32.HI R7, RZ, 0x1f, R8 ;  /* 0x0000001fff078819 */ /* 0x000fce0000011408 */
[----:B------:R-:W2:Y:S01]  /*f590*/  @!P0 LDC.64 R4, c[0x0][0x418] ;  /* 0x00010600ff048b82 */ /* 0x000ea20000000a00 */
[----:B0-----:R-:W-:-:S04]  /*f5a0*/  @!P0 IMAD R6, R37, R2, RZ ;  /* 0x0000000225068224 */ /* 0x001fc800078e02ff */
[----:B------:R-:W-:Y:S02]  /*f5b0*/  @!P0 IMAD R9, R31, R3, R6 ;  /* 0x000000031f098224 */ /* 0x000fe400078e0206 */
[----:B------:R-:W-:-:S04]  /*f5c0*/  @!P0 IMAD.MOV.U32 R6, RZ, RZ, R8 ;  /* 0x000000ffff068224 */ /* 0x000fc800078e0008 */
[----:B------:R-:W-:-:S04]  /*f5d0*/  @!P0 IMAD.WIDE.U32 R2, R31, R2, R6 ;  /* 0x000000021f028225 */ /* 0x000fc800078e0006 */
[----:B------:R-:W-:Y:S01]  /*f5e0*/  @!P0 IMAD.IADD R3, R9, 0x1, R3 ;  /* 0x0000000109038824 */ /* 0x000fe200078e0203 */
[----:B--2---:R-:W-:Y:S01]  /*f5f0*/  @!P0 LEA R4, P1, R2, R4, 0x2 ;  /* 0x0000000402048211 */ /* 0x004fe200078210ff */
[----:B------:R-:W-:Y:S02]  /*f600*/  IMAD.MOV.U32 R6, RZ, RZ, RZ ;  /* 0x000000ffff067224 */ /* 0x000fe400078e00ff */
[----:B------:R-:W-:Y:S01]  /*f610*/  VIADD R7, R10, UR4 ;  /* 0x000000040a077c36 */ /* 0x000fe20008000000 */
[----:B------:R-:W-:Y:S01]  /*f620*/  @!P0 LEA.HI.X R5, R2, R5, R3, 0x2, P1 ;  /* 0x0000000502058211 */ /* 0x000fe200008f1403 */
[----:B------:R-:W0:Y:S04]  /*f630*/  @P2 LDC R10, c[0x0][0x434] ;  /* 0x00010d00ff0a2b82 */ /* 0x000e280000000800 */
[----:B------:R2:W5:Y:S01]  /*f640*/  @!P0 LDG.E R6, desc[UR52][R4.64] ;  /* 0x0000003404068981 */ /* 0x000562000c1e1900 */
[C---:B------:R-:W-:Y:S01]  /*f650*/  ISETP.GE.AND P0, PT, R7.reuse, UR37, PT ;  /* 0x0000002507007c0c */ /* 0x040fe2000bf06270 */
[----:B------:R-:W-:-:S04]  /*f660*/  IMAD.IADD R7, R7, 0x1, R22 ;  /* 0x0000000107077824 */ /* 0x000fc800078e0216 */
[----:B------:R-:W-:-:S08]  /*f670*/  IMAD.MOV.U32 R9, RZ, RZ, R7 ;  /* 0x000000ffff097224 */ /* 0x000fd000078e0007 */
[----:B------:R-:W3:Y:S01]  /*f680*/  @!P0 LDC.64 R2, c[0x0][0x428] ;  /* 0x00010a00ff028b82 */ /* 0x000ee20000000a00 */
[----:B0-----:R-:W-:-:S05]  /*f690*/  @P2 IMAD.HI.U32 R10, R7, R10, RZ ;  /* 0x0000000a070a2227 */ /* 0x001fca00078e00ff */
[----:B-1----:R-:W-:-:S04]  /*f6a0*/  @P2 SHF.R.U32.HI R9, RZ, R11, R10 ;  /* 0x0000000bff092219 */ /* 0x002fc8000001160a */
[--C-:B--2---:R-:W-:Y:S01]  /*f6b0*/  @!P0 SHF.R.S32.HI R5, RZ, 0x1f, R9.reuse ;  /* 0x0000001fff058819 */ /* 0x104fe20000011409 */
[----:B------:R-:W-:Y:S02]  /*f6c0*/  @!P0 IMAD.MOV.U32 R4, RZ, RZ, R9 ;  /* 0x000000ffff048224 */ /* 0x000fe400078e0009 */
[-C--:B---3--:R-:W-:Y:S02]  /*f6d0*/  @!P0 IMAD R10, R37, R2.reuse, RZ ;  /* 0x00000002250a8224 */ /* 0x088fe400078e02ff */
[----:B------:R-:W-:-:S04]  /*f6e0*/  @!P0 IMAD.WIDE.U32 R4, R31, R2, R4 ;  /* 0x000000021f048225 */ /* 0x000fc800078e0004 */
[----:B------:R-:W-:Y:S02]  /*f6f0*/  @!P0 IMAD R10, R31, R3, R10 ;  /* 0x000000031f0a8224 */ /* 0x000fe400078e020a */
[----:B------:R-:W0:Y:S02]  /*f700*/  @!P0 LDC.64 R2, c[0x0][0x418] ;  /* 0x00010600ff028b82 */ /* 0x000e240000000a00 */
[----:B------:R-:W-:Y:S02]  /*f710*/  @!P0 IMAD.IADD R10, R5, 0x1, R10 ;  /* 0x00000001050a8824 */ /* 0x000fe400078e020a */
[----:B------:R-:W-:-:S04]  /*f720*/  IMAD.MOV R5, RZ, RZ, -R8 ;  /* 0x000000ffff057224 */ /* 0x000fc800078e0a08 */
[----:B------:R-:W-:Y:S02]  /*f730*/  IMAD R5, R20, R5, R0 ;  /* 0x0000000514057224 */ /* 0x000fe400078e0200 */
[----:B------:R-:W-:-:S05]  /*f740*/  IMAD.U32 R0, RZ, RZ, UR46 ;  /* 0x0000002eff007e24 */ /* 0x000fca000f8e00ff */
[----:B------:R-:W-:Y:S02]  /*f750*/  ISETP.NE.AND P2, PT, R0, 0x3, PT ;  /* 0x000000030000780c */ /* 0x000fe40003f45270 */
[----:B0-----:R-:W-:-:S04]  /*f760*/  @!P0 LEA R2, P1, R4, R2, 0x2 ;  /* 0x0000000204028211 */ /* 0x001fc800078210ff */
[----:B------:R-:W-:Y:S01]  /*f770*/  @!P0 LEA.HI.X R3, R4, R3, R10, 0x2, P1 ;  /* 0x0000000304038211 */ /* 0x000fe200008f140a */
[----:B------:R-:W-:Y:S01]  /*f780*/  IMAD.MOV.U32 R4, RZ, RZ, RZ ;  /* 0x000000ffff047224 */ /* 0x000fe200078e00ff */
[----:B------:R-:W-:Y:S01]  /*f790*/  LOP3.LUT R16, R16, 0xffffffbf, RZ, 0xc0, !PT ;  /* 0xffffffbf10107812 */ /* 0x000fe200078ec0ff */
[----:B------:R-:W-:-:S04]  /*f7a0*/  IMAD.MOV R8, RZ, RZ, -R9 ;  /* 0x000000ffff087224 */ /* 0x000fc800078e0a09 */
[----:B------:R0:W5:Y:S01]  /*f7b0*/  @!P0 LDG.E R4, desc[UR52][R2.64] ;  /* 0x0000003402048981 */ /* 0x000162000c1e1900 */
[----:B------:R-:W-:Y:S01]  /*f7c0*/  ISETP.GT.U32.AND P0, PT, R13, 0x9f, PT ;  /* 0x0000009f0d00780c */ /* 0x000fe20003f04070 */
[----:B------:R-:W-:Y:S01]  /*f7d0*/  IMAD R9, RZ, RZ, -UR42 ;  /* 0x8000002aff097e24 */ /* 0x000fe2000f8e02ff */
[----:B------:R-:W-:Y:S01]  /*f7e0*/  @P2 LOP3.LUT R16, R16, 0x40, RZ, 0xfc, !PT ;  /* 0x0000004010102812 */ /* 0x000fe200078efcff */
[----:B------:R-:W-:Y:S02]  /*f7f0*/  IMAD.U32 R12, RZ, RZ, UR44 ;  /* 0x0000002cff0c7e24 */ /* 0x000fe4000f8e00ff */
[----:B------:R-:W-:Y:S01]  /*f800*/  IMAD R18, R18, R9, UR41 ;  /* 0x0000002912127e24 */ /* 0x000fe2000f8e0209 */
[----:B------:R-:W-:Y:S01]  /*f810*/  LOP3.LUT R16, R16, 0xffffffdf, RZ, 0xc0, !PT ;  /* 0xffffffdf10107812 */ /* 0x000fe200078ec0ff */
[----:B------:R-:W-:Y:S02]  /*f820*/  IMAD R7, R20, R8, R7 ;  /* 0x0000000814077224 */ /* 0x000fe400078e0207 */
[----:B------:R-:W-:Y:S01]  /*f830*/  VIADD R12, R12, 0xffffffff ;  /* 0xffffffff0c0c7836 */ /* 0x000fe20000000000 */
[----:B------:R-:W-:-:S03]  /*f840*/  SHF.R.S32.HI R33, RZ, 0x1f, R18 ;  /* 0x0000001fff217819 */ /* 0x000fc60000011412 */
[----:B------:R-:W-:Y:S01]  /*f850*/  @P0 LOP3.LUT R16, R16, 0x20, RZ, 0xfc, !PT ;  /* 0x0000002010100812 */ /* 0x000fe200078efcff */
[----:B0-----:R-:W-:Y:S06]  /*f860*/  @!P2 BRA `(.L_x_2214) ;  /* 0x000000000004a947 */ /* 0x001fec0003800000 */
[----:B------:R-:W-:Y:S01]  /*f870*/  BPT.TRAP 0x1 ;  /* 0x000000040000795c */ /* 0x000fe20000300000 */
.L_x_2214:
[----:B------:R-:W-:Y:S01]  /*f880*/  IMAD R0, R19, 0x8, R17 ;  /* 0x0000000813007824 */ /* 0x000fe200078e0211 */
[----:B------:R-:W-:Y:S01]  /*f890*/  SHF.L.U32 R28, R32, 0x1f, RZ ;  /* 0x0000001f201c7819 */ /* 0x000fe200000006ff */
[----:B------:R-:W-:Y:S01]  /*f8a0*/  BSSY B0, `(.L_x_2215) ;  /* 0x0000004000007945 */ /* 0x000fe20003800000 */
[----:B------:R-:W-:Y:S02]  /*f8b0*/  SHF.R.S32.HI R24, RZ, 0x1f, R7 ;  /* 0x0000001fff187819 */ /* 0x000fe40000011407 */
[----:B------:R-:W0:Y:S02]  /*f8c0*/  SYNCS.PHASECHK.TRANS64.TRYWAIT P0, [R0+URZ+0x29880], R28 ;  /* 0x0298801c000075a7 */ /* 0x000e24000800017f */
[----:B0-----:R-:W-:Y:S05]  /*f8d0*/  @!P0 BRA `(.L_x_2216) ;  /* 0x0000004000088947 */ /* 0x001fea0003800000 */
.L_x_2287:
[----:B------:R-:W-:Y:S05]  /*f8e0*/  BSYNC B0 ;  /* 0x0000000000007941 */ /* 0x000fea0003800000 */
.L_x_2215:
        /* <DEDUP_REMOVED lines=87> */
.L_x_2299:
        /* <DEDUP_REMOVED lines=12> */
.L_x_2218:
        /* <DEDUP_REMOVED lines=11> */
.L_x_2219:
[----:B------:R2:W-:Y:S01]  /*ffd0*/  SYNCS.ARRIVE.TRANS64.A1T0 RZ, [R0+URZ+0x29870], RZ ;  /* 0x029870ff00ff79a7 */ /* 0x0005e2000810003f */
[----:B------:R-:W-:Y:S05]  /*ffe0*/  @!P6 BRA `(.L_x_2220) ;  /* 0x000000000004e947 */ /* 0x000fea0003800000 */
[----:B------:R-:W-:Y:S01]  /*fff0*/  BPT.TRAP 0x1 ;  /* 0x000000040000795c */ /* 0x000fe20000300000 */
.L_x_2220:
[----:B------:R-:W3:Y:S01]  /*10000*/  SYNCS.PHASECHK.TRANS64.TRYWAIT P0, [R0+URZ+0x29840], R28 ;  /* 0x0298401c000075a7 */ /* 0x000ee2000800017f */
[----:B------:R-:W-:Y:S04]  /*10010*/  BSSY B0, `(.L_x_2221) ;  /* 0x0000002000007945 */ /* 0x000fe80003800000 */
[----:B---3--:R-:W-:Y:S05]  /*10020*/  @!P0 BRA `(.L_x_2222) ;  /* 0x0000004000108947 */ /* 0x008fea0003800000 */
.L_x_2300:
[----:B------:R-:W-:Y:S05]  /*10030*/  BSYNC B0 ;  /* 0x0000000000007941 */ /* 0x000fea0003800000 */
.L_x_2221:
[----:B------:R-:W4:Y:S01]  /*10040*/  LDL R10, [R1+0x8] ;  /* 0x00000800010a7983 */ /* 0x000f220000100800 */
[----:B------:R-:W-:Y:S01]  /*10050*/  ULDC.64 UR4, c[0x0][0x300] ;  /* 0x0000c00000047ab9 */ /* 0x000fe20000000a00 */
[----:B------:R-:W-:Y:S01]  /*10060*/  ULDC.64 UR6, c[0x0][0x310] ;  /* 0x0000c40000067ab9 */ /* 0x000fe20000000a00 */
        /* <DEDUP_REMOVED lines=34> */
[----:B-1----:R-:W-:-:S03]  /*10290*/  @P4 IMAD.IADD R23, R17, 0x1, R5 ;  /* 0x0000000111174824 */ /* 0x002fc600078e0205 */
[----:B------:R-:W-:Y:S01]  /*102a0*/  SHFL.IDX PT, R6, R6, RZ, 0x1c1f ;  /* 0x001c1fff06067589 */ /* 0x000fe200000e0000 */
[----:B----4-:R-:W-:-:S03]  /*102b0*/  @P5 IADD3 R8, P0, R36, R14, RZ ;  /* 0x0000000e24085210 */ /* 0x010fc60007f1e0ff */
[----:B------:R-:W1:Y:S02]  /*102c0*/  SHFL.IDX PT, R14, R4, 0x1, 0x1c1f ;  /* 0x003c1f00040e7f89 */ /* 0x000e6400000e0000 */
[----:B-----5:R-:W-:Y:S01]  /*102d0*/  @P5 IMAD.X R3, RZ, RZ, R2, P0 ;  /* 0x000000ffff035224 */ /* 0x020fe200000e0602 */
[----:B------:R-:W-:Y:S01]  /*102e0*/  LOP3.LUT P0, RZ, R16, 0x10, RZ, 0xc0, !PT ;  /* 0x0000001010ff7812 */ /* 0x000fe2000780c0ff */
[----:B------:R-:W-:-:S12]  /*102f0*/  @P5 IMAD.MOV.U32 R2, RZ, RZ, R8 ;  /* 0x000000ffff025224 */ /* 0x000fd800078e0008 */
[----:B------:R-:W-:Y:S04]  /*10300*/  @P5 LDGSTS.E.BYPASS.LTC128B.128 [R21+0x1a400], desc[UR52][R2.64], !P0 ;  /* 0x1a40000002155fae */ /* 0x000fe8000c101d74 */
[----:B------:R-:W-:Y:S01]  /*10310*/  @P5 LDGSTS.E.BYPASS.LTC128B.128 [R21+0x1cc00], desc[UR52][R2.64+0x40], !P6 ;  /* 0x1cc0004002155fae */ /* 0x000fe2000f101d74 */
[----:B-1----:R-:W-:-:S03]  /*10320*/  @P4 IADD3 R8, P0, R36, R14, RZ ;  /* 0x0000000e24084210 */ /* 0x002fc60007f1e0ff */
[----:B------:R1:W-:Y:S01]  /*10330*/  @P5 LDGSTS.E.BYPASS.LTC128B.128 [R21+0x1f400], desc[UR52][R2.64+0x80], !P1 ;  /* 0x1f40008002155fae */ /* 0x0003e2000c901d74 */
[----:B------:R-:W-:-:S03]  /*10340*/  LOP3.LUT P5, RZ, R16, 0x10, RZ, 0xc0, !PT ;  /* 0x0000001010ff7812 */ /* 0x000fc600078ac0ff */
[----:B------:R-:W-:Y:S04]  /*10350*/  SHFL.IDX PT, R14, R4, 0x2, 0x1c1f ;  /* 0x005c1f00040e7f89 */ /* 0x000fe800000e0000 */
[----:B-1----:R-:W1:Y:S01]  /*10360*/  SHFL.IDX PT, R2, R7, 0x1, 0x1c1f ;  /* 0x003c1f0007027f89 */ /* 0x002e6200000e0000 */
[----:B------:R-:W-:Y:S02]  /*10370*/  @P3 IMAD.IADD R21, R17, 0x1, R5 ;  /* 0x0000000111153824 */ /* 0x000fe400078e0205 */
[----:B-1----:R-:W-:Y:S02]  /*10380*/  @P4 IMAD.X R25, RZ, RZ, R2, P0 ;  /* 0x000000ffff194224 */ /* 0x002fe400000e0602 */
[----:B------:R-:W-:Y:S01]  /*10390*/  @P4 IMAD.MOV.U32 R2, RZ, RZ, R8 ;  /* 0x000000ffff024224 */ /* 0x000fe200078e0008 */
[C---:B------:R-:W-:Y:S01]  /*103a0*/  @P3 IADD3 R8, P0, R36.reuse, R14, RZ ;  /* 0x0000000e24083210 */ /* 0x040fe20007f1e0ff */
[----:B------:R-:W-:Y:S01]  /*103b0*/  @P4 IMAD.MOV.U32 R3, RZ, RZ, R25 ;  /* 0x000000ffff034224 */ /* 0x000fe200078e0019 */
[----:B------:R-:W-:Y:S04]  /*103c0*/  SHFL.IDX PT, R14, R4, 0x3, 0x1c1f ;  /* 0x007c1f00040e7f89 */ /* 0x000fe800000e0000 */
[----:B------:R-:W-:Y:S04]  /*103d0*/  @P4 LDGSTS.E.BYPASS.LTC128B.128 [R23+0x1ac00], desc[UR52][R2.64], !P5 ;  /* 0x1ac0000002174fae */ /* 0x000fe8000e901d74 */
[----:B------:R-:W-:Y:S04]  /*103e0*/  @P4 LDGSTS.E.BYPASS.LTC128B.128 [R23+0x1d400], desc[UR52][R2.64+0x40], !P6 ;  /* 0x1d40004002174fae */ /* 0x000fe8000f101d74 */
[----:B------:R1:W-:Y:S04]  /*103f0*/  @P4 LDGSTS.E.BYPASS.LTC128B.128 [R23+0x1fc00], desc[UR52][R2.64+0x80], !P1 ;  /* 0x1fc0008002174fae */ /* 0x0003e8000c901d74 */
[----:B-1----:R-:W1:Y:S04]  /*10400*/  SHFL.IDX PT, R2, R7, 0x2, 0x1c1f ;  /* 0x005c1f0007027f89 */ /* 0x002e6800000e0000 */
[----:B------:R-:W4:Y:S01]  /*10410*/  SHFL.IDX PT, R7, R7, 0x3, 0x1c1f ;  /* 0x007c1f0007077f89 */ /* 0x000f2200000e0000 */
[----:B-1----:R-:W-:Y:S01]  /*10420*/  @P3 IMAD.X R25, RZ, RZ, R2, P0 ;  /* 0x000000ffff193224 */ /* 0x002fe200000e0602 */
[----:B------:R-:W-:Y:S01]  /*10430*/  @P2 IADD3 R14, P0, R36, R14, RZ ;  /* 0x0000000e240e2210 */ /* 0x000fe20007f1e0ff */
[----:B------:R-:W-:-:S02]  /*10440*/  @P3 IMAD.MOV.U32 R2, RZ, RZ, R8 ;  /* 0x000000ffff023224 */ /* 0x000fc400078e0008 */
[----:B------:R-:W-:Y:S02]  /*10450*/  @P3 IMAD.MOV.U32 R3, RZ, RZ, R25 ;  /* 0x000000ffff033224 */ /* 0x000fe400078e0019 */
[----:B----4-:R-:W-:Y:S02]  /*10460*/  @P2 IMAD.X R23, RZ, RZ, R7, P0 ;  /* 0x000000ffff172224 */ /* 0x010fe400000e0607 */
[----:B------:R-:W-:Y:S01]  /*10470*/  @P2 IMAD.IADD R25, R17, 0x1, R5 ;  /* 0x0000000111192824 */ /* 0x000fe200078e0205 */
[----:B------:R-:W-:Y:S04]  /*10480*/  @P3 LDGSTS.E.BYPASS.LTC128B.128 [R21+0x1b400], desc[UR52][R2.64], !P5 ;  /* 0x1b40000002153fae */ /* 0x000fe8000e901d74 */
[----:B------:R-:W-:Y:S04]  /*10490*/  @P3 LDGSTS.E.BYPASS.LTC128B.128 [R21+0x1dc00], desc[UR52][R2.64+0x40], !P6 ;  /* 0x1dc0004002153fae */ /* 0x000fe8000f101d74 */
[----:B------:R1:W-:Y:S02]  /*104a0*/  @P3 LDGSTS.E.BYPASS.LTC128B.128 [R21+0x20400], desc[UR52][R2.64+0x80], !P1 ;  /* 0x2040008002153fae */ /* 0x0003e4000c901d74 */
[----:B-1----:R-:W-:-:S02]  /*104b0*/  @P2 IMAD.MOV.U32 R2, RZ, RZ, R14 ;  /* 0x000000ffff022224 */ /* 0x002fc400078e000e */
[----:B------:R-:W-:Y:S01]  /*104c0*/  @P2 IMAD.MOV.U32 R3, RZ, RZ, R23 ;  /* 0x000000ffff032224 */ /* 0x000fe200078e0017 */
[----:B------:R1:W4:Y:S04]  /*104d0*/  SHFL.IDX PT, R14, R9, RZ, 0x1c1f ;  /* 0x001c1fff090e7589 */ /* 0x00032800000e0000 */
[----:B------:R1:W-:Y:S04]  /*104e0*/  @P2 LDGSTS.E.BYPASS.LTC128B.128 [R25+0x1bc00], desc[UR52][R2.64], !P5 ;  /* 0x1bc0000002192fae */ /* 0x0003e8000e901d74 */
[----:B------:R1:W-:Y:S04]  /*104f0*/  @P2 LDGSTS.E.BYPASS.LTC128B.128 [R25+0x1e400], desc[UR52][R2.64+0x40], !P6 ;  /* 0x1e40004002192fae */ /* 0x0003e8000f101d74 */
[----:B------:R1:W-:Y:S02]  /*10500*/  @P2 LDGSTS.E.BYPASS.LTC128B.128 [R25+0x20c00], desc[UR52][R2.64+0x80], !P1 ;  /* 0x20c0008002192fae */ /* 0x0003e4000c901d74 */
.L_x_2312:
[----:B------:R-:W-:Y:S01]  /*10510*/  LOP3.LUT P0, RZ, R16, 0x100, RZ, 0xc0, !PT ;  /* 0x0000010010ff7812 */ /* 0x000fe2000780c0ff */
[----:B------:R-:W-:-:S12]  /*10520*/  BSSY B0, `(.L_x_2224) ;  /* 0x000000e000007945 */ /* 0x000fd80003800000 */
[----:B------:R-:W-:Y:S05]  /*10530*/  @!P0 BRA `(.L_x_2225) ;  /* 0x0000000000308947 */ /* 0x000fea0003800000 */
[C---:B------:R-:W-:Y:S01]  /*10540*/  LOP3.LUT P3, RZ, R16.reuse, 0x10, RZ, 0xc0, !PT ;  /* 0x0000001010ff7812 */ /* 0x040fe2000786c0ff */
[----:B------:R-:W-:Y:S01]  /*10550*/  IMAD.IADD R5, R17, 0x1, R5 ;  /* 0x0000000111057824 */ /* 0x000fe200078e0205 */
[C---:B------:R-:W-:Y:S02]  /*10560*/  LOP3.LUT P2, RZ, R16.reuse, 0x8, RZ, 0xc0, !PT ;  /* 0x0000000810ff7812 */ /* 0x040fe4000784c0ff */
[----:B------:R-:W-:Y:S02]  /*10570*/  LOP3.LUT P1, RZ, R16, 0x4, RZ, 0xc0, !PT ;  /* 0x0000000410ff7812 */ /* 0x000fe4000782c0ff */
[----:B-1--4-:R-:W-:-:S05]  /*10580*/  IADD3 R2, P0, R36, R14, RZ ;  /* 0x0000000e24027210 */ /* 0x012fca0007f1e0ff */
[----:B------:R-:W-:-:S05]  /*10590*/  IMAD.X R3, RZ, RZ, R6, P0 ;  /* 0x000000ffff037224 */ /* 0x000fca00000e0606 */
[----:B------:R-:W-:Y:S01]  /*105a0*/  @!PT LDS RZ, [RZ] ;  /* 0x00000000fffff984 */ /* 0x000fe20000000800 */
[----:B------:R-:W-:Y:S01]  /*105b0*/  @!PT LDS RZ, [RZ] ;  /* 0x00000000fffff984 */ /* 0x000fe20000000800 */
[----:B------:R-:W-:Y:S01]  /*105c0*/  @!PT LDS RZ, [RZ] ;  /* 0x00000000fffff984 */ /* 0x000fe20000000800 */
[----:B------:R1:W-:Y:S04]  /*105d0*/  LDGSTS.E.BYPASS.LTC128B.128 [R5+0x1c400], desc[UR52][R2.64], !P3 ;  /* 0x1c40000002057fae */ /* 0x0003e8000d901d74 */
[----:B------:R1:W-:Y:S04]  /*105e0*/  LDGSTS.E.BYPASS.LTC128B.128 [R5+0x1ec00], desc[UR52][R2.64+0x40], !P2 ;  /* 0x1ec0004002057fae */ /* 0x0003e8000d101d74 */
[----:B------:R1:W-:Y:S02]  /*105f0*/  LDGSTS.E.BYPASS.LTC128B.128 [R5+0x21400], desc[UR52][R2.64+0x80], !P1 ;  /* 0x2140008002057fae */ /* 0x0003e4000c901d74 */
.L_x_2225:
[----:B------:R-:W-:Y:S05]  /*10600*/  BSYNC B0 ;  /* 0x0000000000007941 */ /* 0x000fea0003800000 */
.L_x_2224:
[----:B------:R-:W-:Y:S01]  /*10610*/  NOP ;  /* 0x0000000000007918 */ /* 0x000fe20000000000 */
[----:B------:R-:W-:-:S13]  /*10620*/  PLOP3.LUT P0, PT, PT, PT, PT, 0x80, 0x0 ;  /* 0x000000000000781c */ /* 0x000fda0003f0f070 */
.L_x_2226:
[----:B------:R-:W-:Y:S02]  /*10630*/  PLOP3.LUT P1, PT, P1, P0, PT, 0xa2, 0x0 ;  /* 0x000000000000781c */ /* 0x000fe40000f21472 */
[----:B------:R-:W-:-:S08]  /*10640*/  @P0 R2UR P1, UR4, R0 ;  /* 0x00000000000402ca */ /* 0x000fd00000020000 */
[----:B------:R-:W-:-:S05]  /*10650*/  @P0 PLOP3.LUT P0, PT, P1, PT, PT, 0x80, 0x0 ;  /* 0x000000000000081c */ /* 0x000fca0000f0f070 */
[----:B------:R-:W-:Y:S01]  /*10660*/  @!P1 SYNCS.ARRIVE.TRANS64.RED.A0T1 RZ, [UR4+0x29830], RZ ;  /* 0x029830ffffff99a7 */ /* 0x000fe20008200404 */
[----:B------:R-:W-:Y:S07]  /*10670*/  @!P1 ARRIVES.LDGSTSBAR.64.TRANSCNT [UR4+0x29830] ;  /* 0x02983000ff0099b0 */ /* 0x000fee0008000a84 */
[----:B------:R-:W-:Y:S05]  /*10680*/  @P0 BRA.U.ANY `(.L_x_2226) ;  /* 0xfffffffd00e80947 */ /* 0x000fea000393ffff */
[----:B------:R-:W-:Y:S01]  /*10690*/  NOP ;  /* 0x0000000000007918 */ /* 0x000fe20000000000 */
[----:B-1----:R-:W-:-:S05]  /*106a0*/  IMAD.U32 R2, RZ, RZ, UR46 ;  /* 0x0000002eff027e24 */ /* 0x002fca000f8e00ff */
[----:B------:R-:W-:-:S13]  /*106b0*/  ISETP.NE.AND P2, PT, R2, 0x3, PT ;  /* 0x000000030200780c */ /* 0x000fda0003f45270 */
[----:B------:R-:W-:Y:S05]  /*106c0*/  @!P2 BRA `(.L_x_2227) ;  /* 0x000000000004a947 */ /* 0x000fea0003800000 */
[----:B------:R-:W-:Y:S01]  /*106d0*/  BPT.TRAP 0x1 ;  /* 0x000000040000795c */ /* 0x000fe20000300000 */
.L_x_2227:
[----:B------:R1:W-:Y:S02]  /*106e0*/  SYNCS.ARRIVE.TRANS64.A1T0 RZ, [R0+URZ+0x29830], RZ ;  /* 0x029830ff00ff79a7 */ /* 0x0003e4000810003f */
[----:B------:R-:W-:Y:S05]  /*106f0*/  WARPSYNC.ALL ;  /* 0x0000000000007948 */ /* 0x000fea0003800000 */
[----:B------:R-:W-:Y:S01]  /*10700*/  BSSY B6, `(.L_x_2228) ;  /* 0x0000015000067945 */ /* 0x000fe20003800000 */
[----:B0123--:R-:W-:Y:S01]  /*10710*/  VIADD R0, R17, 0x14400 ;  /* 0x0001440011007836 */ /* 0x00ffe20000000000 */
        /* <DEDUP_REMOVED lines=18> */
[----:B0---4-:R-:W-:Y:S05]  /*10840*/  CALL.ABS.NOINC R2 ;  /* 0x0000000002007343 */ /* 0x011fea0003c00000 */
.L_x_2229:
[----:B------:R-:W-:Y:S05]  /*10850*/  BSYNC B6 ;  /* 0x0000000000067941 */ /* 0x000fea0003800000 */
.L_x_2228:
[----:B------:R0:W5:Y:S01]  /*10860*/  LDL R8, [R1+0x14] ;  /* 0x0000140001087983 */ /* 0x0001620000100800 */
[----:B------:R-:W-:Y:S01]  /*10870*/  UISETP.NE.AND UP0, UPT, UR48, URZ, UPT ;  /* 0x0000003f3000728c */ /* 0x000fe2000bf05270 */
[----:B------:R-:W-:Y:S01]  /*10880*/  IMAD.U32 R5, RZ, RZ, UR43 ;  /* 0x0000002bff057e24 */ /* 0x000fe2000f8e00ff */
[----:B------:R-:W1:Y:S01]  /*10890*/  S2R R2, SR_TID.X ;  /* 0x0000000000027919 */ /* 0x000e620000002100 */
[----:B------:R-:W-:Y:S01]  /*108a0*/  R2UR UR6, R33 ;  /* 0x00000000210672ca */ /* 0x000fe200000e0000 */
[----:B------:R-:W-:Y:S02]  /*108b0*/  ULDC.64 UR8, c[0x0][0x2d8] ;  /* 0x0000b60000087ab9 */ /* 0x000fe40000000a00 */
[----:B------:R-:W-:Y:S02]  /*108c0*/  PLOP3.LUT P0, PT, PT, PT, UP0, 0x80, 0x0 ;  /* 0x000000000000781c */ /* 0x000fe40003f0f008 */
[C---:B------:R-:W-:Y:S02]  /*108d0*/  LOP3.LUT P3, RZ, R16.reuse, 0x800, RZ, 0xc0, !PT ;  /* 0x0000080010ff7812 */ /* 0x040fe4000786c0ff */
[C---:B------:R-:W-:Y:S01]  /*108e0*/  LOP3.LUT P4, RZ, R16.reuse, 0x400, RZ, 0xc0, !PT ;  /* 0x0000040010ff7812 */ /* 0x040fe2000788c0ff */
[----:B------:R-:W-:Y:S01]  /*108f0*/  @UP0 ULDC UR4, c[0x0][0x44c] ;  /* 0x0001130000040ab9 */ /* 0x000fe20000000800 */
[----:B------:R-:W-:-:S02]  /*10900*/  LOP3.LUT P5, RZ, R16, 0x200, RZ, 0xc0, !PT ;  /* 0x0000020010ff7812 */ /* 0x000fc400078ac0ff */
[C---:B-1----:R-:W-:Y:S01]  /*10910*/  LOP3.LUT R20, R2.reuse, 0x7f, RZ, 0xc0, !PT ;  /* 0x0000007f02147812 */ /* 0x042fe200078ec0ff */
[----:B------:R-:W-:-:S03]  /*10920*/  IMAD.SHL.U32 R2, R2, 0x20, RZ ;  /* 0x0000002002027824 */ /* 0x000fc600078e00ff */
[----:B------:R-:W-:-:S04]  /*10930*/  SHF.R.U32.HI R20, RZ, 0x2, R20 ;  /* 0x00000002ff147819 */ /* 0x000fc80000011614 */
[----:B------:R-:W-:-:S05]  /*10940*/  LOP3.LUT R2, R20, 0x60, R2, 0xf8, !PT ;  /* 0x0000006014027812 */ /* 0x000fca00078ef802 */
[----:B------:R-:W-:-:S04]  /*10950*/  IMAD R5, R5, 0x80, R2 ;  /* 0x0000008005057824 */ /* 0x000fc800078e0202 */
        /* <DEDUP_REMOVED lines=15> */
[----:B------:R-:W1:Y:S01]  /*10a50*/  S2R R20, SR_TID.X ;  /* 0x0000000000147919 */ /* 0x000e620000002100 */
        /* <DEDUP_REMOVED lines=20> */
[----:B-1----:R-:W-:Y:S02]  /*10ba0*/  LOP3.LUT R20, R20, 0x7f, RZ, 0xc0, !PT ;  /* 0x0000007f14147812 */ /* 0x002fe400078ec0ff */
[----:B------:R-:W-:Y:S02]  /*10bb0*/  IADD3.X R4, R3, UR5, R5, P0, !PT ;  /* 0x0000000503047c10 */ /* 0x000fe400087fe405 */
[----:B------:R-:W-:Y:S01]  /*10bc0*/  SHF.R.U32.HI R10, RZ, 0x2, R20 ;  /* 0x00000002ff0a7819 */ /* 0x000fe20000011614 */
[----:B0-----:R-:W-:Y:S06]  /*10bd0*/  BRA.DIV UR4, `(.L_x_2230) ;  /* 0x0000003a04fc7947 */ /* 0x001fec000b800000 */
[----:B----4-:R-:W0:Y:S01]  /*10be0*/  SHFL.IDX PT, R14, R0, RZ, 0x1c1f ;  /* 0x001c1fff000e7589 */ /* 0x010e2200000e0000 */
[----:B------:R-:W-:-:S03]  /*10bf0*/  IMAD.U32 R5, RZ, RZ, UR43 ;  /* 0x0000002bff057e24 */ /* 0x000fc6000f8e00ff */
[----:B------:R-:W1:Y:S01]  /*10c00*/  SHFL.IDX PT, R2, R4, RZ, 0x1c1f ;  /* 0x001c1fff04027589 */ /* 0x000e6200000e0000 */
[----:B------:R-:W-:-:S03]  /*10c10*/  IMAD R5, R5, 0x80, R10 ;  /* 0x0000008005057824 */ /* 0x000fc600078e020a */
[----:B------:R-:W-:Y:S01]  /*10c20*/  SHFL.IDX PT, R6, R4, 0x1, 0x1c1f ;  /* 0x003c1f0004067f89 */ /* 0x000fe200000e0000 */
        /* <DEDUP_REMOVED lines=20> */
[----:B------:R-:W-:-:S03]  /*10d70*/  ISETP.GE.AND P0, PT, R7, UR38, PT ;  /* 0x0000002607007c0c */ /* 0x000fc6000bf06270 */
[----:B------:R-:W2:Y:S10]  /*10d80*/  SHFL.IDX PT, R4, R4, 0x3, 0x1c1f ;  /* 0x007c1f0004047f89 */ /* 0x000eb400000e0000 */
[----:B0-----:R-:W-:-:S05]  /*10d90*/  @!P0 IADD3 R14, P1, R36, R14, RZ ;  /* 0x0000000e240e8210 */ /* 0x001fca0007f3e0ff */
[----:B------:R-:W-:Y:S02]  /*10da0*/  @!P0 IMAD.X R7, RZ, RZ, R6, P1 ;  /* 0x000000ffff078224 */ /* 0x000fe400008e0606 */
[----:B-1----:R-:W-:Y:S02]  /*10db0*/  @!P0 IMAD.MOV.U32 R2, RZ, RZ, R14 ;  /* 0x000000ffff028224 */ /* 0x002fe400078e000e */
[----:B------:R-:W-:Y:S01]  /*10dc0*/  @!P0 IMAD.MOV.U32 R3, RZ, RZ, R7 ;  /* 0x000000ffff038224 */ /* 0x000fe200078e0007 */
[----:B------:R0:W1:Y:S04]  /*10dd0*/  SHFL.IDX PT, R14, R0, 0x3, 0x1c1f ;  /* 0x007c1f00000e7f89 */ /* 0x00006800000e0000 */
[----:B------:R0:W-:Y:S04]  /*10de0*/  @!P0 LDGSTS.E.BYPASS.LTC128B.128 [R8+0x15400], desc[UR52][R2.64], !P3 ;  /* 0x1540000002088fae */ /* 0x0001e8000d901d74 */
[----:B------:R0:W-:Y:S04]  /*10df0*/  @!P0 LDGSTS.E.BYPASS.LTC128B.128 [R8+0x17400], desc[UR52][R2.64+0x40], !P4 ;  /* 0x1740004002088fae */ /* 0x0001e8000e101d74 */
[----:B--2---:R0:W-:Y:S02]  /*10e00*/  @!P0 LDGSTS.E.BYPASS.LTC128B.128 [R8+0x19400], desc[UR52][R2.64+0x80], !P5 ;  /* 0x1940008002088fae */ /* 0x0041e4000e901d74 */
.L_x_2321:
[----:B------:R-:W-:-:S05]  /*10e10*/  VIADD R5, R5, 0x60 ;  /* 0x0000006005057836 */ /* 0x000fca0000000000 */
[----:B------:R-:W-:-:S13]  /*10e20*/  ISETP.GE.AND P0, PT, R5, UR38, PT ;  /* 0x0000002605007c0c */ /* 0x000fda000bf06270 */
[----:B01----:R-:W-:-:S05]  /*10e30*/  @!P0 IADD3 R2, P1, R36, R14, RZ ;  /* 0x0000000e24028210 */ /* 0x003fca0007f3e0ff */
        /* <DEDUP_REMOVED lines=9> */
.L_x_2231:
        /* <DEDUP_REMOVED lines=18> */
.L_x_2322:
[----:B------:R-:W-:Y:S05]  /*10ff0*/  BSYNC B0 ;  /* 0x0000000000007941 */ /* 0x000fea0003800000 */
.L_x_2232:
[----:B------:R-:W-:-:S06]  /*11000*/  UISETP.GE.AND UP0, UPT, UR44, 0x2, UPT ;  /* 0x000000022c00788c */ /* 0x000fcc000bf06270 */
[----:B------:R-:W-:-:S13]  /*11010*/  PLOP3.LUT P0, PT, PT, PT, UP0, 0x40, 0x0 ;  /* 0x000000000000781c */ /* 0x000fda0003f0e808 */
[----:B------:R-:W-:Y:S05]  /*11020*/  @P0 BRA `(.L_x_2234) ;  /* 0x0000001400d40947 */ /* 0x000fea0003800000 */
[----:B------:R-:W-:Y:S01]  /*11030*/  UIADD3 UR4, UR44, -0x2, URZ ;  /* 0xfffffffe2c047890 */ /* 0x000fe2000fffe03f */
[----:B------:R-:W-:Y:S02]  /*11040*/  IMAD.MOV.U32 R22, RZ, RZ, R32 ;  /* 0x000000ffff167224 */ /* 0x000fe400078e0020 */
[----:B------:R-:W-:-:S03]  /*11050*/  IMAD.MOV.U32 R10, RZ, RZ, R19 ;  /* 0x000000ffff0a7224 */ /* 0x000fc600078e0013 */
[----:B------:R-:W-:-:S07]  /*11060*/  IMAD.U32 R30, RZ, RZ, UR4 ;  /* 0x00000004ff1e7e24 */ /* 0x000fce000f8e00ff */
.L_x_2254:
[----:B------:R-:W2:Y:S01]  /*11070*/  LDL R2, [R1] ;  /* 0x0000000001027983 */ /* 0x000ea20000100800 */
[----:B01----:R-:W0:Y:S01]  /*11080*/  LDC R0, c[0x0][0x430] ;  /* 0x00010c00ff007b82 */ /* 0x003e220000000800 */
[----:B------:R-:W1:Y:S01]  /*11090*/  S2R R3, SR_TID.X ;  /* 0x0000000000037919 */ /* 0x000e620000002100 */
[----:B------:R-:W3:Y:S01]  /*110a0*/  S2R R7, SR_TID.X ;  /* 0x0000000000077919 */ /* 0x000ee20000002100 */
[----:B------:R-:W4:Y:S01]  /*110b0*/  S2R R8, SR_TID.X ;  /* 0x0000000000087919 */ /* 0x000f220000002100 */
[----:B0-----:R-:W-:Y:S02]  /*110c0*/  ISETP.NE.AND P0, PT, R0, 0x1, PT ;  /* 0x000000010000780c */ /* 0x001fe40003f05270 */
[----:B-1----:R-:W-:-:S11]  /*110d0*/  LOP3.LUT R4, R3, 0x7f, RZ, 0xc0, !PT ;  /* 0x0000007f03047812 */ /* 0x002fd600078ec0ff */
[----:B------:R-:W0:Y:S01]  /*110e0*/  @P0 LDC R0, c[0x0][0x434] ;  /* 0x00010d00ff000b82 */ /* 0x000e220000000800 */
[----:B------:R-:W-:-:S07]  /*110f0*/  SHF.R.U32.HI R6, RZ, 0x2, R4 ;  /* 0x00000002ff067819 */ /* 0x000fce0000011604 */
[----:B------:R-:W1:Y:S01]  /*11100*/  @P0 LDC R5, c[0x0][0x438] ;  /* 0x00010e00ff050b82 */ /* 0x000e620000000800 */
[----:B----4-:R-:W-:-:S07]  /*11110*/  IMAD.SHL.U32 R9, R8, 0x20, RZ ;  /* 0x0000002008097824 */ /* 0x010fce00078e00ff */
[----:B------:R-:W4:Y:S01]  /*11120*/  @P0 LDC R3, c[0x0][0x434] ;  /* 0x00010d00ff030b82 */ /* 0x000f220000000800 */
[----:B------:R-:W-:Y:S05]  /*11130*/  YIELD ;  /* 0x0000000000007946 */ /* 0x000fea0003800000 */
[----:B------:R-:W-:Y:S01]  /*11140*/  ULDC.64 UR4, c[0x0][0x428] ;  /* 0x00010a0000047ab9 */ /* 0x000fe20000000a00 */
[----:B------:R-:W-:Y:S01]  /*11150*/  ULDC.64 UR6, c[0x0][0x418] ;  /* 0x0001060000067ab9 */ /* 0x000fe20000000a00 */
[----:B------:R-:W-:-:S04]  /*11160*/  IMAD R8, R37, UR4, RZ ;  /* 0x0000000425087c24 */ /* 0x000fc8000f8e02ff */
[----:B------:R-:W-:Y:S02]  /*11170*/  IMAD R8, R31, UR5, R8 ;  /* 0x000000051f087c24 */ /* 0x000fe4000f8e0208 */
[----:B--2---:R-:W-:Y:S01]  /*11180*/  IMAD R4, R30, 0xa0, R2 ;  /* 0x000000a01e047824 */ /* 0x004fe200078e0202 */
[C---:B---3--:R-:W-:Y:S01]  /*11190*/  LOP3.LUT R2, R7.reuse, 0x7f, RZ, 0xc0, !PT ;  /* 0x0000007f07027812 */ /* 0x048fe200078ec0ff */
[----:B------:R-:W-:-:S05]  /*111a0*/  IMAD.SHL.U32 R7, R7, 0x20, RZ ;  /* 0x0000002007077824 */ /* 0x000fca00078e00ff */
[----:B------:R-:W-:Y:S02]  /*111b0*/  LOP3.LUT R7, R6, 0x60, R7, 0xf8, !PT ;  /* 0x0000006006077812 */ /* 0x000fe400078ef807 */
[----:B------:R-:W-:Y:S02]  /*111c0*/  SHF.R.U32.HI R6, RZ, 0x2, R2 ;  /* 0x00000002ff067819 */ /* 0x000fe40000011602 */
[----:B------:R-:W2:Y:S01]  /*111d0*/  @P0 LDC R2, c[0x0][0x438] ;  /* 0x00010e00ff020b82 */ /* 0x000ea20000000800 */
[----:B------:R-:W-:Y:S01]  /*111e0*/  IMAD.IADD R7, R7, 0x1, R4 ;  /* 0x0000000107077824 */ /* 0x000fe200078e0204 */
[----:B------:R-:W-:-:S03]  /*111f0*/  LOP3.LUT R9, R6, 0x60, R9, 0xf8, !PT ;  /* 0x0000006006097812 */ /* 0x000fc600078ef809 */
[----:B0-----:R-:W-:Y:S01]  /*11200*/  @P0 IMAD.HI.U32 R0, R7, R0, RZ ;  /* 0x0000000007000227 */ /* 0x001fe200078e00ff */
[----:B------:R-:W-:-:S03]  /*11210*/  LOP3.LUT R9, R9, 0x80, RZ, 0xfc, !PT ;  /* 0x0000008009097812 */ /* 0x000fc600078efcff */
[----:B------:R-:W-:Y:S01]  /*11220*/  IMAD.MOV.U32 R6, RZ, RZ, R7 ;  /* 0x000000ffff067224 */ /* 0x000fe200078e0007 */
[----:B-1----:R-:W-:Y:S01]  /*11230*/  @P0 SHF.R.U32.HI R6, RZ, R5, R0 ;  /* 0x00000005ff060219 */ /* 0x002fe20000011600 */
[----:B------:R-:W-:-:S04]  /*11240*/  IMAD.IADD R0, R9, 0x1, R4 ;  /* 0x0000000109007824 */ /* 0x000fc800078e0204 */
[----:B----4-:R-:W-:-:S04]  /*11250*/  @P0 IMAD.HI.U32 R3, R0, R3, RZ ;  /* 0x0000000300030227 */ /* 0x010fc800078e00ff */
[----:B------:R-:W-:Y:S01]  /*11260*/  IMAD.MOV.U32 R11, RZ, RZ, R0 ;  /* 0x000000ffff0b7224 */ /* 0x000fe200078e0000 */
[----:B------:R-:W-:Y:S02]  /*11270*/  ISETP.GT.U32.AND P1, PT, R9, 0x9f, PT ;  /* 0x0000009f0900780c */ /* 0x000fe40003f24070 */
[----:B--2---:R-:W-:Y:S01]  /*11280*/  @P0 SHF.R.U32.HI R11, RZ, R2, R3 ;  /* 0x00000002ff0b0219 */ /* 0x004fe20000011603 */
[--C-:B------:R-:W-:Y:S01]  /*11290*/  IMAD.MOV.U32 R2, RZ, RZ, R6.reuse ;  /* 0x000000ffff027224 */ /* 0x100fe200078e0006 */
[----:B------:R-:W-:-:S03]  /*112a0*/  SHF.R.S32.HI R3, RZ, 0x1f, R6 ;  /* 0x0000001fff037819 */ /* 0x000fc60000011406 */
[----:B------:R-:W-:-:S04]  /*112b0*/  IMAD.WIDE.U32 R2, R31, UR4, R2 ;  /* 0x000000041f027c25 */ /* 0x000fc8000f8e0002 */
[----:B------:R-:W-:Y:S01]  /*112c0*/  IMAD.IADD R3, R8, 0x1, R3 ;  /* 0x0000000108037824 */ /* 0x000fe200078e0203 */
[----:B------:R-:W-:-:S04]  /*112d0*/  LEA R4, P0, R2, UR6, 0x2 ;  /* 0x0000000602047c11 */ /* 0x000fc8000f8010ff */
[----:B------:R-:W-:Y:S01]  /*112e0*/  LEA.HI.X R5, R2, UR7, R3, 0x2, P0 ;  /* 0x0000000702057c11 */ /* 0x000fe200080f1403 */
[--C-:B------:R-:W-:Y:S01]  /*112f0*/  @!P1 IMAD.MOV.U32 R2, RZ, RZ, R11.reuse ;  /* 0x000000ffff029224 */ /* 0x100fe200078e000b */
[----:B------:R-:W-:-:S03]  /*11300*/  @!P1 SHF.R.S32.HI R3, RZ, 0x1f, R11 ;  /* 0x0000001fff039819 */ /* 0x000fc6000001140b */
[----:B------:R-:W-:Y:S01]  /*11310*/  @!P1 IMAD.WIDE.U32 R2, R31, UR4, R2 ;  /* 0x000000041f029c25 */ /* 0x000fe2000f8e0002 */
[----:B------:R-:W-:-:S03]  /*11320*/  ULDC UR4, c[0x0][0x430] ;  /* 0x00010c0000047ab9 */ /* 0x000fc60000000800 */
[----:B------:R-:W-:Y:S01]  /*11330*/  @!P1 IMAD.IADD R3, R8, 0x1, R3 ;  /* 0x0000000108039824 */ /* 0x000fe200078e0203 */
[----:B------:R-:W-:-:S04]  /*11340*/  @!P1 LEA R8, P0, R2, UR6, 0x2 ;  /* 0x0000000602089c11 */ /* 0x000fc8000f8010ff */
[----:B------:R-:W-:Y:S01]  /*11350*/  @!P1 LEA.HI.X R9, R2, UR7, R3, 0x2, P0 ;  /* 0x0000000702099c11 */ /* 0x000fe200080f1403 */
[----:B------:R-:W-:Y:S02]  /*11360*/  IMAD.MOV R2, RZ, RZ, -R6 ;  /* 0x000000ffff027224 */ /* 0x000fe400078e0a06 */
        /* <DEDUP_REMOVED lines=10> */
[----:B------:R-:W-:Y:S02]  /*11410*/  IMAD.MOV.U32 R0, RZ, RZ, R30 ;  /* 0x000000ffff007224 */ /* 0x000fe400078e001e */
[----:B------:R-:W-:Y:S01]  /*11420*/  IMAD R7, R2, UR4, R7 ;  /* 0x0000000402077c24 */ /* 0x000fe2000f8e0207 */
[----:B------:R-:W-:Y:S01]  /*11430*/  SEL R19, R19, RZ, P0 ;  /* 0x000000ff13137207 */ /* 0x000fe20000000000 */
[----:B------:R-:W-:Y:S01]  /*11440*/  VIADD R30, R30, 0xffffffff ;  /* 0xffffffff1e1e7836 */ /* 0x000fe20000000000 */
[----:B------:R-:W-:Y:S02]  /*11450*/  LOP3.LUT R32, R22, R32, RZ, 0x3c, !PT ;  /* 0x0000002016207212 */ /* 0x000fe400078e3cff */
[----:B------:R-:W-:Y:S02]  /*11460*/  ISETP.GT.AND P2, PT, R0, RZ, PT ;  /* 0x000000ff0000720c */ /* 0x000fe40003f44270 */
[----:B--2---:R-:W-:Y:S01]  /*11470*/  SHF.R.S32.HI R28, RZ, 0x1f, R6 ;  /* 0x0000001fff1c7819 */ /* 0x004fe20000011406 */
[----:B0-----:R-:W-:Y:S10]  /*11480*/  @!P1 BRA `(.L_x_2235) ;  /* 0x0000000000049947 */ /* 0x001ff40003800000 */
[----:B------:R-:W-:Y:S01]  /*11490*/  BPT.TRAP 0x1 ;  /* 0x000000040000795c */ /* 0x000fe20000300000 */
.L_x_2235:
[----:B------:R-:W-:Y:S01]  /*114a0*/  IMAD R0, R19, 0x8, R17 ;  /* 0x0000000813007824 */ /* 0x000fe200078e0211 */
[----:B------:R-:W-:Y:S01]  /*114b0*/  SHF.L.U32 R29, R32, 0x1f, RZ ;  /* 0x0000001f201d7819 */ /* 0x000fe200000006ff */
[----:B------:R-:W-:Y:S01]  /*114c0*/  BSSY B0, `(.L_x_2236) ;  /* 0x0000004000007945 */ /* 0x000fe20003800000 */
[----:B------:R-:W-:Y:S02]  /*114d0*/  SHF.R.S32.HI R27, RZ, 0x1f, R7 ;  /* 0x0000001fff1b7819 */ /* 0x000fe40000011407 */
[----:B------:R-:W0:Y:S02]  /*114e0*/  SYNCS.PHASECHK.TRANS64.TRYWAIT P0, [R0+URZ+0x29880], R29 ;  /* 0x0298801d000075a7 */ /* 0x000e24000800017f */
[----:B0-----:R-:W-:Y:S05]  /*114f0*/  @!P0 BRA `(.L_x_2237) ;  /* 0x0000003800048947 */ /* 0x001fea0003800000 */
.L_x_2323:
[----:B------:R-:W-:Y:S05]  /*11500*/  BSYNC B0 ;  /* 0x0000000000007941 */ /* 0x000fea0003800000 */
.L_x_2236:
        /* <DEDUP_REMOVED lines=67> */
.L_x_2335:
        /* <DEDUP_REMOVED lines=9> */
.L_x_2239:
        /* <DEDUP_REMOVED lines=11> */
.L_x_2240:
[----:B------:R2:W-:Y:S01]  /*11a80*/  SYNCS.ARRIVE.TRANS64.A1T0 RZ, [R0+URZ+0x29870], RZ ;  /* 0x029870ff00ff79a7 */ /* 0x0005e2000810003f */
[----:B------:R-:W-:Y:S05]  /*11a90*/  @!P3 BRA `(.L_x_2241) ;  /* 0x000000000004b947 */ /* 0x000fea0003800000 */
[----:B------:R-:W-:Y:S01]  /*11aa0*/  BPT.TRAP 0x1 ;  /* 0x000000040000795c */ /* 0x000fe20000300000 */
.L_x_2241:
[----:B------:R-:W3:Y:S01]  /*11ab0*/  SYNCS.PHASECHK.TRANS64.TRYWAIT P0, [R0+URZ+0x29840], R29 ;  /* 0x0298401d000075a7 */ /* 0x000ee2000800017f */
[----:B------:R-:W-:Y:S04]  /*11ac0*/  BSSY B0, `(.L_x_2242) ;  /* 0x0000002000007945 */ /* 0x000fe80003800000 */
[----:B---3--:R-:W-:Y:S05]  /*11ad0*/  @!P0 BRA `(.L_x_2243) ;  /* 0x0000003800148947 */ /* 0x008fea0003800000 */
.L_x_2336:
[----:B------:R-:W-:Y:S05]  /*11ae0*/  BSYNC B0 ;  /* 0x0000000000007941 */ /* 0x000fea0003800000 */
.L_x_2242:
        /* <DEDUP_REMOVED lines=67> */
.L_x_2348:
        /* <DEDUP_REMOVED lines=10> */
.L_x_2245:
        /* <DEDUP_REMOVED lines=11> */
.L_x_2246:
[----:B------:R0:W-:Y:S02]  /*12070*/  SYNCS.ARRIVE.TRANS64.A1T0 RZ, [R0+URZ+0x29830], RZ ;  /* 0x029830ff00ff79a7 */ /* 0x0001e4000810003f */
[----:B0-23--:R-:W-:-:S05]  /*12080*/  IMAD.U32 R0, RZ, RZ, UR47 ;  /* 0x0000002fff007e24 */ /* 0x00dfca000f8e00ff */
[----:B------:R-:W-:-:S13]  /*12090*/  ISETP.NE.AND P0, PT, R0, 0x3, PT ;  /* 0x000000030000780c */ /* 0x000fda0003f05270 */
[----:B------:R-:W-:Y:S05]  /*120a0*/  @!P0 BRA `(.L_x_2247) ;  /* 0x0000000000048947 */ /* 0x000fea0003800000 */
[----:B------:R-:W-:Y:S01]  /*120b0*/  BPT.TRAP 0x1 ;  /* 0x000000040000795c */ /* 0x000fe20000300000 */
.L_x_2247:
[----:B------:R-:W-:Y:S01]  /*120c0*/  LOP3.LUT R3, R22, 0x1, RZ, 0x3c, !PT ;  /* 0x0000000116037812 */ /* 0x000fe200078e3cff */
[----:B------:R-:W-:Y:S01]  /*120d0*/  IMAD R0, R10, 0x8, R17 ;  /* 0x000000080a007824 */ /* 0x000fe200078e0211 */
[----:B------:R-:W-:Y:S02]  /*120e0*/  BSSY B0, `(.L_x_2248) ;  /* 0x0000004000007945 */ /* 0x000fe40003800000 */
[----:B------:R-:W-:-:S04]  /*120f0*/  SHF.L.U32 R3, R3, 0x1f, RZ ;  /* 0x0000001f03037819 */ /* 0x000fc800000006ff */
[----:B------:R-:W0:Y:S02]  /*12100*/  SYNCS.PHASECHK.TRANS64.TRYWAIT P1, [R0+URZ+0x29870], R3 ;  /* 0x02987003000075a7 */ /* 0x000e24000802017f */
[----:B0-----:R-:W-:Y:S05]  /*12110*/  @!P1 BRA `(.L_x_2249) ;  /* 0x0000003800149947 */ /* 0x001fea0003800000 */
.L_x_2349:
[----:B------:R-:W-:Y:S05]  /*12120*/  BSYNC B0 ;  /* 0x0000000000007941 */ /* 0x000fea0003800000 */
.L_x_2248:
[----:B------:R-:W-:-:S05]  /*12130*/  IMAD.U32 R2, RZ, RZ, UR46 ;  /* 0x0000002eff027e24 */ /* 0x000fca000f8e00ff */
[----:B------:R-:W-:-:S13]  /*12140*/  ISETP.NE.AND P1, PT, R2, 0x3, PT ;  /* 0x000000030200780c */ /* 0x000fda0003f25270 */
[----:B------:R-:W-:Y:S05]  /*12150*/  @!P1 BRA `(.L_x_2250) ;  /* 0x0000000000049947 */ /* 0x000fea0003800000 */
[----:B------:R-:W-:Y:S01]  /*12160*/  BPT.TRAP 0x1 ;  /* 0x000000040000795c */ /* 0x000fe20000300000 */
.L_x_2250:
[----:B0-----:R-:W-:Y:S01]  /*12170*/  SHF.L.U32 R3, R22, 0x1f, RZ ;  /* 0x0000001f16037819 */ /* 0x001fe200000006ff */
[----:B------:R-:W-:-:S03]  /*12180*/  IMAD R12, R10, 0x5000, RZ ;  /* 0x000050000a0c7824 */ /* 0x000fc600078e02ff */
[----:B------:R-:W0:Y:S02]  /*12190*/  SYNCS.PHASECHK.TRANS64.TRYWAIT P1, [R0+URZ+0x29860], R3 ;  /* 0x02986003000075a7 */ /* 0x000e24000802017f */
[----:B0-----:R-:W-:Y:S05]  /*121a0*/  @!P1 BRA `(.L_x_2251) ;  /* 0x0000003800049947 */ /* 0x001fea0003800000 */
.L_x_2350:
[----:B------:R-:W2:Y:S04]  /*121b0*/  LDL R2, [R1+0x10] ;  /* 0x0000100001027983 */ /* 0x000ea80000100800 */
[----:B------:R-:W1:Y:S01]  /*121c0*/  LDL R13, [R1+0xc] ;  /* 0x00000c00010d7983 */ /* 0x000e620000100800 */
[----:B------:R-:W-:Y:S05]  /*121d0*/  WARPSYNC.ALL ;  /* 0x0000000000007948 */ /* 0x000fea0003800000 */
[----:B------:R-:W3:Y:S01]  /*121e0*/  S2R R9, SR_TID.X ;  /* 0x0000000000097919 */ /* 0x000ee20000002100 */
[----:B------:R-:W-:-:S02]  /*121f0*/  IMAD.MOV.U32 R14, RZ, RZ, 0x40 ;  /* 0x00000040ff0e7424 */ /* 0x000fc400078e00ff */
[----:B------:R-:W-:Y:S01]  /*12200*/  IMAD.U32 R25, RZ, RZ, UR46 ;  /* 0x0000002eff197e24 */ /* 0x000fe2000f8e00ff */
[----:B---3--:R-:W-:-:S04]  /*12210*/  LOP3.LUT P1, RZ, R9, 0x4, RZ, 0xc0, !PT ;  /* 0x0000000409ff7812 */ /* 0x008fc8000782c0ff */
[----:B------:R-:W-:Y:S02]  /*12220*/  SEL R14, R14, 0xffffffc0, !P1 ;  /* 0xffffffc00e0e7807 */ /* 0x000fe40004800000 */
[----:B------:R-:W-:Y:S02]  /*12230*/  ISETP.NE.AND P1, PT, R25, 0x3, PT ;  /* 0x000000031900780c */ /* 0x000fe40003f25270 */
[C---:B--2---:R-:W-:Y:S02]  /*12240*/  LOP3.LUT R2, R12.reuse, R2, RZ, 0xfc, !PT ;  /* 0x000000020c027212 */ /* 0x044fe400078efcff */
[----:B-1----:R-:W-:-:S03]  /*12250*/  LOP3.LUT R24, R12, R13, RZ, 0xfc, !PT ;  /* 0x0000000d0c187212 */ /* 0x002fc600078efcff */
[----:B0-----:R-:W-:-:S04]  /*12260*/  IMAD.IADD R3, R17, 0x1, R2 ;  /* 0x0000000111037824 */ /* 0x001fc800078e0202 */
[----:B------:R-:W-:Y:S01]  /*12270*/  IMAD.IADD R2, R14, 0x1, R3 ;  /* 0x000000010e027824 */ /* 0x000fe200078e0203 */
        /* <DEDUP_REMOVED lines=69> */
.L_x_2252:
[----:B-1----:R1:W-:Y:S01]  /*126d0*/  SYNCS.ARRIVE.TRANS64.A1T0 RZ, [R0+URZ+0x29850], RZ ;  /* 0x029850ff00ff79a7 */ /* 0x0023e2000810003f */
[----:B------:R-:W-:Y:S06]  /*126e0*/  BAR.SYNC.DEFER_BLOCKING 0x2, 0x80 ;  /* 0x0082000000007b1d */ /* 0x000fec0000010000 */
[----:B------:R-:W-:Y:S05]  /*126f0*/  @!P0 BRA `(.L_x_2253) ;  /* 0x0000000000048947 */ /* 0x000fea0003800000 */
[----:B------:R-:W-:Y:S01]  /*12700*/  BPT.TRAP 0x1 ;  /* 0x000000040000795c */ /* 0x000fe20000300000 */
.L_x_2253:
[----:B------:R-:W2:Y:S01]  /*12710*/  LDL R2, [R1+0x4] ;  /* 0x0000040001027983 */ /* 0x000ea20000100800 */
[----:B-1----:R-:W-:Y:S02]  /*12720*/  VIADD R0, R0, 0x29880 ;  /* 0x0002988000007836 */ /* 0x002fe40000000000 */
[----:B------:R-:W-:Y:S02]  /*12730*/  IMAD.MOV.U32 R22, RZ, RZ, R32 ;  /* 0x000000ffff167224 */ /* 0x000fe400078e0020 */
[----:B0-----:R-:W-:Y:S01]  /*12740*/  IMAD.MOV.U32 R10, RZ, RZ, R19 ;  /* 0x000000ffff0a7224 */ /* 0x001fe200078e0013 */
[----:B--2---:R-:W-:-:S04]  /*12750*/  PRMT R0, R2, 0x654, R0 ;  /* 0x0000065402007816 */ /* 0x004fc80000000000 */
[----:B------:R1:W-:Y:S01]  /*12760*/  SYNCS.ARRIVE.TRANS64.RED.A1T0 RZ, [R0+URZ], RZ ;  /* 0x000000ff00ff79a7 */ /* 0x0003e2000810043f */
[----:B------:R-:W-:Y:S05]  /*12770*/  @P2 BRA `(.L_x_2254) ;  /* 0xffffffe8003c2947 */ /* 0x000fea000383ffff */
.L_x_2234:
[----:B01----:R-:W0:Y:S01]  /*12780*/  S2R R0, SR_TID.X ;  /* 0x0000000000007919 */ /* 0x003e220000002100 */
[----:B------:R-:W-:Y:S01]  /*12790*/  BSSY B0, `(.L_x_2255) ;  /* 0x0000012000007945 */ /* 0x000fe20003800000 */
[----:B------:R-:W-:Y:S01]  /*127a0*/  IMAD.U32 R6, RZ, RZ, UR47 ;  /* 0x0000002fff067e24 */ /* 0x000fe2000f8e00ff */
        /* <DEDUP_REMOVED lines=15> */
[----:B------:R0:W-:Y:S02]  /*128a0*/  STL [R1+0x18], R0 ;  /* 0x0000180001007387 */ /* 0x0001e40000100800 */
.L_x_2256:
[----:B------:R-:W-:Y:S05]  /*128b0*/  BSYNC B0 ;  /* 0x0000000000007941 */ /* 0x000fea0003800000 */
.L_x_2255:
[----:B------:R-:W-:-:S13]  /*128c0*/  ISETP.NE.AND P2, PT, R6, 0x3, PT ;  /* 0x000000030600780c */ /* 0x000fda0003f45270 */
[----:B------:R-:W-:Y:S05]  /*128d0*/  @!P2 BRA `(.L_x_2257) ;  /* 0x000000000004a947 */ /* 0x000fea0003800000 */
[----:B------:R-:W-:Y:S01]  /*128e0*/  BPT.TRAP 0x1 ;  /* 0x000000040000795c */ /* 0x000fe20000300000 */
.L_x_2257:
[----:B------:R-:W-:Y:S01]  /*128f0*/  LOP3.LUT R3, R32, 0x1, RZ, 0x3c, !PT ;  /* 0x0000000120037812 */ /* 0x000fe200078e3cff */
[----:B------:R-:W-:Y:S01]  /*12900*/  IMAD R18, R19, 0x8, R17 ;  /* 0x0000000813127824 */ /* 0x000fe200078e0211 */
[----:B------:R-:W-:Y:S02]  /*12910*/  BSSY B0, `(.L_x_2258) ;  /* 0x0000004000007945 */ /* 0x000fe40003800000 */
[----:B------:R-:W-:-:S04]  /*12920*/  SHF.L.U32 R3, R3, 0x1f, RZ ;  /* 0x0000001f03037819 */ /* 0x000fc800000006ff */
[----:B------:R-:W1:Y:S02]  /*12930*/  SYNCS.PHASECHK.TRANS64.TRYWAIT P0, [R18+URZ+0x29870], R3 ;  /* 0x02987003120075a7 */ /* 0x000e64000800017f */
[----:B-1----:R-:W-:Y:S05]  /*12940*/  @!P0 BRA `(.L_x_2259) ;  /* 0x0000003000308947 */ /* 0x002fea0003800000 */
.L_x_2351:
[----:B------:R-:W-:Y:S05]  /*12950*/  BSYNC B0 ;  /* 0x0000000000007941 */ /* 0x000fea0003800000 */
.L_x_2258:
[----:B0-----:R-:W-:-:S05]  /*12960*/  IMAD.U32 R0, RZ, RZ, UR46 ;  /* 0x0000002eff007e24 */ /* 0x001fca000f8e00ff */
[----:B------:R-:W-:-:S13]  /*12970*/  ISETP.NE.AND P0, PT, R0, 0x3, PT ;  /* 0x000000030000780c */ /* 0x000fda0003f05270 */
[----:B------:R-:W-:Y:S05]  /*12980*/  @!P0 BRA `(.L_x_2260) ;  /* 0x0000000000048947 */ /* 0x000fea0003800000 */
[----:B------:R-:W-:Y:S01]  /*12990*/  BPT.TRAP 0x1 ;  /* 0x000000040000795c */ /* 0x000fe20000300000 */
.L_x_2260:
[----:B-1----:R-:W-:-:S04]  /*129a0*/  SHF.L.U32 R3, R32, 0x1f, RZ ;  /* 0x0000001f20037819 */ /* 0x002fc800000006ff */
[----:B------:R-:W0:Y:S02]  /*129b0*/  SYNCS.PHASECHK.TRANS64.TRYWAIT P0, [R18+URZ+0x29860], R3 ;  /* 0x02986003120075a7 */ /* 0x000e24000800017f */
[----:B0-----:R-:W-:Y:S05]  /*129c0*/  @!P0 BRA `(.L_x_2261) ;  /* 0x0000003000248947 */ /* 0x001fea0003800000 */
.L_x_2352:
[----:B------:R-:W2:Y:S04]  /*129d0*/  LDL R2, [R1+0x10] ;  /* 0x0000100001027983 */ /* 0x000ea80000100800 */
[----:B------:R-:W3:Y:S01]  /*129e0*/  LDL R14, [R1+0xc] ;  /* 0x00000c00010e7983 */ /* 0x000ee20000100800 */
[----:B------:R-:W1:Y:S01]  /*129f0*/  S2R R4, SR_TID.X ;  /* 0x0000000000047919 */ /* 0x000e620000002100 */
[----:B------:R-:W-:Y:S02]  /*12a00*/  IMAD R0, R19, 0x5000, RZ ;  /* 0x0000500013007824 */ /* 0x000fe400078e02ff */
[----:B------:R-:W-:Y:S01]  /*12a10*/  IMAD.MOV.U32 R8, RZ, RZ, 0x40 ;  /* 0x00000040ff087424 */ /* 0x000fe200078e00ff */
[----:B------:R-:W-:Y:S05]  /*12a20*/  WARPSYNC.ALL ;  /* 0x0000000000007948 */ /* 0x000fea0003800000 */
[----:B-1----:R-:W-:-:S04]  /*12a30*/  LOP3.LUT P0, RZ, R4, 0x4, RZ, 0xc0, !PT ;  /* 0x0000000404ff7812 */ /* 0x002fc8000780c0ff */
[----:B------:R-:W-:Y:S01]  /*12a40*/  SEL R8, R8, 0xffffffc0, !P0 ;  /* 0xffffffc008087807 */ /* 0x000fe20004000000 */
[----:B------:R-:W-:-:S05]  /*12a50*/  IMAD.U32 R28, RZ, RZ, UR46 ;  /* 0x0000002eff1c7e24 */ /* 0x000fca000f8e00ff */
[----:B------:R-:W-:Y:S02]  /*12a60*/  ISETP.NE.AND P0, PT, R28, 0x3, PT ;  /* 0x000000031c00780c */ /* 0x000fe40003f05270 */
[----:B--2---:R-:W-:-:S05]  /*12a70*/  LOP3.LUT R2, R0, R2, RZ, 0xfc, !PT ;  /* 0x0000000200027212 */ /* 0x004fca00078efcff */
[----:B------:R-:W-:-:S04]  /*12a80*/  IMAD.IADD R2, R17, 0x1, R2 ;  /* 0x0000000111027824 */ /* 0x000fc800078e0202 */
[----:B0-----:R-:W-:Y:S01]  /*12a90*/  IMAD.IADD R3, R8, 0x1, R2 ;  /* 0x0000000108037824 */ /* 0x001fe200078e0202 */
[----:B------:R-:W0:Y:S04]  /*12aa0*/  LDSM.16.MT88.4 R4, [R2+0xa400] ;  /* 0x00a400000204783b */ /* 0x000e280000004200 */
[----:B------:R-:W1:Y:S01]  /*12ab0*/  LDSM.16.MT88.4 R8, [R3+0xa400] ;  /* 0x00a400000308783b */ /* 0x000e620000004200 */
[----:B---3--:R-:W-:-:S05]  /*12ac0*/  LOP3.LUT R0, R0, R14, RZ, 0xfc, !PT ;  /* 0x0000000e00007212 */ /* 0x008fca00078efcff */
[----:B------:R-:W-:Y:S01]  /*12ad0*/  IMAD.IADD R0, R17, 0x1, R0 ;  /* 0x0000000111007824 */ /* 0x000fe200078e0200 */
[C-C-:B0-----:R-:W-:Y:S02]  /*12ae0*/  PRMT R12, R4.reuse, 0x6420, R5.reuse ;  /* 0x00006420040c7816 */ /* 0x141fe40000000005 */
[----:B------:R-:W-:Y:S02]  /*12af0*/  PRMT R13, R4, 0x7531, R5 ;  /* 0x00007531040d7816 */ /* 0x000fe40000000005 */
[C-C-:B------:R-:W-:Y:S02]  /*12b00*/  PRMT R14, R6.reuse, 0x6420, R7.reuse ;  /* 0x00006420060e7816 */ /* 0x140fe40000000007 */
[----:B------:R-:W-:Y:S02]  /*12b10*/  PRMT R15, R6, 0x7531, R7 ;  /* 0x00007531060f7816 */ /* 0x000fe40000000007 */
[C-C-:B-1----:R-:W-:Y:S02]  /*12b20*/  PRMT R20, R8.reuse, 0x6420, R9.reuse ;  /* 0x0000642008147816 */ /* 0x142fe40000000009 */
[----:B------:R-:W-:-:S02]  /*12b30*/  PRMT R21, R8, 0x7531, R9 ;  /* 0x0000753108157816 */ /* 0x000fc40000000009 */
[C-C-:B------:R-:W-:Y:S02]  /*12b40*/  PRMT R22, R10.reuse, 0x6420, R11.reuse ;  /* 0x000064200a167816 */ /* 0x140fe4000000000b */
[----:B------:R-:W-:Y:S01]  /*12b50*/  PRMT R23, R10, 0x7531, R11 ;  /* 0x000075310a177816 */ /* 0x000fe2000000000b */
[----:B------:R-:W-:Y:S04]  /*12b60*/  STSM.16.M88.4 [R0+0x400], R12 ;  /* 0x0004000c00007844 */ /* 0x000fe80000000200 */
[----:B------:R-:W-:Y:S04]  /*12b70*/  STSM.16.M88.4 [R0+0xc00], R20 ;  /* 0x000c001400007844 */ /* 0x000fe80000000200 */
[----:B------:R-:W0:Y:S04]  /*12b80*/  LDSM.16.MT88.4 R4, [R2+0xb400] ;  /* 0x00b400000204783b */ /* 0x000e280000004200 */
[----:B------:R-:W1:Y:S01]  /*12b90*/  LDSM.16.MT88.4 R8, [R3+0xb400] ;  /* 0x00b400000308783b */ /* 0x000e620000004200 */
[----:B0-----:R-:W-:-:S02]  /*12ba0*/  PRMT R12, R4, 0x6420, R5 ;  /* 0x00006420040c7816 */ /* 0x001fc40000000005 */
[----:B------:R-:W-:Y:S02]  /*12bb0*/  PRMT R13, R4, 0x7531, R5 ;  /* 0x00007531040d7816 */ /* 0x000fe40000000005 */
[C-C-:B------:R-:W-:Y:S02]  /*12bc0*/  PRMT R14, R6.reuse, 0x6420, R7.reuse ;  /* 0x00006420060e7816 */ /* 0x140fe40000000007 */
[----:B------:R-:W-:Y:S02]  /*12bd0*/  PRMT R15, R6, 0x7531, R7 ;  /* 0x00007531060f7816 */ /* 0x000fe40000000007 */
[C-C-:B-1----:R-:W-:Y:S02]  /*12be0*/  PRMT R24, R8.reuse, 0x6420, R9.reuse ;  /* 0x0000642008187816 */ /* 0x142fe40000000009 */
[----:B------:R-:W-:Y:S02]  /*12bf0*/  PRMT R25, R8, 0x7531, R9 ;  /* 0x0000753108197816 */ /* 0x000fe40000000009 */
[----:B------:R-:W-:-:S02]  /*12c00*/  PRMT R26, R10, 0x6420, R11 ;  /* 0x000064200a1a7816 */ /* 0x000fc4000000000b */
        /* <DEDUP_REMOVED lines=37> */
[----:B------:R0:W-:Y:S04]  /*12e60*/  STSM.16.M88.4 [R0+0x4400], R12 ;  /* 0x0044000c00007844 */ /* 0x0001e80000000200 */
        /* <DEDUP_REMOVED lines=9> */
.L_x_2262:
[----:B-1----:R1:W-:Y:S01]  /*12f00*/  SYNCS.ARRIVE.TRANS64.A1T0 RZ, [R18+URZ+0x29850], RZ ;  /* 0x029850ff12ff79a7 */ /* 0x0023e2000810003f */
[----:B------:R-:W-:Y:S06]  /*12f10*/  BAR.SYNC.DEFER_BLOCKING 0x2, 0x80 ;  /* 0x0082000000007b1d */ /* 0x000fec0000010000 */
[----:B------:R-:W-:Y:S05]  /*12f20*/  @!P2 BRA `(.L_x_2263) ;  /* 0x000000000004a947 */ /* 0x000fea0003800000 */
[----:B------:R-:W-:Y:S01]  /*12f30*/  BPT.TRAP 0x1 ;  /* 0x000000040000795c */ /* 0x000fe20000300000 */
.L_x_2263:
[----:B0-----:R-:W2:Y:S01]  /*12f40*/  LDL R0, [R1+0x4] ;  /* 0x0000040001007983 */ /* 0x001ea20000100800 */
[----:B-1----:R-:W-:Y:S02]  /*12f50*/  VIADD R18, R18, 0x29880 ;  /* 0x0002988012127836 */ /* 0x002fe40000000000 */
[----:B------:R-:W-:-:S05]  /*12f60*/  VIADD R19, R19, 0x1 ;  /* 0x0000000113137836 */ /* 0x000fca0000000000 */
[----:B------:R-:W-:-:S04]  /*12f70*/  ISETP.NE.AND P0, PT, R19, 0x2, PT ;  /* 0x000000021300780c */ /* 0x000fc80003f05270 */
[----:B------:R-:W-:Y:S02]  /*12f80*/  SEL R3, RZ, 0x1, P0 ;  /* 0x00000001ff037807 */ /* 0x000fe40000000000 */
[----:B------:R-:W-:Y:S02]  /*12f90*/  SEL R19, R19, RZ, P0 ;  /* 0x000000ff13137207 */ /* 0x000fe40000000000 */
[----:B------:R-:W-:Y:S02]  /*12fa0*/  LOP3.LUT R32, R32, R3, RZ, 0x3c, !PT ;  /* 0x0000000320207212 */ /* 0x000fe400078e3cff */
[----:B--2---:R-:W-:-:S04]  /*12fb0*/  PRMT R18, R0, 0x654, R18 ;  /* 0x0000065400127816 */ /* 0x004fc80000000012 */
[----:B------:R0:W-:Y:S03]  /*12fc0*/  SYNCS.ARRIVE.TRANS64.RED.A1T0 RZ, [R18+URZ], RZ ;  /* 0x000000ff12ff79a7 */ /* 0x0001e6000810043f */
.L_x_2204:
[----:B------:R-:W-:Y:S05]  /*12fd0*/  BSYNC B7 ;  /* 0x0000000000077941 */ /* 0x000fea0003800000 */
.L_x_2202:
[----:B-1----:R1:W5:Y:S04]  /*12fe0*/  LDL R0, [R1+0x4] ;  /* 0x0000040001007983 */ /* 0x0023680000100800 */
[----:B------:R1:W5:Y:S01]  /*12ff0*/  LDL R2, [R1+0x18] ;  /* 0x0000180001027983 */ /* 0x0003620000100800 */
[----:B------:R-:W-:-:S13]  /*13000*/  LOP3.LUT P0, RZ, R16, 0x1000, RZ, 0xc0, !PT ;  /* 0x0000100010ff7812 */ /* 0x000fda000780c0ff */
[----:B-1----:R-:W-:Y:S05]  /*13010*/  @!P0 BRA `(.L_x_2264) ;  /* 0x0000000000288947 */ /* 0x002fea0003800000 */
[----:B------:R-:W1:Y:S08]  /*13020*/  S2UR UR4, SR_CgaCtaId ;  /* 0x00000000000479c3 */ /* 0x000e700000008800 */
[----:B------:R-:W-:Y:S01]  /*13030*/  BAR.SYNC.DEFER_BLOCKING 0x5, 0x180 ;  /* 0x0146000000007b1d */ /* 0x000fe20000010000 */
[----:B------:R-:W-:Y:S01]  /*13040*/  MOV R17, 0x400 ;  /* 0x0000040000117802 */ /* 0x000fe20000000f00 */
[----:B-1---5:R-:W-:-:S05]  /*13050*/  IMAD.U32 R0, RZ, RZ, UR4 ;  /* 0x00000004ff007e24 */ /* 0x022fca000f8e00ff */
[----:B------:R-:W-:Y:S01]  /*13060*/  LEA R17, R0, R17, 0x18 ;  /* 0x0000001100117211 */ /* 0x000fe200078ec0ff */
[----:B------:R-:W-:Y:S04]  /*13070*/  STL [R1+0x4], R0 ;  /* 0x0000040001007387 */ /* 0x000fe80000100800 */
[----:B------:R-:W1:Y:S04]  /*13080*/  LDS R2, [R17+0x298d0] ;  /* 0x0298d00011027984 */ /* 0x000e680000000800 */
[----:B-1----:R1:W-:Y:S01]  /*13090*/  STL [R1+0x18], R2 ;  /* 0x0000180201007387 */ /* 0x0023e20000100800 */
[----:B------:R-:W-:Y:S06]  /*130a0*/  BAR.ARV 0x4, 0x180 ;  /* 0x0106000000007b1d */ /* 0x000fec0000002000 */
[----:B------:R-:W-:Y:S05]  /*130b0*/  BRA `(.L_x_2265) ;  /* 0x0000000000287947 */ /* 0x000fea0003800000 */
.L_x_2264:
[----:B-----5:R-:W-:Y:S01]  /*130c0*/  IMAD.MOV.U32 R3, RZ, RZ, R0 ;  /* 0x000000ffff037224 */ /* 0x020fe200078e0000 */
[----:B------:R-:W-:Y:S01]  /*130d0*/  @!P1 MOV R0, 0x400 ;  /* 0x0000040000009802 */ /* 0x000fe20000000f00 */
[----:B------:R-:W-:Y:S06]  /*130e0*/  BAR.SYNC.DEFER_BLOCKING 0x4, 0x180 ;  /* 0x0106000000007b1d */ /* 0x000fec0000010000 */
[----:B------:R-:W1:Y:S02]  /*130f0*/  @!P1 S2R R3, SR_CgaCtaId ;  /* 0x0000000000039919 */ /* 0x000e640000008800 */
[----:B-1----:R-:W-:Y:S01]  /*13100*/  @!P1 LEA R17, R3, R0, 0x18 ;  /* 0x0000000003119211 */ /* 0x002fe200078ec0ff */
[----:B------:R-:W-:Y:S04]  /*13110*/  @!P1 STL [R1+0x4], R3 ;  /* 0x0000040301009387 */ /* 0x000fe80000100800 */
[----:B------:R-:W1:Y:S04]  /*13120*/  SHFL.IDX PT, R0, R2, RZ, 0x1f ;  /* 0x00001fff02007589 */ /* 0x000e6800000e0000 */
[----:B------:R2:W-:Y:S04]  /*13130*/  @!P1 STS [R17+0x298d0], R2 ;  /* 0x0298d00211009388 */ /* 0x0005e80000000800 */
[----:B-1----:R2:W-:Y:S01]  /*13140*/  STL [R1+0x18], R0 ;  /* 0x0000180001007387 */ /* 0x0025e20000100800 */
[----:B------:R-:W-:Y:S06]  /*13150*/  BAR.ARV 0x5, 0x180 ;  /* 0x0146000000007b1d */ /* 0x000fec0000002000 */
.L_x_2265:
[----:B--2---:R-:W2:Y:S01]  /*13160*/  LDL R0, [R1+0x18] ;  /* 0x0000180001007983 */ /* 0x004ea20000100800 */
[----:B------:R-:W-:Y:S02]  /*13170*/  ULDC UR4, c[0x0][0xc38] ;  /* 0x00030e0000047ab9 */ /* 0x000fe40000000800 */
[----:B--2---:R-:W-:-:S13]  /*13180*/  ISETP.GE.AND P0, PT, R0, UR4, PT ;  /* 0x0000000400007c0c */ /* 0x004fda000bf06270 */
[----:B------:R-:W-:Y:S05]  /*13190*/  @!P0 BRA `(.L_x_2266) ;  /* 0xffffffb400988947 */ /* 0x000fea000383ffff */
.L_x_2199:
[----:B------:R-:W2:Y:S01]  /*131a0*/  LDL.LU R0, [R1+0x1c] ;  /* 0x00001c0001007983 */ /* 0x000ea20000300800 */
[----:B------:R-:W-:Y:S01]  /*131b0*/  BSSY B0, `(.L_x_2267) ;  /* 0x000000b000007945 */ /* 0x000fe20003800000 */
[----:B------:R-:W3:Y:S01]  /*131c0*/  S2R R5, SR_CgaCtaId ;  /* 0x0000000000057919 */ /* 0x000ee20000008800 */
[----:B--2---:R-:W-:-:S05]  /*131d0*/  VIADD R0, R0, 0x1 ;  /* 0x0000000100007836 */ /* 0x004fca0000000000 */
[----:B-1----:R-:W-:-:S04]  /*131e0*/  LEA.HI R2, R0, R0, RZ, 0x1 ;  /* 0x0000000000027211 */ /* 0x002fc800078f08ff */
[----:B------:R-:W-:Y:S02]  /*131f0*/  LOP3.LUT R3, R2, 0xfffffffe, RZ, 0xc0, !PT ;  /* 0xfffffffe02037812 */ /* 0x000fe400078ec0ff */
[----:B------:R-:W-:-:S03]  /*13200*/  MOV R2, 0x400 ;  /* 0x0000040000027802 */ /* 0x000fc60000000f00 */
[----:B------:R-:W-:Y:S01]  /*13210*/  IMAD.IADD R0, R0, 0x1, -R3 ;  /* 0x0000000100007824 */ /* 0x000fe200078e0a03 */
[----:B---3--:R-:W-:-:S04]  /*13220*/  LEA R4, R5, R2, 0x18 ;  /* 0x0000000205047211 */ /* 0x008fc800078ec0ff */
[----:B------:R-:W-:-:S04]  /*13230*/  SHF.L.U32 R0, R0, 0x1f, RZ ;  /* 0x0000001f00007819 */ /* 0x000fc800000006ff */
[----:B------:R-:W1:Y:S02]  /*13240*/  SYNCS.PHASECHK.TRANS64.TRYWAIT P0, [R4+URZ+0x29820], R0 ;  /* 0x02982000040075a7 */ /* 0x000e64000800017f */
[----:B-1----:R-:W-:Y:S05]  /*13250*/  @!P0 BRA `(.L_x_2268) ;  /* 0x0000002800148947 */ /* 0x002fea0003800000 */
.L_x_2353:
[----:B------:R-:W-:Y:S05]  /*13260*/  BSYNC B0 ;  /* 0x0000000000007941 */ /* 0x000fea0003800000 */
.L_x_2267:
[----:B------:R-:W-:-:S03]  /*13270*/  UMOV UR4, 0xffffffff ;  /* 0xffffffff00047882 */ /* 0x000fc60000000000 */
[----:B------:R-:W-:Y:S05]  /*13280*/  BRA.DIV UR4, `(.L_x_2269) ;  /* 0x0000002a041c7947 */ /* 0x000fea000b800000 */
[----:B-1----:R-:W1:Y:S02]  /*13290*/  S2R R0, SR_TID.X ;  /* 0x0000000000007919 */ /* 0x002e640000002100 */
[----:B-1----:R-:W-:-:S04]  /*132a0*/  SHF.R.U32.HI R0, RZ, 0x5, R0 ;  /* 0x00000005ff007819 */ /* 0x002fc80000011600 */
[----:B------:R-:W-:-:S05]  /*132b0*/  LOP3.LUT R0, R0, 0x3, RZ, 0xc0, !PT ;  /* 0x0000000300007812 */ /* 0x000fca00078ec0ff */
[----:B------:R1:W2:Y:S02]  /*132c0*/  SHFL.IDX PT, R14, R0, RZ, 0x1f ;  /* 0x00001fff000e7589 */ /* 0x0002a400000e0000 */
.L_x_2356:
[----:B--2---:R-:W-:Y:S01]  /*132d0*/  ISETP.NE.AND P0, PT, R14, RZ, PT ;  /* 0x000000ff0e00720c */ /* 0x004fe20003f05270 */
[----:B------:R-:W-:-:S12]  /*132e0*/  BSSY B0, `(.L_x_2270) ;  /* 0x000002c000007945 */ /* 0x000fd80003800000 */
[----:B------:R-:W-:Y:S05]  /*132f0*/  @P0 BRA `(.L_x_2271) ;  /* 0x0000000000a80947 */ /* 0x000fea0003800000 */
[----:B------:R-:W-:-:S03]  /*13300*/  UMOV UR4, 0xffffffff ;  /* 0xffffffff00047882 */ /* 0x000fc60000000000 */
[----:B------:R-:W-:Y:S05]  /*13310*/  BRA.DIV UR4, `(.L_x_2272) ;  /* 0x0000002a042c7947 */ /* 0x000fea000b800000 */
[----:B------:R-:W-:-:S13]  /*13320*/  ELECT P6, URZ, PT ;  /* 0x00000000003f782f */ /* 0x000fda00038c0000 */
.L_x_2359:
[----:B------:R-:W-:Y:S05]  /*13330*/  @!P6 BRA `(.L_x_2271) ;  /* 0x000000000098e947 */ /* 0x000fea0003800000 */
[----:B------:R-:W-:-:S06]  /*13340*/  ULOP3.LUT UR4, UR36, 0x2, URZ, 0xfc, !UPT ;  /* 0x0000000224047892 */ /* 0x000fcc000f8efc3f */
[----:B-1----:R-:W-:-:S05]  /*13350*/  IMAD.U32 R0, RZ, RZ, UR4 ;  /* 0x00000004ff007e24 */ /* 0x002fca000f8e00ff */
[----:B------:R-:W-:-:S13]  /*13360*/  ISETP.NE.AND P0, PT, R0, 0x3, PT ;  /* 0x000000030000780c */ /* 0x000fda0003f05270 */
[----:B------:R-:W-:Y:S05]  /*13370*/  @!P0 BRA `(.L_x_2273) ;  /* 0x0000000000048947 */ /* 0x000fea0003800000 */
[----:B------:R-:W-:Y:S01]  /*13380*/  BPT.TRAP 0x1 ;  /* 0x000000040000795c */ /* 0x000fe20000300000 */
.L_x_2273:
[C---:B------:R-:W-:Y:S01]  /*13390*/  IMAD R5, R19.reuse, 0x8, R4 ;  /* 0x0000000813057824 */ /* 0x040fe200078e0204 */
[----:B------:R-:W-:Y:S01]  /*133a0*/  SHF.L.U32 R0, R32, 0x1f, RZ ;  /* 0x0000001f20007819 */ /* 0x000fe200000006ff */
[----:B------:R-:W-:-:S03]  /*133b0*/  VIADD R19, R19, 0x1 ;  /* 0x0000000113137836 */ /* 0x000fc60000000000 */
[----:B------:R-:W1:Y:S02]  /*133c0*/  SYNCS.PHASECHK.TRANS64.TRYWAIT P1, [R5+URZ+0x29840], R0 ;  /* 0x02984000050075a7 */ /* 0x000e64000802017f */
[----:B------:R-:W-:-:S04]  /*133d0*/  ISETP.NE.AND P2, PT, R19, 0x2, PT ;  /* 0x000000021300780c */ /* 0x000fc80003f45270 */
[----:B------:R-:W-:Y:S01]  /*133e0*/  SEL R3, RZ, 0x1, P2 ;  /* 0x00000001ff037807 */ /* 0x000fe20001000000 */
[----:B-1----:R-:W-:Y:S08]  /*133f0*/  @!P1 BRA `(.L_x_2274) ;  /* 0x0000002800149947 */ /* 0x002ff00003800000 */
.L_x_2360:
[----:B------:R-:W-:Y:S02]  /*13400*/  SEL R19, R19, RZ, P2 ;  /* 0x000000ff13137207 */ /* 0x000fe40001000000 */
[----:B------:R-:W-:Y:S01]  /*13410*/  LOP3.LUT R2, R32, R3, RZ, 0x3c, !PT ;  /* 0x0000000320027212 */ /* 0x000fe200078e3cff */
[----:B------:R-:W-:Y:S06]  /*13420*/  @!P0 BRA `(.L_x_2275) ;  /* 0x0000000000048947 */ /* 0x000fec0003800000 */
[----:B------:R-:W-:Y:S01]  /*13430*/  BPT.TRAP 0x1 ;  /* 0x000000040000795c */ /* 0x000fe20000300000 */
.L_x_2275:
[----:B------:R-:W-:Y:S01]  /*13440*/  IMAD R19, R19, 0x8, R4 ;  /* 0x0000000813137824 */ /* 0x000fe200078e0204 */
[----:B------:R-:W-:-:S04]  /*13450*/  SHF.L.U32 R2, R2, 0x1f, RZ ;  /* 0x0000001f02027819 */ /* 0x000fc800000006ff */
[----:B------:R-:W2:Y:S02]  /*13460*/  SYNCS.PHASECHK.TRANS64.TRYWAIT P1, [R19+URZ+0x29840], R2 ;  /* 0x02984002130075a7 */ /* 0x000ea4000802017f */
[----:B--2---:R-:W-:Y:S05]  /*13470*/  @!P1 BRA `(.L_x_2276) ;  /* 0x0000002800089947 */ /* 0x004fea0003800000 */
.L_x_2361:
[----:B------:R-:W-:Y:S05]  /*13480*/  @!P0 BRA `(.L_x_2277) ;  /* 0x0000000000048947 */ /* 0x000fea0003800000 */
[----:B------:R-:W-:Y:S01]  /*13490*/  BPT.TRAP 0x1 ;  /* 0x000000040000795c */ /* 0x000fe20000300000 */
.L_x_2277:
[----:B------:R-:W3:Y:S02]  /*134a0*/  SYNCS.PHASECHK.TRANS64.TRYWAIT P1, [R5+URZ+0x29860], R0 ;  /* 0x02986000050075a7 */ /* 0x000ee4000802017f */
[----:B---3--:R-:W-:Y:S05]  /*134b0*/  @!P1 BRA `(.L_x_2278) ;  /* 0x00000028000c9947 */ /* 0x008fea0003800000 */
.L_x_2362:
[----:B------:R-:W-:Y:S05]  /*134c0*/  @!P0 BRA `(.L_x_2279) ;  /* 0x0000000000048947 */ /* 0x000fea0003800000 */
[----:B------:R-:W-:Y:S01]  /*134d0*/  BPT.TRAP 0x1 ;  /* 0x000000040000795c */ /* 0x000fe20000300000 */
.L_x_2279:
[----:B------:R-:W4:Y:S02]  /*134e0*/  SYNCS.PHASECHK.TRANS64.TRYWAIT P1, [R19+URZ+0x29860], R2 ;  /* 0x02986002130075a7 */ /* 0x000f24000802017f */
[----:B----4-:R-:W-:Y:S05]  /*134f0*/  @!P1 BRA `(.L_x_2280) ;  /* 0x0000002800109947 */ /* 0x010fea0003800000 */
.L_x_2363:
[----:B------:R-:W-:Y:S05]  /*13500*/  @!P0 BRA `(.L_x_2281) ;  /* 0x0000000000048947 */ /* 0x000fea0003800000 */
[----:B------:R-:W-:Y:S01]  /*13510*/  BPT.TRAP 0x1 ;  /* 0x000000040000795c */ /* 0x000fe20000300000 */
.L_x_2281:
[----:B------:R-:W5:Y:S02]  /*13520*/  SYNCS.PHASECHK.TRANS64.TRYWAIT P1, [R5+URZ+0x29880], R0 ;  /* 0x02988000050075a7 */ /* 0x000f64000802017f */
[----:B-----5:R-:W-:Y:S05]  /*13530*/  @!P1 BRA `(.L_x_2282) ;  /* 0x0000002800149947 */ /* 0x020fea0003800000 */
.L_x_2364:
[----:B------:R-:W-:Y:S05]  /*13540*/  @!P0 BRA `(.L_x_2283) ;  /* 0x0000000000048947 */ /* 0x000fea0003800000 */
[----:B------:R-:W-:Y:S01]  /*13550*/  BPT.TRAP 0x1 ;  /* 0x000000040000795c */ /* 0x000fe20000300000 */
.L_x_2283:
[----:B------:R0:W0:Y:S02]  /*13560*/  SYNCS.PHASECHK.TRANS64.TRYWAIT P0, [R19+URZ+0x29880], R2 ;  /* 0x02988002130075a7 */ /* 0x000024000800017f */
[----:B0-----:R-:W-:Y:S05]  /*13570*/  @!P0 NANOSLEEP.SYNCS 0x989680 ;  /* 0x009896800000895d */ /* 0x001fea0003900000 */
[----:B------:R-:W0:Y:S02]  /*13580*/  @!P0 SYNCS.PHASECHK.TRANS64 P0, [R19+URZ+0x29880], R2 ;  /* 0x02988002130085a7 */ /* 0x000e24000800007f */
[----:B0-----:R-:W-:Y:S05]  /*13590*/  @!P0 BRA `(.L_x_2283) ;  /* 0xfffffffc00f08947 */ /* 0x001fea000383ffff */
.L_x_2271:
[----:B------:R-:W-:Y:S05]  /*135a0*/  BSYNC B0 ;  /* 0x0000000000007941 */ /* 0x000fea0003800000 */
.L_x_2270:
[----:B------:R-:W-:Y:S05]  /*135b0*/  EXIT ;  /* 0x000000000000794d */ /* 0x000fea0003800000 */
.L_x_2146:
[----:B0-----:R-:W-:-:S04]  /*135c0*/  IMAD.U32 R3, RZ, RZ, UR41 ;  /* 0x00000029ff037e24 */ /* 0x001fc8000f8e00ff */
[----:B------:R0:W1:Y:S03]  /*135d0*/  SYNCS.PHASECHK.TRANS64.TRYWAIT P1, [R3+URZ+0x29800], R0 ;  /* 0x02980000030075a7 */ /* 0x000066000802017f */
[----:B-1----:R-:W-:Y:S05]  /*135e0*/  @!P1 NANOSLEEP.SYNCS 0x989680 ;  /* 0x009896800000995d */ /* 0x002fea0003900000 */
[----:B------:R-:W1:Y:S02]  /*135f0*/  @!P1 SYNCS.PHASECHK.TRANS64 P1, [R3+URZ+0x29800], R0 ;  /* 0x02980000030095a7 */ /* 0x000e64000802007f */
[----:B-1----:R-:W-:Y:S05]  /*13600*/  @!P1 BRA `(.L_x_2146) ;  /* 0xfffffffc00ec9947 */ /* 0x002fea000383ffff */
[----:B------:R-:W-:Y:S05]  /*13610*/  BRA `(.L_x_2284) ;  /* 0xfffffee000d07947 */ /* 0x000fea000383ffff */
.L_x_2150:
[----:B-1----:R1:W2:Y:S02]  /*13620*/  SYNCS.PHASECHK.TRANS64.TRYWAIT P1, [R0+URZ+0x29830], R3 ;  /* 0x02983003000075a7 */ /* 0x0022a4000802017f */
[----:B--2---:R-:W-:Y:S05]  /*13630*/  @!P1 NANOSLEEP.SYNCS 0x989680 ;  /* 0x009896800000995d */ /* 0x004fea0003900000 */
[----:B------:R-:W2:Y:S02]  /*13640*/  @!P1 SYNCS.PHASECHK.TRANS64 P1, [R0+URZ+0x29830], R3 ;  /* 0x02983003000095a7 */ /* 0x000ea4000802007f */
[----:B--2---:R-:W-:Y:S05]  /*13650*/  @!P1 BRA `(.L_x_2150) ;  /* 0xfffffffc00f09947 */ /* 0x004fea000383ffff */
[----:B------:R-:W-:Y:S05]  /*13660*/  BRA `(.L_x_2149) ;  /* 0xfffffee000ec7947 */ /* 0x000fea000383ffff */
.L_x_2156:
[----:B-1----:R-:W-:-:S04]  /*13670*/  IMAD.U32 R4, RZ, RZ, UR6 ;  /* 0x00000006ff047e24 */ /* 0x002fc8000f8e00ff */
[----:B------:R1:W2:Y:S03]  /*13680*/  SYNCS.PHASECHK.TRANS64.TRYWAIT P1, [R4+URZ+0x29830], R3 ;  /* 0x02983003040075a7 */ /* 0x0002a6000802017f */
[----:B--2---:R-:W-:Y:S05]  /*13690*/  @!P1 NANOSLEEP.SYNCS 0x989680 ;  /* 0x009896800000995d */ /* 0x004fea0003900000 */
[----:B------:R-:W2:Y:S02]  /*136a0*/  @!P1 SYNCS.PHASECHK.TRANS64 P1, [R4+URZ+0x29830], R3 ;  /* 0x02983003040095a7 */ /* 0x000ea4000802007f */
[----:B--2---:R-:W-:Y:S05]  /*136b0*/  @!P1 BRA `(.L_x_2156) ;  /* 0xfffffffc00ec9947 */ /* 0x004fea000383ffff */
[----:B------:R-:W-:Y:S05]  /*136c0*/  BRA `(.L_x_2153) ;  /* 0xffffff1400f07947 */ /* 0x000fea000383ffff */
.L_x_2160:
[----:B-1----:R-:W-:-:S04]  /*136d0*/  IMAD.U32 R4, RZ, RZ, UR6 ;  /* 0x00000006ff047e24 */ /* 0x002fc8000f8e00ff */
[----:B------:R1:W2:Y:S03]  /*136e0*/  SYNCS.PHASECHK.TRANS64.TRYWAIT P1, [R4+URZ+0x29850], R3 ;  /* 0x02985003040075a7 */ /* 0x0002a6000802017f */
[----:B--2---:R-:W-:Y:S05]  /*136f0*/  @!P1 NANOSLEEP.SYNCS 0x989680 ;  /* 0x009896800000995d */ /* 0x004fea0003900000 */
[----:B------:R-:W2:Y:S02]  /*13700*/  @!P1 SYNCS.PHASECHK.TRANS64 P1, [R4+URZ+0x29850], R3 ;  /* 0x02985003040095a7 */ /* 0x000ea4000802007f */
[----:B--2---:R-:W-:Y:S05]  /*13710*/  @!P1 BRA `(.L_x_2160) ;  /* 0xfffffffc00ec9947 */ /* 0x004fea000383ffff */
[----:B------:R-:W-:Y:S05]  /*13720*/  BRA `(.L_x_2157) ;  /* 0xffffff2000f87947 */ /* 0x000fea000383ffff */
.L_x_2168:
[----:B-1----:R-:W-:-:S04]  /*13730*/  IMAD.U32 R4, RZ, RZ, UR6 ;  /* 0x00000006ff047e24 */ /* 0x002fc8000f8e00ff */
[----:B------:R1:W2:Y:S03]  /*13740*/  SYNCS.PHASECHK.TRANS64.TRYWAIT P1, [R4+URZ+0x29830], R3 ;  /* 0x02983003040075a7 */ /* 0x0002a6000802017f */
[----:B--2---:R-:W-:Y:S05]  /*13750*/  @!P1 NANOSLEEP.SYNCS 0x989680 ;  /* 0x009896800000995d */ /* 0x004fea0003900000 */
[----:B------:R-:W2:Y:S02]  /*13760*/  @!P1 SYNCS.PHASECHK.TRANS64 P1, [R4+URZ+0x29830], R3 ;  /* 0x02983003040095a7 */ /* 0x000ea4000802007f */
[----:B--2---:R-:W-:Y:S05]  /*13770*/  @!P1 BRA `(.L_x_2168) ;  /* 0xfffffffc00ec9947 */ /* 0x004fea000383ffff */
[----:B------:R-:W-:Y:S05]  /*13780*/  BRA `(.L_x_2165) ;  /* 0xffffff4c00e47947 */ /* 0x000fea000383ffff */
.L_x_2172:
[----:B-1----:R-:W-:-:S04]  /*13790*/  IMAD.U32 R4, RZ, RZ, UR6 ;  /* 0x00000006ff047e24 */ /* 0x002fc8000f8e00ff */
[----:B------:R1:W2:Y:S03]  /*137a0*/  SYNCS.PHASECHK.TRANS64.TRYWAIT P1, [R4+URZ+0x29850], R3 ;  /* 0x02985003040075a7 */ /* 0x0002a6000802017f */
[----:B--2---:R-:W-:Y:S05]  /*137b0*/  @!P1 NANOSLEEP.SYNCS 0x989680 ;  /* 0x009896800000995d */ /* 0x004fea0003900000 */
[----:B------:R-:W2:Y:S02]  /*137c0*/  @!P1 SYNCS.PHASECHK.TRANS64 P1, [R4+URZ+0x29850], R3 ;  /* 0x02985003040095a7 */ /* 0x000ea4000802007f */
[----:B--2---:R-:W-:Y:S05]  /*137d0*/  @!P1 BRA `(.L_x_2172) ;  /* 0xfffffffc00ec9947 */ /* 0x004fea000383ffff */
[----:B------:R-:W-:Y:S05]  /*137e0*/  BRA `(.L_x_2169) ;  /* 0xffffff5800ec7947 */ /* 0x000fea000383ffff */
.L_x_2179:
[----:B-1----:R-:W-:-:S04]  /*137f0*/  IMAD.U32 R6, RZ, RZ, UR9 ;  /* 0x00000009ff067e24 */ /* 0x002fc8000f8e00ff */
[----:B------:R1:W2:Y:S03]  /*13800*/  SYNCS.PHASECHK.TRANS64.TRYWAIT P1, [R6+URZ+0x29850], R5 ;  /* 0x02985005060075a7 */ /* 0x0002a6000802017f */
[----:B--2---:R-:W-:Y:S05]  /*13810*/  @!P1 NANOSLEEP.SYNCS 0x989680 ;  /* 0x009896800000995d */ /* 0x004fea0003900000 */
[----:B------:R-:W2:Y:S02]  /*13820*/  @!P1 SYNCS.PHASECHK.TRANS64 P1, [R6+URZ+0x29850], R5 ;  /* 0x02985005060095a7 */ /* 0x000ea4000802007f */
[----:B--2---:R-:W-:Y:S05]  /*13830*/  @!P1 BRA `(.L_x_2179) ;  /* 0xfffffffc00ec9947 */ /* 0x004fea000383ffff */
[----:B------:R-:W-:Y:S05]  /*13840*/  BRA `(.L_x_2178) ;  /* 0xffffff7800c47947 */ /* 0x000fea000383ffff */
.L_x_2213:
        /* <DEDUP_REMOVED lines=10> */
.L_x_2285:
[----:B------:R-:W-:Y:S05]  /*138f0*/  BRA `(.L_x_2286) ;  /* 0xffffffb800b87947 */ /* 0x000fea000383ffff */
.L_x_2216:
[----:B0-----:R0:W1:Y:S02]  /*13900*/  SYNCS.PHASECHK.TRANS64.TRYWAIT P0, [R0+URZ+0x29880], R28 ;  /* 0x0298801c000075a7 */ /* 0x001064000800017f */
[----:B-1----:R-:W-:Y:S05]  /*13910*/  @!P0 NANOSLEEP.SYNCS 0x989680 ;  /* 0x009896800000895d */ /* 0x002fea0003900000 */
[----:B------:R-:W1:Y:S02]  /*13920*/  @!P0 SYNCS.PHASECHK.TRANS64 P0, [R0+URZ+0x29880], R28 ;  /* 0x0298801c000085a7 */ /* 0x000e64000800007f */
[----:B-1----:R-:W-:Y:S05]  /*13930*/  @!P0 BRA `(.L_x_2216) ;  /* 0xfffffffc00f08947 */ /* 0x002fea000383ffff */
[----:B------:R-:W-:Y:S05]  /*13940*/  BRA `(.L_x_2287) ;  /* 0xffffffbc00e47947 */ /* 0x000fea000383ffff */
.L_x_2217:
        /* <DEDUP_REMOVED lines=8> */
.L_x_2289:
[----:B------:R-:W-:Y:S05]  /*139d0*/  BSYNC B0 ;  /* 0x0000000000007941 */ /* 0x000fea0003800000 */
.L_x_2288:
        /* <DEDUP_REMOVED lines=14> */
.L_x_2290:
[----:B------:R-:W-:Y:S02]  /*13ac0*/  IMAD.MOV.U32 R13, RZ, RZ, R8 ;  /* 0x000000ffff0d7224 */ /* 0x000fe400078e0008 */
[----:B------:R-:W-:Y:S02]  /*13ad0*/  IMAD.MOV.U32 R12, RZ, RZ, 0x1 ;  /* 0x00000001ff0c7424 */ /* 0x000fe400078e00ff */
[----:B------:R-:W-:-:S07]  /*13ae0*/  IMAD.MOV.U32 R2, RZ, RZ, R14 ;  /* 0x000000ffff027224 */ /* 0x000fce00078e000e */
[----:B------:R-:W-:Y:S05]  /*13af0*/  WARPSYNC.COLLECTIVE R15, `(.L_x_2291) ;  /* 0x000000000f087348 */ /* 0x000fea0003c00000 */
[----:B------:R0:W1:Y:S02]  /*13b00*/  SHFL.IDX P6, R14, R13, R12, R11 ;  /* 0x0000000c0d0e7389 */ /* 0x00006400000c000b */
[----:B01----:R-:W-:Y:S01]  /*13b10*/  ENDCOLLECTIVE ;  /* 0x000000000000791b */ /* 0x003fe20003800000 */
.L_x_2291:
        /* <DEDUP_REMOVED lines=14> */
.L_x_2292:
[----:B------:R-:W-:Y:S02]  /*13c00*/  IMAD.MOV.U32 R13, RZ, RZ, R8 ;  /* 0x000000ffff0d7224 */ /* 0x000fe400078e0008 */
[----:B------:R-:W-:Y:S02]  /*13c10*/  IMAD.MOV.U32 R12, RZ, RZ, 0x2 ;  /* 0x00000002ff0c7424 */ /* 0x000fe400078e00ff */
[----:B------:R-:W-:-:S07]  /*13c20*/  IMAD.MOV.U32 R2, RZ, RZ, R14 ;  /* 0x000000ffff027224 */ /* 0x000fce00078e000e */
[----:B------:R-:W-:Y:S05]  /*13c30*/  WARPSYNC.COLLECTIVE R15, `(.L_x_2293) ;  /* 0x000000000f087348 */ /* 0x000fea0003c00000 */
[----:B------:R0:W1:Y:S02]  /*13c40*/  SHFL.IDX P6, R14, R13, R12, R11 ;  /* 0x0000000c0d0e7389 */ /* 0x00006400000c000b */
[----:B01----:R-:W-:Y:S01]  /*13c50*/  ENDCOLLECTIVE ;  /* 0x000000000000791b */ /* 0x003fe20003800000 */
.L_x_2293:
        /* <DEDUP_REMOVED lines=14> */
.L_x_2294:
[----:B------:R-:W-:Y:S02]  /*13d40*/  IMAD.MOV.U32 R13, RZ, RZ, R8 ;  /* 0x000000ffff0d7224 */ /* 0x000fe400078e0008 */
[----:B------:R-:W-:Y:S02]  /*13d50*/  IMAD.MOV.U32 R12, RZ, RZ, 0x3 ;  /* 0x00000003ff0c7424 */ /* 0x000fe400078e00ff */
[----:B------:R-:W-:-:S07]  /*13d60*/  IMAD.MOV.U32 R2, RZ, RZ, R14 ;  /* 0x000000ffff027224 */ /* 0x000fce00078e000e */
[----:B------:R-:W-:Y:S05]  /*13d70*/  WARPSYNC.COLLECTIVE R15, `(.L_x_2295) ;  /* 0x000000000f087348 */ /* 0x000fea0003c00000 */
[----:B------:R0:W1:Y:S02]  /*13d80*/  SHFL.IDX P6, R14, R13, R12, R11 ;  /* 0x0000000c0d0e7389 */ /* 0x00006400000c000b */
[----:B01----:R-:W-:Y:S01]  /*13d90*/  ENDCOLLECTIVE ;  /* 0x000000000000791b */ /* 0x003fe20003800000 */
.L_x_2295:
        /* <DEDUP_REMOVED lines=13> */
.L_x_2296:
        /* <DEDUP_REMOVED lines=10> */
.L_x_2297:
        /* <DEDUP_REMOVED lines=14> */
.L_x_2298:
        /* <DEDUP_REMOVED lines=8> */
.L_x_2222:
[----:B---3--:R3:W4:Y:S02]  /*14070*/  SYNCS.PHASECHK.TRANS64.TRYWAIT P0, [R0+URZ+0x29840], R28 ;  /* 0x0298401c000075a7 */ /* 0x008724000800017f */
[----:B----4-:R-:W-:Y:S05]  /*14080*/  @!P0 NANOSLEEP.SYNCS 0x989680 ;  /* 0x009896800000895d */ /* 0x010fea0003900000 */
[----:B------:R-:W4:Y:S02]  /*14090*/  @!P0 SYNCS.PHASECHK.TRANS64 P0, [R0+URZ+0x29840], R28 ;  /* 0x0298401c000085a7 */ /* 0x000f24000800007f */
[----:B----4-:R-:W-:Y:S05]  /*140a0*/  @!P0 BRA `(.L_x_2222) ;  /* 0xfffffffc00f08947 */ /* 0x010fea000383ffff */
[----:B------:R-:W-:Y:S05]  /*140b0*/  BRA `(.L_x_2300) ;  /* 0xffffffbc00dc7947 */ /* 0x000fea000383ffff */
.L_x_2223:
        /* <DEDUP_REMOVED lines=8> */
.L_x_2302:
[----:B------:R-:W-:Y:S05]  /*14140*/  BSYNC B0 ;  /* 0x0000000000007941 */ /* 0x000fea0003800000 */
.L_x_2301:
        /* <DEDUP_REMOVED lines=10> */
.L_x_2303:
[----:B------:R-:W-:Y:S02]  /*141f0*/  @P4 IMAD.IADD R23, R17, 0x1, R5 ;  /* 0x0000000111174824 */ /* 0x000fe400078e0205 */
[----:B------:R-:W-:Y:S02]  /*14200*/  IMAD.MOV.U32 R13, RZ, RZ, R7 ;  /* 0x000000ffff0d7224 */ /* 0x000fe400078e0007 */
[----:B------:R-:W-:Y:S01]  /*14210*/  IMAD.MOV.U32 R12, RZ, RZ, 0x1 ;  /* 0x00000001ff0c7424 */ /* 0x000fe200078e00ff */
[----:B------:R-:W-:Y:S02]  /*14220*/  @P5 IADD3 R8, P0, R36, R14, RZ ;  /* 0x0000000e24085210 */ /* 0x000fe40007f1e0ff */
[----:B------:R-:W-:-:S03]  /*14230*/  LOP3.LUT P6, RZ, R16, 0x8, RZ, 0xc0, !PT ;  /* 0x0000000810ff7812 */ /* 0x000fc600078cc0ff */
[----:B------:R-:W-:Y:S01]  /*14240*/  @P5 IMAD.X R3, RZ, RZ, R2, P0 ;  /* 0x000000ffff035224 */ /* 0x000fe200000e0602 */
[----:B------:R-:W-:Y:S01]  /*14250*/  LOP3.LUT P0, RZ, R16, 0x10, RZ, 0xc0, !PT ;  /* 0x0000001010ff7812 */ /* 0x000fe2000780c0ff */
[----:B------:R-:W-:-:S12]  /*14260*/  @P5 IMAD.MOV.U32 R2, RZ, RZ, R8 ;  /* 0x000000ffff025224 */ /* 0x000fd800078e0008 */
        /* <DEDUP_REMOVED lines=8> */
.L_x_2304:
        /* <DEDUP_REMOVED lines=11> */
.L_x_2305:
[----:B------:R-:W-:Y:S02]  /*143a0*/  IMAD.MOV.U32 R13, RZ, RZ, R7 ;  /* 0x000000ffff0d7224 */ /* 0x000fe400078e0007 */
[----:B------:R-:W-:Y:S01]  /*143b0*/  IMAD.MOV.U32 R12, RZ, RZ, 0x2 ;  /* 0x00000002ff0c7424 */ /* 0x000fe200078e00ff */
[----:B------:R-:W-:Y:S02]  /*143c0*/  @P4 IADD3 R8, P0, R36, R14, RZ ;  /* 0x0000000e24084210 */ /* 0x000fe40007f1e0ff */
[----:B------:R-:W-:-:S03]  /*143d0*/  LOP3.LUT P6, RZ, R16, 0x10, RZ, 0xc0, !PT ;  /* 0x0000001010ff7812 */ /* 0x000fc600078cc0ff */
[----:B------:R-:W-:Y:S02]  /*143e0*/  @P4 IMAD.X R25, RZ, RZ, R2, P0 ;  /* 0x000000ffff194224 */ /* 0x000fe400000e0602 */
[----:B------:R-:W-:Y:S02]  /*143f0*/  @P4 IMAD.MOV.U32 R2, RZ, RZ, R8 ;  /* 0x000000ffff024224 */ /* 0x000fe400078e0008 */
[----:B------:R-:W-:-:S06]  /*14400*/  @P4 IMAD.MOV.U32 R3, RZ, RZ, R25 ;  /* 0x000000ffff034224 */ /* 0x000fcc00078e0019 */
[----:B------:R-:W-:Y:S01]  /*14410*/  @!PT LDS RZ, [RZ] ;  /* 0x00000000fffff984 */ /* 0x000fe20000000800 */
[----:B------:R-:W-:Y:S01]  /*14420*/  @!PT LDS RZ, [RZ] ;  /* 0x00000000fffff984 */ /* 0x000fe20000000800 */
[----:B------:R-:W-:Y:S01]  /*14430*/  @!PT LDS RZ, [RZ] ;  /* 0x00000000fffff984 */ /* 0x000fe20000000800 */
[----:B------:R0:W-:Y:S02]  /*14440*/  @P4 LDGSTS.E.BYPASS.LTC128B.128 [R23+0x1ac00], desc[UR52][R2.64], !P6 ;  /* 0x1ac0000002174fae */ /* 0x0001e4000f101d74 */
[----:B0-----:R-:W-:Y:S05]  /*14450*/  WARPSYNC.COLLECTIVE R15, `(.L_x_2306) ;  /* 0x000000000f087348 */ /* 0x001fea0003c00000 */
[----:B------:R1:W2:Y:S02]  /*14460*/  SHFL.IDX P6, R14, R13, R12, R11 ;  /* 0x0000000c0d0e7389 */ /* 0x0002a400000c000b */
[----:B012---:R-:W-:Y:S01]  /*14470*/  ENDCOLLECTIVE ;  /* 0x000000000000791b */ /* 0x007fe20003800000 */
.L_x_2306:
[----:B------:R-:W-:Y:S01]  /*14480*/  @!PT LDS RZ, [RZ] ;  /* 0x00000000fffff984 */ /* 0x000fe20000000800 */
[----:B------:R-:W-:Y:S01]  /*14490*/  @!PT LDS RZ, [RZ] ;  /* 0x00000000fffff984 */ /* 0x000fe20000000800 */
[----:B------:R-:W-:Y:S01]  /*144a0*/  @!PT LDS RZ, [RZ] ;  /* 0x00000000fffff984 */ /* 0x000fe20000000800 */
[----:B------:R-:W-:Y:S04]  /*144b0*/  @P4 LDGSTS.E.BYPASS.LTC128B.128 [R23+0x1d400], desc[UR52][R2.64+0x40], !P5 ;  /* 0x1d40004002174fae */ /* 0x000fe8000e901d74 */
[----:B------:R0:W-:Y:S01]  /*144c0*/  @P4 LDGSTS.E.BYPASS.LTC128B.128 [R23+0x1fc00], desc[UR52][R2.64+0x80], !P1 ;  /* 0x1fc0008002174fae */ /* 0x0001e2000c901d74 */
[----:B------:R-:W-:Y:S01]  /*144d0*/  LOP3.LUT P4, RZ, R16, 0x10, RZ, 0xc0, !PT ;  /* 0x0000001010ff7812 */ /* 0x000fe2000788c0ff */
[----:B------:R-:W-:Y:S02]  /*144e0*/  IMAD.MOV.U32 R13, RZ, RZ, R4 ;  /* 0x000000ffff0d7224 */ /* 0x000fe400078e0004 */
[----:B0-----:R-:W-:-:S10]  /*144f0*/  IMAD.MOV.U32 R2, RZ, RZ, R14 ;  /* 0x000000ffff027224 */ /* 0x001fd400078e000e */
[----:B------:R-:W-:Y:S05]  /*14500*/  WARPSYNC.COLLECTIVE R15, `(.L_x_2307) ;  /* 0x000000000f087348 */ /* 0x000fea0003c00000 */
[----:B------:R0:W1:Y:S02]  /*14510*/  SHFL.IDX P6, R14, R13, R12, R11 ;  /* 0x0000000c0d0e7389 */ /* 0x00006400000c000b */
[----:B01----:R-:W-:Y:S01]  /*14520*/  ENDCOLLECTIVE ;  /* 0x000000000000791b */ /* 0x003fe20003800000 */
.L_x_2307:
[----:B------:R-:W-:Y:S02]  /*14530*/  IMAD.MOV.U32 R13, RZ, RZ, R7 ;  /* 0x000000ffff0d7224 */ /* 0x000fe400078e0007 */
[----:B------:R-:W-:Y:S01]  /*14540*/  IMAD.MOV.U32 R12, RZ, RZ, 0x3 ;  /* 0x00000003ff0c7424 */ /* 0x000fe200078e00ff */
[----:B------:R-:W-:-:S13]  /*14550*/  @P3 IADD3 R8, P0, R36, R14, RZ ;  /* 0x0000000e24083210 */ /* 0x000fda0007f1e0ff */
[----:B------:R-:W-:Y:S05]  /*14560*/  WARPSYNC.COLLECTIVE R15, `(.L_x_2308) ;  /* 0x000000000f087348 */ /* 0x000fea0003c00000 */
[----:B------:R0:W1:Y:S02]  /*14570*/  SHFL.IDX P6, R14, R13, R12, R11 ;  /* 0x0000000c0d0e7389 */ /* 0x00006400000c000b */
[----:B01----:R-:W-:Y:S01]  /*14580*/  ENDCOLLECTIVE ;  /* 0x000000000000791b */ /* 0x003fe20003800000 */
.L_x_2308:
[----:B------:R-:W-:Y:S02]  /*14590*/  @P3 IMAD.X R25, RZ, RZ, R2, P0 ;  /* 0x000000ffff193224 */ /* 0x000fe400000e0602 */
[----:B------:R-:W-:Y:S02]  /*145a0*/  @P3 IMAD.MOV.U32 R2, RZ, RZ, R8 ;  /* 0x000000ffff023224 */ /* 0x000fe400078e0008 */
[----:B------:R-:W-:Y:S02]  /*145b0*/  @P3 IMAD.MOV.U32 R3, RZ, RZ, R25 ;  /* 0x000000ffff033224 */ /* 0x000fe400078e0019 */
[----:B------:R-:W-:-:S03]  /*145c0*/  @P2 IMAD.IADD R25, R17, 0x1, R5 ;  /* 0x0000000111192824 */ /* 0x000fc600078e0205 */
        /* <DEDUP_REMOVED lines=11> */
.L_x_2309:
[----:B------:R-:W-:Y:S02]  /*14680*/  IMAD.MOV.U32 R13, RZ, RZ, R6 ;  /* 0x000000ffff0d7224 */ /* 0x000fe400078e0006 */
[----:B------:R-:W-:Y:S01]  /*14690*/  IMAD.MOV.U32 R12, RZ, RZ, RZ ;  /* 0x000000ffff0c7224 */ /* 0x000fe200078e00ff */
[----:B------:R-:W-:-:S05]  /*146a0*/  @P2 IADD3 R14, P0, R36, R14, RZ ;  /* 0x0000000e240e2210 */ /* 0x000fca0007f1e0ff */
[----:B------:R-:W-:-:S08]  /*146b0*/  @P2 IMAD.MOV.U32 R2, RZ, RZ, R14 ;  /* 0x000000ffff022224 */ /* 0x000fd000078e000e */
[----:B------:R-:W-:Y:S05]  /*146c0*/  WARPSYNC.COLLECTIVE R15, `(.L_x_2310) ;  /* 0x000000000f087348 */ /* 0x000fea0003c00000 */
[----:B------:R0:W1:Y:S02]  /*146d0*/  SHFL.IDX P6, R14, R13, R12, R11 ;  /* 0x0000000c0d0e7389 */ /* 0x00006400000c000b */
[----:B01----:R-:W-:Y:S01]  /*146e0*/  ENDCOLLECTIVE ;  /* 0x000000000000791b */ /* 0x003fe20003800000 */
.L_x_2310:
[----:B------:R-:W-:-:S04]  /*146f0*/  @P2 IMAD.X R23, RZ, RZ, R7, P0 ;  /* 0x000000ffff172224 */ /* 0x000fc800000e0607 */
        /* <DEDUP_REMOVED lines=12> */
.L_x_2311:
[----:B------:R-:W-:Y:S05]  /*147c0*/  BRA `(.L_x_2312) ;  /* 0xffffffbc00507947 */ /* 0x000fea000383ffff */
.L_x_2230:
[----:B------:R-:W-:Y:S02]  /*147d0*/  IMAD.MOV.U32 R13, RZ, RZ, R4 ;  /* 0x000000ffff0d7224 */ /* 0x000fe400078e0004 */
[----:B------:R-:W-:Y:S02]  /*147e0*/  IMAD.MOV.U32 R12, RZ, RZ, RZ ;  /* 0x000000ffff0c7224 */ /* 0x000fe400078e00ff */
[----:B------:R-:W-:Y:S02]  /*147f0*/  IMAD.MOV.U32 R11, RZ, RZ, 0x1c1f ;  /* 0x00001c1fff0b7424 */ /* 0x000fe400078e00ff */
[----:B------:R-:W-:Y:S02]  /*14800*/  IMAD.MOV.U32 R15, RZ, RZ, -0x1 ;  /* 0xffffffffff0f7424 */ /* 0x000fe400078e00ff */
[----:B------:R-:W-:-:S07]  /*14810*/  IMAD.U32 R5, RZ, RZ, UR43 ;  /* 0x0000002bff057e24 */ /* 0x000fce000f8e00ff */
[----:B----45:R-:W-:Y:S05]  /*14820*/  WARPSYNC.COLLECTIVE R15, `(.L_x_2313) ;  /* 0x000000000f087348 */ /* 0x030fea0003c00000 */
[----:B----4-:R0:W1:Y:S02]  /*14830*/  SHFL.IDX P6, R14, R13, R12, R11 ;  /* 0x0000000c0d0e7389 */ /* 0x01006400000c000b */
[----:B01---5:R-:W-:Y:S01]  /*14840*/  ENDCOLLECTIVE ;  /* 0x000000000000791b */ /* 0x023fe20003800000 */
.L_x_2313:
[----:B------:R-:W-:-:S04]  /*14850*/  IMAD R5, R5, 0x80, R10 ;  /* 0x0000008005057824 */ /* 0x000fc800078e020a */
[C---:B------:R-:W-:Y:S01]  /*14860*/  VIADD R6, R5.reuse, 0x20 ;  /* 0x0000002005067836 */ /* 0x040fe20000000000 */
[----:B------:R-:W-:Y:S01]  /*14870*/  ISETP.GE.AND P0, PT, R5, UR38, PT ;  /* 0x0000002605007c0c */ /* 0x000fe2000bf06270 */
[----:B------:R-:W-:Y:S02]  /*14880*/  IMAD.MOV.U32 R13, RZ, RZ, R0 ;  /* 0x000000ffff0d7224 */ /* 0x000fe400078e0000 */
[----:B------:R-:W-:-:S10]  /*14890*/  IMAD.MOV.U32 R2, RZ, RZ, R14 ;  /* 0x000000ffff027224 */ /* 0x000fd400078e000e */
[----:B------:R-:W-:Y:S05]  /*148a0*/  WARPSYNC.COLLECTIVE R15, `(.L_x_2314) ;  /* 0x000000000f087348 */ /* 0x000fea0003c00000 */
[----:B------:R0:W1:Y:S02]  /*148b0*/  SHFL.IDX P6, R14, R13, R12, R11 ;  /* 0x0000000c0d0e7389 */ /* 0x00006400000c000b */
[----:B01----:R-:W-:Y:S01]  /*148c0*/  ENDCOLLECTIVE ;  /* 0x000000000000791b */ /* 0x003fe20003800000 */
.L_x_2314:
        /* <DEDUP_REMOVED lines=8> */
.L_x_2315:
        /* <DEDUP_REMOVED lines=12> */
.L_x_2316:
[----:B------:R-:W-:Y:S02]  /*14a10*/  IMAD.MOV.U32 R13, RZ, RZ, R4 ;  /* 0x000000ffff0d7224 */ /* 0x000fe400078e0004 */
[----:B------:R-:W-:Y:S01]  /*14a20*/  IMAD.MOV.U32 R12, RZ, RZ, 0x2 ;  /* 0x00000002ff0c7424 */ /* 0x000fe200078e00ff */
[----:B------:R-:W-:-:S05]  /*14a30*/  @!P0 IADD3 R14, P1, R36, R14, RZ ;  /* 0x0000000e240e8210 */ /* 0x000fca0007f3e0ff */
[----:B------:R-:W-:-:S08]  /*14a40*/  @!P0 IMAD.MOV.U32 R2, RZ, RZ, R14 ;  /* 0x000000ffff028224 */ /* 0x000fd000078e000e */
[----:B------:R-:W-:Y:S05]  /*14a50*/  WARPSYNC.COLLECTIVE R15, `(.L_x_2317) ;  /* 0x000000000f087348 */ /* 0x000fea0003c00000 */
[----:B------:R0:W1:Y:S02]  /*14a60*/  SHFL.IDX P6, R14, R13, R12, R11 ;  /* 0x0000000c0d0e7389 */ /* 0x00006400000c000b */
[----:B01----:R-:W-:Y:S01]  /*14a70*/  ENDCOLLECTIVE ;  /* 0x000000000000791b */ /* 0x003fe20003800000 */
.L_x_2317:
        /* <DEDUP_REMOVED lines=15> */
.L_x_2318:
[----:B------:R-:W-:Y:S02]  /*14b70*/  IMAD.MOV.U32 R13, RZ, RZ, R4 ;  /* 0x000000ffff0d7224 */ /* 0x000fe400078e0004 */
[----:B------:R-:W-:Y:S01]  /*14b80*/  IMAD.MOV.U32 R12, RZ, RZ, 0x3 ;  /* 0x00000003ff0c7424 */ /* 0x000fe200078e00ff */
[----:B------:R-:W-:-:S05]  /*14b90*/  @!P0 IADD3 R14, P1, R36, R14, RZ ;  /* 0x0000000e240e8210 */ /* 0x000fca0007f3e0ff */
[----:B------:R-:W-:-:S08]  /*14ba0*/  @!P0 IMAD.MOV.U32 R2, RZ, RZ, R14 ;  /* 0x000000ffff028224 */ /* 0x000fd000078e000e */
[----:B------:R-:W-:Y:S05]  /*14bb0*/  WARPSYNC.COLLECTIVE R15, `(.L_x_2319) ;  /* 0x000000000f087348 */ /* 0x000fea0003c00000 */
[----:B------:R0:W1:Y:S02]  /*14bc0*/  SHFL.IDX P6, R14, R13, R12, R11 ;  /* 0x0000000c0d0e7389 */ /* 0x00006400000c000b */
[----:B01----:R-:W-:Y:S01]  /*14bd0*/  ENDCOLLECTIVE ;  /* 0x000000000000791b */ /* 0x003fe20003800000 */
.L_x_2319:
        /* <DEDUP_REMOVED lines=13> */
.L_x_2320:
[----:B------:R-:W-:Y:S05]  /*14cb0*/  BRA `(.L_x_2321) ;  /* 0xffffffc000547947 */ /* 0x000fea000383ffff */
.L_x_2233:
[----:B0-----:R0:W1:Y:S02]  /*14cc0*/  SYNCS.PHASECHK.TRANS64.TRYWAIT P0, [R17+URZ+0x29820], R0 ;  /* 0x02982000110075a7 */ /* 0x001064000800017f */
[----:B-1----:R-:W-:Y:S05]  /*14cd0*/  @!P0 NANOSLEEP.SYNCS 0x989680 ;  /* 0x009896800000895d */ /* 0x002fea0003900000 */
[----:B------:R-:W1:Y:S02]  /*14ce0*/  @!P0 SYNCS.PHASECHK.TRANS64 P0, [R17+URZ+0x29820], R0 ;  /* 0x02982000110085a7 */ /* 0x000e64000800007f */
[----:B-1----:R-:W-:Y:S05]  /*14cf0*/  @!P0 BRA `(.L_x_2233) ;  /* 0xfffffffc00f08947 */ /* 0x002fea000383ffff */
[----:B------:R-:W-:Y:S05]  /*14d00*/  BRA `(.L_x_2322) ;  /* 0xffffffc000b87947 */ /* 0x000fea000383ffff */
.L_x_2237:
[----:B0-----:R0:W1:Y:S02]  /*14d10*/  SYNCS.PHASECHK.TRANS64.TRYWAIT P0, [R0+URZ+0x29880], R29 ;  /* 0x0298801d000075a7 */ /* 0x001064000800017f */
[----:B-1----:R-:W-:Y:S05]  /*14d20*/  @!P0 NANOSLEEP.SYNCS 0x989680 ;  /* 0x009896800000895d */ /* 0x002fea0003900000 */
[----:B------:R-:W1:Y:S02]  /*14d30*/  @!P0 SYNCS.PHASECHK.TRANS64 P0, [R0+URZ+0x29880], R29 ;  /* 0x0298801d000085a7 */ /* 0x000e64000800007f */
[----:B-1----:R-:W-:Y:S05]  /*14d40*/  @!P0 BRA `(.L_x_2237) ;  /* 0xfffffffc00f08947 */ /* 0x002fea000383ffff */
[----:B------:R-:W-:Y:S05]  /*14d50*/  BRA `(.L_x_2323) ;  /* 0xffffffc400e87947 */ /* 0x000fea000383ffff */
.L_x_2238:
        /* <DEDUP_REMOVED lines=8> */
.L_x_2325:
[----:B------:R-:W-:Y:S05]  /*14de0*/  BSYNC B0 ;  /* 0x0000000000007941 */ /* 0x000fea0003800000 */
.L_x_2324:
        /* <DEDUP_REMOVED lines=10> */
.L_x_2326:
[----:B------:R-:W-:Y:S02]  /*14e90*/  IMAD.MOV.U32 R13, RZ, RZ, R9 ;  /* 0x000000ffff0d7224 */ /* 0x000fe400078e0009 */
[----:B------:R-:W-:Y:S02]  /*14ea0*/  IMAD.MOV.U32 R12, RZ, RZ, 0x1 ;  /* 0x00000001ff0c7424 */ /* 0x000fe400078e00ff */
[----:B------:R-:W-:-:S07]  /*14eb0*/  IMAD.MOV.U32 R2, RZ, RZ, R14 ;  /* 0x000000ffff027224 */ /* 0x000fce00078e000e */
[----:B------:R-:W-:Y:S05]  /*14ec0*/  WARPSYNC.COLLECTIVE R15, `(.L_x_2327) ;  /* 0x000000000f087348 */ /* 0x000fea0003c00000 */
[----:B------:R0:W1:Y:S02]  /*14ed0*/  SHFL.IDX P6, R14, R13, R12, R11 ;  /* 0x0000000c0d0e7389 */ /* 0x00006400000c000b */
[----:B01----:R-:W-:Y:S01]  /*14ee0*/  ENDCOLLECTIVE ;  /* 0x000000000000791b */ /* 0x003fe20003800000 */
.L_x_2327:
        /* <DEDUP_REMOVED lines=12> */
.L_x_2328:
[----:B------:R-:W-:Y:S02]  /*14fb0*/  IMAD.MOV.U32 R13, RZ, RZ, R9 ;  /* 0x000000ffff0d7224 */ /* 0x000fe400078e0009 */
[----:B------:R-:W-:Y:S02]  /*14fc0*/  IMAD.MOV.U32 R12, RZ, RZ, 0x2 ;  /* 0x00000002ff0c7424 */ /* 0x000fe400078e00ff */
[----:B------:R-:W-:-:S07]  /*14fd0*/  IMAD.MOV.U32 R2, RZ, RZ, R14 ;  /* 0x000000ffff027224 */ /* 0x000fce00078e000e */
[----:B------:R-:W-:Y:S05]  /*14fe0*/  WARPSYNC.COLLECTIVE R15, `(.L_x_2329) ;  /* 0x000000000f087348 */ /* 0x000fea0003c00000 */
[----:B------:R0:W1:Y:S02]  /*14ff0*/  SHFL.IDX P6, R14, R13, R12, R11 ;  /* 0x0000000c0d0e7389 */ /* 0x00006400000c000b */
[----:B01----:R-:W-:Y:S01]  /*15000*/  ENDCOLLECTIVE ;  /* 0x000000000000791b */ /* 0x003fe20003800000 */
.L_x_2329:
        /* <DEDUP_REMOVED lines=12> */
.L_x_2330:
[----:B------:R-:W-:Y:S02]  /*150d0*/  IMAD.MOV.U32 R13, RZ, RZ, R9 ;  /* 0x000000ffff0d7224 */ /* 0x000fe400078e0009 */
[----:B------:R-:W-:Y:S02]  /*150e0*/  IMAD.MOV.U32 R12, RZ, RZ, 0x3 ;  /* 0x00000003ff0c7424 */ /* 0x000fe400078e00ff */
[----:B------:R-:W-:-:S07]  /*150f0*/  IMAD.MOV.U32 R2, RZ, RZ, R14 ;  /* 0x000000ffff027224 */ /* 0x000fce00078e000e */
[----:B------:R-:W-:Y:S05]  /*15100*/  WARPSYNC.COLLECTIVE R15, `(.L_x_2331) ;  /* 0x000000000f087348 */ /* 0x000fea0003c00000 */
[----:B------:R0:W1:Y:S02]  /*15110*/  SHFL.IDX P6, R14, R13, R12, R11 ;  /* 0x0000000c0d0e7389 */ /* 0x00006400000c000b */
[----:B01----:R-:W-:Y:S01]  /*15120*/  ENDCOLLECTIVE ;  /* 0x000000000000791b */ /* 0x003fe20003800000 */
.L_x_2331:
        /* <DEDUP_REMOVED lines=12> */
.L_x_2332:
[----:B------:R-:W-:Y:S02]  /*151f0*/  IMAD.MOV.U32 R13, RZ, RZ, R23 ;  /* 0x000000ffff0d7224 */ /* 0x000fe400078e0017 */
[----:B------:R-:W-:Y:S02]  /*15200*/  IMAD.MOV.U32 R12, RZ, RZ, RZ ;  /* 0x000000ffff0c7224 */ /* 0x000fe400078e00ff */
[----:B------:R-:W-:-:S07]  /*15210*/  IMAD.MOV.U32 R2, RZ, RZ, R14 ;  /* 0x000000ffff027224 */ /* 0x000fce00078e000e */
[----:B------:R-:W-:Y:S05]  /*15220*/  WARPSYNC.COLLECTIVE R15, `(.L_x_2333) ;  /* 0x000000000f087348 */ /* 0x000fea0003c00000 */
[----:B------:R0:W1:Y:S02]  /*15230*/  SHFL.IDX P6, R14, R13, R12, R11 ;  /* 0x0000000c0d0e7389 */ /* 0x00006400000c000b */
[----:B01----:R-:W-:Y:S01]  /*15240*/  ENDCOLLECTIVE ;  /* 0x000000000000791b */ /* 0x003fe20003800000 */
.L_x_2333:
        /* <DEDUP_REMOVED lines=12> */
.L_x_2334:
[----:B------:R-:W-:Y:S01]  /*15310*/  IMAD.MOV.U32 R2, RZ, RZ, R14 ;  /* 0x000000ffff027224 */ /* 0x000fe200078e000e */
[----:B------:R-:W-:Y:S06]  /*15320*/  BRA `(.L_x_2335) ;  /* 0xffffffc400847947 */ /* 0x000fec000383ffff */
.L_x_2243:
[----:B---3--:R3:W4:Y:S02]  /*15330*/  SYNCS.PHASECHK.TRANS64.TRYWAIT P0, [R0+URZ+0x29840], R29 ;  /* 0x0298401d000075a7 */ /* 0x008724000800017f */
[----:B----4-:R-:W-:Y:S05]  /*15340*/  @!P0 NANOSLEEP.SYNCS 0x989680 ;  /* 0x009896800000895d */ /* 0x010fea0003900000 */
[----:B------:R-:W4:Y:S02]  /*15350*/  @!P0 SYNCS.PHASECHK.TRANS64 P0, [R0+URZ+0x29840], R29 ;  /* 0x0298401d000085a7 */ /* 0x000f24000800007f */
[----:B----4-:R-:W-:Y:S05]  /*15360*/  @!P0 BRA `(.L_x_2243) ;  /* 0xfffffffc00f08947 */ /* 0x010fea000383ffff */
[----:B------:R-:W-:Y:S05]  /*15370*/  BRA `(.L_x_2336) ;  /* 0xffffffc400d87947 */ /* 0x000fea000383ffff */
.L_x_2244:
        /* <DEDUP_REMOVED lines=8> */
.L_x_2338:
[----:B------:R-:W-:Y:S05]  /*15400*/  BSYNC B0 ;  /* 0x0000000000007941 */ /* 0x000fea0003800000 */
.L_x_2337:
        /* <DEDUP_REMOVED lines=9> */
.L_x_2339:
[----:B------:R-:W-:Y:S02]  /*154a0*/  IMAD.MOV.U32 R13, RZ, RZ, R6 ;  /* 0x000000ffff0d7224 */ /* 0x000fe400078e0006 */
[----:B------:R-:W-:Y:S02]  /*154b0*/  IMAD.MOV.U32 R12, RZ, RZ, 0x1 ;  /* 0x00000001ff0c7424 */ /* 0x000fe400078e00ff */
[----:B------:R-:W-:-:S07]  /*154c0*/  IMAD.MOV.U32 R2, RZ, RZ, R14 ;  /* 0x000000ffff027224 */ /* 0x000fce00078e000e */
[----:B------:R-:W-:Y:S05]  /*154d0*/  WARPSYNC.COLLECTIVE R15, `(.L_x_2340) ;  /* 0x000000000f087348 */ /* 0x000fea0003c00000 */
[----:B------:R0:W1:Y:S02]  /*154e0*/  SHFL.IDX P6, R14, R13, R12, R11 ;  /* 0x0000000c0d0e7389 */ /* 0x00006400000c000b */
[----:B01----:R-:W-:Y:S01]  /*154f0*/  ENDCOLLECTIVE ;  /* 0x000000000000791b */ /* 0x003fe20003800000 */
.L_x_2340:
        /* <DEDUP_REMOVED lines=13> */
.L_x_2341:
[----:B------:R-:W-:Y:S02]  /*155d0*/  IMAD.MOV.U32 R13, RZ, RZ, R6 ;  /* 0x000000ffff0d7224 */ /* 0x000fe400078e0006 */
[----:B------:R-:W-:Y:S02]  /*155e0*/  IMAD.MOV.U32 R12, RZ, RZ, 0x2 ;  /* 0x00000002ff0c7424 */ /* 0x000fe400078e00ff */
[----:B------:R-:W-:-:S07]  /*155f0*/  IMAD.MOV.U32 R2, RZ, RZ, R14 ;  /* 0x000000ffff027224 */ /* 0x000fce00078e000e */
[----:B------:R-:W-:Y:S05]  /*15600*/  WARPSYNC.COLLECTIVE R15, `(.L_x_2342) ;  /* 0x000000000f087348 */ /* 0x000fea0003c00000 */
[----:B------:R0:W1:Y:S02]  /*15610*/  SHFL.IDX P6, R14, R13, R12, R11 ;  /* 0x0000000c0d0e7389 */ /* 0x00006400000c000b */
[----:B01----:R-:W-:Y:S01]  /*15620*/  ENDCOLLECTIVE ;  /* 0x000000000000791b */ /* 0x003fe20003800000 */
.L_x_2342:
        /* <DEDUP_REMOVED lines=13> */
.L_x_2343:
[----:B------:R-:W-:Y:S02]  /*15700*/  IMAD.MOV.U32 R13, RZ, RZ, R6 ;  /* 0x000000ffff0d7224 */ /* 0x000fe400078e0006 */
[----:B------:R-:W-:Y:S02]  /*15710*/  IMAD.MOV.U32 R12, RZ, RZ, 0x3 ;  /* 0x00000003ff0c7424 */ /* 0x000fe400078e00ff */
[----:B------:R-:W-:-:S07]  /*15720*/  IMAD.MOV.U32 R2, RZ, RZ, R14 ;  /* 0x000000ffff027224 */ /* 0x000fce00078e000e */
[----:B------:R-:W-:Y:S05]  /*15730*/  WARPSYNC.COLLECTIVE R15, `(.L_x_2344) ;  /* 0x000000000f087348 */ /* 0x000fea0003c00000 */
[----:B------:R0:W1:Y:S02]  /*15740*/  SHFL.IDX P6, R14, R13, R12, R11 ;  /* 0x0000000c0d0e7389 */ /* 0x00006400000c000b */
[----:B01----:R-:W-:Y:S01]  /*15750*/  ENDCOLLECTIVE ;  /* 0x000000000000791b */ /* 0x003fe20003800000 */
.L_x_2344:
        /* <DEDUP_REMOVED lines=13> */
.L_x_2345:
[----:B------:R-:W-:Y:S02]  /*15830*/  IMAD.MOV.U32 R13, RZ, RZ, R8 ;  /* 0x000000ffff0d7224 */ /* 0x000fe400078e0008 */
[----:B------:R-:W-:Y:S02]  /*15840*/  IMAD.MOV.U32 R12, RZ, RZ, RZ ;  /* 0x000000ffff0c7224 */ /* 0x000fe400078e00ff */
[----:B------:R-:W-:-:S07]  /*15850*/  IMAD.MOV.U32 R2, RZ, RZ, R14 ;  /* 0x000000ffff027224 */ /* 0x000fce00078e000e */
[----:B------:R-:W-:Y:S05]  /*15860*/  WARPSYNC.COLLECTIVE R15, `(.L_x_2346) ;  /* 0x000000000f087348 */ /* 0x000fea0003c00000 */
[----:B------:R0:W1:Y:S02]  /*15870*/  SHFL.IDX P6, R14, R13, R12, R11 ;  /* 0x0000000c0d0e7389 */ /* 0x00006400000c000b */
[----:B01----:R-:W-:Y:S01]  /*15880*/  ENDCOLLECTIVE ;  /* 0x000000000000791b */ /* 0x003fe20003800000 */
.L_x_2346:
        /* <DEDUP_REMOVED lines=13> */
.L_x_2347:
[----:B------:R-:W-:Y:S05]  /*15960*/  BRA `(.L_x_2348) ;  /* 0xffffffc4006c7947 */ /* 0x000fea000383ffff */
.L_x_2249:
[----:B0-----:R0:W2:Y:S02]  /*15970*/  SYNCS.PHASECHK.TRANS64.TRYWAIT P1, [R0+URZ+0x29870], R3 ;  /* 0x02987003000075a7 */ /* 0x0010a4000802017f */
[----:B--2---:R-:W-:Y:S05]  /*15980*/  @!P1 NANOSLEEP.SYNCS 0x989680 ;  /* 0x009896800000995d */ /* 0x004fea0003900000 */
[----:B------:R-:W2:Y:S02]  /*15990*/  @!P1 SYNCS.PHASECHK.TRANS64 P1, [R0+URZ+0x29870], R3 ;  /* 0x02987003000095a7 */ /* 0x000ea4000802007f */
[----:B--2---:R-:W-:Y:S05]  /*159a0*/  @!P1 BRA `(.L_x_2249) ;  /* 0xfffffffc00f09947 */ /* 0x004fea000383ffff */
[----:B------:R-:W-:Y:S05]  /*159b0*/  BRA `(.L_x_2349) ;  /* 0xffffffc400d87947 */ /* 0x000fea000383ffff */
.L_x_2251:
[----:B0-----:R0:W2:Y:S02]  /*159c0*/  SYNCS.PHASECHK.TRANS64.TRYWAIT P1, [R0+URZ+0x29860], R3 ;  /* 0x02986003000075a7 */ /* 0x0010a4000802017f */
[----:B--2---:R-:W-:Y:S05]  /*159d0*/  @!P1 NANOSLEEP.SYNCS 0x989680 ;  /* 0x009896800000995d */ /* 0x004fea0003900000 */
[----:B------:R-:W2:Y:S02]  /*159e0*/  @!P1 SYNCS.PHASECHK.TRANS64 P1, [R0+URZ+0x29860], R3 ;  /* 0x02986003000095a7 */ /* 0x000ea4000802007f */
[----:B--2---:R-:W-:Y:S05]  /*159f0*/  @!P1 BRA `(.L_x_2251) ;  /* 0xfffffffc00f09947 */ /* 0x004fea000383ffff */
[----:B------:R-:W-:Y:S05]  /*15a00*/  BRA `(.L_x_2350) ;  /* 0xffffffc400e87947 */ /* 0x000fea000383ffff */
.L_x_2259:
[----:B-1----:R1:W2:Y:S02]  /*15a10*/  SYNCS.PHASECHK.TRANS64.TRYWAIT P0, [R18+URZ+0x29870], R3 ;  /* 0x02987003120075a7 */ /* 0x0022a4000800017f */
[----:B--2---:R-:W-:Y:S05]  /*15a20*/  @!P0 NANOSLEEP.SYNCS 0x989680 ;  /* 0x009896800000895d */ /* 0x004fea0003900000 */
[----:B------:R-:W2:Y:S02]  /*15a30*/  @!P0 SYNCS.PHASECHK.TRANS64 P0, [R18+URZ+0x29870], R3 ;  /* 0x02987003120085a7 */ /* 0x000ea4000800007f */
[----:B--2---:R-:W-:Y:S05]  /*15a40*/  @!P0 BRA `(.L_x_2259) ;  /* 0xfffffffc00f08947 */ /* 0x004fea000383ffff */
[----:B------:R-:W-:Y:S05]  /*15a50*/  BRA `(.L_x_2351) ;  /* 0xffffffcc00bc7947 */ /* 0x000fea000383ffff */
.L_x_2261:
[----:B0-----:R0:W1:Y:S02]  /*15a60*/  SYNCS.PHASECHK.TRANS64.TRYWAIT P0, [R18+URZ+0x29860], R3 ;  /* 0x02986003120075a7 */ /* 0x001064000800017f */
[----:B-1----:R-:W-:Y:S05]  /*15a70*/  @!P0 NANOSLEEP.SYNCS 0x989680 ;  /* 0x009896800000895d */ /* 0x002fea0003900000 */
[----:B------:R-:W1:Y:S02]  /*15a80*/  @!P0 SYNCS.PHASECHK.TRANS64 P0, [R18+URZ+0x29860], R3 ;  /* 0x02986003120085a7 */ /* 0x000e64000800007f */
[----:B-1----:R-:W-:Y:S05]  /*15a90*/  @!P0 BRA `(.L_x_2261) ;  /* 0xfffffffc00f08947 */ /* 0x002fea000383ffff */
[----:B------:R-:W-:Y:S05]  /*15aa0*/  BRA `(.L_x_2352) ;  /* 0xffffffcc00c87947 */ /* 0x000fea000383ffff */
.L_x_2268:
[----:B-1----:R1:W2:Y:S02]  /*15ab0*/  SYNCS.PHASECHK.TRANS64.TRYWAIT P0, [R4+URZ+0x29820], R0 ;  /* 0x02982000040075a7 */ /* 0x0022a4000800017f */
[----:B--2---:R-:W-:Y:S05]  /*15ac0*/  @!P0 NANOSLEEP.SYNCS 0x989680 ;  /* 0x009896800000895d */ /* 0x004fea0003900000 */
[----:B------:R-:W2:Y:S02]  /*15ad0*/  @!P0 SYNCS.PHASECHK.TRANS64 P0, [R4+URZ+0x29820], R0 ;  /* 0x02982000040085a7 */ /* 0x000ea4000800007f */
[----:B--2---:R-:W-:Y:S05]  /*15ae0*/  @!P0 BRA `(.L_x_2268) ;  /* 0xfffffffc00f08947 */ /* 0x004fea000383ffff */
[----:B------:R-:W-:Y:S05]  /*15af0*/  BRA `(.L_x_2353) ;  /* 0xffffffd400d87947 */ /* 0x000fea000383ffff */
.L_x_2269:
        /* <DEDUP_REMOVED lines=11> */
.L_x_2355:
[----:B------:R-:W-:Y:S05]  /*15bb0*/  BSYNC B0 ;  /* 0x0000000000007941 */ /* 0x000fea0003800000 */
.L_x_2354:
[----:B------:R-:W-:Y:S05]  /*15bc0*/  BRA `(.L_x_2356) ;  /* 0xffffffd400c07947 */ /* 0x000fea000383ffff */
.L_x_2272:
[----:B------:R-:W-:Y:S01]  /*15bd0*/  BSSY B1, `(.L_x_2357) ;  /* 0x0000006000017945 */ /* 0x000fe20003800000 */
[----:B------:R-:W-:-:S07]  /*15be0*/  IMAD.MOV.U32 R15, RZ, RZ, -0x1 ;  /* 0xffffffffff0f7424 */ /* 0x000fce00078e00ff */
[----:B01----:R-:W-:Y:S05]  /*15bf0*/  WARPSYNC.COLLECTIVE R15, `(.L_x_2358) ;  /* 0x000000000f0c7348 */ /* 0x003fea0003c00000 */
[----:B------:R-:W-:Y:S02]  /*15c00*/  ELECT P6, UR62, PT ;  /* 0x00000000003e782f */ /* 0x000fe400038c0000 */
[----:B------:R-:W-:Y:S01]  /*15c10*/  MOV R14, UR62 ;  /* 0x0000003e000e7c02 */ /* 0x000fe20008000f00 */
[----:B01----:R-:W-:Y:S10]  /*15c20*/  ENDCOLLECTIVE ;  /* 0x000000000000791b */ /* 0x003ff40003800000 */
.L_x_2358:
[----:B------:R-:W-:Y:S05]  /*15c30*/  BSYNC B1 ;  /* 0x0000000000017941 */ /* 0x000fea0003800000 */
.L_x_2357:
[----:B------:R-:W-:Y:S05]  /*15c40*/  BRA `(.L_x_2359) ;  /* 0xffffffd400b87947 */ /* 0x000fea000383ffff */
.L_x_2274:
[----:B-1----:R1:W2:Y:S02]  /*15c50*/  SYNCS.PHASECHK.TRANS64.TRYWAIT P1, [R5+URZ+0x29840], R0 ;  /* 0x02984000050075a7 */ /* 0x0022a4000802017f */
[----:B--2---:R-:W-:Y:S05]  /*15c60*/  @!P1 NANOSLEEP.SYNCS 0x989680 ;  /* 0x009896800000995d */ /* 0x004fea0003900000 */
[----:B------:R-:W2:Y:S02]  /*15c70*/  @!P1 SYNCS.PHASECHK.TRANS64 P1, [R5+URZ+0x29840], R0 ;  /* 0x02984000050095a7 */ /* 0x000ea4000802007f */
[----:B--2---:R-:W-:Y:S05]  /*15c80*/  @!P1 BRA `(.L_x_2274) ;  /* 0xfffffffc00f09947 */ /* 0x004fea000383ffff */
[----:B------:R-:W-:Y:S05]  /*15c90*/  BRA `(.L_x_2360) ;  /* 0xffffffd400d87947 */ /* 0x000fea000383ffff */
.L_x_2276:
[----:B--2---:R2:W3:Y:S02]  /*15ca0*/  SYNCS.PHASECHK.TRANS64.TRYWAIT P1, [R19+URZ+0x29840], R2 ;  /* 0x02984002130075a7 */ /* 0x0044e4000802017f */
[----:B---3--:R-:W-:Y:S05]  /*15cb0*/  @!P1 NANOSLEEP.SYNCS 0x989680 ;  /* 0x009896800000995d */ /* 0x008fea0003900000 */
[----:B------:R-:W3:Y:S02]  /*15cc0*/  @!P1 SYNCS.PHASECHK.TRANS64 P1, [R19+URZ+0x29840], R2 ;  /* 0x02984002130095a7 */ /* 0x000ee4000802007f */
[----:B---3--:R-:W-:Y:S05]  /*15cd0*/  @!P1 BRA `(.L_x_2276) ;  /* 0xfffffffc00f09947 */ /* 0x008fea000383ffff */
[----:B------:R-:W-:Y:S05]  /*15ce0*/  BRA `(.L_x_2361) ;  /* 0xffffffd400e47947 */ /* 0x000fea000383ffff */
.L_x_2278:
[----:B---3--:R3:W4:Y:S02]  /*15cf0*/  SYNCS.PHASECHK.TRANS64.TRYWAIT P1, [R5+URZ+0x29860], R0 ;  /* 0x02986000050075a7 */ /* 0x008724000802017f */
[----:B----4-:R-:W-:Y:S05]  /*15d00*/  @!P1 NANOSLEEP.SYNCS 0x989680 ;  /* 0x009896800000995d */ /* 0x010fea0003900000 */
[----:B------:R-:W4:Y:S02]  /*15d10*/  @!P1 SYNCS.PHASECHK.TRANS64 P1, [R5+URZ+0x29860], R0 ;  /* 0x02986000050095a7 */ /* 0x000f24000802007f */
[----:B----4-:R-:W-:Y:S05]  /*15d20*/  @!P1 BRA `(.L_x_2278) ;  /* 0xfffffffc00f09947 */ /* 0x010fea000383ffff */
[----:B------:R-:W-:Y:S05]  /*15d30*/  BRA `(.L_x_2362) ;  /* 0xffffffd400e07947 */ /* 0x000fea000383ffff */
.L_x_2280:
[----:B----4-:R4:W0:Y:S02]  /*15d40*/  SYNCS.PHASECHK.TRANS64.TRYWAIT P1, [R19+URZ+0x29860], R2 ;  /* 0x02986002130075a7 */ /* 0x010824000802017f */
[----:B0-----:R-:W-:Y:S05]  /*15d50*/  @!P1 NANOSLEEP.SYNCS 0x989680 ;  /* 0x009896800000995d */ /* 0x001fea0003900000 */
[----:B------:R-:W0:Y:S02]  /*15d60*/  @!P1 SYNCS.PHASECHK.TRANS64 P1, [R19+URZ+0x29860], R2 ;  /* 0x02986002130095a7 */ /* 0x000e24000802007f */
[----:B0-----:R-:W-:Y:S05]  /*15d70*/  @!P1 BRA `(.L_x_2280) ;  /* 0xfffffffc00f09947 */ /* 0x001fea000383ffff */
[----:B------:R-:W-:Y:S05]  /*15d80*/  BRA `(.L_x_2363) ;  /* 0xffffffd400dc7947 */ /* 0x000fea000383ffff */
.L_x_2282:
[----:B------:R0:W0:Y:S02]  /*15d90*/  SYNCS.PHASECHK.TRANS64.TRYWAIT P1, [R5+URZ+0x29880], R0 ;  /* 0x02988000050075a7 */ /* 0x000024000802017f */
[----:B0-----:R-:W-:Y:S05]  /*15da0*/  @!P1 NANOSLEEP.SYNCS 0x989680 ;  /* 0x009896800000995d */ /* 0x001fea0003900000 */
[----:B------:R-:W0:Y:S02]  /*15db0*/  @!P1 SYNCS.PHASECHK.TRANS64 P1, [R5+URZ+0x29880], R0 ;  /* 0x02988000050095a7 */ /* 0x000e24000802007f */
[----:B0-----:R-:W-:Y:S05]  /*15dc0*/  @!P1 BRA `(.L_x_2282) ;  /* 0xfffffffc00f09947 */ /* 0x001fea000383ffff */
[----:B------:R-:W-:Y:S05]  /*15dd0*/  BRA `(.L_x_2364) ;  /* 0xffffffd400d87947 */ /* 0x000fea000383ffff */
.L_x_2365:
        /* <DEDUP_REMOVED lines=10> */
.L_x_3196:


//--------------------- .text._ZN7cutlass13device_kernelIN5flash11enable_sm90INS1_16FlashAttnFwdSm90INS1_25CollectiveMainloopFwdSm90ILi2EN4cute5tupleIJNS5_1CILi1EEES8_S8_EEENS6_IJNS7_ILi128EEENS7_ILi160EEENS7_ILi192EEEEEELi128ENS_12float_e4m3_tEfNS_4arch4Sm90ELb1ELb0ELb0ELb1ELb1ELb0ELb0ELb1ELb1ELb1ELb0ELb0EEENS1_21CollectiveEpilogueFwdINS6_IJSA_SA_SB_EEES9_NS_10bfloat16_tESG_Li256ELb1ELb1ELb0ELb1EEENS1_36VarlenDynamicPersistentTileSchedulerILi128ELi160ELi256ELi128ELb0ELb1ELb1ELb1ELb1ELb1EEEEEEEEEvNT_6ParamsE --------------------------
	.section	.text._ZN7cutlass13device_kernelIN5flash11enable_sm90INS1_16FlashAttnFwdSm90INS1_25CollectiveMainloopFwdSm90ILi2EN4cute5tupleIJNS5_1CILi1EEES8_S8_EEENS6_IJNS7_ILi128EEENS7_ILi160EEENS7_ILi192EEEEEELi128ENS_12float_e4m3_tEfNS_4arch4Sm90ELb1ELb0ELb0ELb1ELb1ELb0ELb0ELb1ELb1ELb1ELb0ELb0EEENS1_21CollectiveEpilogueFwdINS6_IJSA_SA_SB_EEES9_NS_10bfloat16_tESG_Li256ELb1ELb1ELb0ELb1EEENS1_36VarlenDynamicPersistentTileSchedulerILi128ELi160ELi256ELi128ELb0ELb1ELb1ELb1ELb1ELb1EEEEEEEEEvNT_6ParamsE,"ax",@progbits
	.align	128
.text._ZN7cutlass13device_kernelIN5flash11enable_sm90INS1_16FlashAttnFwdSm90INS1_25CollectiveMainloopFwdSm90ILi2EN4cute5tupleIJNS5_1CILi1EEES8_S8_EEENS6_IJNS7_ILi128EEENS7_ILi160EEENS7_ILi192EEEEEELi128ENS_12float_e4m3_tEfNS_4arch4Sm90ELb1ELb0ELb0ELb1ELb1ELb0ELb0ELb1ELb1ELb1ELb0ELb0EEENS1_21CollectiveEpilogueFwdINS6_IJSA_SA_SB_EEES9_NS_10bfloat16_tESG_Li256ELb1ELb1ELb0ELb1EEENS1_36VarlenDynamicPersistentTileSchedulerILi128ELi160ELi256ELi128ELb0ELb1ELb1ELb1ELb1ELb1EEEEEEEEEvNT_6ParamsE:
        .type           _ZN7cutlass13device_kernelIN5flash11enable_sm90INS1_16FlashAttnFwdSm90INS1_25CollectiveMainloopFwdSm90ILi2EN4cute5tupleIJNS5_1CILi1EEES8_S8_EEENS6_IJNS7_ILi128EEENS7_ILi160EEENS7_ILi192EEEEEELi128ENS_12float_e4m3_tEfNS_4arch4Sm90ELb1ELb0ELb0ELb1ELb1ELb0ELb0ELb1ELb1ELb1ELb0ELb0EEENS1_21CollectiveEpilogueFwdINS6_IJSA_SA_SB_EEES9_NS_10bfloat16_tESG_Li256ELb1ELb1ELb0ELb1EEENS1_36VarlenDynamicPersistentTileSchedulerILi128ELi160ELi256ELi128ELb0ELb1ELb1ELb1ELb1ELb1EEEEEEEEEvNT_6ParamsE,@function
        .size           _ZN7cutlass13device_kernelIN5flash11enable_sm90INS1_16FlashAttnFwdSm90INS1_25CollectiveMainloopFwdSm90ILi2EN4cute5tupleIJNS5_1CILi1EEES8_S8_EEENS6_IJNS7_ILi128EEENS7_ILi160EEENS7_ILi192EEEEEELi128ENS_12float_e4m3_tEfNS_4arch4Sm90ELb1ELb0ELb0ELb1ELb1ELb0ELb0ELb1ELb1ELb1ELb0ELb0EEENS1_21CollectiveEpilogueFwdINS6_IJSA_SA_SB_EEES9_NS_10bfloat16_tESG_Li256ELb1ELb1ELb0ELb1EEENS1_36VarlenDynamicPersistentTileSchedulerILi128ELi160ELi256ELi128ELb0ELb1ELb1ELb1ELb1ELb1EEEEEEEEEvNT_6ParamsE,(.L_x_3197 - _ZN7cutlass13device_kernelIN5flash11enable_sm90INS1_16FlashAttnFwdSm90INS1_25CollectiveMainloopFwdSm90ILi2EN4cute5tupleIJNS5_1CILi1EEES8_S8_EEENS6_IJNS7_ILi128EEENS7_ILi160EEENS7_ILi192EEEEEELi128ENS_12float_e4m3_tEfNS_4arch4Sm90ELb1ELb0ELb0ELb1ELb1ELb0ELb0ELb1ELb1ELb1ELb0ELb0EEENS1_21CollectiveEpilogueFwdINS6_IJSA_SA_SB_EEES9_NS_10bfloat16_tESG_Li256ELb1ELb1ELb0ELb1EEENS1_36VarlenDynamicPersistentTileSchedulerILi128ELi160ELi256ELi128ELb0ELb1ELb1ELb1ELb1ELb1EEEEEEEEEvNT_6ParamsE)
        .other          _ZN7cutlass13device_kernelIN5flash11enable_sm90INS1_16FlashAttnFwdSm90INS1_25CollectiveMainloopFwdSm90ILi2EN4cute5tupleIJNS5_1CILi1EEES8_S8_EEENS6_IJNS7_ILi128EEENS7_ILi160EEENS7_ILi192EEEEEELi128ENS_12float_e4m3_tEfNS_4arch4Sm90ELb1ELb0ELb0ELb1ELb1ELb0ELb0ELb1ELb1ELb1ELb0ELb0EEENS1_21CollectiveEpilogueFwdINS6_IJSA_SA_SB_EEES9_NS_10bfloat16_tESG_Li256ELb1ELb1ELb0ELb1EEENS1_36VarlenDynamicPersistentTileSchedulerILi128ELi160ELi256ELi128ELb0ELb1ELb1ELb1ELb1ELb1EEEEEEEEEvNT_6ParamsE,@"STO_CUDA_ENTRY STV_DEFAULT"
_ZN7cutlass13device_kernelIN5flash11enable_sm90INS1_16FlashAttnFwdSm90INS1_25CollectiveMainloopFwdSm90ILi2EN4cute5tupleIJNS5_1CILi1EEES8_S8_EEENS6_IJNS7_ILi128EEENS7_ILi160EEENS7_ILi192EEEEEELi128ENS_12float_e4m3_tEfNS_4arch4Sm90ELb1ELb0ELb0ELb1ELb1ELb0ELb0ELb1ELb1ELb1ELb0ELb0EEENS1_21CollectiveEpilogueFwdINS6_IJSA_SA_SB_EEES9_NS_10bfloat16_tESG_Li256ELb1ELb1ELb0ELb1EEENS1_36VarlenDynamicPersistentTileSchedulerILi128ELi160ELi256ELi128ELb0ELb1ELb1ELb1ELb1ELb1EEEEEEEEEvNT_6ParamsE:
        /* <DEDUP_REMOVED lines=45> */
.L_x_2366:
        /* <DEDUP_REMOVED lines=22> */
.L_x_2367:
        /* <DEDUP_REMOVED lines=18> */
.L_x_2368:
        /* <DEDUP_REMOVED lines=22> */
.L_x_2369:
        /* <DEDUP_REMOVED lines=24> */
.L_x_2370:
        /* <DEDUP_REMOVED lines=8> */
.L_x_2372:
        /* <DEDUP_REMOVED lines=20> */
[----:B------:R-:W-:Y:S01]  /*09f0*/  ULOP3.LUT UR48, UR43, 0x1, URZ, 0xfc, !UPT ;  /* 0x000000012b307892 */ /* 0x000fe2000f8efc3f */
[----:B------:R-:W-:Y:S01]  /*0a00*/  R2UR UR49, R46 ;  /* 0x000000002e3172ca */ /* 0x000fe200000e0000 */
[----:B------:R-:W-:Y:S01]  /*0a10*/  UMOV UR47, URZ ;  /* 0x0000003f002f7c82 */ /* 0x000fe20008000000 */
[----:B------:R-:W-:Y:S01]  /*0a20*/  SHF.R.S32.HI R3, RZ, 0x1f, R194 ;  /* 0x0000001fff037819 */ /* 0x000fe200000114c2 */
[----:B------:R-:W-:Y:S01]  /*0a30*/  UMOV UR46, URZ ;  /* 0x0000003f002e7c82 */ /* 0x000fe20008000000 */
[----:B------:R-:W-:Y:S02]  /*0a40*/  UMOV UR45, URZ ;  /* 0x0000003f002d7c82 */ /* 0x000fe40008000000 */
[CC--:B------:R-:W-:Y:S02]  /*0a50*/  LEA.HI R0, R3.reuse, R194.reuse, RZ, 0x7 ;  /* 0x000000c203007211 */ /* 0x0c0fe400078f38ff */
[----:B------:R-:W-:-:S02]  /*0a60*/  LEA.HI R4, R3, R194, RZ, 0x5 ;  /* 0x000000c203047211 */ /* 0x000fc400078f28ff */
[----:B------:R-:W-:Y:S02]  /*0a70*/  LOP3.LUT R5, R0, 0xffffff80, RZ, 0xc0, !PT ;  /* 0xffffff8000057812 */ /* 0x000fe400078ec0ff */
[CC--:B------:R-:W-:Y:S01]  /*0a80*/  LEA.HI R2, R3.reuse, R194.reuse, RZ, 0x4 ;  /* 0x000000c203027211 */ /* 0x0c0fe200078f20ff */
[----:B------:R-:W-:Y:S01]  /*0a90*/  IMAD.SHL.U32 R4, R4, 0x20, RZ ;  /* 0x0000002004047824 */ /* 0x000fe200078e00ff */
[----:B------:R-:W-:Y:S01]  /*0aa0*/  LEA.HI R10, R3, R194, RZ, 0x2 ;  /* 0x000000c2030a7211 */ /* 0x000fe200078f10ff */
[----:B------:R-:W-:Y:S01]  /*0ab0*/  IMAD.IADD R188, R194, 0x1, -R5 ;  /* 0x00000001c2bc7824 */ /* 0x000fe200078e0a05 */
[----:B------:R-:W-:Y:S02]  /*0ac0*/  LOP3.LUT R5, R2, 0x3fffff0, RZ, 0xc0, !PT ;  /* 0x03fffff002057812 */ /* 0x000fe400078ec0ff */
[----:B------:R-:W-:Y:S02]  /*0ad0*/  LOP3.LUT R4, R4, 0xfffffc00, RZ, 0xc0, !PT ;  /* 0xfffffc0004047812 */ /* 0x000fe400078ec0ff */
[----:B------:R-:W-:Y:S01]  /*0ae0*/  SHF.R.S32.HI R9, RZ, 0x1f, R188 ;  /* 0x0000001fff097819 */ /* 0x000fe200000114bc */
[----:B------:R-:W-:Y:S01]  /*0af0*/  IMAD.IADD R5, R194, 0x1, -R5 ;  /* 0x00000001c2057824 */ /* 0x000fe200078e0a05 */
[----:B------:R-:W-:-:S02]  /*0b00*/  SHF.R.S32.HI R7, RZ, 0x4, R2 ;  /* 0x00000004ff077819 */ /* 0x000fc40000011402 */
[----:B------:R-:W-:Y:S01]  /*0b10*/  LEA.HI R6, R9, R188, RZ, 0x2 ;  /* 0x000000bc09067211 */ /* 0x000fe200078f10ff */
[----:B------:R-:W-:Y:S01]  /*0b20*/  IMAD R191, R5, 0x40, R4 ;  /* 0x0000004005bf7824 */ /* 0x000fe200078e0204 */
[----:B------:R-:W-:Y:S02]  /*0b30*/  LOP3.LUT R5, R10, 0xfffffffc, RZ, 0xc0, !PT ;  /* 0xfffffffc0a057812 */ /* 0x000fe400078ec0ff */
[--C-:B------:R-:W-:Y:S02]  /*0b40*/  SHF.R.S32.HI R8, RZ, 0x2, R6.reuse ;  /* 0x00000002ff087819 */ /* 0x100fe40000011406 */
[----:B------:R-:W-:Y:S01]  /*0b50*/  SHF.R.S32.HI R11, RZ, 0x1f, R6 ;  /* 0x0000001fff0b7819 */ /* 0x000fe20000011406 */
[----:B------:R-:W-:Y:S01]  /*0b60*/  IMAD.IADD R4, R194, 0x1, -R5 ;  /* 0x00000001c2047824 */ /* 0x000fe200078e0a05 */
[----:B------:R-:W-:Y:S02]  /*0b70*/  LEA.HI R2, R2, R7, RZ, 0x1 ;  /* 0x0000000702027211 */ /* 0x000fe400078f08ff */
[----:B------:R-:W-:-:S02]  /*0b80*/  LEA.HI R3, R3, R194, RZ, 0x3 ;  /* 0x000000c203037211 */ /* 0x000fc400078f18ff */
[----:B------:R-:W-:Y:S02]  /*0b90*/  LEA.HI R11, R11, R8, RZ, 0x3 ;  /* 0x000000080b0b7211 */ /* 0x000fe400078f18ff */
[----:B------:R-:W-:Y:S02]  /*0ba0*/  SHF.R.S32.HI R189, RZ, 0x7, R0 ;  /* 0x00000007ffbd7819 */ /* 0x000fe40000011400 */
[----:B------:R-:W-:Y:S02]  /*0bb0*/  LOP3.LUT R2, R2, 0x1ffffffe, RZ, 0xc0, !PT ;  /* 0x1ffffffe02027812 */ /* 0x000fe400078ec0ff */
[----:B------:R-:W-:Y:S02]  /*0bc0*/  LOP3.LUT R5, R3, 0xfffffff8, RZ, 0xc0, !PT ;  /* 0xfffffff803057812 */ /* 0x000fe400078ec0ff */
[----:B------:R-:W-:Y:S01]  /*0bd0*/  LOP3.LUT R11, R11, 0xfffffff8, RZ, 0xc0, !PT ;  /* 0xfffffff80b0b7812 */ /* 0x000fe200078ec0ff */
[----:B------:R-:W-:Y:S01]  /*0be0*/  IMAD.IADD R2, R7, 0x1, -R2 ;  /* 0x0000000107027824 */ /* 0x000fe200078e0a02 */
[----:B------:R-:W-:Y:S01]  /*0bf0*/  LEA.HI R9, R9, R188, RZ, 0x5 ;  /* 0x000000bc09097211 */ /* 0x000fe200078f28ff */
[----:B------:R-:W-:Y:S01]  /*0c00*/  IMAD.IADD R22, R194, 0x1, -R5 ;  /* 0x00000001c2167824 */ /* 0x000fe200078e0a05 */
[----:B------:R-:W-:Y:S01]  /*0c10*/  LEA.HI R0, R0, R189, RZ, 0x1 ;  /* 0x000000bd00007211 */ /* 0x000fe200078f08ff */
[----:B------:R-:W-:Y:S01]  /*0c20*/  IMAD.IADD R8, R8, 0x1, -R11 ;  /* 0x0000000108087824 */ /* 0x000fe200078e0a0b */
[----:B------:R-:W-:Y:S01]  /*0c30*/  SHF.R.S32.HI R9, RZ, 0x5, R9 ;  /* 0x00000005ff097819 */ /* 0x000fe20000011409 */
[----:B------:R-:W-:Y:S01]  /*0c40*/  IMAD.SHL.U32 R16, R22, 0x8, RZ ;  /* 0x0000000816107824 */ /* 0x000fe200078e00ff */
[----:B------:R-:W-:Y:S01]  /*0c50*/  LEA.HI R7, R4, R4, RZ, 0x1 ;  /* 0x0000000404077211 */ /* 0x000fe200078f08ff */
[----:B------:R-:W-:Y:S01]  /*0c60*/  IMAD R191, R2, 0x8, R191 ;  /* 0x0000000802bf7824 */ /* 0x000fe200078e02bf */
[----:B------:R-:W-:Y:S01]  /*0c70*/  LOP3.LUT R0, R0, 0x3fffffe, RZ, 0xc0, !PT ;  /* 0x03fffffe00007812 */ /* 0x000fe200078ec0ff */
[----:B------:R-:W-:Y:S01]  /*0c80*/  IMAD R9, R9, 0x10, R8 ;  /* 0x0000001009097824 */ /* 0x000fe200078e0208 */
[----:B------:R-:W-:Y:S01]  /*0c90*/  LOP3.LUT R7, R7, 0x1ffffffe, RZ, 0xc0, !PT ;  /* 0x1ffffffe07077812 */ /* 0x000fe200078ec0ff */
[----:B------:R-:W-:Y:S01]  /*0ca0*/  VIADD R19, R16, 0x40 ;  /* 0x0000004010137836 */ /* 0x000fe20000000000 */
        /* <DEDUP_REMOVED lines=9> */
.L_x_2432:
[----:B012---:R-:W0:Y:S01]  /*0d40*/  LDC.64 R2, c[0x0][0xc88] ;  /* 0x00032200ff027b82 */ /* 0x007e220000000a00 */
[----:B------:R-:W-:Y:S01]  /*0d50*/  ULDC.64 UR6, c[0x0][0xa28] ;  /* 0x00028a0000067ab9 */ /* 0x000fe20000000a00 */
[----:B------:R-:W-:Y:S01]  /*0d60*/  ULDC.64 UR8, c[0x0][0xa18] ;  /* 0x0002860000087ab9 */ /* 0x000fe20000000a00 */
[----:B------:R-:W-:Y:S01]  /*0d70*/  ULDC UR4, c[0x0][0x424] ;  /* 0x0001090000047ab9 */ /* 0x000fe20000000800 */
[----:B0-----:R-:W-:-:S06]  /*0d80*/  IMAD.WIDE R2, R47, 0x4, R2 ;  /* 0x000000042f027825 */ /* 0x001fcc00078e0202 */
[----:B------:R-:W2:Y:S01]  /*0d90*/  LDG.E R2, desc[UR54][R2.64] ;  /* 0x0000003602027981 */ /* 0x000ea2000c1e1900 */
[----:B------:R-:W-:Y:S02]  /*0da0*/  UISETP.NE.U32.AND UP0, UPT, UR6, URZ, UPT ;  /* 0x0000003f0600728c */ /* 0x000fe4000bf05070 */
[----:B------:R-:W-:Y:S02]  /*0db0*/  UISETP.NE.U32.AND UP1, UPT, UR8, URZ, UPT ;  /* 0x0000003f0800728c */ /* 0x000fe4000bf25070 */
[----:B------:R-:W-:Y:S02]  /*0dc0*/  UISETP.NE.AND.EX UP0, UPT, UR7, URZ, UPT, UP0 ;  /* 0x0000003f0700728c */ /* 0x000fe4000bf05300 */
[----:B------:R-:W-:-:S04]  /*0dd0*/  UISETP.NE.AND.EX UP1, UPT, UR9, URZ, UPT, UP1 ;  /* 0x0000003f0900728c */ /* 0x000fc8000bf25310 */
[----:B------:R-:W-:Y:S02]  /*0de0*/  PLOP3.LUT P0, PT, PT, PT, UP0, 0x80, 0x0 ;  /* 0x000000000000781c */ /* 0x000fe40003f0f008 */
[----:B------:R-:W-:Y:S02]  /*0df0*/  PLOP3.LUT P2, PT, PT, PT, UP1, 0x80, 0x0 ;  /* 0x000000000000781c */ /* 0x000fe40003f4f018 */
[----:B--2---:R-:W-:-:S13]  /*0e00*/  R2UR UR36, R2 ;  /* 0x00000000022472ca */ /* 0x004fda00000e0000 */
[----:B------:R-:W-:Y:S02]  /*0e10*/  USHF.R.S32.HI UR37, URZ, 0x1f, UR36 ;  /* 0x0000001f3f257899 */ /* 0x000fe40008011424 */
[----:B------:R-:W-:-:S04]  /*0e20*/  @UP0 ULEA UR6, UP2, UR36, UR6, 0x2 ;  /* 0x0000000624060291 */ /* 0x000fc8000f84103f */
[----:B------:R-:W-:Y:S02]  /*0e30*/  @UP0 ULEA.HI.X UR7, UR36, UR7, UR37, 0x2, UP2 ;  /* 0x0000000724070291 */ /* 0x000fe400090f1425 */
[----:B------:R-:W-:Y:S01]  /*0e40*/  @UP1 ULEA UR8, UP0, UR36, UR8, 0x2 ;  /* 0x0000000824081291 */ /* 0x000fe2000f80103f */
[----:B------:R-:W-:-:S03]  /*0e50*/  IMAD.U32 R2, RZ, RZ, UR6 ;  /* 0x00000006ff027e24 */ /* 0x000fc6000f8e00ff */
[----:B------:R-:W-:Y:S01]  /*0e60*/  @UP1 ULEA.HI.X UR9, UR36, UR9, UR37, 0x2, UP0 ;  /* 0x0000000924091291 */ /* 0x000fe200080f1425 */
[----:B------:R-:W-:Y:S01]  /*0e70*/  IMAD.U32 R3, RZ, RZ, UR7 ;  /* 0x00000007ff037e24 */ /* 0x000fe2000f8e00ff */
[----:B------:R-:W-:Y:S01]  /*0e80*/  ULDC.64 UR6, c[0x0][0x418] ;  /* 0x0001060000067ab9 */ /* 0x000fe20000000a00 */
[----:B------:R-:W-:-:S03]  /*0e90*/  IMAD.U32 R4, RZ, RZ, UR8 ;  /* 0x00000008ff047e24 */ /* 0x000fc6000f8e00ff */
[----:B------:R-:W-:Y:S01]  /*0ea0*/  IMAD.U32 R5, RZ, RZ, UR9 ;  /* 0x00000009ff057e24 */ /* 0x000fe2000f8e00ff */
[----:B------:R-:W2:Y:S01]  /*0eb0*/  @P0 LDG.E R2, desc[UR54][R2.64] ;  /* 0x0000003602020981 */ /* 0x000ea2000c1e1900 */
[----:B------:R-:W-:Y:S01]  /*0ec0*/  UISETP.NE.U32.AND UP0, UPT, UR6, URZ, UPT ;  /* 0x0000003f0600728c */ /* 0x000fe2000bf05070 */
[----:B------:R-:W-:Y:S02]  /*0ed0*/  ULDC.64 UR8, c[0x0][0xa20] ;  /* 0x0002880000087ab9 */ /* 0x000fe40000000a00 */
[----:B---3--:R-:W3:Y:S01]  /*0ee0*/  @P2 LDG.E R4, desc[UR54][R4.64] ;  /* 0x0000003604042981 */ /* 0x008ee2000c1e1900 */
[----:B------:R-:W-:Y:S01]  /*0ef0*/  UISETP.NE.AND.EX UP0, UPT, UR7, URZ, UPT, UP0 ;  /* 0x0000003f0700728c */ /* 0x000fe2000bf05300 */
[----:B------:R-:W-:Y:S01]  /*0f00*/  ISETP.NE.U32.AND P1, PT, RZ, UR8, PT ;  /* 0x00000008ff007c0c */ /* 0x000fe2000bf25070 */
[----:B------:R-:W-:Y:S01]  /*0f10*/  ULDC UR6, c[0x0][0x2f0] ;  /* 0x0000bc0000067ab9 */ /* 0x000fe20000000800 */
[----:B------:R-:W-:Y:S01]  /*0f20*/  UMOV UR51, URZ ;  /* 0x0000003f00337c82 */ /* 0x000fe20008000000 */
[----:B------:R-:W-:Y:S01]  /*0f30*/  USEL UR4, UR4, 0x1, UP0 ;  /* 0x0000000104047887 */ /* 0x000fe20008000000 */
[----:B------:R-:W-:-:S03]  /*0f40*/  ISETP.NE.AND.EX P1, PT, RZ, UR9, PT, P1 ;  /* 0x00000009ff007c0c */ /* 0x000fc6000bf25310 */
[----:B------:R-:W-:Y:S01]  /*0f50*/  UIMAD UR4, UR4, UR6, URZ ;  /* 0x00000006040472a4 */ /* 0x000fe2000f8e023f */
[----:B--2---:R-:W-:Y:S02]  /*0f60*/  @P0 R2UR UR51, R2 ;  /* 0x00000000023302ca */ /* 0x004fe400000e0000 */
[----:B---3--:R-:W-:Y:S01]  /*0f70*/  @P2 R2UR UR52, R4 ;  /* 0x00000000043422ca */ /* 0x008fe200000e0000 */
[----:B----4-:R-:W-:-:S14]  /*0f80*/  @P2 BRA `(.L_x_2373) ;  /* 0x0000000000382947 */ /* 0x010fdc0003800000 */
[----:B------:R-:W-:Y:S01]  /*0f90*/  ULDC.64 UR6, c[0x0][0xa00] ;  /* 0x0002800000067ab9 */ /* 0x000fe20000000a00 */
[----:B------:R-:W-:Y:S01]  /*0fa0*/  ULDC UR52, c[0x0][0x288] ;  /* 0x0000a20000347ab9 */ /* 0x000fe20000000800 */
        /* <DEDUP_REMOVED lines=12> */
.L_x_2373:
[----:B------:R-:W-:Y:S01]  /*1070*/  UMOV UR42, UR49 ;  /* 0x00000031002a7c82 */ /* 0x000fe20008000000 */
[----:B------:R-:W-:Y:S05]  /*1080*/  @!P1 BRA `(.L_x_2374) ;  /* 0x00000000001c9947 */ /* 0x000fea0003800000 */
[----:B------:R-:W-:-:S04]  /*1090*/  ULEA UR4, UP0, UR36, UR8, 0x2 ;  /* 0x0000000824047291 */ /* 0x000fc8000f80103f */
[----:B------:R-:W-:Y:S02]  /*10a0*/  ULEA.HI.X UR6, UR36, UR9, UR37, 0x2, UP0 ;  /* 0x0000000924067291 */ /* 0x000fe400080f1425 */
[----:B------:R-:W-:-:S04]  /*10b0*/  IMAD.U32 R2, RZ, RZ, UR4 ;  /* 0x00000004ff027e24 */ /* 0x000fc8000f8e00ff */
[----:B------:R-:W-:-:S05]  /*10c0*/  IMAD.U32 R3, RZ, RZ, UR6 ;  /* 0x00000006ff037e24 */ /* 0x000fca000f8e00ff */
[----:B------:R-:W2:Y:S02]  /*10d0*/  LDG.E R2, desc[UR54][R2.64] ;  /* 0x0000003602027981 */ /* 0x000ea4000c1e1900 */
[----:B--2---:R-:W-:Y:S01]  /*10e0*/  R2UR UR4, R2 ;  /* 0x00000000020472ca */ /* 0x004fe200000e0000 */
[----:B------:R-:W-:-:S14]  /*10f0*/  BRA `(.L_x_2375) ;  /* 0x0000000000347947 */ /* 0x000fdc0003800000 */
.L_x_2374:
        /* <DEDUP_REMOVED lines=13> */
.L_x_2375:
[----:B------:R-:W-:Y:S01]  /*11d0*/  ULDC.64 UR8, c[0x0][0x990] ;  /* 0x0002640000087ab9 */ /* 0x000fe20000000a00 */
[----:B------:R-:W-:Y:S01]  /*11e0*/  ULDC.64 UR6, c[0x0][0x998] ;  /* 0x0002660000067ab9 */ /* 0x000fe20000000a00 */
        /* <DEDUP_REMOVED lines=11> */
[----:B------:R-:W-:Y:S02]  /*12a0*/  @UP0 UIMAD UR10, UR37, UR16, URZ ;  /* 0x00000010250a02a4 */ /* 0x000fe4000f8e023f */
[----:B------:R-:W-:Y:S02]  /*12b0*/  @UP1 UIMAD UR12, UR37, UR18, URZ ;  /* 0x00000012250c12a4 */ /* 0x000fe4000f8e023f */
[----:B------:R-:W-:Y:S02]  /*12c0*/  @UP0 UIMAD UR17, UR36, UR17, UR10 ;  /* 0x00000011241102a4 */ /* 0x000fe4000f8e020a */
[----:B------:R-:W-:Y:S02]  /*12d0*/  @UP1 UIMAD.WIDE.U32 UR10, UR36, UR18, URZ ;  /* 0x00000012240a12a5 */ /* 0x000fe4000f8e003f */
[----:B------:R-:W-:-:S02]  /*12e0*/  @UP0 UIMAD.WIDE.U32 UR14, UR36, UR16, URZ ;  /* 0x00000010240e02a5 */ /* 0x000fc4000f8e003f */
[----:B------:R-:W-:Y:S02]  /*12f0*/  @UP1 UIMAD UR18, UR36, UR19, UR12 ;  /* 0x00000013241212a4 */ /* 0x000fe4000f8e020c */
[----:B------:R-:W-:Y:S02]  /*1300*/  @UP1 USHF.R.S32.HI UR19, URZ, 0x1f, UR49 ;  /* 0x0000001f3f131899 */ /* 0x000fe40008011431 */
[----:B------:R-:W-:Y:S01]  /*1310*/  @UP0 USHF.R.S32.HI UR16, URZ, 0x1f, UR49 ;  /* 0x0000001f3f100899 */ /* 0x000fe20008011431 */
[----:B------:R-:W-:Y:S01]  /*1320*/  @UP1 ULDC.64 UR12, c[0x0][0x9c0] ;  /* 0x00027000000c1ab9 */ /* 0x000fe20000000a00 */
[----:B------:R-:W-:Y:S02]  /*1330*/  @UP0 UIADD3 UR15, UR15, UR17, URZ ;  /* 0x000000110f0f0290 */ /* 0x000fe4000fffe03f */
[----:B------:R-:W-:Y:S02]  /*1340*/  @UP1 UIMAD UR17, UR19, UR12, URZ ;  /* 0x0000000c131112a4 */ /* 0x000fe4000f8e023f */
[----:B------:R-:W-:-:S02]  /*1350*/  @UP0 UIMAD UR16, UR16, UR20, URZ ;  /* 0x00000014101002a4 */ /* 0x000fc4000f8e023f */
[----:B------:R-:W-:Y:S02]  /*1360*/  @UP1 UIADD3 UR11, UR11, UR18, URZ ;  /* 0x000000120b0b1290 */ /* 0x000fe4000fffe03f */
[----:B------:R-:W-:Y:S02]  /*1370*/  @UP1 UIMAD UR17, UR49, UR13, UR17 ;  /* 0x0000000d311112a4 */ /* 0x000fe4000f8e0211 */
[----:B------:R-:W-:Y:S02]  /*1380*/  @UP0 UIMAD UR16, UR49, UR21, UR16 ;  /* 0x00000015311002a4 */ /* 0x000fe4000f8e0210 */
[----:B------:R-:W-:Y:S02]  /*1390*/  @UP0 UIMAD.WIDE.U32 UR14, UR49, UR20, UR14 ;  /* 0x00000014310e02a5 */ /* 0x000fe4000f8e000e */
[----:B------:R-:W-:Y:S02]  /*13a0*/  @UP1 UIMAD.WIDE.U32 UR12, UR49, UR12, UR10 ;  /* 0x0000000c310c12a5 */ /* 0x000fe4000f8e000a */
[----:B------:R-:W-:-:S02]  /*13b0*/  @UP0 UIADD3 UR11, UR15, UR16, URZ ;  /* 0x000000100f0b0290 */ /* 0x000fc4000fffe03f */
[----:B------:R-:W-:Y:S02]  /*13c0*/  @UP0 ULEA UR8, UP2, UR14, UR8, 0x2 ;  /* 0x000000080e080291 */ /* 0x000fe4000f84103f */
[----:B------:R-:W-:Y:S02]  /*13d0*/  @UP1 UIADD3 UR10, UR13, UR17, URZ ;  /* 0x000000110d0a1290 */ /* 0x000fe4000fffe03f */
[----:B------:R-:W-:Y:S02]  /*13e0*/  @UP1 ULEA UR6, UP3, UR12, UR6, 0x2 ;  /* 0x000000060c061291 */ /* 0x000fe4000f86103f */
[----:B------:R-:W-:Y:S01]  /*13f0*/  @UP0 ULEA.HI.X UR9, UR14, UR9, UR11, 0x2, UP2 ;  /* 0x000000090e090291 */ /* 0x000fe200090f140b */
[----:B------:R-:W-:Y:S01]  /*1400*/  IMAD.U32 R2, RZ, RZ, UR8 ;  /* 0x00000008ff027e24 */ /* 0x000fe2000f8e00ff */
[----:B------:R-:W-:Y:S02]  /*1410*/  @UP1 ULEA.HI.X UR7, UR12, UR7, UR10, 0x2, UP3 ;  /* 0x000000070c071291 */ /* 0x000fe400098f140a */
[----:B------:R-:W-:Y:S01]  /*1420*/  IMAD.U32 R4, RZ, RZ, UR6 ;  /* 0x00000006ff047e24 */ /* 0x000fe2000f8e00ff */
[----:B------:R-:W-:Y:S01]  /*1430*/  USHF.L.U32 UR38, UR5, 0x7, URZ ;  /* 0x0000000705267899 */ /* 0x000fe2000800063f */
[----:B------:R-:W-:Y:S01]  /*1440*/  IMAD.U32 R3, RZ, RZ, UR9 ;  /* 0x00000009ff037e24 */ /* 0x000fe2000f8e00ff */
[----:B------:R-:W-:Y:S01]  /*1450*/  ULDC UR6, c[0x0][0x988] ;  /* 0x0002620000067ab9 */ /* 0x000fe20000000800 */
[----:B------:R-:W-:Y:S01]  /*1460*/  IMAD.U32 R5, RZ, RZ, UR7 ;  /* 0x00000007ff057e24 */ /* 0x000fe2000f8e00ff */
[----:B------:R-:W-:-:S02]  /*1470*/  ULDC UR5, c[0x0][0x448] ;  /* 0x0001120000057ab9 */ /* 0x000fc40000000800 */
[----:B------:R0:W2:Y:S04]  /*1480*/  @P0 LDG.E R7, desc[UR54][R2.64] ;  /* 0x0000003602070981 */ /* 0x0000a8000c1e1900 */
[----:B------:R-:W2:Y:S01]  /*1490*/  @P1 LDG.E R0, desc[UR54][R4.64] ;  /* 0x0000003604001981 */ /* 0x000ea2000c1e1900 */
[----:B------:R-:W-:Y:S01]  /*14a0*/  UISETP.NE.AND UP4, UPT, UR5, 0x1, UPT ;  /* 0x000000010500788c */ /* 0x000fe2000bf85270 */
[----:B------:R-:W-:Y:S01]  /*14b0*/  PLOP3.LUT P0, PT, PT, PT, PT, 0x80, 0x0 ;  /* 0x000000000000781c */ /* 0x000fe20003f0f070 */
[----:B------:R-:W-:Y:S01]  /*14c0*/  UIADD3 UR51, -UR51, UR4, URZ ;  /* 0x0000000433337290 */ /* 0x000fe2000fffe13f */
[----:B------:R-:W-:Y:S01]  /*14d0*/  CS2R R86, SRZ ;  /* 0x0000000000567805 */ /* 0x000fe2000001ff00 */
[----:B------:R-:W-:Y:S01]  /*14e0*/  UP2UR UR53, UPR, URZ, 0x10 ;  /* 0x000000103f357883 */ /* 0x000fe20008000000 */
[----:B0-----:R-:W-:Y:S01]  /*14f0*/  IMAD.MOV.U32 R2, RZ, RZ, RZ ;  /* 0x000000ffff027224 */ /* 0x001fe200078e00ff */
[----:B------:R-:W-:Y:S01]  /*1500*/  UIADD3 UR7, UR51, 0xa0, -UR52 ;  /* 0x000000a033077890 */ /* 0x000fe2000fffe834 */
[----:B------:R-:W-:-:S02]  /*1510*/  CS2R R84, SRZ ;  /* 0x0000000000547805 */ /* 0x000fc4000001ff00 */
[----:B------:R-:W-:Y:S02]  /*1520*/  CS2R R8, SRZ ;  /* 0x0000000000087805 */ /* 0x000fe4000001ff00 */
[----:B------:R-:W-:Y:S02]  /*1530*/  CS2R R78, SRZ ;  /* 0x00000000004e7805 */ /* 0x000fe4000001ff00 */
[----:B------:R-:W-:Y:S01]  /*1540*/  CS2R R10, SRZ ;  /* 0x00000000000a7805 */ /* 0x000fe2000001ff00 */
[----:B------:R-:W-:Y:S01]  /*1550*/  @UP4 ULDC UR4, c[0x0][0x44c] ;  /* 0x0001130000044ab9 */ /* 0x000fe20000000800 */
[----:B------:R-:W-:Y:S01]  /*1560*/  @UP4 ULDC UR8, c[0x0][0x450] ;  /* 0x0001140000084ab9 */ /* 0x000fe20000000800 */
        /* <DEDUP_REMOVED lines=20> */
[----:B------:R-:W-:Y:S02]  /*16b0*/  CS2R R88, SRZ ;  /* 0x0000000000587805 */ /* 0x000fe4000001ff00 */
[----:B------:R-:W-:-:S02]  /*16c0*/  CS2R R48, SRZ ;  /* 0x0000000000307805 */ /* 0x000fc4000001ff00 */
[----:B------:R-:W-:Y:S02]  /*16d0*/  CS2R R90, SRZ ;  /* 0x00000000005a7805 */ /* 0x000fe4000001ff00 */
[----:B------:R-:W-:Y:S02]  /*16e0*/  CS2R R56, SRZ ;  /* 0x0000000000387805 */ /* 0x000fe4000001ff00 */
[----:B------:R-:W-:Y:S01]  /*16f0*/  CS2R R92, SRZ ;  /* 0x00000000005c7805 */ /* 0x000fe2000001ff00 */
[----:B------:R-:W-:Y:S01]  /*1700*/  IMAD.MOV.U32 R65, RZ, RZ, RZ ;  /* 0x000000ffff417224 */ /* 0x000fe200078e00ff */
[----:B------:R-:W-:Y:S01]  /*1710*/  CS2R R94, SRZ ;  /* 0x00000000005e7805 */ /* 0x000fe2000001ff00 */
[----:B--2---:R-:W-:Y:S01]  /*1720*/  FMUL.FTZ R0, R7, R0 ;  /* 0x0000000007007220 */ /* 0x004fe20000410000 */
[----:B------:R-:W-:-:S03]  /*1730*/  CS2R R6, SRZ ;  /* 0x0000000000067805 */ /* 0x000fc6000001ff00 */
[----:B------:R-:W-:Y:S01]  /*1740*/  FMUL.FTZ R0, R0, UR6 ;  /* 0x0000000600007c20 */ /* 0x000fe20008410000 */
[----:B------:R-:W-:-:S04]  /*1750*/  UIADD3 UR6, UR38, 0x7f, URZ ;  /* 0x0000007f26067890 */ /* 0x000fc8000fffe03f */
[----:B------:R-:W-:Y:S01]  /*1760*/  UIMAD.WIDE.U32 UR4, UR6, UR4, URZ ;  /* 0x00000004060472a5 */ /* 0x000fe2000f8e003f */
[----:B------:R-:W-:Y:S01]  /*1770*/  R2UR UR39, R0 ;  /* 0x00000000002772ca */ /* 0x000fe200000e0000 */
[----:B------:R-:W-:Y:S01]  /*1780*/  UIADD3 UR4, UR51, 0x9f, URZ ;  /* 0x0000009f33047890 */ /* 0x000fe2000fffe03f */
[----:B------:R-:W-:Y:S01]  /*1790*/  IMAD.MOV.U32 R0, RZ, RZ, RZ ;  /* 0x000000ffff007224 */ /* 0x000fe200078e00ff */
        /* <DEDUP_REMOVED lines=44> */
.L_x_2377:
        /* <DEDUP_REMOVED lines=9> */
.L_x_2536:
[----:B------:R-:W-:Y:S05]  /*1af0*/  @!P0 BRA `(.L_x_2379) ;  /* 0x0000000000048947 */ /* 0x000fea0003800000 */
[----:B------:R-:W-:Y:S01]  /*1b00*/  BPT.TRAP 0x1 ;  /* 0x000000040000795c */ /* 0x000fe20000300000 */
.L_x_2379:
[----:B0-----:R-:W-:Y:S02]  /*1b10*/  IMAD.U32 R0, RZ, RZ, UR45 ;  /* 0x0000002dff007e24 */ /* 0x001fe4000f8e00ff */
[----:B------:R-:W-:-:S03]  /*1b20*/  IMAD.U32 R3, RZ, RZ, UR46 ;  /* 0x0000002eff037e24 */ /* 0x000fc6000f8e00ff */
[----:B------:R-:W-:Y:S02]  /*1b30*/  LEA R0, R0, UR41, 0x3 ;  /* 0x0000002900007c11 */ /* 0x000fe4000f8e18ff */
[----:B------:R-:W-:-:S04]  /*1b40*/  SHF.L.U32 R3, R3, 0x1f, RZ ;  /* 0x0000001f03037819 */ /* 0x000fc800000006ff */
[----:B------:R0:W1:Y:S01]  /*1b50*/  SYNCS.PHASECHK.TRANS64.TRYWAIT P1, [R0+URZ+0x29830], R3 ;  /* 0x02983003000075a7 */ /* 0x000062000802017f */
[----:B------:R-:W-:Y:S05]  /*1b60*/  @!P0 BRA `(.L_x_2380) ;  /* 0x0000000000048947 */ /* 0x000fea0003800000 */
[----:B------:R-:W-:Y:S01]  /*1b70*/  BPT.TRAP 0x1 ;  /* 0x000000040000795c */ /* 0x000fe20000300000 */
.L_x_2380:
[----:B-1----:R-:W-:Y:S05]  /*1b80*/  @P1 BRA `(.L_x_2381) ;  /* 0x0000000000081947 */ /* 0x002fea0003800000 */
[----:B------:R-:W1:Y:S02]  /*1b90*/  SYNCS.PHASECHK.TRANS64.TRYWAIT P1, [R0+URZ+0x29830], R3 ;  /* 0x02983003000075a7 */ /* 0x000e64000802017f */
[----:B-1----:R-:W-:Y:S05]  /*1ba0*/  @!P1 BRA `(.L_x_2382) ;  /* 0x0000013400789947 */ /* 0x002fea0003800000 */
.L_x_2381:
        /* <DEDUP_REMOVED lines=204> */
.L_x_2383:
[----:B------:R-:W-:Y:S01]  /*2870*/  UISETP.NE.AND UP0, UPT, UR53, URZ, UPT ;  /* 0x0000003f3500728c */ /* 0x000fe2000bf05270 */
[----:B------:R-:W-:Y:S01]  /*2880*/  VIADD R9, R18, UR38 ;  /* 0x0000002612097c36 */ /* 0x000fe20008000000 */
[----:B------:R-:W-:Y:S01]  /*2890*/  UMOV UR7, 0xffffff60 ;  /* 0xffffff6000077882 */ /* 0x000fe20000000000 */
[----:B------:R-:W-:Y:S01]  /*28a0*/  IMAD.U32 R11, RZ, RZ, UR52 ;  /* 0x00000034ff0b7e24 */ /* 0x000fe2000f8e00ff */
[----:B------:R-:W-:Y:S01]  /*28b0*/  UIMAD UR7, UR56, UR7, 0xa1 ;  /* 0x000000a1380774a4 */ /* 0x000fe2000f8e0207 */
[----:B------:R-:W-:Y:S01]  /*28c0*/  IMAD.U32 R117, RZ, RZ, UR39 ;  /* 0x00000027ff757e24 */ /* 0x000fe2000f8e00ff */
[----:B------:R-:W-:Y:S01]  /*28d0*/  PLOP3.LUT P1, PT, PT, PT, UP0, 0x80, 0x0 ;  /* 0x000000000000781c */ /* 0x000fe20003f2f008 */
[----:B------:R-:W-:Y:S01]  /*28e0*/  UMOV UR10, UR38 ;  /* 0x00000026000a7c82 */ /* 0x000fe20008000000 */
[----:B------:R-:W-:Y:S01]  /*28f0*/  PLOP3.LUT P2, PT, PT, PT, UP0, 0x80, 0x0 ;  /* 0x000000000000781c */ /* 0x000fe20003f4f008 */
[----:B------:R-:W-:Y:S01]  /*2900*/  UIADD3 UR58, UR56, -0x2, URZ ;  /* 0xfffffffe383a7890 */ /* 0x000fe2000fffe03f */
[----:B------:R-:W-:Y:S01]  /*2910*/  R2UR UR11, R0 ;  /* 0x00000000000b72ca */ /* 0x000fe200000e0000 */
[----:B------:R-:W-:Y:S01]  /*2920*/  @UP0 ULDC UR6, c[0x0][0x44c] ;  /* 0x0001130000060ab9 */ /* 0x000fe20000000800 */
[----:B------:R-:W-:-:S07]  /*2930*/  @UP0 ULDC UR14, c[0x0][0x450] ;  /* 0x00011400000e0ab9 */ /* 0x000fce0000000800 */
[----:B------:R-:W-:Y:S01]  /*2940*/  @P1 IMAD.HI.U32 R2, R9, UR6, RZ ;  /* 0x0000000609021c27 */ /* 0x000fe2000f8e00ff */
[----:B------:R-:W-:-:S04]  /*2950*/  @UP0 ULDC UR6, c[0x0][0x450] ;  /* 0x0001140000060ab9 */ /* 0x000fc80000000800 */
[----:B------:R-:W-:Y:S01]  /*2960*/  @P2 SHF.R.U32.HI R9, RZ, UR6, R2 ;  /* 0x00000006ff092c19 */ /* 0x000fe20008011602 */
[----:B------:R-:W-:Y:S01]  /*2970*/  UIMAD UR6, UR56, -0xa0, UR51 ;  /* 0xffffff60380678a4 */ /* 0x000fe2000f8e0233 */
[----:B------:R-:W-:-:S03]  /*2980*/  IMAD.U32 R2, RZ, RZ, UR7 ;  /* 0x00000007ff027e24 */ /* 0x000fc6000f8e00ff */
[----:B01----:R-:W0:Y:S01]  /*2990*/  SHFL.IDX PT, R3, R9, 0x1, 0x1c1f ;  /* 0x003c1f0009037f89 */ /* 0x003e2200000e0000 */
[----:B------:R-:W-:Y:S01]  /*29a0*/  UIADD3 UR6, UR6, 0xa0, URZ ;  /* 0x000000a006067890 */ /* 0x000fe2000fffe03f */
[----:B------:R-:W-:Y:S02]  /*29b0*/  IMAD R2, R17, -0x2, R2 ;  /* 0xfffffffe11027824 */ /* 0x000fe400078e0202 */
[----:B------:R-:W-:Y:S03]  /*29c0*/  SHFL.IDX PT, R9, R9, RZ, 0x1c1f ;  /* 0x001c1fff09097589 */ /* 0x000fe600000e0000 */
[----:B------:R-:W-:Y:S01]  /*29d0*/  IMAD.U32 R10, RZ, RZ, UR6 ;  /* 0x00000006ff0a7e24 */ /* 0x000fe2000f8e00ff */
[----:B------:R-:W-:Y:S01]  /*29e0*/  IADD3 R11, -R11, UR51, R2 ;  /* 0x000000330b0b7c10 */ /* 0x000fe2000fffe102 */
[----:B------:R-:W-:Y:S02]  /*29f0*/  @UP0 ULDC UR6, c[0x0][0x44c] ;  /* 0x0001130000060ab9 */ /* 0x000fe40000000800 */
[----:B------:R-:W-:Y:S01]  /*2a00*/  IMAD R10, R17, -0x2, R10 ;  /* 0xfffffffe110a7824 */ /* 0x000fe200078e020a */
[----:B------:R-:W-:-:S04]  /*2a10*/  UIMAD.WIDE.U32 UR6, UR38, UR6, URZ ;  /* 0x00000006260672a5 */ /* 0x000fc8000f8e003f */
[----:B------:R-:W-:-:S04]  /*2a20*/  @UP0 USHF.R.U32.HI UR10, URZ, UR14, UR7 ;  /* 0x0000000e3f0a0299 */ /* 0x000fc80008011607 */
[----:B------:R-:W-:Y:S01]  /*2a30*/  UIADD3 UR6, UR10, UR51, -UR52 ;  /* 0x000000330a067290 */ /* 0x000fe2000fffe834 */
[----:B0-----:R-:W-:-:S03]  /*2a40*/  VIADDMNMX R2, R3, R11, R10, PT ;  /* 0x0000000b03027246 */ /* 0x001fc6000380010a */
        /* <DEDUP_REMOVED lines=131> */
[----:B0-----:R-:W-:Y:S02]  /*3280*/  FMNMX.FTZ R4, R83, R4, !PT ;  /* 0x0000000453047209 */ /* 0x001fe40007810000 */
[----:B------:R-:W-:Y:S02]  /*3290*/  VIADDMNMX R83, R9, R11, R10, PT ;  /* 0x0000000b09537246 */ /* 0x000fe4000380010a */
[C---:B------:R-:W-:Y:S01]  /*32a0*/  FSETP.NEU.FTZ.AND P1, PT, R4.reuse, -INF , PT ;  /* 0xff8000000400780b */ /* 0x040fe20003f3d000 */
[----:B------:R-:W-:-:S01]  /*32b0*/  FFMA.FTZ R2, R4, R117, -8 ;  /* 0xc100000004027423 */ /* 0x000fc20000010075 */
[C---:B------:R-:W-:Y:S02]  /*32c0*/  ISETP.GT.AND P2, PT, R83.reuse, 0x1, PT ;  /* 0x000000015300780c */ /* 0x040fe40003f44270 */
[----:B------:R-:W-:-:S02]  /*32d0*/  ISETP.GT.AND P3, PT, R83, 0x8, PT ;  /* 0x000000085300780c */ /* 0x000fc40003f64270 */
[----:B------:R-:W-:Y:S02]  /*32e0*/  FSEL R2, R2, RZ, P1 ;  /* 0x000000ff02027208 */ /* 0x000fe40000800000 */
[----:B------:R-:W-:Y:S02]  /*32f0*/  ISETP.GT.AND P1, PT, R83, RZ, PT ;  /* 0x000000ff5300720c */ /* 0x000fe40003f24270 */
[----:B------:R-:W-:Y:S01]  /*3300*/  FSEL R89, R89, -INF , P2 ;  /* 0xff80000059597808 */ /* 0x000fe20001000000 */
[----:B------:R-:W-:-:S01]  /*3310*/  FFMA.FTZ R13, R13, UR39, -R2 ;  /* 0x000000270d0d7c23 */ /* 0x000fc20008010802 */
[----:B------:R-:W-:Y:S01]  /*3320*/  FSEL R88, R88, -INF , P1 ;  /* 0xff80000058587808 */ /* 0x000fe20000800000 */
[----:B------:R-:W-:-:S01]  /*3330*/  FFMA.FTZ R15, R15, UR39, -R2 ;  /* 0x000000270f0f7c23 */ /* 0x000fc20008010802 */
[----:B------:R-:W-:Y:S01]  /*3340*/  ISETP.GT.AND P1, PT, R83, 0x9, PT ;  /* 0x000000095300780c */ /* 0x000fe20003f24270 */
[----:B------:R0:W-:Y:S01]  /*3350*/  MUFU.EX2 R9, R13 ;  /* 0x0000000d00097308 */ /* 0x0001e20000000800 */
[----:B------:R-:W-:Y:S01]  /*3360*/  FSEL R92, R92, -INF , P3 ;  /* 0xff8000005c5c7808 */ /* 0x000fe20001800000 */
[--C-:B------:R-:W-:Y:S01]  /*3370*/  FFMA.FTZ R21, R21, UR39, -R2.reuse ;  /* 0x0000002715157c23 */ /* 0x100fe20008010802 */
[----:B------:R-:W-:Y:S01]  /*3380*/  FMNMX.FTZ R11, R88, R89, !PT ;  /* 0x00000059580b7209 */ /* 0x000fe20007810000 */
[--C-:B------:R-:W-:Y:S01]  /*3390*/  FFMA.FTZ R6, R91, UR39, -R2.reuse ;  /* 0x000000275b067c23 */ /* 0x100fe20008010802 */
[----:B------:R-:W-:Y:S01]  /*33a0*/  ISETP.GT.AND P2, PT, R83, 0x10, PT ;  /* 0x000000105300780c */ /* 0x000fe20003f44270 */
[--C-:B------:R-:W-:Y:S01]  /*33b0*/  FFMA.FTZ R82, R79, UR39, -R2.reuse ;  /* 0x000000274f527c23 */ /* 0x100fe20008010802 */
[----:B------:R-:W-:Y:S01]  /*33c0*/  FSEL R93, R93, -INF , P1 ;  /* 0xff8000005d5d7808 */ /* 0x000fe20000800000 */
[--C-:B------:R-:W-:Y:S01]  /*33d0*/  FFMA.FTZ R86, R59, UR39, -R2.reuse ;  /* 0x000000273b567c23 */ /* 0x100fe20008010802 */
[----:B------:R-:W-:Y:S01]  /*33e0*/  FMNMX.FTZ R12, R92, R11, !PT ;  /* 0x0000000b5c0c7209 */ /* 0x000fe20007810000 */
[--C-:B------:R-:W-:Y:S01]  /*33f0*/  FFMA.FTZ R63, R63, UR39, -R2.reuse ;  /* 0x000000273f3f7c23 */ /* 0x100fe20008010802 */
[----:B------:R-:W-:Y:S01]  /*3400*/  ISETP.GT.AND P1, PT, R83, 0x11, PT ;  /* 0x000000115300780c */ /* 0x000fe20003f24270 */
[----:B------:R1:W-:Y:S01]  /*3410*/  MUFU.EX2 R11, R15 ;  /* 0x0000000f000b7308 */ /* 0x0003e20000000800 */
[----:B------:R-:W-:Y:S01]  /*3420*/  FSEL R96, R96, -INF , P2 ;  /* 0xff80000060607808 */ /* 0x000fe20001000000 */
[--C-:B------:R-:W-:Y:S01]  /*3430*/  FFMA.FTZ R3, R3, UR39, -R2.reuse ;  /* 0x0000002703037c23 */ /* 0x100fe20008010802 */
[----:B0-----:R-:W-:Y:S01]  /*3440*/  FMNMX.FTZ R13, R93, R12, !PT ;  /* 0x0000000c5d0d7209 */ /* 0x001fe20007810000 */
[--C-:B------:R-:W-:Y:S01]  /*3450*/  FFMA.FTZ R5, R5, UR39, -R2.reuse ;  /* 0x0000002705057c23 */ /* 0x100fe20008010802 */
[----:B------:R-:W-:Y:S01]  /*3460*/  ISETP.GT.AND P2, PT, R83, 0x18, PT ;  /* 0x000000185300780c */ /* 0x000fe20003f44270 */
[--C-:B------:R-:W-:Y:S01]  /*3470*/  FFMA.FTZ R7, R7, UR39, -R2.reuse ;  /* 0x0000002707077c23 */ /* 0x100fe20008010802 */
[----:B------:R-:W-:Y:S01]  /*3480*/  FSEL R97, R97, -INF , P1 ;  /* 0xff80000061617808 */ /* 0x000fe20000800000 */
[----:B------:R-:W-:Y:S01]  /*3490*/  MUFU.EX2 R6, R6 ;  /* 0x0000000600067308 */ /* 0x000fe20000000800 */
        /* <DEDUP_REMOVED lines=8> */
[----:B------:R-:W-:Y:S01]  /*3520*/  FSEL R101, R101, -INF , P1 ;  /* 0xff80000065657808 */ /* 0x000fe20000800000 */
[--C-:B------:R-:W-:Y:S01]  /*3530*/  FFMA.FTZ R107, R107, UR39, -R2.reuse ;  /* 0x000000276b6b7c23 */ /* 0x100fe20008010802 */
[----:B------:R-:W-:Y:S01]  /*3540*/  ISETP.GT.AND P1, PT, R83, 0x20, PT ;  /* 0x000000205300780c */ /* 0x000fe20003f24270 */
[--C-:B------:R-:W-:Y:S01]  /*3550*/  FFMA.FTZ R111, R111, UR39, -R2.reuse ;  /* 0x000000276f6f7c23 */ /* 0x100fe20008010802 */
[----:B------:R-:W-:Y:S01]  /*3560*/  FMNMX.FTZ R14, R100, R13, !PT ;  /* 0x0000000d640e7209 */ /* 0x000fe20007810000 */
[--C-:B------:R-:W-:Y:S01]  /*3570*/  FFMA.FTZ R47, R47, UR39, -R2.reuse ;  /* 0x000000272f2f7c23 */ /* 0x100fe20008010802 */
[----:B------:R-:W-:Y:S01]  /*3580*/  ISETP.GT.AND P2, PT, R83, 0x21, PT ;  /* 0x000000215300780c */ /* 0x000fe20003f44270 */
[----:B------:R0:W-:Y:S01]  /*3590*/  MUFU.EX2 R13, R21 ;  /* 0x00000015000d7308 */ /* 0x0001e20000000800 */
[----:B------:R-:W-:Y:S01]  /*35a0*/  FSEL R72, R72, -INF , P1 ;  /* 0xff80000048487808 */ /* 0x000fe20000800000 */
[--C-:B------:R-:W-:Y:S01]  /*35b0*/  FFMA.FTZ R26, R26, UR39, -R2.reuse ;  /* 0x000000271a1a7c23 */ /* 0x100fe20008010802 */
[----:B-1----:R-:W-:Y:S01]  /*35c0*/  FMNMX.FTZ R15, R101, R14, !PT ;  /* 0x0000000e650f7209 */ /* 0x002fe20007810000 */
        /* <DEDUP_REMOVED lines=18> */
[----:B------:R-:W-:Y:S01]  /*36f0*/  FFMA.FTZ R39, R39, UR39, -R2 ;  /* 0x0000002727277c23 */ /* 0x000fe20008010802 */
[----:B------:R-:W-:Y:S01]  /*3700*/  ISETP.GT.AND P2, PT, R83, 0x31, PT ;  /* 0x000000315300780c */ /* 0x000fe20003f44270 */
[----:B------:R-:W-:Y:S01]  /*3710*/  MUFU.EX2 R10, R10 ;  /* 0x0000000a000a7308 */ /* 0x000fe20000000800 */
[----:B------:R-:W-:-:S02]  /*3720*/  FSEL R80, R80, -INF , P1 ;  /* 0xff80000050507808 */ /* 0x000fc40000800000 */
[----:B0-----:R-:W-:Y:S01]  /*3730*/  FMNMX.FTZ R21, R77, R20, !PT ;  /* 0x000000144d157209 */ /* 0x001fe20007810000 */
[----:B------:R-:W-:-:S01]  /*3740*/  FFMA.FTZ R20, R109, UR39, -R2 ;  /* 0x000000276d147c23 */ /* 0x000fc20008010802 */
[----:B------:R-:W-:Y:S02]  /*3750*/  ISETP.GT.AND P1, PT, R83, 0x38, PT ;  /* 0x000000385300780c */ /* 0x000fe40003f24270 */
[----:B------:R-:W-:Y:S01]  /*3760*/  FSEL R81, R81, -INF , P2 ;  /* 0xff80000051517808 */ /* 0x000fe20001000000 */
[----:B------:R-:W-:Y:S01]  /*3770*/  MUFU.EX2 R12, R12 ;  /* 0x0000000c000c7308 */ /* 0x000fe20000000800 */
[----:B------:R-:W-:Y:S02]  /*3780*/  FMNMX.FTZ R58, R80, R21, !PT ;  /* 0x00000015503a7209 */ /* 0x000fe40007810000 */
[----:B------:R-:W-:Y:S02]  /*3790*/  ISETP.GT.AND P2, PT, R83, 0x39, PT ;  /* 0x000000395300780c */ /* 0x000fe40003f44270 */
[----:B------:R-:W-:-:S02]  /*37a0*/  FSEL R84, R84, -INF , P1 ;  /* 0xff80000054547808 */ /* 0x000fc40000800000 */
[----:B------:R-:W-:Y:S01]  /*37b0*/  FMNMX.FTZ R21, R81, R58, !PT ;  /* 0x0000003a51157209 */ /* 0x000fe20007810000 */
[----:B------:R-:W-:Y:S01]  /*37c0*/  MUFU.EX2 R14, R14 ;  /* 0x0000000e000e7308 */ /* 0x000fe20000000800 */
[----:B------:R-:W-:Y:S02]  /*37d0*/  FSEL R85, R85, -INF , P2 ;  /* 0xff80000055557808 */ /* 0x000fe40001000000 */
[C---:B------:R-:W-:Y:S02]  /*37e0*/  ISETP.GT.AND P1, PT, R83.reuse, 0x40, PT ;  /* 0x000000405300780c */ /* 0x040fe40003f24270 */
[----:B------:R-:W-:Y:S02]  /*37f0*/  FMNMX.FTZ R58, R84, R21, !PT ;  /* 0x00000015543a7209 */ /* 0x000fe40007810000 */
[----:B------:R-:W-:Y:S01]  /*3800*/  ISETP.GT.AND P2, PT, R83, 0x41, PT ;  /* 0x000000415300780c */ /* 0x000fe20003f44270 */
[----:B------:R-:W-:Y:S01]  /*3810*/  MUFU.EX2 R15, R107 ;  /* 0x0000006b000f7308 */ /* 0x000fe20000000800 */
[----:B------:R-:W-:Y:S01]  /*3820*/  FSEL R62, R56, -INF , P1 ;  /* 0xff800000383e7808 */ /* 0x000fe20000800000 */
[----:B------:R-:W-:Y:S01]  /*3830*/  FFMA.FTZ R56, R113, UR39, -R2 ;  /* 0x0000002771387c23 */ /* 0x000fe20008010802 */
[----:B------:R-:W-:-:S02]  /*3840*/  FMNMX.FTZ R91, R85, R58, !PT ;  /* 0x0000003a555b7209 */ /* 0x000fc40007810000 */
[----:B------:R-:W-:Y:S02]  /*3850*/  ISETP.GT.AND P1, PT, R83, 0x48, PT ;  /* 0x000000485300780c */ /* 0x000fe40003f24270 */
[----:B------:R-:W-:Y:S01]  /*3860*/  FSEL R66, R57, -INF , P2 ;  /* 0xff80000039427808 */ /* 0x000fe20001000000 */
[----:B------:R-:W-:Y:S01]  /*3870*/  MUFU.EX2 R20, R20 ;  /* 0x0000001400147308 */ /* 0x000fe20000000800 */
[----:B------:R-:W-:Y:S01]  /*3880*/  FMNMX.FTZ R91, R62, R91, !PT ;  /* 0x0000005b3e5b7209 */ /* 0x000fe20007810000 */
[----:B------:R-:W-:Y:S01]  /*3890*/  FFMA.FTZ R57, R115, UR39, -R2 ;  /* 0x0000002773397c23 */ /* 0x000fe20008010802 */
[C---:B------:R-:W-:Y:S02]  /*38a0*/  ISETP.GT.AND P2, PT, R83.reuse, 0x49, PT ;  /* 0x000000495300780c */ /* 0x040fe40003f44270 */
        /* <DEDUP_REMOVED lines=9> */
[----:B------:R-:W-:Y:S01]  /*3940*/  FMNMX.FTZ R91, R61, R58, !PT ;  /* 0x0000003a3d5b7209 */ /* 0x000fe20007810000 */
[----:B------:R-:W-:-:S01]  /*3950*/  FFMA.FTZ R58, R87, UR39, -R2 ;  /* 0x00000027573a7c23 */ /* 0x000fc20008010802 */
        /* <DEDUP_REMOVED lines=8> */
[----:B------:R-:W-:-:S02]  /*39e0*/  FSEL R69, R69, -INF , P2 ;  /* 0xff80000045457808 */ /* 0x000fc40001000000 */
[C---:B------:R-:W-:Y:S02]  /*39f0*/  ISETP.GT.AND P1, PT, R83.reuse, 0x60, PT ;  /* 0x000000605300780c */ /* 0x040fe40003f24270 */
[----:B------:R-:W-:Y:S02]  /*3a00*/  FMNMX.FTZ R78, R68, R87, !PT ;  /* 0x00000057444e7209 */ /* 0x000fe40007810000 */
[----:B------:R-:W-:Y:S01]  /*3a10*/  ISETP.GT.AND P2, PT, R83, 0x61, PT ;  /* 0x000000615300780c */ /* 0x000fe20003f44270 */
[----:B------:R-:W-:Y:S01]  /*3a20*/  MUFU.EX2 R47, R47 ;  /* 0x0000002f002f7308 */ /* 0x000fe20000000800 */
[----:B------:R-:W-:Y:S02]  /*3a30*/  FSEL R74, R40, -INF , P1 ;  /* 0xff800000284a7808 */ /* 0x000fe40000800000 */
[----:B------:R-:W-:Y:S02]  /*3a40*/  FMNMX.FTZ R79, R69, R78, !PT ;  /* 0x0000004e454f7209 */ /* 0x000fe40007810000 */
[----:B------:R-:W-:Y:S01]  /*3a50*/  FSEL R78, R41, -INF , P2 ;  /* 0xff800000294e7808 */ /* 0x000fe20001000000 */
[----:B------:R-:W-:Y:S01]  /*3a60*/  FFMA.FTZ R41, R75, UR39, -R2 ;  /* 0x000000274b297c23 */ /* 0x000fe20008010802 */
[----:B------:R-:W-:Y:S01]  /*3a70*/  ISETP.GT.AND P1, PT, R83, 0x68, PT ;  /* 0x000000685300780c */ /* 0x000fe20003f24270 */
[----:B------:R0:W-:Y:S01]  /*3a80*/  MUFU.EX2 R40, R82 ;  /* 0x0000005200287308 */ /* 0x0001e20000000800 */
[----:B------:R-:W-:-:S02]  /*3a90*/  FMNMX.FTZ R75, R74, R79, !PT ;  /* 0x0000004f4a4b7209 */ /* 0x000fc40007810000 */
[----:B------:R-:W-:Y:S02]  /*3aa0*/  FSEL R79, R44, -INF , P1 ;  /* 0xff8000002c4f7808 */ /* 0x000fe40000800000 */
[C---:B------:R-:W-:Y:S02]  /*3ab0*/  ISETP.GT.AND P2, PT, R83.reuse, 0x69, PT ;  /* 0x000000695300780c */ /* 0x040fe40003f44270 */
[----:B------:R-:W-:Y:S01]  /*3ac0*/  FMNMX.FTZ R44, R78, R75, !PT ;  /* 0x0000004b4e2c7209 */ /* 0x000fe20007810000 */
[----:B------:R-:W-:Y:S01]  /*3ad0*/  MUFU.EX2 R41, R41 ;  /* 0x0000002900297308 */ /* 0x000fe20000000800 */
[----:B------:R-:W-:Y:S02]  /*3ae0*/  ISETP.GT.AND P1, PT, R83, 0x70, PT ;  /* 0x000000705300780c */ /* 0x000fe40003f24270 */
[----:B------:R-:W-:Y:S02]  /*3af0*/  FSEL R75, R45, -INF , P2 ;  /* 0xff8000002d4b7808 */ /* 0x000fe40001000000 */
[----:B0-----:R-:W-:-:S02]  /*3b00*/  FMNMX.FTZ R82, R79, R44, !PT ;  /* 0x0000002c4f527209 */ /* 0x001fc40007810000 */
[----:B------:R-:W-:Y:S01]  /*3b10*/  ISETP.GT.AND P2, PT, R83, 0x71, PT ;  /* 0x000000715300780c */ /* 0x000fe20003f44270 */
[----:B------:R-:W-:Y:S01]  /*3b20*/  MUFU.EX2 R44, R86 ;  /* 0x00000056002c7308 */ /* 0x000fe20000000800 */
[----:B------:R-:W-:Y:S02]  /*3b30*/  FSEL R48, R48, -INF , P1 ;  /* 0xff80000030307808 */ /* 0x000fe40000800000 */
[----:B------:R-:W-:Y:S02]  /*3b40*/  FMNMX.FTZ R45, R75, R82, !PT ;  /* 0x000000524b2d7209 */ /* 0x000fe40007810000 */
[----:B------:R-:W-:Y:S02]  /*3b50*/  ISETP.GT.AND P1, PT, R83, 0x78, PT ;  /* 0x000000785300780c */ /* 0x000fe40003f24270 */
[----:B------:R-:W-:Y:S01]  /*3b60*/  FSEL R49, R49, -INF , P2 ;  /* 0xff80000031317808 */ /* 0x000fe20001000000 */
[----:B------:R-:W-:Y:S01]  /*3b70*/  MUFU.EX2 R26, R26 ;  /* 0x0000001a001a7308 */ /* 0x000fe20000000800 */
[----:B------:R-:W-:-:S02]  /*3b80*/  FMNMX.FTZ R82, R48, R45, !PT ;  /* 0x0000002d30527209 */ /* 0x000fc40007810000 */
[----:B------:R-:W-:Y:S02]  /*3b90*/  ISETP.GT.AND P2, PT, R83, 0x79, PT ;  /* 0x000000795300780c */ /* 0x000fe40003f44270 */
[----:B------:R-:W-:Y:S02]  /*3ba0*/  FSEL R52, R52, -INF , P1 ;  /* 0xff80000034347808 */ /* 0x000fe40000800000 */
[----:B------:R-:W-:Y:S01]  /*3bb0*/  FMNMX.FTZ R59, R49, R82, !PT ;  /* 0x00000052313b7209 */ /* 0x000fe20007810000 */
[----:B------:R0:W-:Y:S01]  /*3bc0*/  MUFU.EX2 R45, R63 ;  /* 0x0000003f002d7308 */ /* 0x0001e20000000800 */
[----:B------:R-:W-:Y:S02]  /*3bd0*/  FSEL R53, R53, -INF , P2 ;  /* 0xff80000035357808 */ /* 0x000fe40001000000 */
[----:B------:R-:W-:Y:S02]  /*3be0*/  ISETP.GT.AND P1, PT, R83, 0x80, PT ;  /* 0x000000805300780c */ /* 0x000fe40003f24270 */
[----:B------:R-:W-:-:S02]  /*3bf0*/  FMNMX.FTZ R82, R52, R59, !PT ;  /* 0x0000003b34527209 */ /* 0x000fc40007810000 */
[----:B------:R-:W-:Y:S01]  /*3c00*/  ISETP.GT.AND P2, PT, R83, 0x81, PT ;  /* 0x000000815300780c */ /* 0x000fe20003f44270 */
[----:B------:R-:W-:Y:S01]  /*3c10*/  MUFU.EX2 R27, R27 ;  /* 0x0000001b001b7308 */ /* 0x000fe20000000800 */
[----:B------:R-:W-:Y:S02]  /*3c20*/  FSEL R59, R24, -INF , P1 ;  /* 0xff800000183b7808 */ /* 0x000fe40000800000 */
[----:B------:R-:W-:Y:S02]  /*3c30*/  FMNMX.FTZ R82, R53, R82, !PT ;  /* 0x0000005235527209 */ /* 0x000fe40007810000 */
[----:B------:R-:W-:Y:S02]  /*3c40*/  ISETP.GT.AND P1, PT, R83, 0x88, PT ;  /* 0x000000885300780c */ /* 0x000fe40003f24270 */
[----:B0-----:R-:W-:Y:S01]  /*3c50*/  FSEL R63, R25, -INF , P2 ;  /* 0xff800000193f7808 */ /* 0x001fe20001000000 */
[----:B------:R-:W-:-:S01]  /*3c60*/  FFMA.FTZ R25, R67, UR39, -R2 ;  /* 0x0000002743197c23 */ /* 0x000fc20008010802 */
[----:B------:R-:W-:Y:S01]  /*3c70*/  FMNMX.FTZ R82, R59, R82, !PT ;  /* 0x000000523b527209 */ /* 0x000fe20007810000 */
[----:B------:R0:W-:Y:S01]  /*3c80*/  MUFU.EX2 R24, R3 ;  /* 0x0000000300187308 */ /* 0x0001e20000000800 */
[----:B------:R-:W-:-:S02]  /*3c90*/  FSEL R67, R28, -INF , P1 ;  /* 0xff8000001c437808 */ /* 0x000fc40000800000 */
[----:B------:R-:W-:Y:S02]  /*3ca0*/  ISETP.GT.AND P2, PT, R83, 0x89, PT ;  /* 0x000000895300780c */ /* 0x000fe40003f44270 */
[----:B------:R-:W-:Y:S02]  /*3cb0*/  FMNMX.FTZ R28, R63, R82, !PT ;  /* 0x000000523f1c7209 */ /* 0x000fe40007810000 */
[----:B------:R-:W-:Y:S01]  /*3cc0*/  ISETP.GT.AND P1, PT, R83, 0x90, PT ;  /* 0x000000905300780c */ /* 0x000fe20003f24270 */
[----:B------:R-:W-:Y:S01]  /*3cd0*/  MUFU.EX2 R25, R25 ;  /* 0x0000001900197308 */ /* 0x000fe20000000800 */
[----:B------:R-:W-:Y:S01]  /*3ce0*/  FSEL R82, R29, -INF , P2 ;  /* 0xff8000001d527808 */ /* 0x000fe20001000000 */
[----:B------:R-:W-:Y:S01]  /*3cf0*/  FFMA.FTZ R29, R70, UR39, -R2 ;  /* 0x00000027461d7c23 */ /* 0x000fe20008010802 */
[----:B0-----:R-:W-:Y:S02]  /*3d00*/  FMNMX.FTZ R3, R67, R28, !PT ;  /* 0x0000001c43037209 */ /* 0x001fe40007810000 */
[----:B------:R-:W-:-:S02]  /*3d10*/  ISETP.GT.AND P2, PT, R83, 0x91, PT ;  /* 0x000000915300780c */ /* 0x000fc40003f44270 */
[----:B------:R-:W-:Y:S01]  /*3d20*/  FSEL R32, R32, -INF , P1 ;  /* 0xff80000020207808 */ /* 0x000fe20000800000 */
[----:B------:R0:W-:Y:S01]  /*3d30*/  MUFU.EX2 R28, R29 ;  /* 0x0000001d001c7308 */ /* 0x0001e20000000800 */
[----:B------:R-:W-:Y:S02]  /*3d40*/  FMNMX.FTZ R3, R82, R3, !PT ;  /* 0x0000000352037209 */ /* 0x000fe40007810000 */
        /* <DEDUP_REMOVED lines=102> */
[----:B------:R-:W-:-:S04]  /*43b0*/  FADD.FTZ R2, R12, R95 ;  /* 0x0000005f0c027221 */ /* 0x000fc80000010000 */
[----:B------:R-:W-:Y:S02]  /*43c0*/  FADD.FTZ R95, R13, R2 ;  /* 0x000000020d5f7221 */ /* 0x000fe40000010000 */
        /* <DEDUP_REMOVED lines=20> */
[----:B------:R-:W-:Y:S02]  /*4510*/  F2FP.SATFINITE.E4M3.F32.PACK_AB_MERGE_C R66, R8, R7, RZ ;  /* 0x000000070842723e */ /* 0x000fe400048070ff */
[C---:B------:R-:W-:Y:S01]  /*4520*/  F2FP.SATFINITE.E4M3.F32.PACK_AB_MERGE_C R57, R58.reuse, R57, RZ ;  /* 0x000000393a39723e */ /* 0x040fe200048070ff */
[----:B------:R-:W-:-:S01]  /*4530*/  FADD.FTZ R91, R58, R91 ;  /* 0x0000005b3a5b7221 */ /* 0x000fc20000010000 */
[----:B------:R-:W-:Y:S01]  /*4540*/  F2FP.SATFINITE.E4M3.F32.PACK_AB_MERGE_C R185, R6, R5, R66 ;  /* 0x0000000506b9723e */ /* 0x000fe20004807042 */
[----:B------:R-:W2:Y:S01]  /*4550*/  MUFU.EX2 R84, R84 ;  /* 0x0000005400547308 */ /* 0x000ea20000000800 */
[----:B------:R-:W-:Y:S01]  /*4560*/  F2FP.SATFINITE.E4M3.F32.PACK_AB_MERGE_C R180, R73, R72, R76 ;  /* 0x0000004849b4723e */ /* 0x000fe2000480704c */
[----:B------:R-:W-:Y:S01]  /*4570*/  FADD.FTZ R8, R40, R91 ;  /* 0x0000005b28087221 */ /* 0x000fe20000010000 */
[----:B------:R-:W-:-:S02]  /*4580*/  F2FP.SATFINITE.E4M3.F32.PACK_AB_MERGE_C R183, R56, R21, R57 ;  /* 0x0000001538b7723e */ /* 0x000fc40004807039 */
[----:B------:R-:W-:Y:S02]  /*4590*/  CS2R R72, SRZ ;  /* 0x0000000000487805 */ /* 0x000fe4000001ff00 */
[----:B------:R-:W-:Y:S01]  /*45a0*/  CS2R R56, SRZ ;  /* 0x0000000000387805 */ /* 0x000fe2000001ff00 */
        /* <DEDUP_REMOVED lines=17> */
[C---:B------:R-:W-:Y:S01]  /*46c0*/  F2FP.SATFINITE.E4M3.F32.PACK_AB_MERGE_C R44, R45.reuse, R44, RZ ;  /* 0x0000002c2d2c723e */ /* 0x040fe200048070ff */
[----:B------:R-:W-:-:S01]  /*46d0*/  FADD.FTZ R11, R45, R8 ;  /* 0x000000082d0b7221 */ /* 0x000fc20000010000 */
[----:B------:R-:W2:Y:S01]  /*46e0*/  MUFU.EX2 R64, R64 ;  /* 0x0000004000407308 */ /* 0x000ea20000000800 */
[----:B------:R-:W-:-:S01]  /*46f0*/  FADD.FTZ R7, R87, R2 ;  /* 0x0000000257077221 */ /* 0x000fc20000010000 */
[----:B------:R-:W-:Y:S01]  /*4700*/  F2FP.SATFINITE.E4M3.F32.PACK_AB_MERGE_C R182, R81, R80, R84 ;  /* 0x0000005051b6723e */ /* 0x000fe20004807054 */
[----:B------:R-:W-:-:S01]  /*4710*/  FADD.FTZ R12, R24, R11 ;  /* 0x0000000b180c7221 */ /* 0x000fc20000010000 */
[----:B------:R-:W-:Y:S01]  /*4720*/  F2FP.SATFINITE.E4M3.F32.PACK_AB_MERGE_C R177, R41, R40, R44 ;  /* 0x0000002829b1723e */ /* 0x000fe2000480702c */
[----:B-1----:R-:W-:-:S01]  /*4730*/  FADD.FTZ R2, R60, R7 ;  /* 0x000000073c027221 */ /* 0x002fc20000010000 */
[----:B------:R-:W-:-:S02]  /*4740*/  CS2R R84, SRZ ;  /* 0x0000000000547805 */ /* 0x000fc4000001ff00 */
[----:B------:R-:W-:Y:S01]  /*4750*/  CS2R R80, SRZ ;  /* 0x0000000000507805 */ /* 0x000fe2000001ff00 */
[----:B------:R-:W1:Y:S01]  /*4760*/  MUFU.EX2 R65, R65 ;  /* 0x0000004100417308 */ /* 0x000e620000000800 */
[----:B0-----:R-:W-:-:S01]  /*4770*/  FADD.FTZ R7, R61, R2 ;  /* 0x000000023d077221 */ /* 0x001fc20000010000 */
[----:B------:R-:W-:Y:S02]  /*4780*/  F2FP.SATFINITE.E4M3.F32.PACK_AB_MERGE_C R60, R61, R60, RZ ;  /* 0x0000003c3d3c723e */ /* 0x000fe400048070ff */
[----:B------:R-:W-:Y:S02]  /*4790*/  CS2R R44, SRZ ;  /* 0x00000000002c7805 */ /* 0x000fe4000001ff00 */
[----:B------:R-:W-:Y:S02]  /*47a0*/  CS2R R40, SRZ ;  /* 0x0000000000287805 */ /* 0x000fe4000001ff00 */
[----:B------:R-:W-:Y:S02]  /*47b0*/  F2FP.SATFINITE.E4M3.F32.PACK_AB_MERGE_C R176, R87, R62, R60 ;  /* 0x0000003e57b0723e */ /* 0x000fe4000480703c */
[----:B------:R-:W-:Y:S01]  /*47c0*/  CS2R R86, SRZ ;  /* 0x0000000000567805 */ /* 0x000fe2000001ff00 */
[----:B------:R-:W0:Y:S01]  /*47d0*/  MUFU.EX2 R68, R68 ;  /* 0x0000004400447308 */ /* 0x000e220000000800 */
[----:B--2---:R-:W-:-:S01]  /*47e0*/  FADD.FTZ R8, R64, R7 ;  /* 0x0000000740087221 */ /* 0x004fc20000010000 */
[----:B------:R-:W-:Y:S01]  /*47f0*/  FADD.FTZ R7, R25, R12 ;  /* 0x0000000c19077221 */ /* 0x000fe20000010000 */
[----:B------:R-:W-:-:S05]  /*4800*/  CS2R R60, SRZ ;  /* 0x00000000003c7805 */ /* 0x000fca000001ff00 */
        /* <DEDUP_REMOVED lines=8> */
[----:B------:R-:W-:Y:S01]  /*4890*/  FADD.FTZ R5, R29, R8 ;  /* 0x000000081d057221 */ /* 0x000fe20000010000 */
[----:B------:R-:W-:-:S03]  /*48a0*/  CS2R R24, SRZ ;  /* 0x0000000000187805 */ /* 0x000fc6000001ff00 */
[----:B------:R-:W-:Y:S02]  /*48b0*/  FADD.FTZ R5, R36, R5 ;  /* 0x0000000524057221 */ /* 0x000fe40000010000 */
[----:B------:R-:W0:Y:S01]  /*48c0*/  MUFU.EX2 R89, R78 ;  /* 0x0000004e00597308 */ /* 0x000e220000000800 */
[C---:B--2---:R-:W-:Y:S01]  /*48d0*/  F2FP.SATFINITE.E4M3.F32.PACK_AB_MERGE_C R68, R69.reuse, R68, RZ ;  /* 0x000000444544723e */ /* 0x044fe200048070ff */
[----:B------:R-:W-:Y:S01]  /*48e0*/  FADD.FTZ R69, R69, R6 ;  /* 0x0000000645457221 */ /* 0x000fe20000010000 */
[----:B------:R-:W-:-:S01]  /*48f0*/  FADD.FTZ R8, R42, R5 ;  /* 0x000000052a087221 */ /* 0x000fc20000010000 */
[----:B------:R-:W-:Y:S02]  /*4900*/  F2FP.SATFINITE.E4M3.F32.PACK_AB_MERGE_C R42, R47, R42, RZ ;  /* 0x0000002a2f2a723e */ /* 0x000fe400048070ff */
[----:B------:R-:W-:Y:S01]  /*4910*/  F2FP.SATFINITE.E4M3.F32.PACK_AB_MERGE_C R178, R65, R64, R68 ;  /* 0x0000004041b2723e */ /* 0x000fe20004807044 */
[----:B------:R-:W-:Y:S01]  /*4920*/  FADD.FTZ R8, R47, R8 ;  /* 0x000000082f087221 */ /* 0x000fe20000010000 */
        /* <DEDUP_REMOVED lines=39> */
[----:B------:R2:W3:Y:S01]  /*4ba0*/  MUFU.EX2 R2, R63 ;  /* 0x0000003f00027308 */ /* 0x0004e20000000800 */
[----:B-1----:R-:W-:-:S01]  /*4bb0*/  FADD.FTZ R0, R53, R0 ;  /* 0x0000000035007221 */ /* 0x002fc20000010000 */
[----:B------:R-:W-:-:S04]  /*4bc0*/  F2FP.SATFINITE.E4M3.F32.PACK_AB_MERGE_C R52, R53, R52, RZ ;  /* 0x000000343534723e */ /* 0x000fc800048070ff */
[----:B------:R-:W-:Y:S02]  /*4bd0*/  F2FP.SATFINITE.E4M3.F32.PACK_AB_MERGE_C R174, R49, R48, R52 ;  /* 0x0000003031ae723e */ /* 0x000fe40004807034 */
[----:B------:R-:W-:Y:S01]  /*4be0*/  CS2R R52, SRZ ;  /* 0x0000000000347805 */ /* 0x000fe2000001ff00 */
[----:B------:R-:W1:Y:S01]  /*4bf0*/  MUFU.EX2 R67, R67 ;  /* 0x0000004300437308 */ /* 0x000e620000000800 */
[----:B0-----:R-:W-:-:S01]  /*4c00*/  FADD.FTZ R7, R59, R0 ;  /* 0x000000003b077221 */ /* 0x001fc20000010000 */
[----:B--2---:R-:W-:Y:S02]  /*4c10*/  CS2R R62, SRZ ;  /* 0x00000000003e7805 */ /* 0x004fe4000001ff00 */
[----:B------:R-:W-:-:S04]  /*4c20*/  CS2R R48, SRZ ;  /* 0x0000000000307805 */ /* 0x000fc8000001ff00 */
[----:B------:R-:W0:Y:S01]  /*4c30*/  MUFU.EX2 R82, R82 ;  /* 0x0000005200527308 */ /* 0x000e220000000800 */
[----:B---3--:R-:W-:-:S07]  /*4c40*/  FADD.FTZ R0, R2, R7 ;  /* 0x0000000702007221 */ /* 0x008fce0000010000 */
        /* <DEDUP_REMOVED lines=35> */
[----:B------:R-:W-:-:S07]  /*4e80*/  IMAD.MOV.U32 R87, RZ, RZ, RZ ;  /* 0x000000ffff577224 */ /* 0x000fce00078e00ff */
.L_x_2395:
[----:B------:R-:W-:Y:S01]  /*4e90*/  ISETP.NE.AND P2, PT, RZ, UR44, PT ;  /* 0x0000002cff007c0c */ /* 0x000fe2000bf45270 */
[----:B------:R-:W-:-:S04]  /*4ea0*/  UISETP.NE.AND UP0, UPT, UR57, 0x1, UPT ;  /* 0x000000013900788c */ /* 0x000fc8000bf05270 */
[----:B------:R-:W-:-:S04]  /*4eb0*/  USEL UR46, URZ, 0x1, UP0 ;  /* 0x000000013f2e7887 */ /* 0x000fc80008000000 */
[----:B------:R-:W-:-:S04]  /*4ec0*/  ULOP3.LUT UR46, UR59, UR46, URZ, 0x3c, !UPT ;  /* 0x0000002e3b2e7292 */ /* 0x000fc8000f8e3c3f */
[----:B------:R-:W-:Y:S08]  /*4ed0*/  @P2 BRA `(.L_x_2385) ;  /* 0x0000000000382947 */ /* 0x000ff00003800000 */
[----:B------:R-:W-:Y:S05]  /*4ee0*/  @!P0 BRA `(.L_x_2386) ;  /* 0x0000000000048947 */ /* 0x000fea0003800000 */
[----:B------:R-:W-:Y:S01]  /*4ef0*/  BPT.TRAP 0x1 ;  /* 0x000000040000795c */ /* 0x000fe20000300000 */
.L_x_2386:
        /* <DEDUP_REMOVED lines=9> */
.L_x_2387:
[----:B-1----:R-:W-:Y:S05]  /*4f90*/  @P1 BRA `(.L_x_2385) ;  /* 0x0000000000081947 */ /* 0x002fea0003800000 */
[----:B------:R-:W1:Y:S02]  /*4fa0*/  SYNCS.PHASECHK.TRANS64.TRYWAIT P1, [UR6+0x29830], R3 ;  /* 0x02983003ff0075a7 */ /* 0x000e640008020146 */
[----:B-1----:R-:W-:Y:S05]  /*4fb0*/  @!P1 BRA `(.L_x_2388) ;  /* 0x0000010000889947 */ /* 0x002fea0003800000 */
.L_x_2385:
        /* <DEDUP_REMOVED lines=191> */
.L_x_2390:
[----:B------:R-:W-:Y:S01]  /*5bb0*/  ULEA UR6, UR57, UR41, 0x3 ;  /* 0x0000002939067291 */ /* 0x000fe2000f8e183f */
[----:B------:R-:W-:-:S05]  /*5bc0*/  IMAD.U32 R3, RZ, RZ, UR59 ;  /* 0x0000003bff037e24 */ /* 0x000fca000f8e00ff */
[----:B------:R-:W-:-:S04]  /*5bd0*/  SHF.L.U32 R3, R3, 0x1f, RZ ;  /* 0x0000001f03037819 */ /* 0x000fc800000006ff */
[----:B------:R0:W1:Y:S01]  /*5be0*/  SYNCS.PHASECHK.TRANS64.TRYWAIT P1, [UR6+0x29850], R3 ;  /* 0x02985003ff0075a7 */ /* 0x0000620008020146 */
[----:B------:R-:W-:Y:S05]  /*5bf0*/  @!P0 BRA `(.L_x_2391) ;  /* 0x0000000000048947 */ /* 0x000fea0003800000 */
[----:B------:R-:W-:Y:S01]  /*5c00*/  BPT.TRAP 0x1 ;  /* 0x000000040000795c */ /* 0x000fe20000300000 */
.L_x_2391:
[----:B-1----:R-:W-:Y:S05]  /*5c10*/  @P1 BRA `(.L_x_2389) ;  /* 0x0000000000081947 */ /* 0x002fea0003800000 */
[----:B------:R-:W1:Y:S02]  /*5c20*/  SYNCS.PHASECHK.TRANS64.TRYWAIT P1, [UR6+0x29850], R3 ;  /* 0x02985003ff0075a7 */ /* 0x000e640008020146 */
[----:B-1----:R-:W-:Y:S05]  /*5c30*/  @!P1 BRA `(.L_x_2392) ;  /* 0x000000f400809947 */ /* 0x002fea0003800000 */
.L_x_2389:
        /* <DEDUP_REMOVED lines=36> */
.L_x_2393:
[----:B------:R-:W-:Y:S01]  /*5e80*/  UISETP.NE.AND UP0, UPT, UR53, URZ, UPT ;  /* 0x0000003f3500728c */ /* 0x000fe2000bf05270 */
[----:B------:R-:W-:Y:S02]  /*5e90*/  VIADD R14, R18, UR38 ;  /* 0x00000026120e7c36 */ /* 0x000fe40008000000 */
        /* <DEDUP_REMOVED lines=13> */
[----:B------:R-:W-:Y:S01]  /*5f70*/  UIADD3 UR6, UR6, 0x29840, URZ ;  /* 0x0002984006067890 */ /* 0x000fe2000fffe03f */
[----:B------:R-:W-:-:S03]  /*5f80*/  IMAD.U32 R8, RZ, RZ, UR52 ;  /* 0x00000034ff087e24 */ /* 0x000fc6000f8e00ff */
[----:B------:R-:W-:Y:S02]  /*5f90*/  UPRMT UR6, UR40, 0x654, UR6 ;  /* 0x0000065428067896 */ /* 0x000fe40008000006 */
[----:B------:R-:W-:-:S07]  /*5fa0*/  IADD3 R13, -R8, UR51, R13 ;  /* 0x00000033080d7c10 */ /* 0x000fce000fffe10d */
[----:B------:R-:W-:Y:S01]  /*5fb0*/  SYNCS.ARRIVE.TRANS64.RED.A1T0 RZ, [UR6], RZ ;  /* 0x000000ffffff79a7 */ /* 0x000fe20008100406 */
[----:B0-----:R-:W-:-:S05]  /*5fc0*/  IMAD.IADD R3, R13, 0x1, R4 ;  /* 0x000000010d037824 */ /* 0x001fca00078e0204 */
        /* <DEDUP_REMOVED lines=153> */
[----:B-1----:R-:W-:-:S02]  /*6960*/  IMAD.IADD R152, R13, 0x1, R152 ;  /* 0x000000010d987824 */ /* 0x002fc400078e0298 */
[----:B------:R-:W-:-:S01]  /*6970*/  FFMA.FTZ R13, R172, UR39, -R7 ;  /* 0x00000027ac0d7c23 */ /* 0x000fc20008010807 */
[--C-:B------:R-:W-:Y:S01]  /*6980*/  FFMA.FTZ R88, R88, UR39, -R7.reuse ;  /* 0x0000002758587c23 */ /* 0x100fe20008010807 */
[----:B------:R-:W-:-:S01]  /*6990*/  FFMA.FTZ R89, R89, UR39, -R7 ;  /* 0x0000002759597c23 */ /* 0x000fc20008010807 */
[--C-:B------:R-:W-:Y:S01]  /*69a0*/  FFMA.FTZ R92, R92, UR39, -R7.reuse ;  /* 0x000000275c5c7c23 */ /* 0x100fe20008010807 */
[C---:B------:R-:W-:Y:S01]  /*69b0*/  ISETP.GT.AND P2, PT, R152.reuse, RZ, PT ;  /* 0x000000ff9800720c */ /* 0x040fe20003f44270 */
[--C-:B------:R-:W-:Y:S01]  /*69c0*/  FFMA.FTZ R93, R93, UR39, -R7.reuse ;  /* 0x000000275d5d7c23 */ /* 0x100fe20008010807 */
[----:B------:R-:W-:Y:S01]  /*69d0*/  ISETP.GT.AND P3, PT, R152, 0x1, PT ;  /* 0x000000019800780c */ /* 0x000fe20003f64270 */
[--C-:B------:R-:W-:Y:S01]  /*69e0*/  FFMA.FTZ R96, R96, UR39, -R7.reuse ;  /* 0x0000002760607c23 */ /* 0x100fe20008010807 */
[----:B------:R-:W-:Y:S01]  /*69f0*/  FSEL R15, R154, -INF , P2 ;  /* 0xff8000009a0f7808 */ /* 0x000fe20001000000 */
[--C-:B------:R-:W-:Y:S01]  /*6a00*/  FFMA.FTZ R97, R97, UR39, -R7.reuse ;  /* 0x0000002761617c23 */ /* 0x100fe20008010807 */
[----:B------:R-:W-:Y:S01]  /*6a10*/  ISETP.GT.AND P2, PT, R152, 0x8, PT ;  /* 0x000000089800780c */ /* 0x000fe20003f44270 */
[----:B------:R-:W-:Y:S01]  /*6a20*/  FFMA.FTZ R100, R100, UR39, -R7 ;  /* 0x0000002764647c23 */ /* 0x000fe20008010807 */
[----:B------:R-:W-:Y:S01]  /*6a30*/  FSEL R155, R155, -INF , P3 ;  /* 0xff8000009b9b7808 */ /* 0x000fe20001800000 */
[----:B------:R-:W-:Y:S01]  /*6a40*/  MUFU.EX2 R8, R8 ;  /* 0x0000000800087308 */ /* 0x000fe20000000800 */
[----:B------:R-:W-:-:S02]  /*6a50*/  FMNMX.FTZ R154, R15, R6, !PT ;  /* 0x000000060f9a7209 */ /* 0x000fc40007810000 */
[----:B------:R-:W-:Y:S02]  /*6a60*/  ISETP.GT.AND P3, PT, R152, 0x9, PT ;  /* 0x000000099800780c */ /* 0x000fe40003f64270 */
[----:B------:R-:W-:Y:S02]  /*6a70*/  FSEL R158, R158, -INF , P2 ;  /* 0xff8000009e9e7808 */ /* 0x000fe40001000000 */
[----:B------:R-:W-:Y:S01]  /*6a80*/  FMNMX.FTZ R21, R155, R154, !PT ;  /* 0x0000009a9b157209 */ /* 0x000fe20007810000 */
[----:B------:R-:W-:Y:S01]  /*6a90*/  MUFU.EX2 R10, R10 ;  /* 0x0000000a000a7308 */ /* 0x000fe20000000800 */
[----:B------:R-:W-:Y:S02]  /*6aa0*/  ISETP.GT.AND P2, PT, R152, 0x10, PT ;  /* 0x000000109800780c */ /* 0x000fe40003f44270 */
[----:B------:R-:W-:Y:S02]  /*6ab0*/  FSEL R159, R159, -INF , P3 ;  /* 0xff8000009f9f7808 */ /* 0x000fe40001800000 */
[----:B------:R-:W-:-:S02]  /*6ac0*/  FMNMX.FTZ R154, R158, R21, !PT ;  /* 0x000000159e9a7209 */ /* 0x000fc40007810000 */
        /* <DEDUP_REMOVED lines=11> */
[----:B------:R-:W-:Y:S01]  /*6b80*/  MUFU.EX2 R13, R13 ;  /* 0x0000000d000d7308 */ /* 0x000fe20000000800 */
        /* <DEDUP_REMOVED lines=29> */
[----:B------:R-:W-:-:S01]  /*6d60*/  FFMA.FTZ R154, R148, UR39, -R7 ;  /* 0x00000027949a7c23 */ /* 0x000fc20008010807 */
[----:B------:R-:W-:Y:S01]  /*6d70*/  FSEL R151, R151, -INF , P3 ;  /* 0xff80000097977808 */ /* 0x000fe20001800000 */
[----:B------:R-:W-:Y:S01]  /*6d80*/  MUFU.EX2 R136, R136 ;  /* 0x0000008800887308 */ /* 0x000fe20000000800 */
[----:B------:R-:W-:Y:S02]  /*6d90*/  ISETP.GT.AND P2, PT, R152, 0x40, PT ;  /* 0x000000409800780c */ /* 0x000fe40003f44270 */
[----:B------:R-:W-:-:S02]  /*6da0*/  FMNMX.FTZ R144, R150, R145, !PT ;  /* 0x0000009196907209 */ /* 0x000fc40007810000 */
[----:B------:R-:W-:Y:S02]  /*6db0*/  ISETP.GT.AND P3, PT, R152, 0x41, PT ;  /* 0x000000419800780c */ /* 0x000fe40003f64270 */
        /* <DEDUP_REMOVED lines=284> */
.L_x_2394:
        /* <DEDUP_REMOVED lines=116> */
.L_x_2384:
[----:B------:R-:W-:-:S13]  /*86c0*/  ISETP.LE.AND P1, PT, RZ, UR58, PT ;  /* 0x0000003aff007c0c */ /* 0x000fda000bf23270 */
[----:B------:R-:W-:Y:S05]  /*86d0*/  @!P1 BRA `(.L_x_2396) ;  /* 0x0000002c002c9947 */ /* 0x000fea0003800000 */
[----:B------:R-:W-:Y:S01]  /*86e0*/  IMAD.MOV.U32 R7, RZ, RZ, R4 ;  /* 0x000000ffff077224 */ /* 0x000fe200078e0004 */
[----:B------:R-:W-:Y:S01]  /*86f0*/  UMOV UR52, UR46 ;  /* 0x0000002e00347c82 */ /* 0x000fe20008000000 */
[----:B------:R-:W-:Y:S01]  /*8700*/  IMAD.MOV.U32 R5, RZ, RZ, R3 ;  /* 0x000000ffff057224 */ /* 0x000fe200078e0003 */
[----:B------:R-:W-:-:S06]  /*8710*/  UMOV UR51, UR45 ;  /* 0x0000002d00337c82 */ /* 0x000fcc0008000000 */
.L_x_2407:
        /* <DEDUP_REMOVED lines=9> */
.L_x_2398:
[----:B------:R-:W-:Y:S01]  /*87b0*/  ULEA UR6, UR45, UR41, 0x3 ;  /* 0x000000292d067291 */ /* 0x000fe2000f8e183f */
[----:B------:R-:W-:-:S05]  /*87c0*/  IMAD.U32 R3, RZ, RZ, UR46 ;  /* 0x0000002eff037e24 */ /* 0x000fca000f8e00ff */
[----:B------:R-:W-:-:S04]  /*87d0*/  SHF.L.U32 R3, R3, 0x1f, RZ ;  /* 0x0000001f03037819 */ /* 0x000fc800000006ff */
[----:B------:R0:W1:Y:S01]  /*87e0*/  SYNCS.PHASECHK.TRANS64.TRYWAIT P1, [UR6+0x29830], R3 ;  /* 0x02983003ff0075a7 */ /* 0x0000620008020146 */
[----:B------:R-:W-:Y:S05]  /*87f0*/  @!P0 BRA `(.L_x_2399) ;  /* 0x0000000000048947 */ /* 0x000fea0003800000 */
[----:B------:R-:W-:Y:S01]  /*8800*/  BPT.TRAP 0x1 ;  /* 0x000000040000795c */ /* 0x000fe20000300000 */
.L_x_2399:
[----:B-1----:R-:W-:Y:S05]  /*8810*/  @P1 BRA `(.L_x_2397) ;  /* 0x0000000000081947 */ /* 0x002fea0003800000 */
[----:B------:R-:W1:Y:S02]  /*8820*/  SYNCS.PHASECHK.TRANS64.TRYWAIT P1, [UR6+0x29830], R3 ;  /* 0x02983003ff0075a7 */ /* 0x000e640008020146 */
[----:B-1----:R-:W-:Y:S05]  /*8830*/  @!P1 BRA `(.L_x_2400) ;  /* 0x000000c800989947 */ /* 0x002fea0003800000 */
.L_x_2397:
[----:B-1----:R-:W1:Y:S01]  /*8840*/  S2R R4, SR_TID.X ;  /* 0x0000000000047919 */ /* 0x002e620000002100 */
[----:B------:R-:W-:Y:S01]  /*8850*/  UIMAD UR53, UR45, 0x780, UR50 ;  /* 0x000007802d3578a4 */ /* 0x000fe2000f8e0232 */
[----:B------:R-:W-:Y:S01]  /*8860*/  UMOV UR27, 0x80000020 ;  /* 0x80000020001b7882 */ /* 0x000fe20000000000 */
[----:B------:R-:W-:Y:S02]  /*8870*/  UMOV UR28, UR24 ;  /* 0x00000018001c7c82 */ /* 0x000fe40008000000 */
[----:B------:R-:W-:Y:S01]  /*8880*/  UIADD3 UR30, UR53, 0x80, URZ ;  /* 0x00000080351e7890 */ /* 0x000fe2000fffe03f */
[----:B------:R-:W-:Y:S02]  /*8890*/  UMOV UR29, UR25 ;  /* 0x00000019001d7c82 */ /* 0x000fe40008000000 */
[----:B------:R-:W-:Y:S01]  /*88a0*/  UMOV UR26, UR53 ;  /* 0x00000035001a7c82 */ /* 0x000fe20008000000 */
[----:B------:R-:W-:Y:S01]  /*88b0*/  UMOV UR31, 0x80000020 ;  /* 0x80000020001f7882 */ /* 0x000fe20000000000 */
[----:B------:R-:W-:Y:S01]  /*88c0*/  UIADD3 UR34, UR53, 0x100, URZ ;  /* 0x0000010035227890 */ /* 0x000fe2000fffe03f */
[----:B------:R-:W-:Y:S01]  /*88d0*/  UMOV UR32, UR24 ;  /* 0x0000001800207c82 */ /* 0x000fe20008000000 */
[----:B------:R-:W-:Y:S01]  /*88e0*/  UMOV UR33, UR25 ;  /* 0x0000001900217c82 */ /* 0x000fe20008000000 */
[----:B------:R-:W-:Y:S01]  /*88f0*/  UMOV UR35, 0x80000020 ;  /* 0x8000002000237882 */ /* 0x000fe20000000000 */
        /* <DEDUP_REMOVED lines=176> */
.L_x_2402:
[----:B------:R-:W-:Y:S01]  /*9400*/  ULEA UR6, UR51, UR41, 0x3 ;  /* 0x0000002933067291 */ /* 0x000fe2000f8e183f */
[----:B------:R-:W-:-:S05]  /*9410*/  IMAD.U32 R3, RZ, RZ, UR52 ;  /* 0x00000034ff037e24 */ /* 0x000fca000f8e00ff */
[----:B------:R-:W-:-:S04]  /*9420*/  SHF.L.U32 R3, R3, 0x1f, RZ ;  /* 0x0000001f03037819 */ /* 0x000fc800000006ff */
[----:B------:R0:W1:Y:S01]  /*9430*/  SYNCS.PHASECHK.TRANS64.TRYWAIT P1, [UR6+0x29850], R3 ;  /* 0x02985003ff0075a7 */ /* 0x0000620008020146 */
[----:B------:R-:W-:Y:S05]  /*9440*/  @!P0 BRA `(.L_x_2403) ;  /* 0x0000000000048947 */ /* 0x000fea0003800000 */
[----:B------:R-:W-:Y:S01]  /*9450*/  BPT.TRAP 0x1 ;  /* 0x000000040000795c */ /* 0x000fe20000300000 */
.L_x_2403:
[----:B-1----:R-:W-:Y:S05]  /*9460*/  @P1 BRA `(.L_x_2401) ;  /* 0x0000000000081947 */ /* 0x002fea0003800000 */
[----:B------:R-:W1:Y:S02]  /*9470*/  SYNCS.PHASECHK.TRANS64.TRYWAIT P1, [UR6+0x29850], R3 ;  /* 0x02985003ff0075a7 */ /* 0x000e640008020146 */
[----:B-1----:R-:W-:Y:S05]  /*9480*/  @!P1 BRA `(.L_x_2404) ;  /* 0x000000bc009c9947 */ /* 0x002fea0003800000 */
.L_x_2401:
        /* <DEDUP_REMOVED lines=36> */
.L_x_2405:
        /* <DEDUP_REMOVED lines=344> */
.L_x_2406:
        /* <DEDUP_REMOVED lines=116> */
.L_x_2396:
[----:B------:R-:W-:Y:S06]  /*b390*/  BAR.ARV 0x8, 0x180 ;  /* 0x0206000000007b1d */ /* 0x000fec0000002000 */
[----:B------:R-:W-:Y:S05]  /*b3a0*/  @!P0 BRA `(.L_x_2408) ;  /* 0x0000000000048947 */ /* 0x000fea0003800000 */
[----:B------:R-:W-:Y:S01]  /*b3b0*/  BPT.TRAP 0x1 ;  /* 0x000000040000795c */ /* 0x000fe20000300000 */
.L_x_2408:
[----:B------:R-:W-:Y:S01]  /*b3c0*/  ULEA UR9, UR45, UR41, 0x3 ;  /* 0x000000292d097291 */ /* 0x000fe2000f8e183f */
[----:B------:R-:W-:-:S05]  /*b3d0*/  IMAD.U32 R5, RZ, RZ, UR46 ;  /* 0x0000002eff057e24 */ /* 0x000fca000f8e00ff */
[----:B------:R-:W-:-:S04]  /*b3e0*/  SHF.L.U32 R5, R5, 0x1f, RZ ;  /* 0x0000001f05057819 */ /* 0x000fc800000006ff */
[----:B------:R0:W1:Y:S01]  /*b3f0*/  SYNCS.PHASECHK.TRANS64.TRYWAIT P1, [UR9+0x29850], R5 ;  /* 0x02985005ff0075a7 */ /* 0x0000620008020149 */
[----:B------:R-:W-:Y:S05]  /*b400*/  @!P0 BRA `(.L_x_2409) ;  /* 0x0000000000048947 */ /* 0x000fea0003800000 */
[----:B------:R-:W-:Y:S01]  /*b410*/  BPT.TRAP 0x1 ;  /* 0x000000040000795c */ /* 0x000fe20000300000 */
.L_x_2409:
[----:B-1----:R-:W-:Y:S05]  /*b420*/  @P1 BRA `(.L_x_2410) ;  /* 0x0000000000081947 */ /* 0x002fea0003800000 */
[----:B------:R-:W1:Y:S02]  /*b430*/  SYNCS.PHASECHK.TRANS64.TRYWAIT P1, [UR9+0x29850], R5 ;  /* 0x02985005ff0075a7 */ /* 0x000e640008020149 */
[----:B-1----:R-:W-:Y:S05]  /*b440*/  @!P1 BRA `(.L_x_2411) ;  /* 0x0000009c00c49947 */ /* 0x002fea0003800000 */
.L_x_2410:
        /* <DEDUP_REMOVED lines=11> */
[----:B------:R-:W-:-:S04]  /*b500*/  PLOP3.LUT P1, PT, PT, PT, UP0, 0x80, 0x0 ;  /* 0x000000000000781c */ /* 0x000fc80003f2f008 */
[----:B------:R-:W-:Y:S02]  /*b510*/  @UP0 ULDC.64 UR12, c[0x0][0x9c8] ;  /* 0x00027200000c0ab9 */ /* 0x000fe40000000a00 */
[----:B------:R-:W-:Y:S01]  /*b520*/  UMOV UR6, UR8 ;  /* 0x0000000800067c82 */ /* 0x000fe20008000000 */
[----:B------:R-:W-:-:S09]  /*b530*/  @UP0 UIMAD.WIDE.U32 UR4, UR36, UR12, URZ ;  /* 0x0000000c240402a5 */ /* 0x000fd2000f8e003f */
[----:B------:R-:W-:Y:S01]  /*b540*/  QGMMA.64x128x32.F32.E4M3.E4M3 R24, R184, gdesc[UR4], R24, gsb0 ;  /* 0x01e00004b8187df3 */ /* 0x000fe20008000818 */
[----:B------:R-:W-:Y:S01]  /*b550*/  UIADD3 UR6, UR8, 0x100, URZ ;  /* 0x0000010008067890 */ /* 0x000fe2000fffe03f */
[----:B------:R-:W-:Y:S01]  /*b560*/  UMOV UR7, 0xc0000010 ;  /* 0xc000001000077882 */ /* 0x000fe20000000000 */
[----:B------:R-:W-:Y:S02]  /*b570*/  WARPGROUP.DEPBAR.LE gsb0, 0x0 ;  /* 0x00008000000079c5 */ /* 0x000fe40000010000 */
[----:B------:R-:W-:-:S07]  /*b580*/  WARPGROUP.ARRIVE ;  /* 0x00000000000079c5 */ /* 0x000fce0000000000 */
        /* <DEDUP_REMOVED lines=60> */
[----:B--2---:R-:W-:Y:S01]  /*b950*/  FMUL.FTZ R6, R6, R5 ;  /* 0x0000000506067220 */ /* 0x004fe20000410000 */
[----:B------:R-:W-:Y:S02]  /*b960*/  IMAD.MOV.U32 R0, RZ, RZ, -0x800000 ;  /* 0xff800000ff007424 */ /* 0x000fe400078e00ff */
[----:B------:R-:W-:Y:S01]  /*b970*/  @P2 FFMA.FTZ R2, R8, R3, R7 ;  /* 0x0000000308022223 */ /* 0x000fe20000010007 */
[----:B------:R-:W-:-:S01]  /*b980*/  @P3 FFMA.FTZ R0, R12, R4, R9 ;  /* 0x000000040c003223 */ /* 0x000fc20000010009 */
[----:B---3--:R-:W-:Y:S01]  /*b990*/  FMUL.FTZ R5, R10, R5 ;  /* 0x000000050a057220 */ /* 0x008fe20000410000 */
[----:B------:R-:W-:-:S02]  /*b9a0*/  WARPGROUP.DEPBAR.LE gsb0, 0x0 ;  /* 0x00008000000079c5 */ /* 0x000fc40000010000 */
[----:B------:R-:W-:Y:S05]  /*b9b0*/  @!P0 BRA `(.L_x_2412) ;  /* 0x0000000000048947 */ /* 0x000fea0003800000 */
[----:B------:R-:W-:Y:S01]  /*b9c0*/  BPT.TRAP 0x1 ;  /* 0x000000040000795c */ /* 0x000fe20000300000 */
.L_x_2412:
        /* <DEDUP_REMOVED lines=74> */
.L_x_2376:
        /* <DEDUP_REMOVED lines=24> */
[----:B------:R-:W-:Y:S01]  /*bff0*/  UISETP.NE.AND.EX UP0, UPT, UR7, URZ, UPT, UP0 ;  /* 0x0000003f0700728c */ /* 0x000fe2000bf05300 */
[----:B------:R-:W-:Y:S02]  /*c000*/  F2FP.BF16.F32.PACK_AB R11, R78, R11 ;  /* 0x0000000b4e0b723e */ /* 0x000fe400000010ff */
[----:B------:R-:W-:Y:S01]  /*c010*/  F2FP.BF16.F32.PACK_AB R10, R79, R10 ;  /* 0x0000000a4f0a723e */ /* 0x000fe200000010ff */
[----:B------:R-:W-:Y:S01]  /*c020*/  ULDC.64 UR6, c[0x0][0xc00] ;  /* 0x0003000000067ab9 */ /* 0x000fe20000000a00 */
[----:B0-----:R-:W-:Y:S01]  /*c030*/  LOP3.LUT P0, R4, R50, 0x3, RZ, 0xc0, !PT ;  /* 0x0000000332047812 */ /* 0x001fe2000780c0ff */
[----:B------:R-:W-:Y:S01]  /*c040*/  UIMAD.WIDE UR6, UR36, 0x4, UR6 ;  /* 0x00000004240678a5 */ /* 0x000fe2000f8e0206 */
[----:B------:R-:W-:-:S02]  /*c050*/  F2FP.BF16.F32.PACK_AB R26, R55, R26 ;  /* 0x0000001a371a723e */ /* 0x000fc400000010ff */
[----:B------:R-:W-:Y:S02]  /*c060*/  ISETP.EQ.OR P0, PT, R4, 0x3, !P0 ;  /* 0x000000030400780c */ /* 0x000fe40004702670 */
[----:B------:R-:W-:Y:S02]  /*c070*/  F2FP.BF16.F32.PACK_AB R9, R84, R9 ;  /* 0x000000095409723e */ /* 0x000fe400000010ff */
[----:B------:R-:W-:Y:S02]  /*c080*/  SEL R58, R11, R10, P0 ;  /* 0x0000000a0b3a7207 */ /* 0x000fe40000000000 */
[----:B------:R-:W-:Y:S02]  /*c090*/  SEL R55, R10, R11, P0 ;  /* 0x0000000b0a377207 */ /* 0x000fe40000000000 */
[----:B------:R-:W-:Y:S02]  /*c0a0*/  F2FP.BF16.F32.PACK_AB R8, R85, R8 ;  /* 0x000000085508723e */ /* 0x000fe400000010ff */
[----:B------:R-:W-:-:S02]  /*c0b0*/  F2FP.BF16.F32.PACK_AB R38, R38, R49 ;  /* 0x000000312626723e */ /* 0x000fc400000010ff */
[----:B------:R-:W-:Y:S02]  /*c0c0*/  F2FP.BF16.F32.PACK_AB R39, R39, R34 ;  /* 0x000000222727723e */ /* 0x000fe400000010ff */
[----:B------:R-:W-:Y:S02]  /*c0d0*/  F2FP.BF16.F32.PACK_AB R25, R62, R25 ;  /* 0x000000193e19723e */ /* 0x000fe400000010ff */
[----:B------:R-:W-:Y:S02]  /*c0e0*/  F2FP.BF16.F32.PACK_AB R24, R63, R24 ;  /* 0x000000183f18723e */ /* 0x000fe400000010ff */
[----:B------:R-:W-:Y:S02]  /*c0f0*/  F2FP.BF16.F32.PACK_AB R13, R76, R13 ;  /* 0x0000000d4c0d723e */ /* 0x000fe400000010ff */
[----:B------:R-:W-:Y:S02]  /*c100*/  F2FP.BF16.F32.PACK_AB R12, R77, R12 ;  /* 0x0000000c4d0c723e */ /* 0x000fe400000010ff */
[----:B------:R-:W-:-:S02]  /*c110*/  MOV R4, R3 ;  /* 0x0000000300047202 */ /* 0x000fc40000000f00 */
[----:B-1----:R-:W-:Y:S02]  /*c120*/  MOV R5, R52 ;  /* 0x0000003400057202 */ /* 0x002fe40000000f00 */
[----:B------:R-:W-:Y:S02]  /*c130*/  F2FP.BF16.F32.PACK_AB R37, R37, R40 ;  /* 0x000000282525723e */ /* 0x000fe400000010ff */
[----:B------:R-:W-:Y:S01]  /*c140*/  F2FP.BF16.F32.PACK_AB R31, R31, R42 ;  /* 0x0000002a1f1f723e */ /* 0x000fe200000010ff */
[----:B------:R-:W-:Y:S01]  /*c150*/  IMAD.WIDE R6, R191, 0x2, R4 ;  /* 0x00000002bf067825 */ /* 0x000fe200078e0204 */
[----:B------:R-:W-:Y:S02]  /*c160*/  F2FP.BF16.F32.PACK_AB R36, R36, R41 ;  /* 0x000000292424723e */ /* 0x000fe400000010ff */
[----:B------:R-:W-:Y:S02]  /*c170*/  F2FP.BF16.F32.PACK_AB R30, R30, R43 ;  /* 0x0000002b1e1e723e */ /* 0x000fe400000010ff */
[----:B------:R-:W-:-:S02]  /*c180*/  IADD3 R61, P1, R6, 0x40, RZ ;  /* 0x00000040063d7810 */ /* 0x000fc40007f3e0ff */
[----:B------:R-:W-:Y:S02]  /*c190*/  IADD3 R63, P2, R6, 0x60, RZ ;  /* 0x00000060063f7810 */ /* 0x000fe40007f5e0ff */
[----:B------:R-:W-:Y:S02]  /*c1a0*/  LOP3.LUT R10, R61, 0x380, RZ, 0xc0, !PT ;  /* 0x000003803d0a7812 */ /* 0x000fe400078ec0ff */
[----:B------:R-:W-:Y:S02]  /*c1b0*/  SEL R46, R9, R8, P0 ;  /* 0x00000008092e7207 */ /* 0x000fe40000000000 */
[----:B------:R-:W-:Y:S02]  /*c1c0*/  SHF.R.U64 R10, R10, 0x3, RZ ;  /* 0x000000030a0a7819 */ /* 0x000fe400000012ff */
[----:B------:R-:W-:Y:S02]  /*c1d0*/  SEL R45, R8, R9, P0 ;  /* 0x00000009082d7207 */ /* 0x000fe40000000000 */
[----:B------:R-:W-:-:S02]  /*c1e0*/  IADD3 R67, P4, R6, 0x4020, RZ ;  /* 0x0000402006437810 */ /* 0x000fc40007f9e0ff */
[----:B------:R-:W-:Y:S02]  /*c1f0*/  F2FP.BF16.F32.PACK_AB R27, R54, R27 ;  /* 0x0000001b361b723e */ /* 0x000fe400000010ff */
[----:B------:R-:W-:Y:S02]  /*c200*/  LOP3.LUT R9, R6, 0x380, RZ, 0xc0, !PT ;  /* 0x0000038006097812 */ /* 0x000fe400078ec0ff */
[----:B------:R-:W-:Y:S02]  /*c210*/  F2FP.BF16.F32.PACK_AB R32, R53, R32 ;  /* 0x000000203520723e */ /* 0x000fe400000010ff */
[----:B------:R-:W-:Y:S02]  /*c220*/  SEL R44, R13, R12, P0 ;  /* 0x0000000c0d2c7207 */ /* 0x000fe40000000000 */
[----:B------:R-:W-:Y:S01]  /*c230*/  SEL R43, R12, R13, P0 ;  /* 0x0000000d0c2b7207 */ /* 0x000fe20000000000 */
[----:B------:R-:W-:Y:S01]  /*c240*/  IMAD.X R13, RZ, RZ, R7, P4 ;  /* 0x000000ffff0d7224 */ /* 0x000fe200020e0607 */
[----:B------:R-:W-:-:S02]  /*c250*/  SEL R50, R38, R39, P0 ;  /* 0x0000002726327207 */ /* 0x000fc40000000000 */
[----:B------:R-:W-:Y:S02]  /*c260*/  SEL R54, R25, R24, P0 ;  /* 0x0000001819367207 */ /* 0x000fe40000000000 */
[----:B------:R-:W-:Y:S01]  /*c270*/  SEL R51, R24, R25, P0 ;  /* 0x0000001918337207 */ /* 0x000fe20000000000 */
[----:B------:R-:W-:Y:S01]  /*c280*/  IMAD.X R25, RZ, RZ, R7, P1 ;  /* 0x000000ffff197224 */ /* 0x000fe200008e0607 */
[----:B------:R-:W-:Y:S02]  /*c290*/  IADD3 R59, P6, R6, 0x20, RZ ;  /* 0x00000020063b7810 */ /* 0x000fe40007fde0ff */
[----:B------:R-:W-:Y:S02]  /*c2a0*/  SEL R39, R39, R38, P0 ;  /* 0x0000002627277207 */ /* 0x000fe40000000000 */
[----:B------:R-:W-:Y:S02]  /*c2b0*/  LOP3.LUT R12, R63, 0x380, RZ, 0xc0, !PT ;  /* 0x000003803f0c7812 */ /* 0x000fe400078ec0ff */
[----:B------:R-:W-:-:S02]  /*c2c0*/  LOP3.LUT R24, R10, R61, RZ, 0x3c, !PT ;  /* 0x0000003d0a187212 */ /* 0x000fc400078e3cff */
[----:B------:R-:W-:Y:S02]  /*c2d0*/  F2FP.BF16.F32.PACK_AB R29, R60, R29 ;  /* 0x0000001d3c1d723e */ /* 0x000fe400000010ff */
[----:B------:R-:W-:Y:S02]  /*c2e0*/  SEL R42, R37, R36, P0 ;  /* 0x00000024252a7207 */ /* 0x000fe40000000000 */
[----:B------:R-:W-:Y:S02]  /*c2f0*/  SEL R38, R31, R30, P0 ;  /* 0x0000001e1f267207 */ /* 0x000fe40000000000 */
[----:B------:R-:W-:Y:S02]  /*c300*/  LOP3.LUT R10, R67, 0x380, RZ, 0xc0, !PT ;  /* 0x00000380430a7812 */ /* 0x000fe400078ec0ff */
[----:B------:R-:W-:Y:S02]  /*c310*/  SEL R37, R36, R37, P0 ;  /* 0x0000002524257207 */ /* 0x000fe40000000000 */
[----:B------:R-:W-:-:S02]  /*c320*/  SEL R31, R30, R31, P0 ;  /* 0x0000001f1e1f7207 */ /* 0x000fc40000000000 */
[----:B------:R-:W-:Y:S02]  /*c330*/  SHF.R.U64 R9, R9, 0x3, RZ ;  /* 0x0000000309097819 */ /* 0x000fe400000012ff */
[----:B------:R-:W-:Y:S02]  /*c340*/  F2FP.BF16.F32.PACK_AB R21, R68, R21 ;  /* 0x000000154415723e */ /* 0x000fe400000010ff */
[----:B------:R-:W-:Y:S02]  /*c350*/  F2FP.BF16.F32.PACK_AB R20, R69, R20 ;  /* 0x000000144514723e */ /* 0x000fe400000010ff */
[----:B------:R-:W-:Y:S02]  /*c360*/  SEL R36, R33, R32, P0 ;  /* 0x0000002021247207 */ /* 0x000fe40000000000 */
[----:B------:R-:W-:Y:S02]  /*c370*/  SEL R30, R27, R26, P0 ;  /* 0x0000001a1b1e7207 */ /* 0x000fe40000000000 */
[----:B------:R-:W-:Y:S01]  /*c380*/  SEL R49, R26, R27, P0 ;  /* 0x0000001b1a317207 */ /* 0x000fe20000000000 */
[----:B------:R-:W-:Y:S01]  /*c390*/  IMAD.X R27, RZ, RZ, R7, P6 ;  /* 0x000000ffff1b7224 */ /* 0x000fe200030e0607 */
[----:B------:R-:W-:-:S02]  /*c3a0*/  F2FP.BF16.F32.PACK_AB R56, R56, R65 ;  /* 0x000000413838723e */ /* 0x000fc400000010ff */
[----:B------:R-:W-:Y:S02]  /*c3b0*/  SEL R33, R32, R33, P0 ;  /* 0x0000002120217207 */ /* 0x000fe40000000000 */
[----:B------:R-:W-:Y:S02]  /*c3c0*/  SHF.R.U64 R12, R12, 0x3, RZ ;  /* 0x000000030c0c7819 */ /* 0x000fe400000012ff */
[----:B------:R-:W-:Y:S02]  /*c3d0*/  F2FP.BF16.F32.PACK_AB R94, R94, R95 ;  /* 0x0000005f5e5e723e */ /* 0x000fe400000010ff */
[----:B------:R-:W-:Y:S02]  /*c3e0*/  F2FP.BF16.F32.PACK_AB R93, R92, R93 ;  /* 0x0000005d5c5d723e */ /* 0x000fe400000010ff */
[----:B------:R-:W-:Y:S02]  /*c3f0*/  F2FP.BF16.F32.PACK_AB R57, R48, R57 ;  /* 0x000000393039723e */ /* 0x000fe400000010ff */
[----:B------:R-:W-:-:S02]  /*c400*/  SEL R32, R29, R28, P0 ;  /* 0x0000001c1d207207 */ /* 0x000fc40000000000 */
[C---:B------:R-:W-:Y:S02]  /*c410*/  IADD3 R65, P3, R6.reuse, 0x4000, RZ ;  /* 0x0000400006417810 */ /* 0x040fe40007f7e0ff */
[C---:B------:R-:W-:Y:S02]  /*c420*/  IADD3 R69, P5, R6.reuse, 0x4040, RZ ;  /* 0x0000404006457810 */ /* 0x040fe40007fbe0ff */
[----:B------:R-:W-:Y:S02]  /*c430*/  IADD3 R62, P6, R6, 0x4060, RZ ;  /* 0x00004060063e7810 */ /* 0x000fe40007fde0ff */
[----:B------:R-:W-:Y:S01]  /*c440*/  SHF.R.U64 R10, R10, 0x3, RZ ;  /* 0x000000030a0a7819 */ /* 0x000fe200000012ff */
[----:B------:R-:W-:Y:S01]  /*c450*/  IMAD.X R11, RZ, RZ, R7, P5 ;  /* 0x000000ffff0b7224 */ /* 0x000fe200028e0607 */
[----:B------:R-:W-:Y:S02]  /*c460*/  F2FP.BF16.F32.PACK_AB R90, R90, R91 ;  /* 0x0000005b5a5a723e */ /* 0x000fe400000010ff */
[----:B------:R-:W-:-:S02]  /*c470*/  F2FP.BF16.F32.PACK_AB R89, R88, R89 ;  /* 0x000000595859723e */ /* 0x000fc400000010ff */
[----:B------:R-:W-:Y:S02]  /*c480*/  SEL R29, R28, R29, P0 ;  /* 0x0000001d1c1d7207 */ /* 0x000fe40000000000 */
[----:B------:R-:W-:Y:S01]  /*c490*/  LOP3.LUT R6, R9, R6, RZ, 0x3c, !PT ;  /* 0x0000000609067212 */ /* 0x000fe200078e3cff */
[--C-:B------:R-:W-:Y:S01]  /*c4a0*/  IMAD.X R9, RZ, RZ, R7.reuse, P6 ;  /* 0x000000ffff097224 */ /* 0x100fe200030e0607 */
[----:B------:R-:W-:Y:S02]  /*c4b0*/  SEL R28, R21, R20, P0 ;  /* 0x00000014151c7207 */ /* 0x000fe40000000000 */
[----:B------:R-:W-:Y:S01]  /*c4c0*/  SEL R41, R20, R21, P0 ;  /* 0x0000001514297207 */ /* 0x000fe20000000000 */
[----:B------:R-:W-:Y:S01]  /*c4d0*/  IMAD.X R21, RZ, RZ, R7, P2 ;  /* 0x000000ffff157224 */ /* 0x000fe200010e0607 */
[----:B------:R-:W-:Y:S02]  /*c4e0*/  LOP3.LUT R20, R12, R63, RZ, 0x3c, !PT ;  /* 0x0000003f0c147212 */ /* 0x000fe400078e3cff */
[----:B------:R-:W-:-:S02]  /*c4f0*/  SEL R34, R94, R93, P0 ;  /* 0x0000005d5e227207 */ /* 0x000fc40000000000 */
[----:B------:R-:W-:Y:S02]  /*c500*/  SEL R48, R56, R57, P0 ;  /* 0x0000003938307207 */ /* 0x000fe40000000000 */
[----:B------:R-:W-:Y:S02]  /*c510*/  LOP3.LUT R52, R69, 0x380, RZ, 0xc0, !PT ;  /* 0x0000038045347812 */ /* 0x000fe400078ec0ff */
[----:B------:R-:W-:Y:S02]  /*c520*/  LOP3.LUT R12, R10, R67, RZ, 0x3c, !PT ;  /* 0x000000430a0c7212 */ /* 0x000fe400078e3cff */
[----:B------:R-:W-:Y:S02]  /*c530*/  SEL R93, R93, R94, P0 ;  /* 0x0000005e5d5d7207 */ /* 0x000fe40000000000 */
[----:B------:R-:W-:Y:S02]  /*c540*/  SEL R40, R90, R89, P0 ;  /* 0x000000595a287207 */ /* 0x000fe40000000000 */
[----:B------:R-:W-:-:S02]  /*c550*/  SEL R57, R57, R56, P0 ;  /* 0x0000003839397207 */ /* 0x000fc40000000000 */
[----:B------:R-:W-:Y:S02]  /*c560*/  MOV R67, R6 ;  /* 0x0000000600437202 */ /* 0x000fe40000000f00 */
[----:B------:R-:W-:Y:S02]  /*c570*/  F2FP.BF16.F32.PACK_AB R15, R70, R15 ;  /* 0x0000000f460f723e */ /* 0x000fe400000010ff */
[----:B------:R-:W-:Y:S02]  /*c580*/  F2FP.BF16.F32.PACK_AB R14, R71, R14 ;  /* 0x0000000e470e723e */ /* 0x000fe400000010ff */
[----:B------:R-:W-:Y:S02]  /*c590*/  SEL R89, R89, R90, P0 ;  /* 0x0000005a59597207 */ /* 0x000fe40000000000 */
[----:B------:R-:W-:Y:S02]  /*c5a0*/  SHF.R.U64 R52, R52, 0x3, RZ ;  /* 0x0000000334347819 */ /* 0x000fe400000012ff */
[----:B------:R-:W-:-:S02]  /*c5b0*/  SEL R56, R15, R14, P0 ;  /* 0x0000000e0f387207 */ /* 0x000fc40000000000 */
[----:B------:R-:W-:Y:S01]  /*c5c0*/  SEL R53, R14, R15, P0 ;  /* 0x0000000f0e357207 */ /* 0x000fe20000000000 */
[----:B------:R-:W-:Y:S01]  /*c5d0*/  IMAD.X R15, RZ, RZ, R7, P3 ;  /* 0x000000ffff0f7224 */ /* 0x000fe200018e0607 */
[----:B------:R-:W-:Y:S02]  /*c5e0*/  SEL R60, R86, R87, P0 ;  /* 0x00000057563c7207 */ /* 0x000fe40000000000 */
[----:B------:R-:W-:Y:S02]  /*c5f0*/  SEL R87, R87, R86, P0 ;  /* 0x0000005657577207 */ /* 0x000fe40000000000 */
[----:B------:R-:W-:Y:S02]  /*c600*/  LOP3.LUT R8, R59, 0x380, RZ, 0xc0, !PT ;  /* 0x000003803b087812 */ /* 0x000fe400078ec0ff */
[----:B------:R-:W-:Y:S02]  /*c610*/  LOP3.LUT R10, R52, R69, RZ, 0x3c, !PT ;  /* 0x00000045340a7212 */ /* 0x000fe400078e3cff */
[----:B------:R-:W-:-:S02]  /*c620*/  MOV R64, R20 ;  /* 0x0000001400407202 */ /* 0x000fc40000000f00 */
[----:B------:R-:W-:Y:S02]  /*c630*/  SHF.R.U64 R8, R8, 0x3, RZ ;  /* 0x0000000308087819 */ /* 0x000fe400000012ff */
[----:B------:R-:W-:Y:S02]  /*c640*/  MOV R61, R10 ;  /* 0x0000000a003d7202 */ /* 0x000fe40000000f00 */
[----:B------:R-:W-:Y:S02]  /*c650*/  LOP3.LUT R26, R8, R59, RZ, 0x3c, !PT ;  /* 0x0000003b081a7212 */ /* 0x000fe400078e3cff */
[----:B------:R-:W-:Y:S02]  /*c660*/  LOP3.LUT R8, R65, 0x380, RZ, 0xc0, !PT ;  /* 0x0000038041087812 */ /* 0x000fe400078ec0ff */
[----:B------:R-:W-:Y:S02]  /*c670*/  LOP3.LUT R59, R62, 0x380, RZ, 0xc0, !PT ;  /* 0x000003803e3b7812 */ /* 0x000fe400078ec0ff */
[----:B------:R-:W-:-:S02]  /*c680*/  SHF.R.U64 R8, R8, 0x3, RZ ;  /* 0x0000000308087819 */ /* 0x000fc400000012ff */
[----:B------:R-:W-:Y:S02]  /*c690*/  SHF.R.U64 R59, R59, 0x3, RZ ;  /* 0x000000033b3b7819 */ /* 0x000fe400000012ff */
[----:B------:R-:W-:Y:S02]  /*c6a0*/  LOP3.LUT R14, R8, R65, RZ, 0x3c, !PT ;  /* 0x00000041080e7212 */ /* 0x000fe400078e3cff */
[----:B------:R-:W-:Y:S02]  /*c6b0*/  LOP3.LUT R8, R59, R62, RZ, 0x3c, !PT ;  /* 0x0000003e3b087212 */ /* 0x000fe400078e3cff */
[----:B------:R-:W-:Y:S02]  /*c6c0*/  MOV R63, R14 ;  /* 0x0000000e003f7202 */ /* 0x000fe40000000f00 */
[----:B------:R-:W-:Y:S02]  /*c6d0*/  MOV R59, R8 ;  /* 0x00000008003b7202 */ /* 0x000fe40000000f00 */
[----:B------:R-:W-:-:S02]  /*c6e0*/  MOV R62, R12 ;  /* 0x0000000c003e7202 */ /* 0x000fc40000000f00 */
[----:B------:R-:W-:Y:S02]  /*c6f0*/  MOV R66, R26 ;  /* 0x0000001a00427202 */ /* 0x000fe40000000f00 */
[----:B------:R-:W-:Y:S02]  /*c700*/  MOV R65, R24 ;  /* 0x0000001800417202 */ /* 0x000fe40000000f00 */
[----:B------:R-:W-:Y:S01]  /*c710*/  PLOP3.LUT P2, PT, PT, PT, UP0, 0x80, 0x0 ;  /* 0x000000000000781c */ /* 0x000fe20003f4f008 */
[----:B------:R-:W-:Y:S01]  /*c720*/  ULDC UR8, c[0x0][0xa88] ;  /* 0x0002a20000087ab9 */ /* 0x000fe20000000800 */
[----:B--2---:R-:W-:Y:S01]  /*c730*/  LOP3.LUT R6, R35, 0x2, RZ, 0x3c, !PT ;  /* 0x0000000223067812 */ /* 0x004fe200078e3cff */
        /* <DEDUP_REMOVED lines=8> */
[----:B0-----:R-:W-:-:S02]  /*c7c0*/  SEL R8, R34, R93, P0 ;  /* 0x0000005d22087207 */ /* 0x001fc40000000000 */
[----:B------:R-:W-:Y:S01]  /*c7d0*/  SEL R10, R93, R34, P0 ;  /* 0x000000225d0a7207 */ /* 0x000fe20000000000 */
[----:B------:R-:W-:Y:S04]  /*c7e0*/  SHFL.IDX PT, R42, R42, R35, 0x1c1f ;  /* 0x001c1f232a2a7589 */ /* 0x000fe800000e0000 */
[----:B------:R-:W0:Y:S01]  /*c7f0*/  SHFL.IDX PT, R37, R37, R6, 0x1c1f ;  /* 0x001c1f0625257589 */ /* 0x000e2200000e0000 */
[----:B-1----:R-:W-:Y:S02]  /*c800*/  SEL R9, R48, R57, P0 ;  /* 0x0000003930097207 */ /* 0x002fe40000000000 */
[----:B------:R-:W-:Y:S01]  /*c810*/  SEL R11, R57, R48, P0 ;  /* 0x00000030390b7207 */ /* 0x000fe20000000000 */
[----:B------:R-:W-:Y:S04]  /*c820*/  SHFL.IDX PT, R38, R38, R35, 0x1c1f ;  /* 0x001c1f2326267589 */ /* 0x000fe800000e0000 */
[----:B------:R-:W1:Y:S01]  /*c830*/  SHFL.IDX PT, R31, R31, R6, 0x1c1f ;  /* 0x001c1f061f1f7589 */ /* 0x000e6200000e0000 */
[----:B--2---:R-:W-:-:S02]  /*c840*/  SEL R12, R40, R89, P0 ;  /* 0x00000059280c7207 */ /* 0x004fc40000000000 */
[----:B------:R-:W-:Y:S01]  /*c850*/  SEL R14, R89, R40, P0 ;  /* 0x00000028590e7207 */ /* 0x000fe20000000000 */
[----:B------:R-:W-:Y:S04]  /*c860*/  SHFL.IDX PT, R36, R36, R35, 0x1c1f ;  /* 0x001c1f2324247589 */ /* 0x000fe800000e0000 */
[----:B------:R-:W2:Y:S01]  /*c870*/  SHFL.IDX PT, R33, R33, R6, 0x1c1f ;  /* 0x001c1f0621217589 */ /* 0x000ea200000e0000 */
[----:B---3--:R-:W-:Y:S02]  /*c880*/  SEL R13, R50, R39, P0 ;  /* 0x00000027320d7207 */ /* 0x008fe40000000000 */
[----:B------:R-:W-:Y:S01]  /*c890*/  SEL R15, R39, R50, P0 ;  /* 0x00000032270f7207 */ /* 0x000fe20000000000 */
[----:B------:R2:W-:Y:S04]  /*c8a0*/  SHFL.IDX PT, R21, R30, R35, 0x1c1f ;  /* 0x001c1f231e157589 */ /* 0x0005e800000e0000 */
[----:B------:R-:W3:Y:S01]  /*c8b0*/  SHFL.IDX PT, R52, R49, R6, 0x1c1f ;  /* 0x001c1f0631347589 */ /* 0x000ee200000e0000 */
[----:B0-----:R-:W-:-:S02]  /*c8c0*/  SEL R24, R42, R37, P0 ;  /* 0x000000252a187207 */ /* 0x001fc40000000000 */
[----:B------:R-:W-:Y:S01]  /*c8d0*/  SEL R26, R37, R42, P0 ;  /* 0x0000002a251a7207 */ /* 0x000fe20000000000 */
[----:B------:R-:W-:Y:S04]  /*c8e0*/  SHFL.IDX PT, R32, R32, R35, 0x1c1f ;  /* 0x001c1f2320207589 */ /* 0x000fe800000e0000 */
[----:B------:R-:W-:Y:S01]  /*c8f0*/  SHFL.IDX PT, R54, R54, R35, 0x1c1f ;  /* 0x001c1f2336367589 */ /* 0x000fe200000e0000 */
[----:B-1----:R-:W-:Y:S02]  /*c900*/  SEL R25, R38, R31, P0 ;  /* 0x0000001f26197207 */ /* 0x002fe40000000000 */
[----:B------:R-:W-:Y:S01]  /*c910*/  SEL R27, R31, R38, P0 ;  /* 0x000000261f1b7207 */ /* 0x000fe20000000000 */
[----:B------:R3:W0:Y:S04]  /*c920*/  SHFL.IDX PT, R7, R29, R6, 0x1c1f ;  /* 0x001c1f061d077589 */ /* 0x00062800000e0000 */
[----:B------:R-:W1:Y:S01]  /*c930*/  SHFL.IDX PT, R51, R51, R6, 0x1c1f ;  /* 0x001c1f0633337589 */ /* 0x000e6200000e0000 */
[----:B--2---:R-:W-:-:S03]  /*c940*/  SEL R30, R33, R36, P0 ;  /* 0x00000024211e7207 */ /* 0x004fc60000000000 */
[----:B------:R2:W-:Y:S04]  /*c950*/  SHFL.IDX PT, R20, R28, R35, 0x1c1f ;  /* 0x001c1f231c147589 */ /* 0x0005e800000e0000 */
[----:B------:R-:W-:Y:S01]  /*c960*/  SHFL.IDX PT, R44, R44, R35, 0x1c1f ;  /* 0x001c1f232c2c7589 */ /* 0x000fe200000e0000 */
[----:B---3--:R-:W-:Y:S02]  /*c970*/  SEL R29, R21, R52, P0 ;  /* 0x00000034151d7207 */ /* 0x008fe40000000000 */
[----:B------:R-:W-:Y:S01]  /*c980*/  SEL R31, R52, R21, P0 ;  /* 0x00000015341f7207 */ /* 0x000fe20000000000 */
[----:B------:R-:W-:Y:S01]  /*c990*/  SHFL.IDX PT, R56, R56, R35, 0x1c1f ;  /* 0x001c1f2338387589 */ /* 0x000fe200000e0000 */
[----:B--2---:R-:W-:-:S03]  /*c9a0*/  SEL R28, R36, R33, P0 ;  /* 0x00000021241c7207 */ /* 0x004fc60000000000 */
[----:B------:R-:W2:Y:S04]  /*c9b0*/  SHFL.IDX PT, R41, R41, R6, 0x1c1f ;  /* 0x001c1f0629297589 */ /* 0x000ea800000e0000 */
[----:B------:R-:W3:Y:S01]  /*c9c0*/  SHFL.IDX PT, R43, R43, R6, 0x1c1f ;  /* 0x001c1f062b2b7589 */ /* 0x000ee200000e0000 */
[----:B0-----:R-:W-:Y:S02]  /*c9d0*/  SEL R36, R32, R7, P0 ;  /* 0x0000000720247207 */ /* 0x001fe40000000000 */
[----:B------:R-:W-:Y:S01]  /*c9e0*/  SEL R38, R7, R32, P0 ;  /* 0x0000002007267207 */ /* 0x000fe20000000000 */
[----:B------:R-:W0:Y:S01]  /*c9f0*/  SHFL.IDX PT, R53, R53, R6, 0x1c1f ;  /* 0x001c1f0635357589 */ /* 0x000e2200000e0000 */
[----:B-1----:R-:W-:Y:S01]  /*ca00*/  SEL R37, R54, R51, P0 ;  /* 0x0000003336257207 */ /* 0x002fe20000000000 */
[----:B------:R-:W-:Y:S01]  /*ca10*/  IMAD.U32 R7, RZ, RZ, UR7 ;  /* 0x00000007ff077e24 */ /* 0x000fe2000f8e00ff */
[----:B------:R-:W-:Y:S01]  /*ca20*/  SEL R39, R51, R54, P0 ;  /* 0x0000003633277207 */ /* 0x000fe20000000000 */
[----:B------:R-:W-:Y:S06]  /*ca30*/  BAR.SYNC.DEFER_BLOCKING 0x1, 0x100 ;  /* 0x0044000000007b1d */ /* 0x000fec0000010000 */
[----:B------:R-:W-:Y:S04]  /*ca40*/  SHFL.IDX PT, R58, R58, R35, 0x1c1f ;  /* 0x001c1f233a3a7589 */ /* 0x000fe800000e0000 */
[----:B------:R-:W1:Y:S01]  /*ca50*/  SHFL.IDX PT, R55, R55, R6, 0x1c1f ;  /* 0x001c1f0637377589 */ /* 0x000e6200000e0000 */
[----:B--2---:R-:W-:-:S02]  /*ca60*/  SEL R32, R20, R41, P0 ;  /* 0x0000002914207207 */ /* 0x004fc40000000000 */
[----:B------:R-:W-:Y:S01]  /*ca70*/  SEL R34, R41, R20, P0 ;  /* 0x0000001429227207 */ /* 0x000fe20000000000 */
[----:B------:R-:W-:Y:S01]  /*ca80*/  SHFL.IDX PT, R46, R46, R35, 0x1c1f ;  /* 0x001c1f232e2e7589 */ /* 0x000fe200000e0000 */
[----:B---3--:R-:W-:Y:S02]  /*ca90*/  SEL R40, R44, R43, P0 ;  /* 0x0000002b2c287207 */ /* 0x008fe40000000000 */
[----:B------:R-:W-:Y:S01]  /*caa0*/  SEL R42, R43, R44, P0 ;  /* 0x0000002c2b2a7207 */ /* 0x000fe20000000000 */
[----:B------:R2:W-:Y:S01]  /*cab0*/  SHFL.IDX PT, R60, R60, R35, 0x1c1f ;  /* 0x001c1f233c3c7589 */ /* 0x0005e200000e0000 */
[----:B0-----:R-:W-:-:S03]  /*cac0*/  SEL R33, R56, R53, P0 ;  /* 0x0000003538217207 */ /* 0x001fc60000000000 */
[----:B------:R-:W0:Y:S04]  /*cad0*/  SHFL.IDX PT, R45, R45, R6, 0x1c1f ;  /* 0x001c1f062d2d7589 */ /* 0x000e2800000e0000 */
[----:B------:R3:W4:Y:S01]  /*cae0*/  SHFL.IDX PT, R87, R87, R6, 0x1c1f ;  /* 0x001c1f0657577589 */ /* 0x00072200000e0000 */
[----:B--2---:R-:W-:-:S03]  /*caf0*/  SEL R35, R53, R56, P0 ;  /* 0x0000003835237207 */ /* 0x004fc60000000000 */
[----:B------:R0:W-:Y:S04]  /*cb00*/  STSM.16.M88.4 [R67], R8 ;  /* 0x0000000843007844 */ /* 0x0001e80000000200 */
[----:B------:R-:W-:Y:S01]  /*cb10*/  STSM.16.M88.4 [R66], R12 ;  /* 0x0000000c42007844 */ /* 0x000fe20000000200 */
[----:B-1----:R-:W-:Y:S01]  /*cb20*/  SEL R41, R58, R55, P0 ;  /* 0x000000373a297207 */ /* 0x002fe20000000000 */
[----:B---3--:R-:W-:Y:S01]  /*cb30*/  IMAD.U32 R6, RZ, RZ, UR6 ;  /* 0x00000006ff067e24 */ /* 0x008fe2000f8e00ff */
[----:B------:R-:W-:Y:S01]  /*cb40*/  SEL R43, R55, R58, P0 ;  /* 0x0000003a372b7207 */ /* 0x000fe20000000000 */
[----:B------:R-:W-:Y:S01]  /*cb50*/  STSM.16.M88.4 [R65], R24 ;  /* 0x0000001841007844 */ /* 0x000fe20000000200 */
[----:B------:R-:W-:-:S03]  /*cb60*/  ULDC.64 UR6, c[0x0][0xc08] ;  /* 0x0003020000067ab9 */ /* 0x000fc60000000a00 */
[----:B------:R-:W-:Y:S01]  /*cb70*/  STSM.16.M88.4 [R64], R28 ;  /* 0x0000001c40007844 */ /* 0x000fe20000000200 */
[----:B0-----:R-:W-:-:S03]  /*cb80*/  SEL R8, R46, R45, P0 ;  /* 0x0000002d2e087207 */ /* 0x001fc60000000000 */
[----:B------:R-:W-:Y:S01]  /*cb90*/  STSM.16.M88.4 [R63], R36 ;  /* 0x000000243f007844 */ /* 0x000fe20000000200 */
[----:B------:R-:W-:Y:S02]  /*cba0*/  SEL R10, R45, R46, P0 ;  /* 0x0000002e2d0a7207 */ /* 0x000fe40000000000 */
[----:B----4-:R-:W-:Y:S01]  /*cbb0*/  SEL R9, R60, R87, P0 ;  /* 0x000000573c097207 */ /* 0x010fe20000000000 */
[----:B------:R-:W-:Y:S01]  /*cbc0*/  STSM.16.M88.4 [R62], R32 ;  /* 0x000000203e007844 */ /* 0x000fe20000000200 */
[----:B------:R-:W-:Y:S01]  /*cbd0*/  SEL R11, R87, R60, P0 ;  /* 0x0000003c570b7207 */ /* 0x000fe20000000000 */
[----:B------:R-:W-:Y:S01]  /*cbe0*/  UISETP.NE.U32.AND UP1, UPT, UR6, URZ, UPT ;  /* 0x0000003f0600728c */ /* 0x000fe2000bf25070 */
[----:B------:R-:W0:Y:S01]  /*cbf0*/  LDC R46, c[0x0][0xbe8] ;  /* 0x0002fa00ff2e7b82 */ /* 0x000e220000000800 */
[----:B------:R-:W-:Y:S04]  /*cc00*/  STSM.16.M88.4 [R61], R40 ;  /* 0x000000283d007844 */ /* 0x000fe80000000200 */
[----:B------:R1:W-:Y:S03]  /*cc10*/  STSM.16.M88.4 [R59], R8 ;  /* 0x000000083b007844 */ /* 0x0003e60000000200 */
[----:B------:R-:W-:Y:S01]  /*cc20*/  BAR.SYNC.DEFER_BLOCKING 0x1, 0x100 ;  /* 0x0044000000007b1d */ /* 0x000fe20000010000 */
[----:B------:R-:W-:-:S06]  /*cc30*/  UISETP.NE.AND.EX UP1, UPT, UR7, URZ, UPT, UP1 ;  /* 0x0000003f0700728c */ /* 0x000fcc000bf25310 */
[----:B------:R-:W-:-:S05]  /*cc40*/  PLOP3.LUT P0, PT, PT, PT, UP1, 0x80, 0x0 ;  /* 0x000000000000781c */ /* 0x000fca0003f0f018 */
[----:B------:R-:W-:-:S04]  /*cc50*/  @UP1 ULEA UR6, UP2, UR36, UR6, 0x2 ;  /* 0x0000000624061291 */ /* 0x000fc8000f84103f */
[----:B------:R-:W-:Y:S01]  /*cc60*/  @UP1 ULEA.HI.X UR7, UR36, UR7, UR37, 0x2, UP2 ;  /* 0x0000000724071291 */ /* 0x000fe200090f1425 */
[----:B-1----:R-:W-:Y:S02]  /*cc70*/  IMAD.U32 R9, RZ, RZ, UR8 ;  /* 0x00000008ff097e24 */ /* 0x002fe4000f8e00ff */
[----:B------:R-:W-:-:S03]  /*cc80*/  IMAD.U32 R10, RZ, RZ, UR6 ;  /* 0x00000006ff0a7e24 */ /* 0x000fc6000f8e00ff */
[----:B------:R-:W-:Y:S01]  /*cc90*/  IMAD.U32 R11, RZ, RZ, UR7 ;  /* 0x00000007ff0b7e24 */ /* 0x000fe2000f8e00ff */
[----:B------:R-:W2:Y:S01]  /*cca0*/  @P2 LDG.E R12, desc[UR54][R6.64] ;  /* 0x00000036060c2981 */ /* 0x000ea2000c1e1900 */
[----:B0-----:R-:W-:Y:S01]  /*ccb0*/  ISETP.NE.AND P1, PT, R46, 0x1, PT ;  /* 0x000000012e00780c */ /* 0x001fe20003f25270 */
[----:B------:R-:W-:Y:S02]  /*ccc0*/  UMOV UR4, URZ ;  /* 0x0000003f00047c82 */ /* 0x000fe40008000000 */
[----:B------:R0:W5:Y:S10]  /*ccd0*/  @P0 LDG.E R9, desc[UR54][R10.64] ;  /* 0x000000360a090981 */ /* 0x000174000c1e1900 */
[----:B------:R-:W1:Y:S08]  /*cce0*/  @P1 LDC R13, c[0x0][0xbec] ;  /* 0x0002fb00ff0d1b82 */ /* 0x000e700000000800 */
[----:B------:R-:W3:Y:S01]  /*ccf0*/  @P1 LDC R14, c[0x0][0xbf0] ;  /* 0x0002fc00ff0e1b82 */ /* 0x000ee20000000800 */
[----:B--2---:R-:W-:Y:S01]  /*cd00*/  @P2 R2UR UR4, R12 ;  /* 0x000000000c0422ca */ /* 0x004fe200000e0000 */
[----:B01-3--:R-:W-:-:S14]  /*cd10*/  @P0 BRA `(.L_x_2415) ;  /* 0x0000000000100947 */ /* 0x00bfdc0003800000 */
[----:B------:R-:W-:Y:S05]  /*cd20*/  @!P2 BRA `(.L_x_2415) ;  /* 0x00000000000ca947 */ /* 0x000fea0003800000 */
[----:B------:R-:W2:Y:S04]  /*cd30*/  LDG.E R8, desc[UR54][R6.64] ;  /* 0x0000003606087981 */ /* 0x000ea8000c1e1900 */
[----:B-----5:R-:W2:Y:S02]  /*cd40*/  LDG.E R9, desc[UR54][R6.64+0x4] ;  /* 0x0000043606097981 */ /* 0x020ea4000c1e1900 */
[----:B--2---:R-:W-:-:S07]  /*cd50*/  IMAD.IADD R9, R9, 0x1, -R8 ;  /* 0x0000000109097824 */ /* 0x004fce00078e0a08 */
.L_x_2415:
[----:B------:R-:W-:Y:S01]  /*cd60*/  USHF.R.S32.HI UR14, URZ, 0x1f, UR42 ;  /* 0x0000001f3f0e7899 */ /* 0x000fe2000801142a */
[----:B------:R-:W-:Y:S01]  /*cd70*/  VIADD R8, R18, UR38 ;  /* 0x0000002612087c36 */ /* 0x000fe20008000000 */
[----:B------:R-:W-:Y:S01]  /*cd80*/  ULDC.64 UR12, c[0x0][0xb90] ;  /* 0x0002e400000c7ab9 */ /* 0x000fe20000000a00 */
[----:B------:R-:W-:Y:S01]  /*cd90*/  USHF.R.S32.HI UR9, URZ, 0x1f, UR4 ;  /* 0x0000001f3f097899 */ /* 0x000fe20008011404 */
[----:B------:R-:W-:Y:S01]  /*cda0*/  VIADD R24, R190, UR38 ;  /* 0x00000026be187c36 */ /* 0x000fe20008000000 */
[----:B------:R-:W-:Y:S01]  /*cdb0*/  UIMAD UR10, UR14, UR12, URZ ;  /* 0x0000000c0e0a72a4 */ /* 0x000fe2000f8e023f */
[----:B------:R-:W-:Y:S01]  /*cdc0*/  @P1 IMAD.HI.U32 R7, R8, R13, RZ ;  /* 0x0000000d08071227 */ /* 0x000fe200078e00ff */
[----:B------:R-:W-:Y:S01]  /*cdd0*/  UMOV UR8, UR4 ;  /* 0x0000000400087c82 */ /* 0x000fe20008000000 */
[----:B------:R-:W-:Y:S01]  /*cde0*/  USEL UR37, UR37, URZ, !UP0 ;  /* 0x0000003f25257287 */ /* 0x000fe2000c000000 */
[----:B------:R-:W0:Y:S01]  /*cdf0*/  @P1 LDC R49, c[0x0][0xbf0] ;  /* 0x0002fc00ff311b82 */ /* 0x000e220000000800 */
        /* <DEDUP_REMOVED lines=15> */
[----:B------:R-:W-:Y:S01]  /*cef0*/  IADD3 R13, P3, R4, 0x2000, RZ ;  /* 0x00002000040d7810 */ /* 0x000fe20007f7e0ff */
[----:B-----5:R-:W-:Y:S01]  /*cf00*/  IMAD R53, R9, R46, RZ ;  /* 0x0000002e09357224 */ /* 0x020fe200078e02ff */
[----:B------:R-:W-:Y:S01]  /*cf10*/  IADD3 R6, P2, R6, UR6, RZ ;  /* 0x0000000606067c10 */ /* 0x000fe2000ff5e0ff */
[----:B------:R-:W-:Y:S01]  /*cf20*/  ULDC.64 UR10, c[0x0][0xaa0] ;  /* 0x0002a800000a7ab9 */ /* 0x000fe20000000a00 */
[----:B------:R-:W-:Y:S01]  /*cf30*/  IMAD.U32 R10, RZ, RZ, UR8 ;  /* 0x00000008ff0a7e24 */ /* 0x000fe2000f8e00ff */
[----:B------:R-:W-:Y:S01]  /*cf40*/  SHF.R.S32.HI R8, RZ, 0x1f, R11 ;  /* 0x0000001fff087819 */ /* 0x000fe2000001140b */
[----:B------:R-:W-:Y:S01]  /*cf50*/  IMAD.X R9, RZ, RZ, R5, P3 ;  /* 0x000000ffff097224 */ /* 0x000fe200018e0605 */
[----:B------:R-:W-:-:S02]  /*cf60*/  IADD3 R15, P0, R4, 0x1000, RZ ;  /* 0x00001000040f7810 */ /* 0x000fc40007f1e0ff */
[----:B------:R-:W-:Y:S01]  /*cf70*/  IADD3.X R7, R7, UR7, R10, P2, !PT ;  /* 0x0000000707077c10 */ /* 0x000fe200097fe40a */
[----:B------:R-:W-:Y:S01]  /*cf80*/  ULDC.64 UR6, c[0x0][0xb88] ;  /* 0x0002e20000067ab9 */ /* 0x000fe20000000a00 */
[----:B------:R-:W-:Y:S01]  /*cf90*/  LOP3.LUT R10, R13, 0x380, RZ, 0xc0, !PT ;  /* 0x000003800d0a7812 */ /* 0x000fe200078ec0ff */
[----:B------:R-:W-:Y:S01]  /*cfa0*/  IMAD R14, R8, UR6, RZ ;  /* 0x00000006080e7c24 */ /* 0x000fe2000f8e02ff */
[----:B------:R-:W-:Y:S01]  /*cfb0*/  LOP3.LUT R12, R15, 0x380, RZ, 0xc0, !PT ;  /* 0x000003800f0c7812 */ /* 0x000fe200078ec0ff */
[C---:B------:R-:W-:Y:S01]  /*cfc0*/  IMAD.WIDE.U32 R6, R11.reuse, UR6, R6 ;  /* 0x000000060b067c25 */ /* 0x040fe2000f8e0006 */
[----:B------:R-:W-:Y:S02]  /*cfd0*/  SHF.R.U64 R8, R10, 0x3, RZ ;  /* 0x000000030a087819 */ /* 0x000fe400000012ff */
[----:B------:R-:W-:Y:S01]  /*cfe0*/  SHF.R.U64 R12, R12, 0x3, RZ ;  /* 0x000000030c0c7819 */ /* 0x000fe200000012ff */
[----:B------:R-:W-:Y:S01]  /*cff0*/  IMAD R21, R11, UR7, R14 ;  /* 0x000000070b157c24 */ /* 0x000fe2000f8e020e */
[----:B------:R-:W-:Y:S01]  /*d000*/  LOP3.LUT R8, R8, R13, RZ, 0x3c, !PT ;  /* 0x0000000d08087212 */ /* 0x000fe200078e3cff */
[----:B------:R-:W-:Y:S01]  /*d010*/  ULDC.64 UR6, c[0x0][0xb50] ;  /* 0x0002d40000067ab9 */ /* 0x000fe20000000a00 */
[----:B------:R-:W-:Y:S01]  /*d020*/  LOP3.LUT R12, R12, R15, RZ, 0x3c, !PT ;  /* 0x0000000f0c0c7212 */ /* 0x000fe200078e3cff */
[----:B------:R-:W-:Y:S01]  /*d030*/  IMAD.IADD R13, R7, 0x1, R21 ;  /* 0x00000001070d7824 */ /* 0x000fe200078e0215 */
[----:B------:R-:W-:Y:S01]  /*d040*/  LEA R14, P4, R6, UR6, 0x2 ;  /* 0x00000006060e7c11 */ /* 0x000fe2000f8810ff */
[----:B------:R-:W-:Y:S01]  /*d050*/  VIADD R10, R24, 0x8 ;  /* 0x00000008180a7836 */ /* 0x000fe20000000000 */
[----:B------:R-:W-:-:S02]  /*d060*/  IADD3 R11, P2, R4, 0x3000, RZ ;  /* 0x00003000040b7810 */ /* 0x000fc40007f5e0ff */
[----:B------:R-:W-:Y:S01]  /*d070*/  LEA.HI.X R15, R6, UR7, R13, 0x2, P4 ;  /* 0x00000007060f7c11 */ /* 0x000fe2000a0f140d */
[----:B------:R-:W-:Y:S01]  /*d080*/  SHFL.IDX PT, R20, R14, RZ, 0x1c1f ;  /* 0x001c1fff0e147589 */ /* 0x000fe200000e0000 */
[----:B------:R-:W-:Y:S01]  /*d090*/  LOP3.LUT R7, R11, 0x380, RZ, 0xc0, !PT ;  /* 0x000003800b077812 */ /* 0x000fe200078ec0ff */
[--C-:B------:R-:W-:Y:S01]  /*d0a0*/  IMAD.X R13, RZ, RZ, R5.reuse, P0 ;  /* 0x000000ffff0d7224 */ /* 0x100fe200000e0605 */
[----:B------:R-:W-:Y:S01]  /*d0b0*/  LOP3.LUT P0, RZ, R188, 0x3, RZ, 0xc0, !PT ;  /* 0x00000003bcff7812 */ /* 0x000fe2000780c0ff */
[----:B------:R-:W1:Y:S01]  /*d0c0*/  SHFL.IDX PT, R21, R15, RZ, 0x1c1f ;  /* 0x001c1fff0f157589 */ /* 0x000e6200000e0000 */
[----:B------:R-:W-:Y:S01]  /*d0d0*/  SHF.R.U64 R6, R7, 0x3, RZ ;  /* 0x0000000307067819 */ /* 0x000fe200000012ff */
[----:B------:R-:W-:Y:S01]  /*d0e0*/  IMAD.X R7, RZ, RZ, R5, P2 ;  /* 0x000000ffff077224 */ /* 0x000fe200010e0605 */
[-C--:B------:R-:W-:Y:S01]  /*d0f0*/  ISETP.GE.OR P2, PT, R24, R53.reuse, P0 ;  /* 0x000000351800720c */ /* 0x080fe20000746670 */
[----:B------:R-:W-:Y:S01]  /*d100*/  SHFL.IDX PT, R44, R14, 0x1, 0x1c1f ;  /* 0x003c1f000e2c7f89 */ /* 0x000fe200000e0000 */
[----:B------:R-:W-:Y:S01]  /*d110*/  ISETP.GE.OR P0, PT, R10, R53, P0 ;  /* 0x000000350a00720c */ /* 0x000fe20000706670 */
[----:B------:R-:W-:Y:S01]  /*d120*/  UIMAD UR8, UR9, UR10, URZ ;  /* 0x0000000a090872a4 */ /* 0x000fe2000f8e023f */
[C---:B------:R-:W-:Y:S01]  /*d130*/  IADD3 R41, P6, R4.reuse, 0x4000, RZ ;  /* 0x0000400004297810 */ /* 0x040fe20007fde0ff */
[----:B------:R-:W2:Y:S01]  /*d140*/  SHFL.IDX PT, R45, R15, 0x1, 0x1c1f ;  /* 0x003c1f000f2d7f89 */ /* 0x000ea200000e0000 */
[----:B------:R-:W-:Y:S01]  /*d150*/  UIMAD.WIDE.U32 UR6, UR4, UR10, URZ ;  /* 0x0000000a040672a5 */ /* 0x000fe2000f8e003f */
[----:B------:R-:W-:-:S02]  /*d160*/  IADD3 R37, P5, R4, 0x5000, RZ ;  /* 0x0000500004257810 */ /* 0x000fc40007fbe0ff */
[----:B------:R-:W-:Y:S02]  /*d170*/  IADD3 R33, P4, R4, 0x6000, RZ ;  /* 0x0000600004217810 */ /* 0x000fe40007f9e0ff */
[----:B------:R-:W-:Y:S02]  /*d180*/  LOP3.LUT R6, R6, R11, RZ, 0x3c, !PT ;  /* 0x0000000b06067212 */ /* 0x000fe400078e3cff */
[C---:B------:R-:W-:Y:S01]  /*d190*/  LOP3.LUT R25, R4.reuse, 0x380, RZ, 0xc0, !PT ;  /* 0x0000038004197812 */ /* 0x040fe200078ec0ff */
[----:B-1----:R1:W-:Y:S01]  /*d1a0*/  @!P2 ST.E desc[UR54][R20.64], R2 ;  /* 0x000000021400a985 */ /* 0x0023e2000c101936 */
[----:B------:R-:W-:Y:S01]  /*d1b0*/  UIMAD UR8, UR4, UR11, UR8 ;  /* 0x0000000b040872a4 */ /* 0x000fe2000f8e0208 */
[----:B------:R-:W-:Y:S02]  /*d1c0*/  IADD3 R11, P3, R4, 0x7000, RZ ;  /* 0x00007000040b7810 */ /* 0x000fe40007f7e0ff */
[----:B------:R-:W-:Y:S01]  /*d1d0*/  ULDC.64 UR10, c[0x0][0xae8] ;  /* 0x0002ba00000a7ab9 */ /* 0x000fe20000000a00 */
[----:B------:R-:W-:-:S02]  /*d1e0*/  LOP3.LUT R40, R41, 0x380, RZ, 0xc0, !PT ;  /* 0x0000038029287812 */ /* 0x000fc400078ec0ff */
[----:B------:R-:W-:Y:S01]  /*d1f0*/  LOP3.LUT R36, R37, 0x380, RZ, 0xc0, !PT ;  /* 0x0000038025247812 */ /* 0x000fe200078ec0ff */
[----:B--2---:R2:W-:Y:S01]  /*d200*/  @!P0 ST.E desc[UR54][R44.64], R0 ;  /* 0x000000002c008985 */ /* 0x0045e2000c101936 */
[----:B------:R-:W-:Y:S02]  /*d210*/  LOP3.LUT R32, R33, 0x380, RZ, 0xc0, !PT ;  /* 0x0000038021207812 */ /* 0x000fe400078ec0ff */
[----:B------:R-:W-:Y:S01]  /*d220*/  SHF.R.U64 R25, R25, 0x3, RZ ;  /* 0x0000000319197819 */ /* 0x000fe200000012ff */
[----:B-1----:R-:W1:Y:S01]  /*d230*/  @P1 LDC R21, c[0x0][0xbec] ;  /* 0x0002fb00ff151b82 */ /* 0x002e620000000800 */
[----:B------:R-:W-:Y:S01]  /*d240*/  UIADD3 UR7, UR7, UR8, URZ ;  /* 0x0000000807077290 */ /* 0x000fe2000fffe03f */
[----:B------:R-:W-:Y:S01]  /*d250*/  LOP3.LUT R10, R11, 0x380, RZ, 0xc0, !PT ;  /* 0x000003800b0a7812 */ /* 0x000fe200078ec0ff */
[----:B------:R-:W-:Y:S01]  /*d260*/  UIMAD UR4, UR14, UR10, URZ ;  /* 0x0000000a0e0472a4 */ /* 0x000fe2000f8e023f */
[----:B------:R-:W-:Y:S01]  /*d270*/  SHF.R.U64 R40, R40, 0x3, RZ ;  /* 0x0000000328287819 */ /* 0x000fe200000012ff */
[----:B------:R-:W-:Y:S01]  /*d280*/  IMAD.X R29, RZ, RZ, R5, P3 ;  /* 0x000000ffff1d7224 */ /* 0x000fe200018e0605 */
[----:B------:R-:W-:Y:S01]  /*d290*/  SHF.R.U64 R36, R36, 0x3, RZ ;  /* 0x0000000324247819 */ /* 0x000fe200000012ff */
[----:B--2---:R-:W-:Y:S01]  /*d2a0*/  IMAD R0, R22, 0x20, R23 ;  /* 0x0000002016007824 */ /* 0x004fe200078e0217 */
[----:B------:R-:W-:Y:S01]  /*d2b0*/  UIMAD UR4, UR42, UR11, UR4 ;  /* 0x0000000b2a0472a4 */ /* 0x000fe2000f8e0204 */
[----:B------:R-:W-:Y:S01]  /*d2c0*/  SHF.R.U64 R32, R32, 0x3, RZ ;  /* 0x0000000320207819 */ /* 0x000fe200000012ff */
[----:B------:R-:W-:Y:S01]  /*d2d0*/  UIMAD.WIDE.U32 UR6, UR42, UR10, UR6 ;  /* 0x0000000a2a0672a5 */ /* 0x000fe2000f8e0006 */
[----:B------:R-:W-:Y:S01]  /*d2e0*/  VIADD R2, R0, UR38 ;  /* 0x0000002600027c36 */ /* 0x000fe20008000000 */
[----:B------:R-:W-:Y:S01]  /*d2f0*/  ULDC.64 UR8, c[0x0][0xaf0] ;  /* 0x0002bc0000087ab9 */ /* 0x000fe20000000a00 */
[----:B------:R-:W-:Y:S01]  /*d300*/  LOP3.LUT R24, R25, R4, RZ, 0x3c, !PT ;  /* 0x0000000419187212 */ /* 0x000fe200078e3cff */
[----:B------:R-:W-:Y:S01]  /*d310*/  UIADD3 UR7, UR7, UR4, URZ ;  /* 0x0000000407077290 */ /* 0x000fe2000fffe03f */
[----:B------:R-:W-:Y:S01]  /*d320*/  IMAD.MOV.U32 R45, RZ, RZ, R2 ;  /* 0x000000ffff2d7224 */ /* 0x000fe200078e0002 */
[----:B------:R-:W-:Y:S01]  /*d330*/  UIMAD UR4, UR37, UR8, URZ ;  /* 0x00000008250472a4 */ /* 0x000fe2000f8e023f */
[----:B------:R-:W-:Y:S01]  /*d340*/  SHF.R.U64 R4, R10, 0x3, RZ ;  /* 0x000000030a047819 */ /* 0x000fe200000012ff */
[----:B------:R-:W5:Y:S01]  /*d350*/  LD.E.128 R12, desc[UR54][R12.64] ;  /* 0x000000360c0c7980 */ /* 0x000f62000c101d00 */
[----:B------:R-:W-:-:S02]  /*d360*/  LOP3.LUT R40, R40, R41, RZ, 0x3c, !PT ;  /* 0x0000002928287212 */ /* 0x000fc400078e3cff */
[----:B------:R-:W-:Y:S01]  /*d370*/  LOP3.LUT R36, R36, R37, RZ, 0x3c, !PT ;  /* 0x0000002524247212 */ /* 0x000fe200078e3cff */
[----:B-1----:R-:W-:Y:S01]  /*d380*/  @P1 IMAD.HI.U32 R0, R2, R21, RZ ;  /* 0x0000001502001227 */ /* 0x002fe200078e00ff */
[----:B------:R-:W-:Y:S01]  /*d390*/  UIMAD UR4, UR36, UR9, UR4 ;  /* 0x00000009240472a4 */ /* 0x000fe2000f8e0204 */
[----:B------:R-:W-:Y:S01]  /*d3a0*/  LOP3.LUT R32, R32, R33, RZ, 0x3c, !PT ;  /* 0x0000002120207212 */ /* 0x000fe200078e3cff */
[----:B------:R-:W-:Y:S01]  /*d3b0*/  UIMAD.WIDE.U32 UR6, UR36, UR8, UR6 ;  /* 0x00000008240672a5 */ /* 0x000fe2000f8e0006 */
[--C-:B------:R-:W-:Y:S01]  /*d3c0*/  IMAD.X R41, RZ, RZ, R5.reuse, P6 ;  /* 0x000000ffff297224 */ /* 0x100fe200030e0605 */
[----:B0-----:R-:W-:Y:S01]  /*d3d0*/  @P1 SHF.R.U32.HI R45, RZ, R49, R0 ;  /* 0x00000031ff2d1219 */ /* 0x001fe20000011600 */
[--C-:B------:R-:W-:Y:S01]  /*d3e0*/  IMAD.X R37, RZ, RZ, R5.reuse, P5 ;  /* 0x000000ffff257224 */ /* 0x100fe200028e0605 */
[----:B------:R-:W-:Y:S01]  /*d3f0*/  UIADD3 UR4, UR7, UR4, URZ ;  /* 0x0000000407047290 */ /* 0x000fe2000fffe03f */
[----:B------:R-:W-:Y:S01]  /*d400*/  IMAD.X R33, RZ, RZ, R5, P4 ;  /* 0x000000ffff217224 */ /* 0x000fe200020e0605 */
[--C-:B------:R-:W-:Y:S01]  /*d410*/  SHF.R.S32.HI R0, RZ, 0x1f, R45.reuse ;  /* 0x0000001fff007819 */ /* 0x100fe2000001142d */
[----:B------:R-:W-:Y:S01]  /*d420*/  IMAD.MOV R49, RZ, RZ, -R45 ;  /* 0x000000ffff317224 */ /* 0x000fe200078e0a2d */
[----:B------:R-:W-:Y:S01]  /*d430*/  LOP3.LUT R28, R4, R11, RZ, 0x3c, !PT ;  /* 0x0000000b041c7212 */ /* 0x000fe200078e3cff */
[----:B------:R-:W-:Y:S01]  /*d440*/  IMAD.MOV.U32 R25, RZ, RZ, R5 ;  /* 0x000000ffff197224 */ /* 0x000fe200078e0005 */
[----:B------:R-:W-:Y:S01]  /*d450*/  ULDC.64 UR8, c[0x0][0xae0] ;  /* 0x0002b80000087ab9 */ /* 0x000fe20000000a00 */
[----:B------:R-:W-:Y:S01]  /*d460*/  IMAD R49, R46, R49, R2 ;  /* 0x000000312e317224 */ /* 0x000fe200078e0202 */
[----:B------:R-:W5:Y:S01]  /*d470*/  LD.E.128 R8, desc[UR54][R8.64] ;  /* 0x0000003608087980 */ /* 0x000f62000c101d00 */
[----:B------:R-:W-:-:S02]  /*d480*/  IMAD R0, R0, UR8, RZ ;  /* 0x0000000800007c24 */ /* 0x000fc4000f8e02ff */
[----:B------:R-:W-:Y:S01]  /*d490*/  IMAD.U32 R21, RZ, RZ, UR7 ;  /* 0x00000007ff157e24 */ /* 0x000fe2000f8e00ff */
[----:B------:R-:W5:Y:S01]  /*d4a0*/  LD.E.128 R24, desc[UR54][R24.64] ;  /* 0x0000003618187980 */ /* 0x000f62000c101d00 */
[----:B------:R-:W-:Y:S01]  /*d4b0*/  IMAD.U32 R20, RZ, RZ, UR6 ;  /* 0x00000006ff147e24 */ /* 0x000fe2000f8e00ff */
[----:B------:R-:W-:Y:S01]  /*d4c0*/  ULDC.64 UR6, c[0x0][0xad8] ;  /* 0x0002b60000067ab9 */ /* 0x000fe20000000a00 */
[----:B------:R-:W-:Y:S01]  /*d4d0*/  IMAD.U32 R21, RZ, RZ, UR4 ;  /* 0x00000004ff157e24 */ /* 0x000fe2000f8e00ff */
[----:B------:R-:W5:Y:S01]  /*d4e0*/  LD.E.128 R4, desc[UR54][R6.64] ;  /* 0x0000003606047980 */ /* 0x000f62000c101d00 */
[C---:B------:R-:W-:Y:S01]  /*d4f0*/  IMAD R51, R45.reuse, UR9, R0 ;  /* 0x000000092d337c24 */ /* 0x040fe2000f8e0200 */
[----:B------:R-:W-:Y:S02]  /*d500*/  SHF.R.S32.HI R0, RZ, 0x1f, R49 ;  /* 0x0000001fff007819 */ /* 0x000fe40000011431 */
[----:B------:R-:W5:Y:S01]  /*d510*/  LD.E.128 R40, desc[UR54][R40.64] ;  /* 0x0000003628287980 */ /* 0x000f62000c101d00 */
[----:B------:R-:W-:-:S03]  /*d520*/  IMAD.WIDE.U32 R20, R45, UR8, R20 ;  /* 0x000000082d147c25 */ /* 0x000fc6000f8e0014 */
[----:B------:R-:W5:Y:S04]  /*d530*/  LD.E.128 R36, desc[UR54][R36.64] ;  /* 0x0000003624247980 */ /* 0x000f68000c101d00 */
[----:B------:R-:W5:Y:S04]  /*d540*/  LD.E.128 R32, desc[UR54][R32.64] ;  /* 0x0000003620207980 */ /* 0x000f68000c101d00 */
[----:B------:R-:W5:Y:S01]  /*d550*/  LD.E.128 R28, desc[UR54][R28.64] ;  /* 0x000000361c1c7980 */ /* 0x000f62000c101d00 */
[----:B------:R-:W-:Y:S01]  /*d560*/  @!PT LDS RZ, [RZ] ;  /* 0x00000000fffff984 */ /* 0x000fe20000000800 */
[----:B------:R-:W-:Y:S01]  /*d570*/  @!PT LDS RZ, [RZ] ;  /* 0x00000000fffff984 */ /* 0x000fe20000000800 */
[----:B------:R-:W-:Y:S01]  /*d580*/  @!PT LDS RZ, [RZ] ;  /* 0x00000000fffff984 */ /* 0x000fe20000000800 */
[----:B------:R-:W-:Y:S01]  /*d590*/  @!PT LDS RZ, [RZ] ;  /* 0x00000000fffff984 */ /* 0x000fe20000000800 */
[----:B------:R0:W-:Y:S06]  /*d5a0*/  MEMBAR.ALL.CTA ;  /* 0x0000000000007992 */ /* 0x0001ec0000008000 */
[----:B0-----:R-:W0:Y:S01]  /*d5b0*/  FENCE.VIEW.ASYNC.S ;  /* 0x00000000000073c6 */ /* 0x001e220000000000 */
[----:B------:R-:W-:-:S02]  /*d5c0*/  IMAD.IADD R21, R21, 0x1, R51 ;  /* 0x0000000115157824 */ /* 0x000fc400078e0233 */
[----:B------:R-:W-:Y:S02]  /*d5d0*/  IMAD R2, R0, UR6, RZ ;  /* 0x0000000600027c24 */ /* 0x000fe4000f8e02ff */
[----:B------:R-:W-:Y:S02]  /*d5e0*/  VIADD R46, R23, UR38 ;  /* 0x00000026172e7c36 */ /* 0x000fe40008000000 */
[C---:B------:R-:W-:Y:S02]  /*d5f0*/  IMAD R45, R49.reuse, UR7, R2 ;  /* 0x00000007312d7c24 */ /* 0x040fe4000f8e0202 */
[----:B------:R-:W-:Y:S01]  /*d600*/  IMAD.WIDE.U32 R20, R49, UR6, R20 ;  /* 0x0000000631147c25 */ /* 0x000fe2000f8e0014 */
[C---:B------:R-:W-:Y:S01]  /*d610*/  ISETP.GE.AND P2, PT, R46.reuse, R53, PT ;  /* 0x000000352e00720c */ /* 0x040fe20003f46270 */
[----:B------:R-:W-:Y:S02]  /*d620*/  ULDC.64 UR6, c[0x0][0xa80] ;  /* 0x0002a00000067ab9 */ /* 0x000fe40000000a00 */
[----:B------:R-:W-:Y:S01]  /*d630*/  VIADD R0, R46, 0x20 ;  /* 0x000000202e007836 */ /* 0x000fe20000000000 */
[----:B------:R-:W-:Y:S01]  /*d640*/  LEA R44, P3, R20, UR6, 0x1 ;  /* 0x00000006142c7c11 */ /* 0x000fe2000f8608ff */
[----:B------:R-:W-:-:S02]  /*d650*/  IMAD.IADD R21, R21, 0x1, R45 ;  /* 0x0000000115157824 */ /* 0x000fc400078e022d */
[----:B------:R-:W-:Y:S01]  /*d660*/  VIADD R3, R3, 0x29820 ;  /* 0x0002982003037836 */ /* 0x000fe20000000000 */
[-C--:B------:R-:W-:Y:S01]  /*d670*/  ISETP.GE.AND P0, PT, R0, R53.reuse, PT ;  /* 0x000000350000720c */ /* 0x080fe20003f06270 */
[----:B------:R-:W-:Y:S01]  /*d680*/  VIADD R0, R46, 0x40 ;  /* 0x000000402e007836 */ /* 0x000fe20000000000 */
[----:B------:R-:W-:Y:S02]  /*d690*/  LEA.HI.X R45, R20, UR7, R21, 0x1, P3 ;  /* 0x00000007142d7c11 */ /* 0x000fe400098f0c15 */
[----:B------:R-:W-:Y:S01]  /*d6a0*/  PRMT R3, RZ, 0x654, R3 ;  /* 0x00000654ff037816 */ /* 0x000fe20000000003 */
[----:B0-----:R0:W1:Y:S01]  /*d6b0*/  SHFL.IDX PT, R20, R44, RZ, 0x181f ;  /* 0x00181fff2c147589 */ /* 0x00106200000e0000 */
        /* <DEDUP_REMOVED lines=14> */
.L_x_2417:
[----:B------:R-:W-:Y:S05]  /*d7a0*/  BSYNC B1 ;  /* 0x0000000000017941 */ /* 0x000fea0003800000 */
.L_x_2416:
        /* <DEDUP_REMOVED lines=13> */
.L_x_2419:
[----:B------:R-:W-:Y:S05]  /*d880*/  BSYNC B1 ;  /* 0x0000000000017941 */ /* 0x000fea0003800000 */
.L_x_2418:
[----:B----4-:R4:W0:Y:S01]  /*d890*/  SHFL.IDX PT, R0, R45, 0x2, 0x181f ;  /* 0x00581f002d007f89 */ /* 0x01082200000e0000 */
        /* <DEDUP_REMOVED lines=12> */
.L_x_2421:
[----:B------:R-:W-:Y:S05]  /*d960*/  BSYNC B1 ;  /* 0x0000000000017941 */ /* 0x000fea0003800000 */
.L_x_2420:
[----:B0-----:R-:W-:Y:S01]  /*d970*/  VIADD R0, R46, 0x60 ;  /* 0x000000602e007836 */ /* 0x001fe20000000000 */
[----:B--2-4-:R-:W4:Y:S04]  /*d980*/  SHFL.IDX PT, R45, R45, 0x3, 0x181f ;  /* 0x00781f002d2d7f89 */ /* 0x014f2800000e0000 */
[----:B------:R-:W-:Y:S01]  /*d990*/  ISETP.GE.AND P0, PT, R0, R53, PT ;  /* 0x000000350000720c */ /* 0x000fe20003f06270 */
[----:B------:R-:W0:-:S12]  /*d9a0*/  SHFL.IDX PT, R44, R44, 0x3, 0x181f ;  /* 0x00781f002c2c7f89 */ /* 0x000e1800000e0000 */
[----:B------:R-:W-:Y:S05]  /*d9b0*/  @P0 BRA `(.L_x_2422) ;  /* 0x0000000c00080947 */ /* 0x000fea0003800000 */
[----:B------:R-:W-:Y:S02]  /*d9c0*/  ULDC UR4, c[0x0][0xac8] ;  /* 0x0002b20000047ab9 */ /* 0x000fe40000000800 */
[----:B------:R-:W-:-:S13]  /*d9d0*/  ISETP.GE.AND P1, PT, R16, UR4, PT ;  /* 0x0000000410007c0c */ /* 0x000fda000bf26270 */
[----:B0-----:R-:W-:-:S04]  /*d9e0*/  @!P1 LEA R2, P0, R16, R44, 0x1 ;  /* 0x0000002c10029211 */ /* 0x001fc800078008ff */
[----:B----4-:R-:W-:Y:S02]  /*d9f0*/  @!P1 LEA.HI.X R3, R16, R45, R193, 0x1, P0 ;  /* 0x0000002d10039211 */ /* 0x010fe400000f0cc1 */
[----:B------:R-:W-:-:S03]  /*da00*/  ISETP.GE.AND P0, PT, R19, UR4, PT ;  /* 0x0000000413007c0c */ /* 0x000fc6000bf06270 */
[----:B------:R0:W-:Y:S10]  /*da10*/  @!P1 ST.E.128 desc[UR54][R2.64], R4 ;  /* 0x0000000402009985 */ /* 0x0001f4000c101d36 */
[----:B------:R-:W-:Y:S05]  /*da20*/  @P0 BRA `(.L_x_2422) ;  /* 0x0000000800ec0947 */ /* 0x000fea0003800000 */
[----:B0-----:R-:W-:-:S04]  /*da30*/  LEA R2, P0, R19, R44, 0x1 ;  /* 0x0000002c13027211 */ /* 0x001fc800078008ff */
[----:B------:R-:W-:-:S05]  /*da40*/  LEA.HI.X R3, R19, R45, R192, 0x1, P0 ;  /* 0x0000002d13037211 */ /* 0x000fca00000f0cc0 */
[----:B------:R0:W-:Y:S01]  /*da50*/  ST.E.128 desc[UR54][R2.64], R28 ;  /* 0x0000001c02007985 */ /* 0x0001e2000c101d36 */
[----:B------:R-:W-:Y:S05]  /*da60*/  BRA `(.L_x_2422) ;  /* 0x0000000800dc7947 */ /* 0x000fea0003800000 */
.L_x_2414:
        /* <DEDUP_REMOVED lines=33> */
.L_x_2423:
[----:B------:R-:W-:Y:S01]  /*dc80*/  USEL UR36, UR36, URZ, !UP0 ;  /* 0x0000003f24247287 */ /* 0x000fe2000c000000 */
[----:B------:R-:W-:Y:S01]  /*dc90*/  BSSY B1, `(.L_x_2424) ;  /* 0x000002c000017945 */ /* 0x000fe20003800000 */
[----:B------:R-:W-:-:S03]  /*dca0*/  USEL UR37, UR37, URZ, !UP0 ;  /* 0x0000003f25257287 */ /* 0x000fc6000c000000 */
[----:B------:R-:W-:Y:S09]  /*dcb0*/  @P1 BRA `(.L_x_2425) ;  /* 0x0000000000a41947 */ /* 0x000ff20003800000 */
[----:B------:R-:W0:Y:S01]  /*dcc0*/  S2R R3, SR_TID.X ;  /* 0x0000000000037919 */ /* 0x000e220000002100 */
[----:B------:R-:W1:Y:S01]  /*dcd0*/  LDC R7, c[0x0][0xbe8] ;  /* 0x0002fa00ff077b82 */ /* 0x000e620000000800 */
[----:B------:R-:W-:Y:S02]  /*dce0*/  IMAD.U32 R4, RZ, RZ, UR38 ;  /* 0x00000026ff047e24 */ /* 0x000fe4000f8e00ff */
[----:B-1---5:R-:W-:-:S03]  /*dcf0*/  IMAD R2, R0, R7, RZ ;  /* 0x0000000700027224 */ /* 0x022fc600078e02ff */
[----:B0-----:R-:W-:-:S04]  /*dd00*/  IADD3 R4, R4, -0x80, R3 ;  /* 0xffffff8004047810 */ /* 0x001fc80007ffe003 */
[----:B------:R-:W-:-:S13]  /*dd10*/  ISETP.GE.AND P1, PT, R4, R2, PT ;  /* 0x000000020400720c */ /* 0x000fda0003f26270 */
[----:B------:R-:W-:Y:S05]  /*dd20*/  @P1 BRA `(.L_x_2425) ;  /* 0x0000000000881947 */ /* 0x000fea0003800000 */
[----:B------:R-:W-:Y:S01]  /*dd30*/  ISETP.NE.AND P1, PT, R7, 0x1, PT ;  /* 0x000000010700780c */ /* 0x000fe20003f25270 */
[----:B------:R-:W-:Y:S01]  /*dd40*/  ULDC.64 UR12, c[0x0][0xb90] ;  /* 0x0002e400000c7ab9 */ /* 0x000fe20000000a00 */
[----:B------:R-:W-:Y:S01]  /*dd50*/  UMOV UR6, UR4 ;  /* 0x0000000400067c82 */ /* 0x000fe20008000000 */
[----:B------:R-:W-:Y:S01]  /*dd60*/  UIMAD UR8, UR10, UR12, URZ ;  /* 0x0000000c0a0872a4 */ /* 0x000fe2000f8e023f */
[----:B------:R-:W-:Y:S01]  /*dd70*/  IMAD.MOV.U32 R2, RZ, RZ, R4 ;  /* 0x000000ffff027224 */ /* 0x000fe200078e0004 */
[----:B------:R-:W-:Y:S02]  /*dd80*/  UMOV UR7, UR9 ;  /* 0x0000000900077c82 */ /* 0x000fe40008000000 */
[----:B------:R-:W-:Y:S02]  /*dd90*/  UIMAD.WIDE.U32 UR6, UR42, UR12, UR6 ;  /* 0x0000000c2a0672a5 */ /* 0x000fe4000f8e0006 */
[----:B------:R-:W-:-:S03]  /*dda0*/  UIMAD UR8, UR42, UR13, UR8 ;  /* 0x0000000d2a0872a4 */ /* 0x000fc6000f8e0208 */
[----:B------:R-:W-:Y:S01]  /*ddb0*/  ULDC.64 UR12, c[0x0][0xb98] ;  /* 0x0002e600000c7ab9 */ /* 0x000fe20000000a00 */
[----:B------:R-:W0:Y:S01]  /*ddc0*/  @P1 LDC R3, c[0x0][0xbec] ;  /* 0x0002fb00ff031b82 */ /* 0x000e220000000800 */
[----:B------:R-:W-:Y:S02]  /*ddd0*/  UIADD3 UR7, UR7, UR8, URZ ;  /* 0x0000000807077290 */ /* 0x000fe4000fffe03f */
[----:B------:R-:W-:Y:S02]  /*dde0*/  UIMAD UR8, UR37, UR12, URZ ;  /* 0x0000000c250872a4 */ /* 0x000fe4000f8e023f */
[----:B------:R-:W-:Y:S02]  /*ddf0*/  UIMAD.WIDE.U32 UR6, UR36, UR12, UR6 ;  /* 0x0000000c240672a5 */ /* 0x000fe4000f8e0006 */
[----:B------:R-:W-:Y:S01]  /*de00*/  UIMAD UR8, UR36, UR13, UR8 ;  /* 0x0000000d240872a4 */ /* 0x000fe2000f8e0208 */
[----:B------:R-:W1:Y:S02]  /*de10*/  @P1 LDC R6, c[0x0][0xbf0] ;  /* 0x0002fc00ff061b82 */ /* 0x000e640000000800 */
[----:B------:R-:W-:Y:S01]  /*de20*/  ULDC.64 UR12, c[0x0][0xb88] ;  /* 0x0002e200000c7ab9 */ /* 0x000fe20000000a00 */
[----:B0-----:R-:W-:-:S05]  /*de30*/  @P1 IMAD.HI.U32 R3, R4, R3, RZ ;  /* 0x0000000304031227 */ /* 0x001fca00078e00ff */
[----:B-1----:R-:W-:Y:S01]  /*de40*/  @P1 SHF.R.U32.HI R2, RZ, R6, R3 ;  /* 0x00000006ff021219 */ /* 0x002fe20000011603 */
[----:B------:R-:W-:-:S03]  /*de50*/  IMAD.U32 R6, RZ, RZ, UR8 ;  /* 0x00000008ff067e24 */ /* 0x000fc6000f8e00ff */
[--C-:B------:R-:W-:Y:S01]  /*de60*/  SHF.R.S32.HI R3, RZ, 0x1f, R2.reuse ;  /* 0x0000001fff037819 */ /* 0x100fe20000011402 */
[----:B------:R-:W-:Y:S01]  /*de70*/  IMAD.MOV R5, RZ, RZ, -R2 ;  /* 0x000000ffff057224 */ /* 0x000fe200078e0a02 */
[----:B------:R-:W-:-:S03]  /*de80*/  IADD3 R2, P1, R2, UR6, RZ ;  /* 0x0000000602027c10 */ /* 0x000fc6000ff3e0ff */
[----:B------:R-:W-:Y:S01]  /*de90*/  IMAD R5, R7, R5, R4 ;  /* 0x0000000507057224 */ /* 0x000fe200078e0204 */
[----:B------:R-:W-:Y:S01]  /*dea0*/  IADD3.X R3, R3, UR7, R6, P1, !PT ;  /* 0x0000000703037c10 */ /* 0x000fe20008ffe406 */
[----:B------:R-:W-:-:S03]  /*deb0*/  ULDC.64 UR6, c[0x0][0xb50] ;  /* 0x0002d40000067ab9 */ /* 0x000fc60000000a00 */
[----:B------:R-:W-:Y:S01]  /*dec0*/  SHF.R.S32.HI R4, RZ, 0x1f, R5 ;  /* 0x0000001fff047819 */ /* 0x000fe20000011405 */
[----:B------:R-:W-:-:S04]  /*ded0*/  IMAD.WIDE.U32 R2, R5, UR12, R2 ;  /* 0x0000000c05027c25 */ /* 0x000fc8000f8e0002 */
[----:B------:R-:W-:-:S04]  /*dee0*/  IMAD R4, R4, UR12, RZ ;  /* 0x0000000c04047c24 */ /* 0x000fc8000f8e02ff */
[----:B------:R-:W-:Y:S01]  /*def0*/  IMAD R7, R5, UR13, R4 ;  /* 0x0000000d05077c24 */ /* 0x000fe2000f8e0204 */
[----:B------:R-:W-:-:S03]  /*df00*/  LEA R4, P1, R2, UR6, 0x2 ;  /* 0x0000000602047c11 */ /* 0x000fc6000f8210ff */
[----:B------:R-:W-:-:S05]  /*df10*/  IMAD.IADD R3, R3, 0x1, R7 ;  /* 0x0000000103037824 */ /* 0x000fca00078e0207 */
[----:B------:R-:W-:Y:S01]  /*df20*/  LEA.HI.X R5, R2, UR7, R3, 0x2, P1 ;  /* 0x0000000702057c11 */ /* 0x000fe200088f1403 */
[----:B------:R-:W-:-:S05]  /*df30*/  IMAD.MOV.U32 R3, RZ, RZ, -0x800000 ;  /* 0xff800000ff037424 */ /* 0x000fca00078e00ff */
[----:B------:R0:W-:Y:S02]  /*df40*/  STG.E desc[UR54][R4.64], R3 ;  /* 0x0000000304007986 */ /* 0x0001e4000c101936 */
.L_x_2425:
[----:B------:R-:W-:Y:S05]  /*df50*/  BSYNC B1 ;  /* 0x0000000000017941 */ /* 0x000fea0003800000 */
.L_x_2424:
[----:B0-----:R-:W0:Y:S01]  /*df60*/  @P0 LDC R3, c[0x0][0xbf0] ;  /* 0x0002fc00ff030b82 */ /* 0x001e220000000800 */
[----:B------:R-:W-:Y:S01]  /*df70*/  ULDC.64 UR12, c[0x0][0xaa0] ;  /* 0x0002a800000c7ab9 */ /* 0x000fe20000000a00 */
[----:B------:R-:W-:Y:S01]  /*df80*/  IMAD R2, R22, 0x20, R23 ;  /* 0x0000002016027824 */ /* 0x000fe200078e0217 */
[----:B------:R-:W-:Y:S01]  /*df90*/  UIMAD UR8, UR9, UR12, URZ ;  /* 0x0000000c090872a4 */ /* 0x000fe2000f8e023f */
[----:B------:R-:W-:Y:S01]  /*dfa0*/  BSSY B1, `(.L_x_2426) ;  /* 0x0000039000017945 */ /* 0x000fe20003800000 */
[----:B------:R-:W-:Y:S01]  /*dfb0*/  UIMAD.WIDE.U32 UR6, UR4, UR12, URZ ;  /* 0x0000000c040672a5 */ /* 0x000fe2000f8e003f */
[----:B------:R-:W-:Y:S01]  /*dfc0*/  VIADD R6, R2, UR38 ;  /* 0x0000002602067c36 */ /* 0x000fe20008000000 */
[----:B------:R-:W-:-:S03]  /*dfd0*/  UIMAD UR8, UR4, UR13, UR8 ;  /* 0x0000000d040872a4 */ /* 0x000fc6000f8e0208 */
[----:B------:R-:W-:Y:S01]  /*dfe0*/  ULDC.64 UR12, c[0x0][0xae8] ;  /* 0x0002ba00000c7ab9 */ /* 0x000fe20000000a00 */
[----:B------:R-:W-:Y:S01]  /*dff0*/  UIADD3 UR7, UR7, UR8, URZ ;  /* 0x0000000807077290 */ /* 0x000fe2000fffe03f */
[----:B------:R-:W-:Y:S01]  /*e000*/  @P0 IMAD.HI.U32 R2, R6, R9, RZ ;  /* 0x0000000906020227 */ /* 0x000fe200078e00ff */
[----:B------:R-:W-:Y:S02]  /*e010*/  UIMAD UR4, UR10, UR12, URZ ;  /* 0x0000000c0a0472a4 */ /* 0x000fe4000f8e023f */
[----:B------:R-:W-:Y:S01]  /*e020*/  UIMAD.WIDE.U32 UR6, UR42, UR12, UR6 ;  /* 0x0000000c2a0672a5 */ /* 0x000fe2000f8e0006 */
[----:B------:R-:W-:Y:S01]  /*e030*/  IMAD.MOV.U32 R5, RZ, RZ, R6 ;  /* 0x000000ffff057224 */ /* 0x000fe200078e0006 */
[----:B------:R-:W-:Y:S01]  /*e040*/  UIMAD UR4, UR42, UR13, UR4 ;  /* 0x0000000d2a0472a4 */ /* 0x000fe2000f8e0204 */
[----:B------:R-:W-:-:S03]  /*e050*/  ULDC.64 UR8, c[0x0][0xaf0] ;  /* 0x0002bc0000087ab9 */ /* 0x000fc60000000a00 */
[----:B------:R-:W-:Y:S02]  /*e060*/  UIADD3 UR7, UR7, UR4, URZ ;  /* 0x0000000407077290 */ /* 0x000fe4000fffe03f */
[----:B------:R-:W-:Y:S01]  /*e070*/  UIMAD UR4, UR37, UR8, URZ ;  /* 0x00000008250472a4 */ /* 0x000fe2000f8e023f */
[----:B0-----:R-:W-:Y:S01]  /*e080*/  @P0 SHF.R.U32.HI R5, RZ, R3, R2 ;  /* 0x00000003ff050219 */ /* 0x001fe20000011602 */
        /* <DEDUP_REMOVED lines=11> */
[----:B------:R-:W-:Y:S02]  /*e140*/  IMAD.U32 R3, RZ, RZ, UR4 ;  /* 0x00000004ff037e24 */ /* 0x000fe4000f8e00ff */
[C---:B------:R-:W-:Y:S01]  /*e150*/  IMAD R9, R5.reuse, UR9, R4 ;  /* 0x0000000905097c24 */ /* 0x040fe2000f8e0204 */
[----:B------:R-:W-:Y:S01]  /*e160*/  SHF.R.S32.HI R4, RZ, 0x1f, R7 ;  /* 0x0000001fff047819 */ /* 0x000fe20000011407 */
[----:B------:R-:W-:-:S04]  /*e170*/  IMAD.WIDE.U32 R2, R5, UR8, R2 ;  /* 0x0000000805027c25 */ /* 0x000fc8000f8e0002 */
[----:B------:R-:W-:Y:S02]  /*e180*/  IMAD.IADD R3, R3, 0x1, R9 ;  /* 0x0000000103037824 */ /* 0x000fe400078e0209 */
[----:B------:R-:W-:Y:S02]  /*e190*/  IMAD R4, R4, UR6, RZ ;  /* 0x0000000604047c24 */ /* 0x000fe4000f8e02ff */
[----:B------:R-:W-:Y:S02]  /*e1a0*/  VIADD R6, R23, UR38 ;  /* 0x0000002617067c36 */ /* 0x000fe40008000000 */
[----:B-----5:R-:W-:Y:S02]  /*e1b0*/  IMAD R11, R0, R11, RZ ;  /* 0x0000000b000b7224 */ /* 0x020fe400078e02ff */
        /* <DEDUP_REMOVED lines=23> */
.L_x_2427:
[----:B------:R-:W-:Y:S05]  /*e330*/  BSYNC B1 ;  /* 0x0000000000017941 */ /* 0x000fea0003800000 */
.L_x_2426:
        /* <DEDUP_REMOVED lines=13> */
.L_x_2429:
[----:B------:R-:W-:Y:S05]  /*e410*/  BSYNC B1 ;  /* 0x0000000000017941 */ /* 0x000fea0003800000 */
.L_x_2428:
        /* <DEDUP_REMOVED lines=13> */
.L_x_2431:
[----:B------:R-:W-:Y:S05]  /*e4f0*/  BSYNC B1 ;  /* 0x0000000000017941 */ /* 0x000fea0003800000 */
.L_x_2430:
[----:B0-----:R-:W-:Y:S01]  /*e500*/  VIADD R0, R6, 0x60 ;  /* 0x0000006006007836 */ /* 0x001fe20000000000 */
[----:B--2-4-:R-:W0:Y:S04]  /*e510*/  SHFL.IDX PT, R5, R5, 0x3, 0x181f ;  /* 0x00781f0005057f89 */ /* 0x014e2800000e0000 */
[----:B------:R-:W-:Y:S01]  /*e520*/  ISETP.GE.AND P0, PT, R0, R11, PT ;  /* 0x0000000b0000720c */ /* 0x000fe20003f06270 */
[----:B-1-3--:R1:W2:-:S12]  /*e530*/  SHFL.IDX PT, R2, R4, 0x3, 0x181f ;  /* 0x00781f0004027f89 */ /* 0x00a29800000e0000 */
[----:B-1----:R-:W-:Y:S05]  /*e540*/  @P0 BRA `(.L_x_2422) ;  /* 0x0000000000240947 */ /* 0x002fea0003800000 */
[----:B------:R-:W-:Y:S02]  /*e550*/  ULDC UR4, c[0x0][0xac8] ;  /* 0x0002b20000047ab9 */ /* 0x000fe40000000800 */
[----:B------:R-:W-:Y:S02]  /*e560*/  ISETP.GE.AND P2, PT, R16, UR4, PT ;  /* 0x0000000410007c0c */ /* 0x000fe4000bf46270 */
[----:B------:R-:W-:-:S11]  /*e570*/  ISETP.GE.AND P3, PT, R19, UR4, PT ;  /* 0x0000000413007c0c */ /* 0x000fd6000bf66270 */
[CC--:B--2---:R-:W-:Y:S02]  /*e580*/  @!P2 LEA R6, P0, R16.reuse, R2.reuse, 0x1 ;  /* 0x000000021006a211 */ /* 0x0c4fe400078008ff */
[C---:B------:R-:W-:Y:S02]  /*e590*/  @!P3 LEA R2, P1, R19.reuse, R2, 0x1 ;  /* 0x000000021302b211 */ /* 0x040fe400078208ff */
[-C--:B0-----:R-:W-:Y:S02]  /*e5a0*/  @!P2 LEA.HI.X R7, R16, R5.reuse, R193, 0x1, P0 ;  /* 0x000000051007a211 */ /* 0x081fe400000f0cc1 */
[----:B------:R-:W-:-:S03]  /*e5b0*/  @!P3 LEA.HI.X R3, R19, R5, R192, 0x1, P1 ;  /* 0x000000051303b211 */ /* 0x000fc600008f0cc0 */
[----:B------:R1:W-:Y:S04]  /*e5c0*/  @!P2 ST.E.128 desc[UR54][R6.64], RZ ;  /* 0x000000ff0600a985 */ /* 0x0003e8000c101d36 */
[----:B------:R1:W-:Y:S02]  /*e5d0*/  @!P3 ST.E.128 desc[UR54][R2.64], RZ ;  /* 0x000000ff0200b985 */ /* 0x0003e4000c101d36 */
.L_x_2422:
[----:B------:R-:W-:Y:S05]  /*e5e0*/  BSYNC B0 ;  /* 0x0000000000007941 */ /* 0x000fea0003800000 */
.L_x_2413:
[----:B------:R-:W-:Y:S02]  /*e5f0*/  ULDC UR4, c[0x0][0xc3c] ;  /* 0x00030f0000047ab9 */ /* 0x000fe40000000800 */
[----:B------:R-:W-:-:S13]  /*e600*/  ISETP.GE.AND P0, PT, R47, UR4, PT ;  /* 0x000000042f007c0c */ /* 0x000fda000bf06270 */
[----:B------:R-:W-:Y:S05]  /*e610*/  @!P0 BRA `(.L_x_2432) ;  /* 0xffffff2400c88947 */ /* 0x000fea000383ffff */
[----:B------:R-:W-:Y:S05]  /*e620*/  EXIT ;  /* 0x000000000000794d */ /* 0x000fea0003800000 */
.L_x_2371:
        /* <DEDUP_REMOVED lines=55> */
.L_x_2438:
        /* <DEDUP_REMOVED lines=12> */
.L_x_2437:
[----:B------:R-:W-:Y:S05]  /*ea60*/  BSYNC B0 ;  /* 0x0000000000007941 */ /* 0x000fea0003800000 */
.L_x_2436:
        /* <DEDUP_REMOVED lines=21> */
.L_x_2434:
[----:B------:R-:W-:-:S04]  /*ebc0*/  IMAD.IADD R13, R4, 0x1, -R3 ;  /* 0x00000001040d7824 */ /* 0x000fc800078e0a03 */
[----:B------:R-:W-:-:S05]  /*ebd0*/  IMAD R2, R8, R9, R13 ;  /* 0x0000000908027224 */ /* 0x000fca00078e020d */
[----:B------:R-:W-:-:S13]  /*ebe0*/  ISETP.GT.AND P0, PT, R2, R7, PT ;  /* 0x000000070200720c */ /* 0x000fda0003f04270 */
[----:B------:R-:W-:Y:S02]  /*ebf0*/  VOTEU.ANY UR7, UPT, !P0 ;  /* 0x0000000000077886 */ /* 0x000fe400040e0100 */
[----:B------:R-:W-:-:S04]  /*ec00*/  UPOPC UR6, UR7 ;  /* 0x00000007000672bf */ /* 0x000fc80008000000 */
[----:B------:R-:W-:-:S03]  /*ec10*/  UIADD3 UR39, UR6, UR4, URZ ;  /* 0x0000000406277290 */ /* 0x000fc6000fffe03f */
[----:B------:R-:W-:Y:S02]  /*ec20*/  ULDC.64 UR4, c[0x0][0xc90] ;  /* 0x0003240000047ab9 */ /* 0x000fe40000000a00 */
[----:B------:R-:W-:-:S06]  /*ec30*/  UIMAD.WIDE UR4, UR39, 0x4, UR4 ;  /* 0x00000004270478a5 */ /* 0x000fcc000f8e0204 */
[----:B------:R-:W-:Y:S02]  /*ec40*/  IMAD.U32 R2, RZ, RZ, UR4 ;  /* 0x00000004ff027e24 */ /* 0x000fe4000f8e00ff */
[----:B------:R-:W-:-:S05]  /*ec50*/  IMAD.U32 R3, RZ, RZ, UR5 ;  /* 0x00000005ff037e24 */ /* 0x000fca000f8e00ff */
[----:B------:R-:W2:Y:S01]  /*ec60*/  LDG.E R6, desc[UR54][R2.64] ;  /* 0x0000003602067981 */ /* 0x000ea2000c1e1900 */
[----:B------:R-:W-:Y:S01]  /*ec70*/  IMAD.U32 R15, RZ, RZ, UR6 ;  /* 0x00000006ff0f7e24 */ /* 0x000fe2000f8e00ff */
[----:B------:R-:W-:-:S04]  /*ec80*/  ISETP.NE.AND P0, PT, RZ, UR7, PT ;  /* 0x00000007ff007c0c */ /* 0x000fc8000bf05270 */
        /* <DEDUP_REMOVED lines=8> */
[----:B------:R-:W-:-:S06]  /*ed10*/  UIADD3 UR4, UR6, -0x1, URZ ;  /* 0xffffffff06047890 */ /* 0x000fcc000fffe03f */
[----:B0-----:R-:W-:-:S05]  /*ed20*/  IMAD.U32 R11, RZ, RZ, UR4 ;  /* 0x00000004ff0b7e24 */ /* 0x001fca000f8e00ff */
[----:B------:R2:W3:Y:S02]  /*ed30*/  SHFL.IDX PT, R16, R8, R11, 0x1f ;  /* 0x00001f0b08107589 */ /* 0x0004e400000e0000 */
.L_x_2439:
[----:B-1----:R-:W-:Y:S02]  /*ed40*/  IMAD.MOV R2, RZ, RZ, -R3 ;  /* 0x000000ffff027224 */ /* 0x002fe400078e0a03 */
[----:B---3--:R-:W-:Y:S02]  /*ed50*/  IMAD R16, R16, R9, R13 ;  /* 0x0000000910107224 */ /* 0x008fe400078e020d */
[----:B------:R-:W-:Y:S01]  /*ed60*/  IMAD.MOV.U32 R13, RZ, RZ, R2 ;  /* 0x000000ffff0d7224 */ /* 0x000fe200078e0002 */
[----:B------:R-:W-:Y:S01]  /*ed70*/  IABS R2, R4 ;  /* 0x0000000400027213 */ /* 0x000fe20000000000 */
[----:B0-2---:R-:W-:Y:S02]  /*ed80*/  IMAD.IADD R11, R7, 0x1, -R16 ;  /* 0x00000001070b7824 */ /* 0x005fe400078e0a10 */
        /* <DEDUP_REMOVED lines=22> */
[----:B------:R-:W-:-:S03]  /*eef0*/  IMAD R4, R4, R7, R11 ;  /* 0x0000000704047224 */ /* 0x000fc600078e020b */
[----:B------:R-:W-:Y:S02]  /*ef00*/  VIADDMNMX R15, R3, R9, R6, PT ;  /* 0x00000009030f7246 */ /* 0x000fe40003800106 */
[----:B------:R-:W-:Y:S02]  /*ef10*/  IABS R9, R4 ;  /* 0x0000000400097213 */ /* 0x000fe40000000000 */
[-C--:B------:R-:W-:Y:S01]  /*ef20*/  IABS R8, R15.reuse ;  /* 0x0000000f00087213 */ /* 0x080fe20000000000 */
[----:B------:R-:W-:Y:S01]  /*ef30*/  IMAD.MOV R18, RZ, RZ, -R15 ;  /* 0x000000ffff127224 */ /* 0x000fe200078e0a0f */
[----:B------:R-:W-:Y:S02]  /*ef40*/  IABS R10, R15 ;  /* 0x0000000f000a7213 */ /* 0x000fe40000000000 */
[----:B------:R-:W0:Y:S08]  /*ef50*/  I2F.RP R6, R8 ;  /* 0x0000000800067306 */ /* 0x000e300000209400 */
[----:B0-----:R-:W0:Y:S02]  /*ef60*/  MUFU.RCP R6, R6 ;  /* 0x0000000600067308 */ /* 0x001e240000001000 */
[----:B0-----:R-:W-:-:S06]  /*ef70*/  VIADD R3, R6, 0xffffffe ;  /* 0x0ffffffe06037836 */ /* 0x001fcc0000000000 */
[----:B------:R-:W0:Y:S02]  /*ef80*/  F2I.FTZ.U32.TRUNC.NTZ R3, R3 ;  /* 0x0000000300037305 */ /* 0x000e24000021f000 */
[----:B0-----:R-:W-:-:S04]  /*ef90*/  IMAD.MOV R2, RZ, RZ, -R3 ;  /* 0x000000ffff027224 */ /* 0x001fc800078e0a03 */
[----:B------:R-:W-:Y:S02]  /*efa0*/  IMAD.MOV.U32 R7, RZ, RZ, R2 ;  /* 0x000000ffff077224 */ /* 0x000fe400078e0002 */
[----:B------:R-:W-:Y:S02]  /*efb0*/  IMAD.MOV.U32 R2, RZ, RZ, RZ ;  /* 0x000000ffff027224 */ /* 0x000fe400078e00ff */
        /* <DEDUP_REMOVED lines=20> */
.L_x_2435:
[----:B------:R-:W-:Y:S01]  /*f100*/  IMAD.MOV.U32 R16, RZ, RZ, R7 ;  /* 0x000000ffff107224 */ /* 0x000fe200078e0007 */
[----:B------:R-:W-:Y:S01]  /*f110*/  ULDC UR39, c[0x0][0xc3c] ;  /* 0x00030f0000277ab9 */ /* 0x000fe20000000800 */
[----:B------:R-:W-:Y:S02]  /*f120*/  IMAD.MOV.U32 R17, RZ, RZ, RZ ;  /* 0x000000ffff117224 */ /* 0x000fe400078e00ff */
[----:B------:R-:W-:-:S07]  /*f130*/  IMAD.MOV.U32 R18, RZ, RZ, RZ ;  /* 0x000000ffff127224 */ /* 0x000fce00078e00ff */
.L_x_2440:
[----:B------:R-:W-:Y:S01]  /*f140*/  ISETP.NE.AND P0, PT, R5, RZ, PT ;  /* 0x000000ff0500720c */ /* 0x000fe20003f05270 */
[----:B------:R-:W-:-:S12]  /*f150*/  IMAD.U32 R19, RZ, RZ, UR39 ;  /* 0x00000027ff137e24 */ /* 0x000fd8000f8e00ff */
[----:B------:R-:W0:Y:S01]  /*f160*/  @!P0 S2R R3, SR_CgaCtaId ;  /* 0x0000000000038919 */ /* 0x000e220000008800 */
[----:B------:R-:W-:-:S04]  /*f170*/  @!P0 MOV R0, 0x400 ;  /* 0x0000040000008802 */ /* 0x000fc80000000f00 */
[----:B0-----:R-:W-:-:S05]  /*f180*/  @!P0 LEA R0, R3, R0, 0x18 ;  /* 0x0000000003008211 */ /* 0x001fca00078ec0ff */
[----:B------:R0:W-:Y:S01]  /*f190*/  @!P0 STS.128 [R0+0x298d0], R16 ;  /* 0x0298d01000008388 */ /* 0x0001e20000000c00 */
[----:B------:R-:W-:Y:S06]  /*f1a0*/  BAR.ARV 0x5, 0x180 ;  /* 0x0146000000007b1d */ /* 0x000fec0000002000 */
.L_x_2433:
        /* <DEDUP_REMOVED lines=8> */
[----:B------:R-:W2:Y:S01]  /*f230*/  S2UR UR4, SR_CgaCtaId ;  /* 0x00000000000479c3 */ /* 0x000ea20000008800 */
        /* <DEDUP_REMOVED lines=8> */
[C---:B------:R-:W-:Y:S01]  /*f2c0*/  LOP3.LUT R13, R14.reuse, 0x7f, RZ, 0xc0, !PT ;  /* 0x0000007f0e0d7812 */ /* 0x040fe200078ec0ff */
        /* <DEDUP_REMOVED lines=36> */
[----:B--2---:R-:W-:-:S05]  /*f510*/  IMAD.U32 R3, RZ, RZ, UR4 ;  /* 0x00000004ff037e24 */ /* 0x004fca000f8e00ff */
[----:B------:R-:W-:Y:S01]  /*f520*/  LEA R22, R3, R22, 0x18 ;  /* 0x0000001603167211 */ /* 0x000fe200078ec0ff */
[----:B------:R0:W-:Y:S04]  /*f530*/  STL [R1+0x4], R3 ;  /* 0x0000040301007387 */ /* 0x0001e80000100800 */
[----:B------:R-:W-:Y:S01]  /*f540*/  IMAD.IADD R0, R22, 0x1, R12 ;  /* 0x0000000116007824 */ /* 0x000fe200078e020c */
[----:B------:R1:W-:Y:S04]  /*f550*/  STL [R1+0x1c], RZ ;  /* 0x00001cff01007387 */ /* 0x0003e80000100800 */
[----:B------:R1:W-:Y:S01]  /*f560*/  STL [R1+0x18], R0 ;  /* 0x0000180001007387 */ /* 0x0003e20000100800 */
[----:B0-----:R-:W-:-:S07]  /*f570*/  LOP3.LUT R3, R37, 0x80, RZ, 0xfc, !PT ;  /* 0x0000008025037812 */ /* 0x001fce00078efcff */
.L_x_2518:
        /* <DEDUP_REMOVED lines=49> */
.L_x_2442:
        /* <DEDUP_REMOVED lines=21> */
.L_x_2443:
        /* <DEDUP_REMOVED lines=11> */
.L_x_2444:
[----:B------:R-:W-:Y:S01]  /*fa90*/  R2UR UR6, R17 ;  /* 0x00000000110672ca */ /* 0x000fe200000e0000 */
[----:B------:R-:W-:Y:S01]  /*faa0*/  ULDC UR4, c[0x0][0x448] ;  /* 0x0001120000047ab9 */ /* 0x000fe20000000800 */
[----:B------:R-:W-:Y:S01]  /*fab0*/  UIADD3 UR36, -UR38, UR36, URZ ;  /* 0x0000002426247290 */ /* 0x000fe2000fffe13f */
[----:B------:R-:W-:Y:S01]  /*fac0*/  BSSY B7, `(.L_x_2445) ;  /* 0x0000467000077945 */ /* 0x000fe20003800000 */
[----:B------:R-:W-:Y:S02]  /*fad0*/  UISETP.NE.AND UP0, UPT, UR4, 0x1, UPT ;  /* 0x000000010400788c */ /* 0x000fe4000bf05270 */
[----:B------:R-:W-:Y:S02]  /*fae0*/  UIADD3 UR7, UR36, 0xa0, -UR40 ;  /* 0x000000a024077890 */ /* 0x000fe4000fffe828 */
[----:B------:R-:W-:-:S05]  /*faf0*/  UP2UR UR49, UPR, URZ, 0x1 ;  /* 0x000000013f317883 */ /* 0x000fca0008000000 */
[----:B------:R-:W-:Y:S02]  /*fb00*/  USHF.L.U32 UR6, UR6, 0x7, URZ ;  /* 0x0000000706067899 */ /* 0x000fe4000800063f */
[----:B------:R-:W-:Y:S01]  /*fb10*/  @UP0 ULDC UR4, c[0x0][0x44c] ;  /* 0x0001130000040ab9 */ /* 0x000fe20000000800 */
[----:B------:R-:W-:Y:S01]  /*fb20*/  @UP0 ULDC UR8, c[0x0][0x450] ;  /* 0x0001140000080ab9 */ /* 0x000fe20000000800 */
[----:B------:R-:W-:-:S04]  /*fb30*/  UIADD3 UR6, UR6, 0x7f, URZ ;  /* 0x0000007f06067890 */ /* 0x000fc8000fffe03f */
[----:B------:R-:W-:Y:S02]  /*fb40*/  UIMAD.WIDE.U32 UR4, UR6, UR4, URZ ;  /* 0x00000004060472a5 */ /* 0x000fe4000f8e003f */
[----:B------:R-:W-:Y:S02]  /*fb50*/  UIADD3 UR4, UR36, 0x9f, URZ ;  /* 0x0000009f24047890 */ /* 0x000fe4000fffe03f */
        /* <DEDUP_REMOVED lines=9> */
[----:B------:R-:W-:-:S06]  /*fbf0*/  USEL UR41, UR4, UR6, UP0 ;  /* 0x0000000604297287 */ /* 0x000fcc0008000000 */
[----:B------:R-:W-:-:S13]  /*fc00*/  ISETP.LT.AND P0, PT, RZ, UR41, PT ;  /* 0x00000029ff007c0c */ /* 0x000fda000bf01270 */
        /* <DEDUP_REMOVED lines=18> */
.L_x_2446:
        /* <DEDUP_REMOVED lines=20> */
.L_x_2449:
[----:B------:R-:W-:Y:S05]  /*fe70*/  BSYNC B6 ;  /* 0x0000000000067941 */ /* 0x000fea0003800000 */
.L_x_2448:
        /* <DEDUP_REMOVED lines=22> */
.L_x_2451:
[----:B------:R-:W-:Y:S05]  /*ffe0*/  BSYNC B6 ;  /* 0x0000000000067941 */ /* 0x000fea0003800000 */
.L_x_2450:
        /* <DEDUP_REMOVED lines=20> */
.L_x_2453:
[----:B------:R-:W-:Y:S05]  /*10130*/  BSYNC B6 ;  /* 0x0000000000067941 */ /* 0x000fea0003800000 */
.L_x_2452:
        /* <DEDUP_REMOVED lines=19> */
.L_x_2455:
[----:B------:R-:W-:Y:S05]  /*10270*/  BSYNC B6 ;  /* 0x0000000000067941 */ /* 0x000fea0003800000 */
.L_x_2454:
        /* <DEDUP_REMOVED lines=34> */
.L_x_2538:
        /* <DEDUP_REMOVED lines=70> */
.L_x_2457:
[----:B------:R-:W-:Y:S01]  /*10900*/  IMAD R0, R28, 0x8, R22 ;  /* 0x000000081c007824 */ /* 0x000fe200078e0216 */
[----:B------:R-:W-:Y:S01]  /*10910*/  SHF.L.U32 R31, R33, 0x1f, RZ ;  /* 0x0000001f211f7819 */ /* 0x000fe200000006ff */
[----:B------:R-:W-:Y:S01]  /*10920*/  BSSY B0, `(.L_x_2458) ;  /* 0x0000004000007945 */ /* 0x000fe20003800000 */
[----:B------:R-:W-:Y:S02]  /*10930*/  SHF.R.S32.HI R29, RZ, 0x1f, R5 ;  /* 0x0000001fff1d7819 */ /* 0x000fe40000011405 */
[----:B------:R-:W0:Y:S02]  /*10940*/  SYNCS.PHASECHK.TRANS64.TRYWAIT P0, [R0+URZ+0x29880], R31 ;  /* 0x0298801f000075a7 */ /* 0x000e24000800017f */
[----:B0-----:R-:W-:Y:S05]  /*10950*/  @!P0 BRA `(.L_x_2459) ;  /* 0x0000004800c48947 */ /* 0x001fea0003800000 */
.L_x_2539:
[----:B------:R-:W-:Y:S05]  /*10960*/  BSYNC B0 ;  /* 0x0000000000007941 */ /* 0x000fea0003800000 */
.L_x_2458:
        /* <DEDUP_REMOVED lines=87> */
.L_x_2551:
        /* <DEDUP_REMOVED lines=12> */
.L_x_2461:
        /* <DEDUP_REMOVED lines=11> */
.L_x_2462:
[----:B------:R2:W-:Y:S01]  /*11050*/  SYNCS.ARRIVE.TRANS64.A1T0 RZ, [R0+URZ+0x29870], RZ ;  /* 0x029870ff00ff79a7 */ /* 0x0005e2000810003f */
[----:B------:R-:W-:Y:S05]  /*11060*/  @!P6 BRA `(.L_x_2463) ;  /* 0x000000000004e947 */ /* 0x000fea0003800000 */
[----:B------:R-:W-:Y:S01]  /*11070*/  BPT.TRAP 0x1 ;  /* 0x000000040000795c */ /* 0x000fe20000300000 */
.L_x_2463:
[----:B------:R-:W3:Y:S01]  /*11080*/  SYNCS.PHASECHK.TRANS64.TRYWAIT P0, [R0+URZ+0x29840], R31 ;  /* 0x0298401f000075a7 */ /* 0x000ee2000800017f */
[----:B------:R-:W-:Y:S04]  /*11090*/  BSSY B0, `(.L_x_2464) ;  /* 0x0000002000007945 */ /* 0x000fe80003800000 */
[----:B---3--:R-:W-:Y:S05]  /*110a0*/  @!P0 BRA `(.L_x_2465) ;  /* 0x0000004800cc8947 */ /* 0x008fea0003800000 */
.L_x_2552:
[----:B------:R-:W-:Y:S05]  /*110b0*/  BSYNC B0 ;  /* 0x0000000000007941 */ /* 0x000fea0003800000 */
.L_x_2464:
        /* <DEDUP_REMOVED lines=80> */
.L_x_2564:
        /* <DEDUP_REMOVED lines=15> */
.L_x_2468:
[----:B------:R-:W-:Y:S05]  /*116b0*/  BSYNC B0 ;  /* 0x0000000000007941 */ /* 0x000fea0003800000 */
.L_x_2467:
[----:B------:R-:W-:Y:S01]  /*116c0*/  NOP ;  /* 0x0000000000007918 */ /* 0x000fe20000000000 */
[----:B------:R-:W-:-:S13]  /*116d0*/  PLOP3.LUT P0, PT, PT, PT, PT, 0x80, 0x0 ;  /* 0x000000000000781c */ /* 0x000fda0003f0f070 */
.L_x_2469:
        /* <DEDUP_REMOVED lines=11> */
.L_x_2470:
        /* <DEDUP_REMOVED lines=34> */
.L_x_2472:
[----:B------:R-:W-:Y:S05]  /*119b0*/  BSYNC B6 ;  /* 0x0000000000067941 */ /* 0x000fea0003800000 */
.L_x_2471:
[----:B------:R0:W5:Y:S01]  /*119c0*/  LDL R8, [R1+0x18] ;  /* 0x0000180001087983 */ /* 0x0001620000100800 */
[----:B------:R-:W-:Y:S01]  /*119d0*/  UISETP.NE.AND UP0, UPT, UR49, URZ, UPT ;  /* 0x0000003f3100728c */ /* 0x000fe2000bf05270 */
[----:B------:R-:W2:Y:S01]  /*119e0*/  S2R R2, SR_TID.X ;  /* 0x0000000000027919 */ /* 0x000ea20000002100 */
[----:B------:R-:W-:Y:S01]  /*119f0*/  R2UR UR6, R34 ;  /* 0x00000000220672ca */ /* 0x000fe200000e0000 */
[----:B------:R-:W-:-:S03]  /*11a00*/  ULDC.64 UR8, c[0x0][0x2d8] ;  /* 0x0000b60000087ab9 */ /* 0x000fc60000000a00 */
[----:B------:R-:W-:Y:S01]  /*11a10*/  PLOP3.LUT P0, PT, PT, PT, UP0, 0x80, 0x0 ;  /* 0x000000000000781c */ /* 0x000fe20003f0f008 */
[----:B------:R-:W3:Y:S04]  /*11a20*/  LDC R4, c[0x0][0x448] ;  /* 0x00011200ff047b82 */ /* 0x000ee80000000800 */
[----:B------:R-:W-:Y:S01]  /*11a30*/  @UP0 ULDC UR4, c[0x0][0x44c] ;  /* 0x0001130000040ab9 */ /* 0x000fe20000000800 */
[C---:B------:R-:W-:Y:S02]  /*11a40*/  R2UR UR7, R18.reuse ;  /* 0x00000000120772ca */ /* 0x040fe400000e0000 */
[----:B------:R-:W-:Y:S02]  /*11a50*/  R2UR UR10, R18 ;  /* 0x00000000120a72ca */ /* 0x000fe400000e0000 */
[C---:B--2---:R-:W-:Y:S01]  /*11a60*/  LOP3.LUT R19, R2.reuse, 0x7f, RZ, 0xc0, !PT ;  /* 0x0000007f02137812 */ /* 0x044fe200078ec0ff */
[----:B------:R-:W-:-:S03]  /*11a70*/  IMAD.SHL.U32 R2, R2, 0x20, RZ ;  /* 0x0000002002027824 */ /* 0x000fc600078e00ff */
[----:B------:R-:W-:-:S04]  /*11a80*/  SHF.R.U32.HI R19, RZ, 0x2, R19 ;  /* 0x00000002ff137819 */ /* 0x000fc80000011613 */
[----:B------:R-:W-:-:S05]  /*11a90*/  LOP3.LUT R2, R19, 0x60, R2, 0xf8, !PT ;  /* 0x0000006013027812 */ /* 0x000fca00078ef802 */
[----:B------:R-:W-:-:S04]  /*11aa0*/  IMAD R7, R17, 0x80, R2 ;  /* 0x0000008011077824 */ /* 0x000fc800078e0202 */
[----:B------:R-:W-:Y:S01]  /*11ab0*/  @P0 IMAD.HI.U32 R0, R7, UR4, RZ ;  /* 0x0000000407000c27 */ /* 0x000fe2000f8e00ff */
[----:B------:R-:W-:Y:S01]  /*11ac0*/  PLOP3.LUT P0, PT, PT, PT, UP0, 0x80, 0x0 ;  /* 0x000000000000781c */ /* 0x000fe20003f0f008 */
[----:B------:R-:W-:Y:S01]  /*11ad0*/  @UP0 ULDC UR4, c[0x0][0x450] ;  /* 0x0001140000040ab9 */ /* 0x000fe20000000800 */
[----:B------:R-:W-:Y:S01]  /*11ae0*/  UIMAD UR6, UR6, UR8, URZ ;  /* 0x00000008060672a4 */ /* 0x000fe2000f8e023f */
[----:B------:R-:W-:Y:S01]  /*11af0*/  IMAD.MOV.U32 R2, RZ, RZ, R7 ;  /* 0x000000ffff027224 */ /* 0x000fe200078e0007 */
[----:B------:R-:W-:Y:S02]  /*11b00*/  UMOV UR5, UR45 ;  /* 0x0000002d00057c82 */ /* 0x000fe40008000000 */
[----:B------:R-:W-:-:S07]  /*11b10*/  UIMAD UR6, UR10, UR9, UR6 ;  /* 0x000000090a0672a4 */ /* 0x000fce000f8e0206 */
[----:B------:R-:W-:Y:S01]  /*11b20*/  @P0 SHF.R.U32.HI R2, RZ, UR4, R0 ;  /* 0x00000004ff020c19 */ /* 0x000fe20008011600 */
[----:B------:R-:W-:Y:S02]  /*11b30*/  UMOV UR4, UR36 ;  /* 0x0000002400047c82 */ /* 0x000fe40008000000 */
[----:B------:R-:W-:-:S03]  /*11b40*/  UIMAD.WIDE.U32 UR4, UR7, UR8, UR4 ;  /* 0x00000008070472a5 */ /* 0x000fc6000f8e0004 */
[----:B------:R-:W-:Y:S01]  /*11b50*/  ULDC.64 UR8, c[0x0][0x2e0] ;  /* 0x0000b80000087ab9 */ /* 0x000fe20000000a00 */
[----:B------:R-:W-:Y:S02]  /*11b60*/  UIADD3 UR5, UR5, UR6, URZ ;  /* 0x0000000605057290 */ /* 0x000fe4000fffe03f */
[----:B------:R-:W-:Y:S01]  /*11b70*/  UIMAD UR7, UR44, UR8, URZ ;  /* 0x000000082c0772a4 */ /* 0x000fe2000f8e023f */
[----:B------:R-:W-:Y:S01]  /*11b80*/  SHF.R.S32.HI R0, RZ, 0x1f, R2 ;  /* 0x0000001fff007819 */ /* 0x000fe20000011402 */
[----:B------:R-:W-:Y:S01]  /*11b90*/  UIMAD.WIDE.U32 UR4, UR42, UR8, UR4 ;  /* 0x000000082a0472a5 */ /* 0x000fe2000f8e0004 */
[----:B------:R-:W2:Y:S01]  /*11ba0*/  S2R R19, SR_TID.X ;  /* 0x0000000000137919 */ /* 0x000ea20000002100 */
[----:B------:R-:W-:-:S03]  /*11bb0*/  UIMAD UR7, UR42, UR9, UR7 ;  /* 0x000000092a0772a4 */ /* 0x000fc6000f8e0207 */
[----:B------:R-:W-:Y:S01]  /*11bc0*/  ULDC.64 UR8, c[0x0][0x2d0] ;  /* 0x0000b40000087ab9 */ /* 0x000fe20000000a00 */
[----:B------:R-:W-:Y:S01]  /*11bd0*/  UIADD3 UR5, UR5, UR7, URZ ;  /* 0x0000000705057290 */ /* 0x000fe2000fffe03f */
[----:B------:R-:W-:Y:S02]  /*11be0*/  IMAD R5, R0, UR8, RZ ;  /* 0x0000000800057c24 */ /* 0x000fe4000f8e02ff */
[----:B------:R-:W-:Y:S02]  /*11bf0*/  IMAD.U32 R3, RZ, RZ, UR8 ;  /* 0x00000008ff037e24 */ /* 0x000fe4000f8e00ff */
[----:B------:R-:W-:Y:S02]  /*11c00*/  IMAD.MOV R0, RZ, RZ, -R2 ;  /* 0x000000ffff007224 */ /* 0x000fe400078e0a02 */
[C---:B------:R-:W-:Y:S02]  /*11c10*/  IMAD R5, R2.reuse, UR9, R5 ;  /* 0x0000000902057c24 */ /* 0x040fe4000f8e0205 */
[----:B------:R-:W-:Y:S01]  /*11c20*/  IMAD.WIDE.U32 R2, R2, R3, UR4 ;  /* 0x0000000402027e25 */ /* 0x000fe2000f8e0003 */
[----:B------:R-:W-:-:S03]  /*11c30*/  ULDC.64 UR4, c[0x0][0x2c8] ;  /* 0x0000b20000047ab9 */ /* 0x000fc60000000a00 */
[----:B---3--:R-:W-:Y:S02]  /*11c40*/  IMAD R0, R4, R0, R7 ;  /* 0x0000000004007224 */ /* 0x008fe400078e0207 */
[----:B------:R-:W-:-:S03]  /*11c50*/  IMAD.IADD R3, R3, 0x1, R5 ;  /* 0x0000000103037824 */ /* 0x000fc600078e0205 */
[----:B------:R-:W-:Y:S01]  /*11c60*/  SHF.R.S32.HI R5, RZ, 0x1f, R0 ;  /* 0x0000001fff057819 */ /* 0x000fe20000011400 */
[----:B------:R-:W-:-:S04]  /*11c70*/  IMAD.WIDE.U32 R2, R0, UR4, R2 ;  /* 0x0000000400027c25 */ /* 0x000fc8000f8e0002 */
[----:B------:R-:W-:-:S04]  /*11c80*/  IMAD R5, R5, UR4, RZ ;  /* 0x0000000405057c24 */ /* 0x000fc8000f8e02ff */
        /* <DEDUP_REMOVED lines=16> */
[----:B------:R-:W-:Y:S01]  /*11d90*/  IMAD R17, R17, 0x80, R9 ;  /* 0x0000008011117824 */ /* 0x000fe200078e0209 */
        /* <DEDUP_REMOVED lines=10> */
[----:B------:R-:W-:-:S03]  /*11e40*/  ISETP.GE.AND P0, PT, R7, R4, PT ;  /* 0x000000040700720c */ /* 0x000fc60003f06270 */
[----:B0-----:R-:W0:Y:S10]  /*11e50*/  SHFL.IDX PT, R2, R5, 0x1, 0x1c1f ;  /* 0x003c1f0005027f89 */ /* 0x001e3400000e0000 */
[----:B---3--:R-:W-:-:S05]  /*11e60*/  @!P0 IADD3 R14, P4, R37, R14, RZ ;  /* 0x0000000e250e8210 */ /* 0x008fca0007f9e0ff */
[----:B0-----:R-:W-:Y:S02]  /*11e70*/  @!P0 IMAD.X R7, RZ, RZ, R2, P4 ;  /* 0x000000ffff078224 */ /* 0x001fe400020e0602 */
[----:B------:R-:W-:Y:S02]  /*11e80*/  @!P0 IMAD.MOV.U32 R2, RZ, RZ, R14 ;  /* 0x000000ffff028224 */ /* 0x000fe400078e000e */
[----:B------:R-:W-:Y:S01]  /*11e90*/  @!P0 IMAD.MOV.U32 R3, RZ, RZ, R7 ;  /* 0x000000ffff038224 */ /* 0x000fe200078e0007 */
[----:B------:R-:W0:Y:S01]  /*11ea0*/  SHFL.IDX PT, R14, R0, 0x2, 0x1c1f ;  /* 0x005c1f00000e7f89 */ /* 0x000e2200000e0000 */
[----:B------:R-:W-:-:S03]  /*11eb0*/  VIADD R7, R17, 0x40 ;  /* 0x0000004011077836 */ /* 0x000fc60000000000 */
        /* <DEDUP_REMOVED lines=14> */
.L_x_2573:
        /* <DEDUP_REMOVED lines=12> */
.L_x_2475:
[----:B------:R-:W-:Y:S05]  /*12060*/  BSYNC B0 ;  /* 0x0000000000007941 */ /* 0x000fea0003800000 */
.L_x_2474:
[----:B------:R-:W-:Y:S01]  /*12070*/  NOP ;  /* 0x0000000000007918 */ /* 0x000fe20000000000 */
[----:B------:R-:W-:-:S13]  /*12080*/  PLOP3.LUT P0, PT, PT, PT, PT, 0x80, 0x0 ;  /* 0x000000000000781c */ /* 0x000fda0003f0f070 */
.L_x_2476:
        /* <DEDUP_REMOVED lines=18> */
.L_x_2574:
[----:B------:R-:W-:Y:S05]  /*121b0*/  BSYNC B0 ;  /* 0x0000000000007941 */ /* 0x000fea0003800000 */
.L_x_2477:
[----:B------:R-:W-:-:S06]  /*121c0*/  UISETP.GE.AND UP0, UPT, UR41, 0x2, UPT ;  /* 0x000000022900788c */ /* 0x000fcc000bf06270 */
[----:B------:R-:W-:-:S13]  /*121d0*/  PLOP3.LUT P0, PT, PT, PT, UP0, 0x40, 0x0 ;  /* 0x000000000000781c */ /* 0x000fda0003f0e808 */
[----:B------:R-:W-:Y:S05]  /*121e0*/  @P0 BRA `(.L_x_2479) ;  /* 0x0000001400cc0947 */ /* 0x000fea0003800000 */
[----:B------:R-:W-:Y:S01]  /*121f0*/  UIADD3 UR4, UR41, -0x2, URZ ;  /* 0xfffffffe29047890 */ /* 0x000fe2000fffe03f */
[----:B------:R-:W-:Y:S02]  /*12200*/  IMAD.MOV.U32 R20, RZ, RZ, R33 ;  /* 0x000000ffff147224 */ /* 0x000fe400078e0021 */
[----:B------:R-:W-:-:S03]  /*12210*/  IMAD.MOV.U32 R19, RZ, RZ, R28 ;  /* 0x000000ffff137224 */ /* 0x000fc600078e001c */
[----:B------:R-:W-:-:S07]  /*12220*/  IMAD.U32 R31, RZ, RZ, UR4 ;  /* 0x00000004ff1f7e24 */ /* 0x000fce000f8e00ff */
.L_x_2499:
        /* <DEDUP_REMOVED lines=68> */
.L_x_2480:
[----:B------:R-:W-:Y:S01]  /*12670*/  IMAD R0, R28, 0x8, R22 ;  /* 0x000000081c007824 */ /* 0x000fe200078e0216 */
[----:B------:R-:W-:Y:S01]  /*12680*/  SHF.L.U32 R30, R33, 0x1f, RZ ;  /* 0x0000001f211e7819 */ /* 0x000fe200000006ff */
[----:B------:R-:W-:Y:S01]  /*12690*/  BSSY B0, `(.L_x_2481) ;  /* 0x0000004000007945 */ /* 0x000fe20003800000 */
[----:B------:R-:W-:Y:S02]  /*126a0*/  SHF.R.S32.HI R27, RZ, 0x1f, R4 ;  /* 0x0000001fff1b7819 */ /* 0x000fe40000011404 */
[----:B------:R-:W0:Y:S02]  /*126b0*/  SYNCS.PHASECHK.TRANS64.TRYWAIT P0, [R0+URZ+0x29880], R30 ;  /* 0x0298801e000075a7 */ /* 0x000e24000800017f */
[----:B0-----:R-:W-:Y:S05]  /*126c0*/  @!P0 BRA `(.L_x_2482) ;  /* 0x0000004000888947 */ /* 0x001fea0003800000 */
.L_x_2575:
[----:B------:R-:W-:Y:S05]  /*126d0*/  BSYNC B0 ;  /* 0x0000000000007941 */ /* 0x000fea0003800000 */
.L_x_2481:
        /* <DEDUP_REMOVED lines=67> */
.L_x_2587:
        /* <DEDUP_REMOVED lines=9> */
.L_x_2484:
        /* <DEDUP_REMOVED lines=11> */
.L_x_2485:
[----:B------:R2:W-:Y:S01]  /*12c50*/  SYNCS.ARRIVE.TRANS64.A1T0 RZ, [R0+URZ+0x29870], RZ ;  /* 0x029870ff00ff79a7 */ /* 0x0005e2000810003f */
[----:B------:R-:W-:Y:S05]  /*12c60*/  @!P3 BRA `(.L_x_2486) ;  /* 0x000000000004b947 */ /* 0x000fea0003800000 */
[----:B------:R-:W-:Y:S01]  /*12c70*/  BPT.TRAP 0x1 ;  /* 0x000000040000795c */ /* 0x000fe20000300000 */
.L_x_2486:
[----:B------:R-:W3:Y:S01]  /*12c80*/  SYNCS.PHASECHK.TRANS64.TRYWAIT P0, [R0+URZ+0x29840], R30 ;  /* 0x0298401e000075a7 */ /* 0x000ee2000800017f */
[----:B------:R-:W-:Y:S04]  /*12c90*/  BSSY B0, `(.L_x_2487) ;  /* 0x0000002000007945 */ /* 0x000fe80003800000 */
[----:B---3--:R-:W-:Y:S05]  /*12ca0*/  @!P0 BRA `(.L_x_2488) ;  /* 0x0000004000988947 */ /* 0x008fea0003800000 */
.L_x_2588:
[----:B------:R-:W-:Y:S05]  /*12cb0*/  BSYNC B0 ;  /* 0x0000000000007941 */ /* 0x000fea0003800000 */
.L_x_2487:
        /* <DEDUP_REMOVED lines=67> */
.L_x_2600:
        /* <DEDUP_REMOVED lines=10> */
.L_x_2490:
        /* <DEDUP_REMOVED lines=11> */
.L_x_2491:
[----:B------:R0:W-:Y:S02]  /*13240*/  SYNCS.ARRIVE.TRANS64.A1T0 RZ, [R0+URZ+0x29830], RZ ;  /* 0x029830ff00ff79a7 */ /* 0x0001e4000810003f */
[----:B0-23--:R-:W-:-:S05]  /*13250*/  IMAD.U32 R0, RZ, RZ, UR47 ;  /* 0x0000002fff007e24 */ /* 0x00dfca000f8e00ff */
[----:B------:R-:W-:-:S13]  /*13260*/  ISETP.NE.AND P0, PT, R0, 0x3, PT ;  /* 0x000000030000780c */ /* 0x000fda0003f05270 */
[----:B------:R-:W-:Y:S05]  /*13270*/  @!P0 BRA `(.L_x_2492) ;  /* 0x0000000000048947 */ /* 0x000fea0003800000 */
[----:B------:R-:W-:Y:S01]  /*13280*/  BPT.TRAP 0x1 ;  /* 0x000000040000795c */ /* 0x000fe20000300000 */
.L_x_2492:
[----:B------:R-:W-:Y:S01]  /*13290*/  LOP3.LUT R0, R20, 0x1, RZ, 0x3c, !PT ;  /* 0x0000000114007812 */ /* 0x000fe200078e3cff */
[----:B------:R-:W-:Y:S01]  /*132a0*/  IMAD R3, R19, 0x8, R22 ;  /* 0x0000000813037824 */ /* 0x000fe200078e0216 */
[----:B------:R-:W-:Y:S02]  /*132b0*/  BSSY B0, `(.L_x_2493) ;  /* 0x0000004000007945 */ /* 0x000fe40003800000 */
[----:B------:R-:W-:-:S04]  /*132c0*/  SHF.L.U32 R0, R0, 0x1f, RZ ;  /* 0x0000001f00007819 */ /* 0x000fc800000006ff */
[----:B------:R-:W0:Y:S02]  /*132d0*/  SYNCS.PHASECHK.TRANS64.TRYWAIT P1, [R3+URZ+0x29870], R0 ;  /* 0x02987000030075a7 */ /* 0x000e24000802017f */
[----:B0-----:R-:W-:Y:S05]  /*132e0*/  @!P1 BRA `(.L_x_2494) ;  /* 0x0000004000989947 */ /* 0x001fea0003800000 */
.L_x_2601:
[----:B------:R-:W-:Y:S05]  /*132f0*/  BSYNC B0 ;  /* 0x0000000000007941 */ /* 0x000fea0003800000 */
.L_x_2493:
[----:B------:R-:W-:-:S05]  /*13300*/  IMAD.U32 R2, RZ, RZ, UR46 ;  /* 0x0000002eff027e24 */ /* 0x000fca000f8e00ff */
[----:B------:R-:W-:-:S13]  /*13310*/  ISETP.NE.AND P1, PT, R2, 0x3, PT ;  /* 0x000000030200780c */ /* 0x000fda0003f25270 */
[----:B------:R-:W-:Y:S05]  /*13320*/  @!P1 BRA `(.L_x_2495) ;  /* 0x0000000000049947 */ /* 0x000fea0003800000 */
[----:B------:R-:W-:Y:S01]  /*13330*/  BPT.TRAP 0x1 ;  /* 0x000000040000795c */ /* 0x000fe20000300000 */
.L_x_2495:
[----:B0-----:R-:W-:Y:S01]  /*13340*/  SHF.L.U32 R0, R20, 0x1f, RZ ;  /* 0x0000001f14007819 */ /* 0x001fe200000006ff */
[----:B------:R-:W-:-:S03]  /*13350*/  IMAD R12, R19, 0x5000, RZ ;  /* 0x00005000130c7824 */ /* 0x000fc600078e02ff */
[----:B------:R-:W0:Y:S02]  /*13360*/  SYNCS.PHASECHK.TRANS64.TRYWAIT P1, [R3+URZ+0x29860], R0 ;  /* 0x02986000030075a7 */ /* 0x000e24000802017f */
[----:B0-----:R-:W-:Y:S05]  /*13370*/  @!P1 BRA `(.L_x_2496) ;  /* 0x0000004000889947 */ /* 0x001fea0003800000 */
.L_x_2602:
        /* <DEDUP_REMOVED lines=79> */
.L_x_2497:
[----:B-1----:R1:W-:Y:S01]  /*13870*/  SYNCS.ARRIVE.TRANS64.A1T0 RZ, [R3+URZ+0x29850], RZ ;  /* 0x029850ff03ff79a7 */ /* 0x0023e2000810003f */
[----:B------:R-:W-:Y:S06]  /*13880*/  BAR.SYNC.DEFER_BLOCKING 0x2, 0x80 ;  /* 0x0082000000007b1d */ /* 0x000fec0000010000 */
[----:B------:R-:W-:Y:S05]  /*13890*/  @!P0 BRA `(.L_x_2498) ;  /* 0x0000000000048947 */ /* 0x000fea0003800000 */
[----:B------:R-:W-:Y:S01]  /*138a0*/  BPT.TRAP 0x1 ;  /* 0x000000040000795c */ /* 0x000fe20000300000 */
.L_x_2498:
[----:B------:R-:W2:Y:S01]  /*138b0*/  LDL R0, [R1+0x4] ;  /* 0x0000040001007983 */ /* 0x000ea20000100800 */
[----:B-1----:R-:W-:Y:S02]  /*138c0*/  VIADD R3, R3, 0x29880 ;  /* 0x0002988003037836 */ /* 0x002fe40000000000 */
[----:B------:R-:W-:Y:S02]  /*138d0*/  IMAD.MOV.U32 R20, RZ, RZ, R33 ;  /* 0x000000ffff147224 */ /* 0x000fe400078e0021 */
[----:B------:R-:W-:Y:S01]  /*138e0*/  IMAD.MOV.U32 R19, RZ, RZ, R28 ;  /* 0x000000ffff137224 */ /* 0x000fe200078e001c */
[----:B--2---:R-:W-:-:S04]  /*138f0*/  PRMT R3, R0, 0x654, R3 ;  /* 0x0000065400037816 */ /* 0x004fc80000000003 */
[----:B------:R2:W-:Y:S01]  /*13900*/  SYNCS.ARRIVE.TRANS64.RED.A1T0 RZ, [R3+URZ], RZ ;  /* 0x000000ff03ff79a7 */ /* 0x0005e2000810043f */
[----:B------:R-:W-:Y:S05]  /*13910*/  @P2 BRA `(.L_x_2499) ;  /* 0xffffffe800442947 */ /* 0x000fea000383ffff */
.L_x_2479:
        /* <DEDUP_REMOVED lines=19> */
.L_x_2501:
[----:B------:R-:W-:Y:S05]  /*13a50*/  BSYNC B0 ;  /* 0x0000000000007941 */ /* 0x000fea0003800000 */
.L_x_2500:
[----:B------:R-:W-:Y:S05]  /*13a60*/  @!P0 BRA `(.L_x_2502) ;  /* 0x0000000000048947 */ /* 0x000fea0003800000 */
[----:B------:R-:W-:Y:S01]  /*13a70*/  BPT.TRAP 0x1 ;  /* 0x000000040000795c */ /* 0x000fe20000300000 */
.L_x_2502:
[----:B------:R-:W-:Y:S01]  /*13a80*/  LOP3.LUT R0, R33, 0x1, RZ, 0x3c, !PT ;  /* 0x0000000121007812 */ /* 0x000fe200078e3cff */
[----:B0-----:R-:W-:Y:S01]  /*13a90*/  IMAD R17, R28, 0x8, R22 ;  /* 0x000000081c117824 */ /* 0x001fe200078e0216 */
[----:B------:R-:W-:Y:S02]  /*13aa0*/  BSSY B0, `(.L_x_2503) ;  /* 0x0000004000007945 */ /* 0x000fe40003800000 */
[----:B------:R-:W-:-:S04]  /*13ab0*/  SHF.L.U32 R0, R0, 0x1f, RZ ;  /* 0x0000001f00007819 */ /* 0x000fc800000006ff */
[----:B------:R-:W0:Y:S02]  /*13ac0*/  SYNCS.PHASECHK.TRANS64.TRYWAIT P1, [R17+URZ+0x29870], R0 ;  /* 0x02987000110075a7 */ /* 0x000e24000802017f */
[----:B0-----:R-:W-:Y:S05]  /*13ad0*/  @!P1 BRA `(.L_x_2504) ;  /* 0x0000003800c49947 */ /* 0x001fea0003800000 */
.L_x_2603:
[----:B------:R-:W-:Y:S05]  /*13ae0*/  BSYNC B0 ;  /* 0x0000000000007941 */ /* 0x000fea0003800000 */
.L_x_2503:
[----:B------:R-:W-:-:S05]  /*13af0*/  IMAD.U32 R2, RZ, RZ, UR46 ;  /* 0x0000002eff027e24 */ /* 0x000fca000f8e00ff */
[----:B------:R-:W-:-:S13]  /*13b00*/  ISETP.NE.AND P1, PT, R2, 0x3, PT ;  /* 0x000000030200780c */ /* 0x000fda0003f25270 */
[----:B------:R-:W-:Y:S05]  /*13b10*/  @!P1 BRA `(.L_x_2505) ;  /* 0x0000000000049947 */ /* 0x000fea0003800000 */
[----:B------:R-:W-:Y:S01]  /*13b20*/  BPT.TRAP 0x1 ;  /* 0x000000040000795c */ /* 0x000fe20000300000 */
.L_x_2505:
[----:B0-----:R-:W-:-:S04]  /*13b30*/  SHF.L.U32 R0, R33, 0x1f, RZ ;  /* 0x0000001f21007819 */ /* 0x001fc800000006ff */
[----:B------:R-:W0:Y:S02]  /*13b40*/  SYNCS.PHASECHK.TRANS64.TRYWAIT P1, [R17+URZ+0x29860], R0 ;  /* 0x02986000110075a7 */ /* 0x000e24000802017f */
[----:B0-----:R-:W-:Y:S05]  /*13b50*/  @!P1 BRA `(.L_x_2506) ;  /* 0x0000003800b89947 */ /* 0x001fea0003800000 */
.L_x_2604:
        /* <DEDUP_REMOVED lines=80> */
.L_x_2507:
[----:B-1----:R1:W-:Y:S01]  /*14060*/  SYNCS.ARRIVE.TRANS64.A1T0 RZ, [R17+URZ+0x29850], RZ ;  /* 0x029850ff11ff79a7 */ /* 0x0023e2000810003f */
[----:B------:R-:W-:Y:S06]  /*14070*/  BAR.SYNC.DEFER_BLOCKING 0x2, 0x80 ;  /* 0x0082000000007b1d */ /* 0x000fec0000010000 */
[----:B------:R-:W-:Y:S05]  /*14080*/  @!P0 BRA `(.L_x_2508) ;  /* 0x0000000000048947 */ /* 0x000fea0003800000 */
[----:B------:R-:W-:Y:S01]  /*14090*/  BPT.TRAP 0x1 ;  /* 0x000000040000795c */ /* 0x000fe20000300000 */
.L_x_2508:
        /* <DEDUP_REMOVED lines=9> */
.L_x_2447:
[----:B------:R-:W-:Y:S05]  /*14130*/  BSYNC B7 ;  /* 0x0000000000077941 */ /* 0x000fea0003800000 */
.L_x_2445:
        /* <DEDUP_REMOVED lines=12> */
.L_x_2509:
[----:B------:R-:W1:Y:S01]  /*14200*/  S2R R0, SR_TID.X ;  /* 0x0000000000007919 */ /* 0x000e620000002100 */
[----:B------:R-:W-:Y:S01]  /*14210*/  ULDC UR4, c[0x0][0xc3c] ;  /* 0x00030f0000047ab9 */ /* 0x000fe20000000800 */
[----:B0-----:R-:W-:Y:S01]  /*14220*/  IMAD.MOV.U32 R17, RZ, RZ, RZ ;  /* 0x000000ffff117224 */ /* 0x001fe200078e00ff */
[----:B-1----:R-:W-:-:S04]  /*14230*/  LOP3.LUT R6, R0, 0x1f, RZ, 0xc0, !PT ;  /* 0x0000001f00067812 */ /* 0x002fc800078ec0ff */
[C---:B------:R-:W-:Y:S01]  /*14240*/  ISETP.NE.AND P0, PT, R6.reuse, 0x1f, PT ;  /* 0x0000001f0600780c */ /* 0x040fe20003f05270 */
[----:B------:R-:W-:-:S05]  /*14250*/  VIADD R5, R6, UR39 ;  /* 0x0000002706057c36 */ /* 0x000fca0008000000 */
[----:B------:R-:W-:Y:S01]  /*14260*/  ISETP.GE.OR P1, PT, R5, UR4, !P0 ;  /* 0x0000000405007c0c */ /* 0x000fe2000c726670 */
[----:B------:R-:W-:-:S12]  /*14270*/  ULDC UR4, c[0x0][0xc3c] ;  /* 0x00030f0000047ab9 */ /* 0x000fd80000000800 */
[----:B------:R-:W0:Y:S02]  /*14280*/  @!P1 LDC.64 R2, c[0x0][0xc80] ;  /* 0x00032000ff029b82 */ /* 0x000e240000000a00 */
[----:B0-----:R-:W-:-:S05]  /*14290*/  @!P1 IMAD.WIDE R2, R5, 0x4, R2 ;  /* 0x0000000405029825 */ /* 0x001fca00078e0202 */
[----:B------:R-:W2:Y:S01]  /*142a0*/  @!P1 LDG.E R17, desc[UR54][R2.64] ;  /* 0x0000003602119981 */ /* 0x000ea2000c1e1900 */
[C---:B------:R-:W-:Y:S02]  /*142b0*/  ISETP.NE.AND P1, PT, R6.reuse, RZ, PT ;  /* 0x000000ff0600720c */ /* 0x040fe40003f25270 */
        /* <DEDUP_REMOVED lines=13> */
[----:B------:R-:W-:Y:S04]  /*14390*/  SHFL.IDX PT, R5, R16, RZ, 0x1f ;  /* 0x00001fff10057589 */ /* 0x000fe800000e0000 */
[----:B------:R-:W0:Y:S02]  /*143a0*/  SHFL.UP PT, R2, R4, 0x8, RZ ;  /* 0x0500000004027989 */ /* 0x000e2400000e00ff */
[----:B0-----:R-:W-:Y:S02]  /*143b0*/  SEL R3, R2, RZ, P4 ;  /* 0x000000ff02037207 */ /* 0x001fe40002000000 */
[----:B------:R-:W-:Y:S03]  /*143c0*/  SHFL.IDX PT, R2, R16, 0x1, 0x1f ;  /* 0x00201f0010027f89 */ /* 0x000fe600000e0000 */
        /* <DEDUP_REMOVED lines=9> */
[----:B------:R-:W-:Y:S05]  /*14460*/  @P6 BRA `(.L_x_2511) ;  /* 0x0000000000946947 */ /* 0x000fea0003800000 */
.L_x_2515:
[----:B------:R-:W-:-:S04]  /*14470*/  UIADD3 UR39, UR39, 0x1f, URZ ;  /* 0x0000001f27277890 */ /* 0x000fc8000fffe03f */
[----:B------:R-:W-:-:S06]  /*14480*/  UISETP.GE.AND UP0, UPT, UR39, UR4, UPT ;  /* 0x000000042700728c */ /* 0x000fcc000bf06270 */
[----:B------:R-:W-:-:S13]  /*14490*/  PLOP3.LUT P6, PT, PT, PT, UP0, 0x40, 0x0 ;  /* 0x000000000000781c */ /* 0x000fda0003fce808 */
[----:B------:R-:W-:Y:S05]  /*144a0*/  @!P6 BRA `(.L_x_2512) ;  /* 0x0000000400c8e947 */ /* 0x000fea0003800000 */
[----:B------:R-:W0:Y:S01]  /*144b0*/  S2R R0, SR_TID.X ;  /* 0x0000000000007919 */ /* 0x000e220000002100 */
[----:B------:R-:W-:Y:S01]  /*144c0*/  BSSY B0, `(.L_x_2513) ;  /* 0x0000009000007945 */ /* 0x000fe20003800000 */
[----:B------:R-:W-:Y:S01]  /*144d0*/  IMAD.MOV.U32 R17, RZ, RZ, RZ ;  /* 0x000000ffff117224 */ /* 0x000fe200078e00ff */
[----:B0-----:R-:W-:-:S05]  /*144e0*/  LOP3.LUT R0, R0, 0x1f, RZ, 0xc0, !PT ;  /* 0x0000001f00007812 */ /* 0x001fca00078ec0ff */
[----:B------:R-:W-:-:S05]  /*144f0*/  VIADD R7, R0, UR39 ;  /* 0x0000002700077c36 */ /* 0x000fca0008000000 */
[----:B------:R-:W-:-:S13]  /*14500*/  ISETP.GE.OR P6, PT, R7, UR4, !P0 ;  /* 0x0000000407007c0c */ /* 0x000fda000c7c6670 */
[----:B------:R-:W-:Y:S05]  /*14510*/  @P6 BRA `(.L_x_2514) ;  /* 0x00000000000c6947 */ /* 0x000fea0003800000 */
[----:B------:R-:W0:Y:S02]  /*14520*/  LDC.64 R2, c[0x0][0xc80] ;  /* 0x00032000ff027b82 */ /* 0x000e240000000a00 */
[----:B0-----:R-:W-:-:S05]  /*14530*/  IMAD.WIDE R2, R7, 0x4, R2 ;  /* 0x0000000407027825 */ /* 0x001fca00078e0202 */
[----:B------:R0:W5:Y:S02]  /*14540*/  LDG.E R17, desc[UR54][R2.64] ;  /* 0x0000003602117981 */ /* 0x000164000c1e1900 */
.L_x_2514:
[----:B------:R-:W-:Y:S05]  /*14550*/  BSYNC B0 ;  /* 0x0000000000007941 */ /* 0x000fea0003800000 */
.L_x_2513:
[----:B-----5:R-:W1:Y:S02]  /*14560*/  SHFL.UP PT, R0, R17, 0x1, RZ ;  /* 0x0420000011007989 */ /* 0x020e6400000e00ff */
[----:B-1----:R-:W-:-:S05]  /*14570*/  SEL R0, R0, RZ, P1 ;  /* 0x000000ff00007207 */ /* 0x002fca0000800000 */
[----:B------:R-:W-:-:S05]  /*14580*/  IMAD.IADD R0, R17, 0x1, R0 ;  /* 0x0000000111007824 */ /* 0x000fca00078e0200 */
[----:B0-----:R-:W0:Y:S02]  /*14590*/  SHFL.UP PT, R2, R0, 0x2, RZ ;  /* 0x0440000000027989 */ /* 0x001e2400000e00ff */
[----:B0-----:R-:W-:-:S05]  /*145a0*/  SEL R3, R2, RZ, P2 ;  /* 0x000000ff02037207 */ /* 0x001fca0001000000 */
[----:B------:R-:W-:Y:S02]  /*145b0*/  IMAD.IADD R3, R0, 0x1, R3 ;  /* 0x0000000100037824 */ /* 0x000fe400078e0203 */
[----:B------:R-:W0:Y:S03]  /*145c0*/  LDC R0, c[0x0][0xc38] ;  /* 0x00030e00ff007b82 */ /* 0x000e260000000800 */
        /* <DEDUP_REMOVED lines=9> */
[----:B------:R-:W0:Y:S02]  /*14660*/  SHFL.IDX PT, R9, R6, 0x1f, 0x1f ;  /* 0x03e01f0006097f89 */ /* 0x000e2400000e0000 */
[----:B0-----:R-:W-:-:S04]  /*14670*/  IMAD R9, R9, R0, RZ ;  /* 0x0000000009097224 */ /* 0x001fc800078e02ff */
[----:B------:R-:W-:-:S05]  /*14680*/  IMAD.IADD R4, R9, 0x1, R4 ;  /* 0x0000000109047824 */ /* 0x000fca00078e0204 */
[----:B------:R-:W-:-:S13]  /*14690*/  ISETP.GT.AND P6, PT, R4, R5, PT ;  /* 0x000000050400720c */ /* 0x000fda0003fc4270 */
[----:B------:R-:W-:Y:S05]  /*146a0*/  @!P6 BRA `(.L_x_2515) ;  /* 0xfffffffc0070e947 */ /* 0x000fea000383ffff */
[----:B------:R-:W-:-:S07]  /*146b0*/  IMAD.MOV.U32 R7, RZ, RZ, R6 ;  /* 0x000000ffff077224 */ /* 0x000fce00078e0006 */
.L_x_2511:
[----:B------:R-:W-:Y:S01]  /*146c0*/  IMAD.IADD R9, R4, 0x1, -R9 ;  /* 0x0000000104097824 */ /* 0x000fe200078e0a09 */
[----:B------:R-:W-:-:S03]  /*146d0*/  ULDC.64 UR4, c[0x0][0xc90] ;  /* 0x0003240000047ab9 */ /* 0x000fc60000000a00 */
[----:B------:R-:W-:-:S05]  /*146e0*/  IMAD R2, R7, R0, R9 ;  /* 0x0000000007027224 */ /* 0x000fca00078e0209 */
[----:B------:R-:W-:-:S13]  /*146f0*/  ISETP.GT.AND P0, PT, R2, R5, PT ;  /* 0x000000050200720c */ /* 0x000fda0003f04270 */
[----:B------:R-:W-:Y:S02]  /*14700*/  VOTEU.ANY UR7, UPT, !P0 ;  /* 0x0000000000077886 */ /* 0x000fe400040e0100 */
[----:B------:R-:W-:-:S04]  /*14710*/  UPOPC UR6, UR7 ;  /* 0x00000007000672bf */ /* 0x000fc80008000000 */
[----:B------:R-:W-:-:S04]  /*14720*/  UIADD3 UR39, UR6, UR39, URZ ;  /* 0x0000002706277290 */ /* 0x000fc8000fffe03f */
[----:B------:R-:W-:-:S06]  /*14730*/  UIMAD.WIDE UR4, UR39, 0x4, UR4 ;  /* 0x00000004270478a5 */ /* 0x000fcc000f8e0204 */
[----:B------:R-:W-:Y:S02]  /*14740*/  IMAD.U32 R2, RZ, RZ, UR4 ;  /* 0x00000004ff027e24 */ /* 0x000fe4000f8e00ff */
[----:B------:R-:W-:-:S05]  /*14750*/  IMAD.U32 R3, RZ, RZ, UR5 ;  /* 0x00000005ff037e24 */ /* 0x000fca000f8e00ff */
[----:B------:R-:W2:Y:S01]  /*14760*/  LDG.E R6, desc[UR54][R2.64] ;  /* 0x0000003602067981 */ /* 0x000ea2000c1e1900 */
[----:B------:R-:W-:Y:S01]  /*14770*/  IMAD.U32 R12, RZ, RZ, UR6 ;  /* 0x00000006ff0c7e24 */ /* 0x000fe2000f8e00ff */
[----:B------:R-:W-:Y:S01]  /*14780*/  ISETP.NE.AND P0, PT, RZ, UR7, PT ;  /* 0x00000007ff007c0c */ /* 0x000fe2000bf05270 */
[----:B------:R-:W-:-:S03]  /*14790*/  IMAD.MOV.U32 R16, RZ, RZ, RZ ;  /* 0x000000ffff107224 */ /* 0x000fc600078e00ff */
[----:B------:R-:W2:Y:S02]  /*147a0*/  SHFL.IDX PT, R17, R17, R12, 0x1f ;  /* 0x00001f0c11117589 */ /* 0x000ea400000e0000 */
[----:B--2---:R-:W-:-:S05]  /*147b0*/  IMAD R4, R17, R6, RZ ;  /* 0x0000000611047224 */ /* 0x004fca00078e02ff */
[----:B------:R-:W-:-:S04]  /*147c0*/  IABS R8, R4 ;  /* 0x0000000400087213 */ /* 0x000fc80000000000 */
[----:B------:R-:W0:Y:S08]  /*147d0*/  I2F.RP R10, R8 ;  /* 0x00000008000a7306 */ /* 0x000e300000209400 */
[----:B0-----:R-:W0:Y:S02]  /*147e0*/  MUFU.RCP R10, R10 ;  /* 0x0000000a000a7308 */ /* 0x001e240000001000 */
[----:B0-----:R-:W-:-:S06]  /*147f0*/  VIADD R11, R10, 0xffffffe ;  /* 0x0ffffffe0a0b7836 */ /* 0x001fcc0000000000 */
[----:B------:R-:W0:Y:S02]  /*14800*/  F2I.FTZ.U32.TRUNC.NTZ R3, R11 ;  /* 0x0000000b00037305 */ /* 0x000e24000021f000 */
[----:B0-----:R-:W-:Y:S01]  /*14810*/  IMAD.MOV R13, RZ, RZ, -R3 ;  /* 0x000000ffff0d7224 */ /* 0x001fe200078e0a03 */
[----:B------:R-:W-:Y:S06]  /*14820*/  @!P0 BRA `(.L_x_2516) ;  /* 0x00000000000c8947 */ /* 0x000fec0003800000 */
[----:B------:R-:W-:-:S06]  /*14830*/  UIADD3 UR4, UR6, -0x1, URZ ;  /* 0xffffffff06047890 */ /* 0x000fcc000fffe03f */
[----:B------:R-:W-:-:S06]  /*14840*/  IMAD.U32 R16, RZ, RZ, UR4 ;  /* 0x00000004ff107e24 */ /* 0x000fcc000f8e00ff */
[----:B------:R0:W1:Y:S02]  /*14850*/  SHFL.IDX PT, R16, R7, R16, 0x1f ;  /* 0x00001f1007107589 */ /* 0x00006400000e0000 */
.L_x_2516:
[----:B-1----:R-:W-:Y:S02]  /*14860*/  IMAD R16, R16, R0, R9 ;  /* 0x0000000010107224 */ /* 0x002fe400078e0209 */
[----:B0-----:R-:W-:Y:S02]  /*14870*/  IMAD R7, R13, R8, RZ ;  /* 0x000000080d077224 */ /* 0x001fe400078e02ff */
[----:B------:R-:W-:Y:S02]  /*14880*/  IMAD.MOV.U32 R2, RZ, RZ, RZ ;  /* 0x000000ffff027224 */ /* 0x000fe400078e00ff */
[----:B------:R-:W-:Y:S02]  /*14890*/  IMAD.IADD R5, R5, 0x1, -R16 ;  /* 0x0000000105057824 */ /* 0x000fe400078e0a10 */
        /* <DEDUP_REMOVED lines=21> */
[----:B------:R-:W-:-:S04]  /*149f0*/  IABS R6, R0 ;  /* 0x0000000000067213 */ /* 0x000fc80000000000 */
[----:B------:R-:W0:Y:S08]  /*14a00*/  I2F.RP R8, R6 ;  /* 0x0000000600087306 */ /* 0x000e300000209400 */
[----:B0-----:R-:W0:Y:S02]  /*14a10*/  MUFU.RCP R8, R8 ;  /* 0x0000000800087308 */ /* 0x001e240000001000 */
[----:B0-----:R-:W-:Y:S01]  /*14a20*/  VIADD R2, R8, 0xffffffe ;  /* 0x0ffffffe08027836 */ /* 0x001fe20000000000 */
[----:B------:R-:W-:-:S05]  /*14a30*/  IABS R8, R4 ;  /* 0x0000000400087213 */ /* 0x000fca0000000000 */
[----:B------:R0:W1:Y:S02]  /*14a40*/  F2I.FTZ.U32.TRUNC.NTZ R3, R2 ;  /* 0x0000000200037305 */ /* 0x000064000021f000 */
[----:B0-----:R-:W-:Y:S02]  /*14a50*/  IMAD.MOV.U32 R2, RZ, RZ, RZ ;  /* 0x000000ffff027224 */ /* 0x001fe400078e00ff */
[----:B-1----:R-:W-:-:S04]  /*14a60*/  IMAD.MOV R5, RZ, RZ, -R3 ;  /* 0x000000ffff057224 */ /* 0x002fc800078e0a03 */
[----:B------:R-:W-:-:S04]  /*14a70*/  IMAD R5, R5, R6, RZ ;  /* 0x0000000605057224 */ /* 0x000fc800078e02ff */
[----:B------:R-:W-:Y:S01]  /*14a80*/  IMAD.HI.U32 R3, R3, R5, R2 ;  /* 0x0000000503037227 */ /* 0x000fe200078e0002 */
[-C--:B------:R-:W-:Y:S02]  /*14a90*/  IABS R5, R0.reuse ;  /* 0x0000000000057213 */ /* 0x080fe40000000000 */
[C---:B------:R-:W-:Y:S01]  /*14aa0*/  LOP3.LUT R2, R4.reuse, R0, RZ, 0x3c, !PT ;  /* 0x0000000004027212 */ /* 0x040fe200078e3cff */
[----:B------:R-:W-:Y:S02]  /*14ab0*/  IMAD.IADD R4, R4, 0x1, R7 ;  /* 0x0000000104047824 */ /* 0x000fe400078e0207 */
[----:B------:R-:W-:Y:S01]  /*14ac0*/  IMAD.MOV R5, RZ, RZ, -R5 ;  /* 0x000000ffff057224 */ /* 0x000fe200078e0a05 */
[----:B------:R-:W-:Y:S01]  /*14ad0*/  ISETP.GE.AND P2, PT, R2, RZ, PT ;  /* 0x000000ff0200720c */ /* 0x000fe20003f46270 */
[----:B------:R-:W-:-:S04]  /*14ae0*/  IMAD.HI.U32 R3, R3, R8, RZ ;  /* 0x0000000803037227 */ /* 0x000fc800078e00ff */
[----:B------:R-:W-:-:S05]  /*14af0*/  IMAD R5, R3, R5, R8 ;  /* 0x0000000503057224 */ /* 0x000fca00078e0208 */
[----:B------:R-:W-:-:S13]  /*14b00*/  ISETP.GT.U32.AND P1, PT, R6, R5, PT ;  /* 0x000000050600720c */ /* 0x000fda0003f24070 */
        /* <DEDUP_REMOVED lines=12> */
.L_x_2512:
[----:B------:R-:W-:Y:S01]  /*14bd0*/  IMAD.MOV.U32 R16, RZ, RZ, R5 ;  /* 0x000000ffff107224 */ /* 0x000fe200078e0005 */
[----:B------:R-:W-:Y:S01]  /*14be0*/  ULDC UR39, c[0x0][0xc3c] ;  /* 0x00030f0000277ab9 */ /* 0x000fe20000000800 */
[----:B------:R-:W-:Y:S02]  /*14bf0*/  IMAD.MOV.U32 R17, RZ, RZ, RZ ;  /* 0x000000ffff117224 */ /* 0x000fe400078e00ff */
[----:B------:R-:W-:-:S07]  /*14c00*/  IMAD.MOV.U32 R18, RZ, RZ, RZ ;  /* 0x000000ffff127224 */ /* 0x000fce00078e00ff */
.L_x_2517:
        /* <DEDUP_REMOVED lines=12> */
.L_x_2510:
[----:B------:R-:W-:Y:S02]  /*14cd0*/  ULDC UR4, c[0x0][0xc3c] ;  /* 0x00030f0000047ab9 */ /* 0x000fe40000000800 */
[----:B------:R-:W-:-:S06]  /*14ce0*/  UISETP.GE.AND UP0, UPT, UR39, UR4, UPT ;  /* 0x000000042700728c */ /* 0x000fcc000bf06270 */
[----:B------:R-:W-:-:S13]  /*14cf0*/  PLOP3.LUT P0, PT, PT, PT, UP0, 0x80, 0x0 ;  /* 0x000000000000781c */ /* 0x000fda0003f0f008 */
[----:B------:R-:W-:Y:S05]  /*14d00*/  @!P0 BRA `(.L_x_2518) ;  /* 0xffffffa8001c8947 */ /* 0x000fea000383ffff */
.L_x_2441:
[----:B0-----:R-:W2:Y:S01]  /*14d10*/  LDL.LU R0, [R1+0x1c] ;  /* 0x00001c0001007983 */ /* 0x001ea20000300800 */
[----:B------:R-:W-:Y:S01]  /*14d20*/  BSSY B0, `(.L_x_2519) ;  /* 0x000000b000007945 */ /* 0x000fe20003800000 */
[----:B------:R-:W0:Y:S01]  /*14d30*/  S2R R5, SR_CgaCtaId ;  /* 0x0000000000057919 */ /* 0x000e220000008800 */
[----:B--2---:R-:W-:-:S05]  /*14d40*/  VIADD R0, R0, 0x1 ;  /* 0x0000000100007836 */ /* 0x004fca0000000000 */
        /* <DEDUP_REMOVED lines=8> */
.L_x_2605:
[----:B------:R-:W-:Y:S05]  /*14dd0*/  BSYNC B0 ;  /* 0x0000000000007941 */ /* 0x000fea0003800000 */
.L_x_2519:
[----:B------:R-:W-:-:S03]  /*14de0*/  UMOV UR4, 0xffffffff ;  /* 0xffffffff00047882 */ /* 0x000fc60000000000 */
[----:B------:R-:W-:Y:S05]  /*14df0*/  BRA.DIV UR4, `(.L_x_2521) ;  /* 0x0000002a04387947 */ /* 0x000fea000b800000 */
[----:B0-----:R-:W0:Y:S02]  /*14e00*/  S2R R0, SR_TID.X ;  /* 0x0000000000007919 */ /* 0x001e240000002100 */
[----:B0-----:R-:W-:-:S04]  /*14e10*/  SHF.R.U32.HI R0, RZ, 0x5, R0 ;  /* 0x00000005ff007819 */ /* 0x001fc80000011600 */
[----:B------:R-:W-:-:S05]  /*14e20*/  LOP3.LUT R0, R0, 0x3, RZ, 0xc0, !PT ;  /* 0x0000000300007812 */ /* 0x000fca00078ec0ff */
[----:B------:R0:W1:Y:S02]  /*14e30*/  SHFL.IDX PT, R14, R0, RZ, 0x1f ;  /* 0x00001fff000e7589 */ /* 0x00006400000e0000 */
.L_x_2608:
[----:B-1----:R-:W-:Y:S01]  /*14e40*/  ISETP.NE.AND P0, PT, R14, RZ, PT ;  /* 0x000000ff0e00720c */ /* 0x002fe20003f05270 */
[----:B------:R-:W-:-:S12]  /*14e50*/  BSSY B0, `(.L_x_2522) ;  /* 0x000002c000007945 */ /* 0x000fd80003800000 */
[----:B------:R-:W-:Y:S05]  /*14e60*/  @P0 BRA `(.L_x_2523) ;  /* 0x0000000000a80947 */ /* 0x000fea0003800000 */
[----:B------:R-:W-:-:S03]  /*14e70*/  UMOV UR4, 0xffffffff ;  /* 0xffffffff00047882 */ /* 0x000fc60000000000 */
[----:B------:R-:W-:Y:S05]  /*14e80*/  BRA.DIV UR4, `(.L_x_2524) ;  /* 0x0000002a04487947 */ /* 0x000fea000b800000 */
[----:B------:R-:W-:-:S13]  /*14e90*/  ELECT P6, URZ, PT ;  /* 0x00000000003f782f */ /* 0x000fda00038c0000 */
.L_x_2611:
[----:B------:R-:W-:Y:S05]  /*14ea0*/  @!P6 BRA `(.L_x_2523) ;  /* 0x000000000098e947 */ /* 0x000fea0003800000 */
[----:B------:R-:W-:-:S06]  /*14eb0*/  ULOP3.LUT UR4, UR43, 0x2, URZ, 0xfc, !UPT ;  /* 0x000000022b047892 */ /* 0x000fcc000f8efc3f */
[----:B0-----:R-:W-:-:S05]  /*14ec0*/  IMAD.U32 R0, RZ, RZ, UR4 ;  /* 0x00000004ff007e24 */ /* 0x001fca000f8e00ff */
[----:B------:R-:W-:-:S13]  /*14ed0*/  ISETP.NE.AND P0, PT, R0, 0x3, PT ;  /* 0x000000030000780c */ /* 0x000fda0003f05270 */
[----:B------:R-:W-:Y:S05]  /*14ee0*/  @!P0 BRA `(.L_x_2525) ;  /* 0x0000000000048947 */ /* 0x000fea0003800000 */
[----:B------:R-:W-:Y:S01]  /*14ef0*/  BPT.TRAP 0x1 ;  /* 0x000000040000795c */ /* 0x000fe20000300000 */
.L_x_2525:
[C---:B------:R-:W-:Y:S01]  /*14f00*/  IMAD R3, R28.reuse, 0x8, R5 ;  /* 0x000000081c037824 */ /* 0x040fe200078e0205 */
[----:B------:R-:W-:Y:S01]  /*14f10*/  SHF.L.U32 R2, R33, 0x1f, RZ ;  /* 0x0000001f21027819 */ /* 0x000fe200000006ff */
[----:B------:R-:W-:-:S03]  /*14f20*/  VIADD R28, R28, 0x1 ;  /* 0x000000011c1c7836 */ /* 0x000fc60000000000 */
[----:B------:R-:W0:Y:S02]  /*14f30*/  SYNCS.PHASECHK.TRANS64.TRYWAIT P1, [R3+URZ+0x29840], R2 ;  /* 0x02984002030075a7 */ /* 0x000e24000802017f */
[----:B------:R-:W-:-:S04]  /*14f40*/  ISETP.NE.AND P2, PT, R28, 0x2, PT ;  /* 0x000000021c00780c */ /* 0x000fc80003f45270 */
[----:B------:R-:W-:Y:S01]  /*14f50*/  SEL R0, RZ, 0x1, P2 ;  /* 0x00000001ff007807 */ /* 0x000fe20001000000 */
[----:B0-----:R-:W-:Y:S08]  /*14f60*/  @!P1 BRA `(.L_x_2526) ;  /* 0x0000002800309947 */ /* 0x001ff00003800000 */
.L_x_2612:
[----:B------:R-:W-:Y:S02]  /*14f70*/  SEL R28, R28, RZ, P2 ;  /* 0x000000ff1c1c7207 */ /* 0x000fe40001000000 */
[----:B------:R-:W-:Y:S01]  /*14f80*/  LOP3.LUT R0, R33, R0, RZ, 0x3c, !PT ;  /* 0x0000000021007212 */ /* 0x000fe200078e3cff */
[----:B------:R-:W-:Y:S06]  /*14f90*/  @!P0 BRA `(.L_x_2527) ;  /* 0x0000000000048947 */ /* 0x000fec0003800000 */
[----:B------:R-:W-:Y:S01]  /*14fa0*/  BPT.TRAP 0x1 ;  /* 0x000000040000795c */ /* 0x000fe20000300000 */
.L_x_2527:
[----:B------:R-:W-:Y:S01]  /*14fb0*/  IMAD R5, R28, 0x8, R5 ;  /* 0x000000081c057824 */ /* 0x000fe200078e0205 */
[----:B------:R-:W-:-:S04]  /*14fc0*/  SHF.L.U32 R0, R0, 0x1f, RZ ;  /* 0x0000001f00007819 */ /* 0x000fc800000006ff */
[----:B------:R-:W1:Y:S02]  /*14fd0*/  SYNCS.PHASECHK.TRANS64.TRYWAIT P1, [R5+URZ+0x29840], R0 ;  /* 0x02984000050075a7 */ /* 0x000e64000802017f */
[----:B-1----:R-:W-:Y:S05]  /*14fe0*/  @!P1 BRA `(.L_x_2528) ;  /* 0x0000002800249947 */ /* 0x002fea0003800000 */
.L_x_2613:
[----:B------:R-:W-:Y:S05]  /*14ff0*/  @!P0 BRA `(.L_x_2529) ;  /* 0x0000000000048947 */ /* 0x000fea0003800000 */
[----:B------:R-:W-:Y:S01]  /*15000*/  BPT.TRAP 0x1 ;  /* 0x000000040000795c */ /* 0x000fe20000300000 */
.L_x_2529:
[----:B------:R-:W2:Y:S02]  /*15010*/  SYNCS.PHASECHK.TRANS64.TRYWAIT P1, [R3+URZ+0x29860], R2 ;  /* 0x02986002030075a7 */ /* 0x000ea4000802017f */
[----:B--2---:R-:W-:Y:S05]  /*15020*/  @!P1 BRA `(.L_x_2530) ;  /* 0x0000002800289947 */ /* 0x004fea0003800000 */
.L_x_2614:
[----:B------:R-:W-:Y:S05]  /*15030*/  @!P0 BRA `(.L_x_2531) ;  /* 0x0000000000048947 */ /* 0x000fea0003800000 */
[----:B------:R-:W-:Y:S01]  /*15040*/  BPT.TRAP 0x1 ;  /* 0x000000040000795c */ /* 0x000fe20000300000 */
.L_x_2531:
[----:B------:R-:W3:Y:S02]  /*15050*/  SYNCS.PHASECHK.TRANS64.TRYWAIT P1, [R5+URZ+0x29860], R0 ;  /* 0x02986000050075a7 */ /* 0x000ee4000802017f */
[----:B---3--:R-:W-:Y:S05]  /*15060*/  @!P1 BRA `(.L_x_2532) ;  /* 0x00000028002c9947 */ /* 0x008fea0003800000 */
.L_x_2615:
[----:B------:R-:W-:Y:S05]  /*15070*/  @!P0 BRA `(.L_x_2533) ;  /* 0x0000000000048947 */ /* 0x000fea0003800000 */
[----:B------:R-:W-:Y:S01]  /*15080*/  BPT.TRAP 0x1 ;  /* 0x000000040000795c */ /* 0x000fe20000300000 */
.L_x_2533:
[----:B------:R-:W4:Y:S02]  /*15090*/  SYNCS.PHASECHK.TRANS64.TRYWAIT P1, [R3+URZ+0x29880], R2 ;  /* 0x02988002030075a7 */ /* 0x000f24000802017f */
[----:B----4-:R-:W-:Y:S05]  /*150a0*/  @!P1 BRA `(.L_x_2534) ;  /* 0x0000002800309947 */ /* 0x010fea0003800000 */
.L_x_2616:
[----:B------:R-:W-:Y:S05]  /*150b0*/  @!P0 BRA `(.L_x_2535) ;  /* 0x0000000000048947 */ /* 0x000fea0003800000 */
[----:B------:R-:W-:Y:S01]  /*150c0*/  BPT.TRAP 0x1 ;  /* 0x000000040000795c */ /* 0x000fe20000300000 */
.L_x_2535:
[----:B------:R0:W0:Y:S02]  /*150d0*/  SYNCS.PHASECHK.TRANS64.TRYWAIT P0, [R5+URZ+0x29880], R0 ;  /* 0x02988000050075a7 */ /* 0x000024000800017f */
[----:B0-----:R-:W-:Y:S05]  /*150e0*/  @!P0 NANOSLEEP.SYNCS 0x989680 ;  /* 0x009896800000895d */ /* 0x001fea0003900000 */
[----:B------:R-:W0:Y:S02]  /*150f0*/  @!P0 SYNCS.PHASECHK.TRANS64 P0, [R5+URZ+0x29880], R0 ;  /* 0x02988000050085a7 */ /* 0x000e24000800007f */
[----:B0-----:R-:W-:Y:S05]  /*15100*/  @!P0 BRA `(.L_x_2535) ;  /* 0xfffffffc00f08947 */ /* 0x001fea000383ffff */
.L_x_2523:
[----:B------:R-:W-:Y:S05]  /*15110*/  BSYNC B0 ;  /* 0x0000000000007941 */ /* 0x000fea0003800000 */
.L_x_2522:
[----:B------:R-:W-:Y:S05]  /*15120*/  EXIT ;  /* 0x000000000000794d */ /* 0x000fea0003800000 */
.L_x_2378:
[----:B0-----:R-:W-:-:S04]  /*15130*/  IMAD.U32 R3, RZ, RZ, UR41 ;  /* 0x00000029ff037e24 */ /* 0x001fc8000f8e00ff */
[----:B------:R0:W1:Y:S03]  /*15140*/  SYNCS.PHASECHK.TRANS64.TRYWAIT P1, [R3+URZ+0x29800], R0 ;  /* 0x02980000030075a7 */ /* 0x000066000802017f */
[----:B-1----:R-:W-:Y:S05]  /*15150*/  @!P1 NANOSLEEP.SYNCS 0x989680 ;  /* 0x009896800000995d */ /* 0x002fea0003900000 */
[----:B------:R-:W1:Y:S02]  /*15160*/  @!P1 SYNCS.PHASECHK.TRANS64 P1, [R3+URZ+0x29800], R0 ;  /* 0x02980000030095a7 */ /* 0x000e64000802007f */
[----:B-1----:R-:W-:Y:S05]  /*15170*/  @!P1 BRA `(.L_x_2378) ;  /* 0xfffffffc00ec9947 */ /* 0x002fea000383ffff */
[----:B------:R-:W-:Y:S05]  /*15180*/  BRA `(.L_x_2536) ;  /* 0xfffffec800587947 */ /* 0x000fea000383ffff */
.L_x_2382:
[----:B-1----:R1:W2:Y:S02]  /*15190*/  SYNCS.PHASECHK.TRANS64.TRYWAIT P1, [R0+URZ+0x29830], R3 ;  /* 0x02983003000075a7 */ /* 0x0022a4000802017f */
[----:B--2---:R-:W-:Y:S05]  /*151a0*/  @!P1 NANOSLEEP.SYNCS 0x989680 ;  /* 0x009896800000995d */ /* 0x004fea0003900000 */
[----:B------:R-:W2:Y:S02]  /*151b0*/  @!P1 SYNCS.PHASECHK.TRANS64 P1, [R0+URZ+0x29830], R3 ;  /* 0x02983003000095a7 */ /* 0x000ea4000802007f */
[----:B--2---:R-:W-:Y:S05]  /*151c0*/  @!P1 BRA `(.L_x_2382) ;  /* 0xfffffffc00f09947 */ /* 0x004fea000383ffff */
[----:B------:R-:W-:Y:S05]  /*151d0*/  BRA `(.L_x_2381) ;  /* 0xfffffec800747947 */ /* 0x000fea000383ffff */
.L_x_2388:
[----:B-1----:R-:W-:-:S04]  /*151e0*/  IMAD.U32 R4, RZ, RZ, UR6 ;  /* 0x00000006ff047e24 */ /* 0x002fc8000f8e00ff */
[----:B------:R1:W2:Y:S03]  /*151f0*/  SYNCS.PHASECHK.TRANS64.TRYWAIT P1, [R4+URZ+0x29830], R3 ;  /* 0x02983003040075a7 */ /* 0x0002a6000802017f */
[----:B--2---:R-:W-:Y:S05]  /*15200*/  @!P1 NANOSLEEP.SYNCS 0x989680 ;  /* 0x009896800000995d */ /* 0x004fea0003900000 */
[----:B------:R-:W2:Y:S02]  /*15210*/  @!P1 SYNCS.PHASECHK.TRANS64 P1, [R4+URZ+0x29830], R3 ;  /* 0x02983003040095a7 */ /* 0x000ea4000802007f */
[----:B--2---:R-:W-:Y:S05]  /*15220*/  @!P1 BRA `(.L_x_2388) ;  /* 0xfffffffc00ec9947 */ /* 0x004fea000383ffff */
[----:B------:R-:W-:Y:S05]  /*15230*/  BRA `(.L_x_2385) ;  /* 0xfffffefc00607947 */ /* 0x000fea000383ffff */
.L_x_2392:
[----:B-1----:R-:W-:-:S04]  /*15240*/  IMAD.U32 R4, RZ, RZ, UR6 ;  /* 0x00000006ff047e24 */ /* 0x002fc8000f8e00ff */
[----:B------:R1:W2:Y:S03]  /*15250*/  SYNCS.PHASECHK.TRANS64.TRYWAIT P1, [R4+URZ+0x29850], R3 ;  /* 0x02985003040075a7 */ /* 0x0002a6000802017f */
[----:B--2---:R-:W-:Y:S05]  /*15260*/  @!P1 NANOSLEEP.SYNCS 0x989680 ;  /* 0x009896800000995d */ /* 0x004fea0003900000 */
[----:B------:R-:W2:Y:S02]  /*15270*/  @!P1 SYNCS.PHASECHK.TRANS64 P1, [R4+URZ+0x29850], R3 ;  /* 0x02985003040095a7 */ /* 0x000ea4000802007f */
[----:B--2---:R-:W-:Y:S05]  /*15280*/  @!P1 BRA `(.L_x_2392) ;  /* 0xfffffffc00ec9947 */ /* 0x004fea000383ffff */
[----:B------:R-:W-:Y:S05]  /*15290*/  BRA `(.L_x_2389) ;  /* 0xffffff0800687947 */ /* 0x000fea000383ffff */
.L_x_2400:
[----:B-1----:R-:W-:-:S04]  /*152a0*/  IMAD.U32 R4, RZ, RZ, UR6 ;  /* 0x00000006ff047e24 */ /* 0x002fc8000f8e00ff */
[----:B------:R1:W2:Y:S03]  /*152b0*/  SYNCS.PHASECHK.TRANS64.TRYWAIT P1, [R4+URZ+0x29830], R3 ;  /* 0x02983003040075a7 */ /* 0x0002a6000802017f */
[----:B--2---:R-:W-:Y:S05]  /*152c0*/  @!P1 NANOSLEEP.SYNCS 0x989680 ;  /* 0x009896800000995d */ /* 0x004fea0003900000 */
[----:B------:R-:W2:Y:S02]  /*152d0*/  @!P1 SYNCS.PHASECHK.TRANS64 P1, [R4+URZ+0x29830], R3 ;  /* 0x02983003040095a7 */ /* 0x000ea4000802007f */
[----:B--2---:R-:W-:Y:S05]  /*152e0*/  @!P1 BRA `(.L_x_2400) ;  /* 0xfffffffc00ec9947 */ /* 0x004fea000383ffff */
[----:B------:R-:W-:Y:S05]  /*152f0*/  BRA `(.L_x_2397) ;  /* 0xffffff3400507947 */ /* 0x000fea000383ffff */
.L_x_2404:
[----:B-1----:R-:W-:-:S04]  /*15300*/  IMAD.U32 R4, RZ, RZ, UR6 ;  /* 0x00000006ff047e24 */ /* 0x002fc8000f8e00ff */
[----:B------:R1:W2:Y:S03]  /*15310*/  SYNCS.PHASECHK.TRANS64.TRYWAIT P1, [R4+URZ+0x29850], R3 ;  /* 0x02985003040075a7 */ /* 0x0002a6000802017f */
[----:B--2---:R-:W-:Y:S05]  /*15320*/  @!P1 NANOSLEEP.SYNCS 0x989680 ;  /* 0x009896800000995d */ /* 0x004fea0003900000 */
[----:B------:R-:W2:Y:S02]  /*15330*/  @!P1 SYNCS.PHASECHK.TRANS64 P1, [R4+URZ+0x29850], R3 ;  /* 0x02985003040095a7 */ /* 0x000ea4000802007f */
[----:B--2---:R-:W-:Y:S05]  /*15340*/  @!P1 BRA `(.L_x_2404) ;  /* 0xfffffffc00ec9947 */ /* 0x004fea000383ffff */
[----:B------:R-:W-:Y:S05]  /*15350*/  BRA `(.L_x_2401) ;  /* 0xffffff40004c7947 */ /* 0x000fea000383ffff */
.L_x_2411:
[----:B-1----:R-:W-:-:S04]  /*15360*/  IMAD.U32 R6, RZ, RZ, UR9 ;  /* 0x00000009ff067e24 */ /* 0x002fc8000f8e00ff */
[----:B------:R1:W2:Y:S03]  /*15370*/  SYNCS.PHASECHK.TRANS64.TRYWAIT P1, [R6+URZ+0x29850], R5 ;  /* 0x02985005060075a7 */ /* 0x0002a6000802017f */
[----:B--2---:R-:W-:Y:S05]  /*15380*/  @!P1 NANOSLEEP.SYNCS 0x989680 ;  /* 0x009896800000995d */ /* 0x004fea0003900000 */
[----:B------:R-:W2:Y:S02]  /*15390*/  @!P1 SYNCS.PHASECHK.TRANS64 P1, [R6+URZ+0x29850], R5 ;  /* 0x02985005060095a7 */ /* 0x000ea4000802007f */
[----:B--2---:R-:W-:Y:S05]  /*153a0*/  @!P1 BRA `(.L_x_2411) ;  /* 0xfffffffc00ec9947 */ /* 0x004fea000383ffff */
[----:B------:R-:W-:Y:S05]  /*153b0*/  BRA `(.L_x_2410) ;  /* 0xffffff6000247947 */ /* 0x000fea000383ffff */
.L_x_2456:
        /* <DEDUP_REMOVED lines=10> */
.L_x_2537:
[----:B------:R-:W-:Y:S05]  /*15460*/  BRA `(.L_x_2538) ;  /* 0xffffffb0000c7947 */ /* 0x000fea000383ffff */
.L_x_2459:
[----:B0-----:R0:W1:Y:S02]  /*15470*/  SYNCS.PHASECHK.TRANS64.TRYWAIT P0, [R0+URZ+0x29880], R31 ;  /* 0x0298801f000075a7 */ /* 0x001064000800017f */
[----:B-1----:R-:W-:Y:S05]  /*15480*/  @!P0 NANOSLEEP.SYNCS 0x989680 ;  /* 0x009896800000895d */ /* 0x002fea0003900000 */
[----:B------:R-:W1:Y:S02]  /*15490*/  @!P0 SYNCS.PHASECHK.TRANS64 P0, [R0+URZ+0x29880], R31 ;  /* 0x0298801f000085a7 */ /* 0x000e64000800007f */
[----:B-1----:R-:W-:Y:S05]  /*154a0*/  @!P0 BRA `(.L_x_2459) ;  /* 0xfffffffc00f08947 */ /* 0x002fea000383ffff */
[----:B------:R-:W-:Y:S05]  /*154b0*/  BRA `(.L_x_2539) ;  /* 0xffffffb400287947 */ /* 0x000fea000383ffff */
.L_x_2460:
        /* <DEDUP_REMOVED lines=8> */
.L_x_2541:
[----:B------:R-:W-:Y:S05]  /*15540*/  BSYNC B0 ;  /* 0x0000000000007941 */ /* 0x000fea0003800000 */
.L_x_2540:
        /* <DEDUP_REMOVED lines=14> */
.L_x_2542:
[----:B------:R-:W-:Y:S02]  /*15630*/  IMAD.MOV.U32 R13, RZ, RZ, R8 ;  /* 0x000000ffff0d7224 */ /* 0x000fe400078e0008 */
[----:B------:R-:W-:Y:S02]  /*15640*/  IMAD.MOV.U32 R12, RZ, RZ, 0x1 ;  /* 0x00000001ff0c7424 */ /* 0x000fe400078e00ff */
[----:B------:R-:W-:-:S07]  /*15650*/  IMAD.MOV.U32 R2, RZ, RZ, R14 ;  /* 0x000000ffff027224 */ /* 0x000fce00078e000e */
[----:B------:R-:W-:Y:S05]  /*15660*/  WARPSYNC.COLLECTIVE R15, `(.L_x_2543) ;  /* 0x000000000f087348 */ /* 0x000fea0003c00000 */
[----:B------:R0:W1:Y:S02]  /*15670*/  SHFL.IDX P6, R14, R13, R12, R11 ;  /* 0x0000000c0d0e7389 */ /* 0x00006400000c000b */
[----:B01----:R-:W-:Y:S01]  /*15680*/  ENDCOLLECTIVE ;  /* 0x000000000000791b */ /* 0x003fe20003800000 */
.L_x_2543:
        /* <DEDUP_REMOVED lines=14> */
.L_x_2544:
[----:B------:R-:W-:Y:S02]  /*15770*/  IMAD.MOV.U32 R13, RZ, RZ, R8 ;  /* 0x000000ffff0d7224 */ /* 0x000fe400078e0008 */
[----:B------:R-:W-:Y:S02]  /*15780*/  IMAD.MOV.U32 R12, RZ, RZ, 0x2 ;  /* 0x00000002ff0c7424 */ /* 0x000fe400078e00ff */
[----:B------:R-:W-:-:S07]  /*15790*/  IMAD.MOV.U32 R2, RZ, RZ, R14 ;  /* 0x000000ffff027224 */ /* 0x000fce00078e000e */
[----:B------:R-:W-:Y:S05]  /*157a0*/  WARPSYNC.COLLECTIVE R15, `(.L_x_2545) ;  /* 0x000000000f087348 */ /* 0x000fea0003c00000 */
[----:B------:R0:W1:Y:S02]  /*157b0*/  SHFL.IDX P6, R14, R13, R12, R11 ;  /* 0x0000000c0d0e7389 */ /* 0x00006400000c000b */
[----:B01----:R-:W-:Y:S01]  /*157c0*/  ENDCOLLECTIVE ;  /* 0x000000000000791b */ /* 0x003fe20003800000 */
.L_x_2545:
        /* <DEDUP_REMOVED lines=14> */
.L_x_2546:
[----:B------:R-:W-:Y:S02]  /*158b0*/  IMAD.MOV.U32 R13, RZ, RZ, R8 ;  /* 0x000000ffff0d7224 */ /* 0x000fe400078e0008 */
[----:B------:R-:W-:Y:S02]  /*158c0*/  IMAD.MOV.U32 R12, RZ, RZ, 0x3 ;  /* 0x00000003ff0c7424 */ /* 0x000fe400078e00ff */
[----:B------:R-:W-:-:S07]  /*158d0*/  IMAD.MOV.U32 R2, RZ, RZ, R14 ;  /* 0x000000ffff027224 */ /* 0x000fce00078e000e */
[----:B------:R-:W-:Y:S05]  /*158e0*/  WARPSYNC.COLLECTIVE R15, `(.L_x_2547) ;  /* 0x000000000f087348 */ /* 0x000fea0003c00000 */
[----:B------:R0:W1:Y:S02]  /*158f0*/  SHFL.IDX P6, R14, R13, R12, R11 ;  /* 0x0000000c0d0e7389 */ /* 0x00006400000c000b */
[----:B01----:R-:W-:Y:S01]  /*15900*/  ENDCOLLECTIVE ;  /* 0x000000000000791b */ /* 0x003fe20003800000 */
.L_x_2547:
        /* <DEDUP_REMOVED lines=13> */
.L_x_2548:
        /* <DEDUP_REMOVED lines=10> */
.L_x_2549:
        /* <DEDUP_REMOVED lines=14> */
.L_x_2550:
        /* <DEDUP_REMOVED lines=8> */
.L_x_2465:
[----:B---3--:R3:W4:Y:S02]  /*15be0*/  SYNCS.PHASECHK.TRANS64.TRYWAIT P0, [R0+URZ+0x29840], R31 ;  /* 0x0298401f000075a7 */ /* 0x008724000800017f */
[----:B----4-:R-:W-:Y:S05]  /*15bf0*/  @!P0 NANOSLEEP.SYNCS 0x989680 ;  /* 0x009896800000895d */ /* 0x010fea0003900000 */
[----:B------:R-:W4:Y:S02]  /*15c00*/  @!P0 SYNCS.PHASECHK.TRANS64 P0, [R0+URZ+0x29840], R31 ;  /* 0x0298401f000085a7 */ /* 0x000f24000800007f */
[----:B----4-:R-:W-:Y:S05]  /*15c10*/  @!P0 BRA `(.L_x_2465) ;  /* 0xfffffffc00f08947 */ /* 0x010fea000383ffff */
[----:B------:R-:W-:Y:S05]  /*15c20*/  BRA `(.L_x_2552) ;  /* 0xffffffb400207947 */ /* 0x000fea000383ffff */
.L_x_2466:
        /* <DEDUP_REMOVED lines=8> */
.L_x_2554:
[----:B------:R-:W-:Y:S05]  /*15cb0*/  BSYNC B0 ;  /* 0x0000000000007941 */ /* 0x000fea0003800000 */
.L_x_2553:
        /* <DEDUP_REMOVED lines=10> */
.L_x_2555:
        /* <DEDUP_REMOVED lines=19> */
.L_x_2556:
        /* <DEDUP_REMOVED lines=11> */
.L_x_2557:
        /* <DEDUP_REMOVED lines=16> */
.L_x_2558:
        /* <DEDUP_REMOVED lines=12> */
.L_x_2559:
[----:B------:R-:W-:Y:S02]  /*16100*/  IMAD.MOV.U32 R13, RZ, RZ, R6 ;  /* 0x000000ffff0d7224 */ /* 0x000fe400078e0006 */
[----:B------:R-:W-:Y:S02]  /*16110*/  IMAD.MOV.U32 R12, RZ, RZ, 0x3 ;  /* 0x00000003ff0c7424 */ /* 0x000fe400078e00ff */
[----:B------:R-:W-:-:S07]  /*16120*/  IMAD.MOV.U32 R3, RZ, RZ, R14 ;  /* 0x000000ffff037224 */ /* 0x000fce00078e000e */
[----:B------:R-:W-:Y:S05]  /*16130*/  WARPSYNC.COLLECTIVE R15, `(.L_x_2560) ;  /* 0x000000000f087348 */ /* 0x000fea0003c00000 */
[----:B------:R0:W1:Y:S02]  /*16140*/  SHFL.IDX P6, R14, R13, R12, R11 ;  /* 0x0000000c0d0e7389 */ /* 0x00006400000c000b */
[----:B01----:R-:W-:Y:S01]  /*16150*/  ENDCOLLECTIVE ;  /* 0x000000000000791b */ /* 0x003fe20003800000 */
.L_x_2560:
        /* <DEDUP_REMOVED lines=10> */
.L_x_2561:
        /* <DEDUP_REMOVED lines=12> */
.L_x_2562:
        /* <DEDUP_REMOVED lines=13> */
.L_x_2563:
[----:B------:R-:W-:Y:S05]  /*16390*/  BRA `(.L_x_2564) ;  /* 0xffffffb000887947 */ /* 0x000fea000383ffff */
.L_x_2473:
[----:B------:R-:W-:Y:S02]  /*163a0*/  IMAD.MOV.U32 R13, RZ, RZ, R5 ;  /* 0x000000ffff0d7224 */ /* 0x000fe400078e0005 */
[----:B------:R-:W-:Y:S02]  /*163b0*/  IMAD.MOV.U32 R12, RZ, RZ, RZ ;  /* 0x000000ffff0c7224 */ /* 0x000fe400078e00ff */
[----:B------:R-:W-:Y:S02]  /*163c0*/  IMAD.MOV.U32 R11, RZ, RZ, 0x1c1f ;  /* 0x00001c1fff0b7424 */ /* 0x000fe400078e00ff */
[----:B------:R-:W-:Y:S02]  /*163d0*/  IMAD.MOV.U32 R15, RZ, RZ, -0x1 ;  /* 0xffffffffff0f7424 */ /* 0x000fe400078e00ff */
[----:B------:R-:W-:Y:S02]  /*163e0*/  IMAD R4, R4, UR40, RZ ;  /* 0x0000002804047c24 */ /* 0x000fe4000f8e02ff */
[----:B------:R-:W-:-:S07]  /*163f0*/  IMAD R17, R17, 0x80, R9 ;  /* 0x0000008011117824 */ /* 0x000fce00078e0209 */
[----:B-1---5:R-:W-:Y:S05]  /*16400*/  WARPSYNC.COLLECTIVE R15, `(.L_x_2565) ;  /* 0x000000000f087348 */ /* 0x022fea0003c00000 */
[----:B------:R0:W2:Y:S02]  /*16410*/  SHFL.IDX P6, R14, R13, R12, R11 ;  /* 0x0000000c0d0e7389 */ /* 0x0000a400000c000b */
[----:B012--5:R-:W-:Y:S01]  /*16420*/  ENDCOLLECTIVE ;  /* 0x000000000000791b */ /* 0x027fe20003800000 */
.L_x_2565:
[C---:B------:R-:W-:Y:S01]  /*16430*/  VIADD R7, R17.reuse, 0x20 ;  /* 0x0000002011077836 */ /* 0x040fe20000000000 */
[----:B------:R-:W-:Y:S01]  /*16440*/  ISETP.GE.AND P0, PT, R17, R4, PT ;  /* 0x000000041100720c */ /* 0x000fe20003f06270 */
[----:B------:R-:W-:Y:S02]  /*16450*/  IMAD.MOV.U32 R13, RZ, RZ, R0 ;  /* 0x000000ffff0d7224 */ /* 0x000fe400078e0000 */
[----:B------:R-:W-:-:S10]  /*16460*/  IMAD.MOV.U32 R2, RZ, RZ, R14 ;  /* 0x000000ffff027224 */ /* 0x000fd400078e000e */
[----:B------:R-:W-:Y:S05]  /*16470*/  WARPSYNC.COLLECTIVE R15, `(.L_x_2566) ;  /* 0x000000000f087348 */ /* 0x000fea0003c00000 */
[----:B------:R0:W1:Y:S02]  /*16480*/  SHFL.IDX P6, R14, R13, R12, R11 ;  /* 0x0000000c0d0e7389 */ /* 0x00006400000c000b */
[----:B01----:R-:W-:Y:S01]  /*16490*/  ENDCOLLECTIVE ;  /* 0x000000000000791b */ /* 0x003fe20003800000 */
.L_x_2566:
[----:B------:R-:W-:Y:S02]  /*164a0*/  IMAD.MOV.U32 R13, RZ, RZ, R5 ;  /* 0x000000ffff0d7224 */ /* 0x000fe400078e0005 */
[----:B------:R-:W-:Y:S02]  /*164b0*/  IMAD.MOV.U32 R12, RZ, RZ, 0x1 ;  /* 0x00000001ff0c7424 */ /* 0x000fe400078e00ff */
[----:B------:R-:W-:-:S07]  /*164c0*/  IMAD.MOV.U32 R3, RZ, RZ, R14 ;  /* 0x000000ffff037224 */ /* 0x000fce00078e000e */
[----:B------:R-:W-:Y:S05]  /*164d0*/  WARPSYNC.COLLECTIVE R15, `(.L_x_2567) ;  /* 0x000000000f087348 */ /* 0x000fea0003c00000 */
[----:B------:R0:W1:Y:S02]  /*164e0*/  SHFL.IDX P6, R14, R13, R12, R11 ;  /* 0x0000000c0d0e7389 */ /* 0x00006400000c000b */
[----:B01----:R-:W-:Y:S01]  /*164f0*/  ENDCOLLECTIVE ;  /* 0x000000000000791b */ /* 0x003fe20003800000 */
.L_x_2567:
        /* <DEDUP_REMOVED lines=15> */
.L_x_2568:
        /* <DEDUP_REMOVED lines=8> */
.L_x_2569:
[----:B------:R-:W-:Y:S02]  /*16670*/  @!P0 IMAD.MOV.U32 R3, RZ, RZ, R7 ;  /* 0x000000ffff038224 */ /* 0x000fe400078e0007 */
[----:B------:R-:W-:-:S03]  /*16680*/  VIADD R7, R17, 0x40 ;  /* 0x0000004011077836 */ /* 0x000fc60000000000 */
        /* <DEDUP_REMOVED lines=12> */
.L_x_2570:
        /* <DEDUP_REMOVED lines=8> */
.L_x_2571:
        /* <DEDUP_REMOVED lines=12> */
.L_x_2572:
[----:B------:R-:W-:Y:S05]  /*16890*/  BRA `(.L_x_2573) ;  /* 0xffffffb400c07947 */ /* 0x000fea000383ffff */
.L_x_2478:
[----:B0-----:R0:W2:Y:S02]  /*168a0*/  SYNCS.PHASECHK.TRANS64.TRYWAIT P0, [R22+URZ+0x29820], R3 ;  /* 0x02982003160075a7 */ /* 0x0010a4000800017f */
[----:B--2---:R-:W-:Y:S05]  /*168b0*/  @!P0 NANOSLEEP.SYNCS 0x989680 ;  /* 0x009896800000895d */ /* 0x004fea0003900000 */
[----:B------:R-:W2:Y:S02]  /*168c0*/  @!P0 SYNCS.PHASECHK.TRANS64 P0, [R22+URZ+0x29820], R3 ;  /* 0x02982003160085a7 */ /* 0x000ea4000800007f */
[----:B--2---:R-:W-:Y:S05]  /*168d0*/  @!P0 BRA `(.L_x_2478) ;  /* 0xfffffffc00f08947 */ /* 0x004fea000383ffff */
[----:B------:R-:W-:Y:S05]  /*168e0*/  BRA `(.L_x_2574) ;  /* 0xffffffb800307947 */ /* 0x000fea000383ffff */
.L_x_2482:
[----:B0-----:R0:W1:Y:S02]  /*168f0*/  SYNCS.PHASECHK.TRANS64.TRYWAIT P0, [R0+URZ+0x29880], R30 ;  /* 0x0298801e000075a7 */ /* 0x001064000800017f */
[----:B-1----:R-:W-:Y:S05]  /*16900*/  @!P0 NANOSLEEP.SYNCS 0x989680 ;  /* 0x009896800000895d */ /* 0x002fea0003900000 */
[----:B------:R-:W1:Y:S02]  /*16910*/  @!P0 SYNCS.PHASECHK.TRANS64 P0, [R0+URZ+0x29880], R30 ;  /* 0x0298801e000085a7 */ /* 0x000e64000800007f */
[----:B-1----:R-:W-:Y:S05]  /*16920*/  @!P0 BRA `(.L_x_2482) ;  /* 0xfffffffc00f08947 */ /* 0x002fea000383ffff */
[----:B------:R-:W-:Y:S05]  /*16930*/  BRA `(.L_x_2575) ;  /* 0xffffffbc00647947 */ /* 0x000fea000383ffff */
.L_x_2483:
        /* <DEDUP_REMOVED lines=8> */
.L_x_2577:
[----:B------:R-:W-:Y:S05]  /*169c0*/  BSYNC B0 ;  /* 0x0000000000007941 */ /* 0x000fea0003800000 */
.L_x_2576:
        /* <DEDUP_REMOVED lines=10> */
.L_x_2578:
[----:B------:R-:W-:Y:S02]  /*16a70*/  IMAD.MOV.U32 R13, RZ, RZ, R9 ;  /* 0x000000ffff0d7224 */ /* 0x000fe400078e0009 */
[----:B------:R-:W-:Y:S02]  /*16a80*/  IMAD.MOV.U32 R12, RZ, RZ, 0x1 ;  /* 0x00000001ff0c7424 */ /* 0x000fe400078e00ff */
[----:B------:R-:W-:-:S07]  /*16a90*/  IMAD.MOV.U32 R2, RZ, RZ, R14 ;  /* 0x000000ffff027224 */ /* 0x000fce00078e000e */
[----:B------:R-:W-:Y:S05]  /*16aa0*/  WARPSYNC.COLLECTIVE R15, `(.L_x_2579) ;  /* 0x000000000f087348 */ /* 0x000fea0003c00000 */
[----:B------:R0:W1:Y:S02]  /*16ab0*/  SHFL.IDX P6, R14, R13, R12, R11 ;  /* 0x0000000c0d0e7389 */ /* 0x00006400000c000b */
[----:B01----:R-:W-:Y:S01]  /*16ac0*/  ENDCOLLECTIVE ;  /* 0x000000000000791b */ /* 0x003fe20003800000 */
.L_x_2579:
        /* <DEDUP_REMOVED lines=12> */
.L_x_2580:
[----:B------:R-:W-:Y:S02]  /*16b90*/  IMAD.MOV.U32 R13, RZ, RZ, R9 ;  /* 0x000000ffff0d7224 */ /* 0x000fe400078e0009 */
[----:B------:R-:W-:Y:S02]  /*16ba0*/  IMAD.MOV.U32 R12, RZ, RZ, 0x2 ;  /* 0x00000002ff0c7424 */ /* 0x000fe400078e00ff */
[----:B------:R-:W-:-:S07]  /*16bb0*/  IMAD.MOV.U32 R2, RZ, RZ, R14 ;  /* 0x000000ffff027224 */ /* 0x000fce00078e000e */
[----:B------:R-:W-:Y:S05]  /*16bc0*/  WARPSYNC.COLLECTIVE R15, `(.L_x_2581) ;  /* 0x000000000f087348 */ /* 0x000fea0003c00000 */
[----:B------:R0:W1:Y:S02]  /*16bd0*/  SHFL.IDX P6, R14, R13, R12, R11 ;  /* 0x0000000c0d0e7389 */ /* 0x00006400000c000b */
[----:B01----:R-:W-:Y:S01]  /*16be0*/  ENDCOLLECTIVE ;  /* 0x000000000000791b */ /* 0x003fe20003800000 */
.L_x_2581:
        /* <DEDUP_REMOVED lines=12> */
.L_x_2582:
[----:B------:R-:W-:Y:S02]  /*16cb0*/  IMAD.MOV.U32 R13, RZ, RZ, R9 ;  /* 0x000000ffff0d7224 */ /* 0x000fe400078e0009 */
[----:B------:R-:W-:Y:S02]  /*16cc0*/  IMAD.MOV.U32 R12, RZ, RZ, 0x3 ;  /* 0x00000003ff0c7424 */ /* 0x000fe400078e00ff */
[----:B------:R-:W-:-:S07]  /*16cd0*/  IMAD.MOV.U32 R2, RZ, RZ, R14 ;  /* 0x000000ffff027224 */ /* 0x000fce00078e000e */
[----:B------:R-:W-:Y:S05]  /*16ce0*/  WARPSYNC.COLLECTIVE R15, `(.L_x_2583) ;  /* 0x000000000f087348 */ /* 0x000fea0003c00000 */
[----:B------:R0:W1:Y:S02]  /*16cf0*/  SHFL.IDX P6, R14, R13, R12, R11 ;  /* 0x0000000c0d0e7389 */ /* 0x00006400000c000b */
[----:B01----:R-:W-:Y:S01]  /*16d00*/  ENDCOLLECTIVE ;  /* 0x000000000000791b */ /* 0x003fe20003800000 */
.L_x_2583:
        /* <DEDUP_REMOVED lines=12> */
.L_x_2584:
[----:B------:R-:W-:Y:S02]  /*16dd0*/  IMAD.MOV.U32 R13, RZ, RZ, R21 ;  /* 0x000000ffff0d7224 */ /* 0x000fe400078e0015 */
[----:B------:R-:W-:Y:S02]  /*16de0*/  IMAD.MOV.U32 R12, RZ, RZ, RZ ;  /* 0x000000ffff0c7224 */ /* 0x000fe400078e00ff */
[----:B------:R-:W-:-:S07]  /*16df0*/  IMAD.MOV.U32 R2, RZ, RZ, R14 ;  /* 0x000000ffff027224 */ /* 0x000fce00078e000e */
[----:B------:R-:W-:Y:S05]  /*16e00*/  WARPSYNC.COLLECTIVE R15, `(.L_x_2585) ;  /* 0x000000000f087348 */ /* 0x000fea0003c00000 */
[----:B------:R0:W1:Y:S02]  /*16e10*/  SHFL.IDX P6, R14, R13, R12, R11 ;  /* 0x0000000c0d0e7389 */ /* 0x00006400000c000b */
[----:B01----:R-:W-:Y:S01]  /*16e20*/  ENDCOLLECTIVE ;  /* 0x000000000000791b */ /* 0x003fe20003800000 */
.L_x_2585:
        /* <DEDUP_REMOVED lines=12> */
.L_x_2586:
[----:B------:R-:W-:Y:S01]  /*16ef0*/  IMAD.MOV.U32 R2, RZ, RZ, R14 ;  /* 0x000000ffff027224 */ /* 0x000fe200078e000e */
[----:B------:R-:W-:Y:S06]  /*16f00*/  BRA `(.L_x_2587) ;  /* 0xffffffbc00007947 */ /* 0x000fec000383ffff */
.L_x_2488:
[----:B---3--:R3:W4:Y:S02]  /*16f10*/  SYNCS.PHASECHK.TRANS64.TRYWAIT P0, [R0+URZ+0x29840], R30 ;  /* 0x0298401e000075a7 */ /* 0x008724000800017f */
[----:B----4-:R-:W-:Y:S05]  /*16f20*/  @!P0 NANOSLEEP.SYNCS 0x989680 ;  /* 0x009896800000895d */ /* 0x010fea0003900000 */
[----:B------:R-:W4:Y:S02]  /*16f30*/  @!P0 SYNCS.PHASECHK.TRANS64 P0, [R0+URZ+0x29840], R30 ;  /* 0x0298401e000085a7 */ /* 0x000f24000800007f */
[----:B----4-:R-:W-:Y:S05]  /*16f40*/  @!P0 BRA `(.L_x_2488) ;  /* 0xfffffffc00f08947 */ /* 0x010fea000383ffff */
[----:B------:R-:W-:Y:S05]  /*16f50*/  BRA `(.L_x_2588) ;  /* 0xffffffbc00547947 */ /* 0x000fea000383ffff */
.L_x_2489:
        /* <DEDUP_REMOVED lines=8> */
.L_x_2590:
[----:B------:R-:W-:Y:S05]  /*16fe0*/  BSYNC B0 ;  /* 0x0000000000007941 */ /* 0x000fea0003800000 */
.L_x_2589:
        /* <DEDUP_REMOVED lines=9> */
.L_x_2591:
[----:B------:R-:W-:Y:S02]  /*17080*/  IMAD.MOV.U32 R13, RZ, RZ, R5 ;  /* 0x000000ffff0d7224 */ /* 0x000fe400078e0005 */
[----:B------:R-:W-:Y:S02]  /*17090*/  IMAD.MOV.U32 R12, RZ, RZ, 0x1 ;  /* 0x00000001ff0c7424 */ /* 0x000fe400078e00ff */
[----:B------:R-:W-:-:S07]  /*170a0*/  IMAD.MOV.U32 R2, RZ, RZ, R14 ;  /* 0x000000ffff027224 */ /* 0x000fce00078e000e */
[----:B------:R-:W-:Y:S05]  /*170b0*/  WARPSYNC.COLLECTIVE R15, `(.L_x_2592) ;  /* 0x000000000f087348 */ /* 0x000fea0003c00000 */
[----:B------:R0:W1:Y:S02]  /*170c0*/  SHFL.IDX P6, R14, R13, R12, R11 ;  /* 0x0000000c0d0e7389 */ /* 0x00006400000c000b */
[----:B01----:R-:W-:Y:S01]  /*170d0*/  ENDCOLLECTIVE ;  /* 0x000000000000791b */ /* 0x003fe20003800000 */
.L_x_2592:
        /* <DEDUP_REMOVED lines=13> */
.L_x_2593:
[----:B------:R-:W-:Y:S02]  /*171b0*/  IMAD.MOV.U32 R13, RZ, RZ, R5 ;  /* 0x000000ffff0d7224 */ /* 0x000fe400078e0005 */
[----:B------:R-:W-:Y:S02]  /*171c0*/  IMAD.MOV.U32 R12, RZ, RZ, 0x2 ;  /* 0x00000002ff0c7424 */ /* 0x000fe400078e00ff */
[----:B------:R-:W-:-:S07]  /*171d0*/  IMAD.MOV.U32 R2, RZ, RZ, R14 ;  /* 0x000000ffff027224 */ /* 0x000fce00078e000e */
[----:B------:R-:W-:Y:S05]  /*171e0*/  WARPSYNC.COLLECTIVE R15, `(.L_x_2594) ;  /* 0x000000000f087348 */ /* 0x000fea0003c00000 */
[----:B------:R0:W1:Y:S02]  /*171f0*/  SHFL.IDX P6, R14, R13, R12, R11 ;  /* 0x0000000c0d0e7389 */ /* 0x00006400000c000b */
[----:B01----:R-:W-:Y:S01]  /*17200*/  ENDCOLLECTIVE ;  /* 0x000000000000791b */ /* 0x003fe20003800000 */
.L_x_2594:
        /* <DEDUP_REMOVED lines=13> */
.L_x_2595:
[----:B------:R-:W-:Y:S02]  /*172e0*/  IMAD.MOV.U32 R13, RZ, RZ, R5 ;  /* 0x000000ffff0d7224 */ /* 0x000fe400078e0005 */
[----:B------:R-:W-:Y:S02]  /*172f0*/  IMAD.MOV.U32 R12, RZ, RZ, 0x3 ;  /* 0x00000003ff0c7424 */ /* 0x000fe400078e00ff */
[----:B------:R-:W-:-:S07]  /*17300*/  IMAD.MOV.U32 R2, RZ, RZ, R14 ;  /* 0x000000ffff027224 */ /* 0x000fce00078e000e */
[----:B------:R-:W-:Y:S05]  /*17310*/  WARPSYNC.COLLECTIVE R15, `(.L_x_2596) ;  /* 0x000000000f087348 */ /* 0x000fea0003c00000 */
[----:B------:R0:W1:Y:S02]  /*17320*/  SHFL.IDX P6, R14, R13, R12, R11 ;  /* 0x0000000c0d0e7389 */ /* 0x00006400000c000b */
[----:B01----:R-:W-:Y:S01]  /*17330*/  ENDCOLLECTIVE ;  /* 0x000000000000791b */ /* 0x003fe20003800000 */
.L_x_2596:
        /* <DEDUP_REMOVED lines=13> */
.L_x_2597:
[----:B------:R-:W-:Y:S02]  /*17410*/  IMAD.MOV.U32 R13, RZ, RZ, R8 ;  /* 0x000000ffff0d7224 */ /* 0x000fe400078e0008 */
[----:B------:R-:W-:Y:S02]  /*17420*/  IMAD.MOV.U32 R12, RZ, RZ, RZ ;  /* 0x000000ffff0c7224 */ /* 0x000fe400078e00ff */
[----:B------:R-:W-:-:S07]  /*17430*/  IMAD.MOV.U32 R2, RZ, RZ, R14 ;  /* 0x000000ffff027224 */ /* 0x000fce00078e000e */
[----:B------:R-:W-:Y:S05]  /*17440*/  WARPSYNC.COLLECTIVE R15, `(.L_x_2598) ;  /* 0x000000000f087348 */ /* 0x000fea0003c00000 */
[----:B------:R0:W1:Y:S02]  /*17450*/  SHFL.IDX P6, R14, R13, R12, R11 ;  /* 0x0000000c0d0e7389 */ /* 0x00006400000c000b */
[----:B01----:R-:W-:Y:S01]  /*17460*/  ENDCOLLECTIVE ;  /* 0x000000000000791b */ /* 0x003fe20003800000 */
.L_x_2598:
        /* <DEDUP_REMOVED lines=13> */
.L_x_2599:
[----:B------:R-:W-:Y:S05]  /*17540*/  BRA `(.L_x_2600) ;  /* 0xffffffb800e87947 */ /* 0x000fea000383ffff */
.L_x_2494:
[----:B0-----:R0:W2:Y:S02]  /*17550*/  SYNCS.PHASECHK.TRANS64.TRYWAIT P1, [R3+URZ+0x29870], R0 ;  /* 0x02987000030075a7 */ /* 0x0010a4000802017f */
[----:B--2---:R-:W-:Y:S05]  /*17560*/  @!P1 NANOSLEEP.SYNCS 0x989680 ;  /* 0x009896800000995d */ /* 0x004fea0003900000 */
[----:B------:R-:W2:Y:S02]  /*17570*/  @!P1 SYNCS.PHASECHK.TRANS64 P1, [R3+URZ+0x29870], R0 ;  /* 0x02987000030095a7 */ /* 0x000ea4000802007f */
[----:B--2---:R-:W-:Y:S05]  /*17580*/  @!P1 BRA `(.L_x_2494) ;  /* 0xfffffffc00f09947 */ /* 0x004fea000383ffff */
[----:B------:R-:W-:Y:S05]  /*17590*/  BRA `(.L_x_2601) ;  /* 0xffffffbc00547947 */ /* 0x000fea000383ffff */
.L_x_2496:
[----:B0-----:R0:W2:Y:S02]  /*175a0*/  SYNCS.PHASECHK.TRANS64.TRYWAIT P1, [R3+URZ+0x29860], R0 ;  /* 0x02986000030075a7 */ /* 0x0010a4000802017f */
[----:B--2---:R-:W-:Y:S05]  /*175b0*/  @!P1 NANOSLEEP.SYNCS 0x989680 ;  /* 0x009896800000995d */ /* 0x004fea0003900000 */
[----:B------:R-:W2:Y:S02]  /*175c0*/  @!P1 SYNCS.PHASECHK.TRANS64 P1, [R3+URZ+0x29860], R0 ;  /* 0x02986000030095a7 */ /* 0x000ea4000802007f */
[----:B--2---:R-:W-:Y:S05]  /*175d0*/  @!P1 BRA `(.L_x_2496) ;  /* 0xfffffffc00f09947 */ /* 0x004fea000383ffff */
[----:B------:R-:W-:Y:S05]  /*175e0*/  BRA `(.L_x_2602) ;  /* 0xffffffbc00647947 */ /* 0x000fea000383ffff */
.L_x_2504:
[----:B0-----:R0:W4:Y:S02]  /*175f0*/  SYNCS.PHASECHK.TRANS64.TRYWAIT P1, [R17+URZ+0x29870], R0 ;  /* 0x02987000110075a7 */ /* 0x001124000802017f */
[----:B----4-:R-:W-:Y:S05]  /*17600*/  @!P1 NANOSLEEP.SYNCS 0x989680 ;  /* 0x009896800000995d */ /* 0x010fea0003900000 */
[----:B------:R-:W4:Y:S02]  /*17610*/  @!P1 SYNCS.PHASECHK.TRANS64 P1, [R17+URZ+0x29870], R0 ;  /* 0x02987000110095a7 */ /* 0x000f24000802007f */
[----:B----4-:R-:W-:Y:S05]  /*17620*/  @!P1 BRA `(.L_x_2504) ;  /* 0xfffffffc00f09947 */ /* 0x010fea000383ffff */
[----:B------:R-:W-:Y:S05]  /*17630*/  BRA `(.L_x_2603) ;  /* 0xffffffc400287947 */ /* 0x000fea000383ffff */
.L_x_2506:
[----:B0-----:R0:W4:Y:S02]  /*17640*/  SYNCS.PHASECHK.TRANS64.TRYWAIT P1, [R17+URZ+0x29860], R0 ;  /* 0x02986000110075a7 */ /* 0x001124000802017f */
[----:B----4-:R-:W-:Y:S05]  /*17650*/  @!P1 NANOSLEEP.SYNCS 0x989680 ;  /* 0x009896800000995d */ /* 0x010fea0003900000 */
[----:B------:R-:W4:Y:S02]  /*17660*/  @!P1 SYNCS.PHASECHK.TRANS64 P1, [R17+URZ+0x29860], R0 ;  /* 0x02986000110095a7 */ /* 0x000f24000802007f */
[----:B----4-:R-:W-:Y:S05]  /*17670*/  @!P1 BRA `(.L_x_2506) ;  /* 0xfffffffc00f09947 */ /* 0x010fea000383ffff */
[----:B------:R-:W-:Y:S05]  /*17680*/  BRA `(.L_x_2604) ;  /* 0xffffffc400347947 */ /* 0x000fea000383ffff */
.L_x_2520:
[----:B0-----:R0:W1:Y:S02]  /*17690*/  SYNCS.PHASECHK.TRANS64.TRYWAIT P0, [R5+URZ+0x29820], R0 ;  /* 0x02982000050075a7 */ /* 0x001064000800017f */
[----:B-1----:R-:W-:Y:S05]  /*176a0*/  @!P0 NANOSLEEP.SYNCS 0x989680 ;  /* 0x009896800000895d */ /* 0x002fea0003900000 */
[----:B------:R-:W1:Y:S02]  /*176b0*/  @!P0 SYNCS.PHASECHK.TRANS64 P0, [R5+URZ+0x29820], R0 ;  /* 0x02982000050085a7 */ /* 0x000e64000800007f */
[----:B-1----:R-:W-:Y:S05]  /*176c0*/  @!P0 BRA `(.L_x_2520) ;  /* 0xfffffffc00f08947 */ /* 0x002fea000383ffff */
[----:B------:R-:W-:Y:S05]  /*176d0*/  BRA `(.L_x_2605) ;  /* 0xffffffd400bc7947 */ /* 0x000fea000383ffff */
.L_x_2521:
        /* <DEDUP_REMOVED lines=11> */
.L_x_2607:
[----:B------:R-:W-:Y:S05]  /*17790*/  BSYNC B0 ;  /* 0x0000000000007941 */ /* 0x000fea0003800000 */
.L_x_2606:
[----:B------:R-:W-:Y:S05]  /*177a0*/  BRA `(.L_x_2608) ;  /* 0xffffffd400a47947 */ /* 0x000fea000383ffff */
.L_x_2524:
[----:B------:R-:W-:Y:S01]  /*177b0*/  BSSY B1, `(.L_x_2609) ;  /* 0x0000006000017945 */ /* 0x000fe20003800000 */
[----:B------:R-:W-:-:S07]  /*177c0*/  IMAD.MOV.U32 R15, RZ, RZ, -0x1 ;  /* 0xffffffffff0f7424 */ /* 0x000fce00078e00ff */
[----:B0-----:R-:W-:Y:S05]  /*177d0*/  WARPSYNC.COLLECTIVE R15, `(.L_x_2610) ;  /* 0x000000000f0c7348 */ /* 0x001fea0003c00000 */
[----:B------:R-:W-:Y:S02]  /*177e0*/  ELECT P6, UR62, PT ;  /* 0x00000000003e782f */ /* 0x000fe400038c0000 */
[----:B------:R-:W-:Y:S01]  /*177f0*/  MOV R14, UR62 ;  /* 0x0000003e000e7c02 */ /* 0x000fe20008000f00 */
[----:B0-----:R-:W-:Y:S10]  /*17800*/  ENDCOLLECTIVE ;  /* 0x000000000000791b */ /* 0x001ff40003800000 */
.L_x_2610:
[----:B------:R-:W-:Y:S05]  /*17810*/  BSYNC B1 ;  /* 0x0000000000017941 */ /* 0x000fea0003800000 */
.L_x_2609:
[----:B------:R-:W-:Y:S05]  /*17820*/  BRA `(.L_x_2611) ;  /* 0xffffffd4009c7947 */ /* 0x000fea000383ffff */
.L_x_2526:
[----:B0-----:R0:W1:Y:S02]  /*17830*/  SYNCS.PHASECHK.TRANS64.TRYWAIT P1, [R3+URZ+0x29840], R2 ;  /* 0x02984002030075a7 */ /* 0x001064000802017f */
[----:B-1----:R-:W-:Y:S05]  /*17840*/  @!P1 NANOSLEEP.SYNCS 0x989680 ;  /* 0x009896800000995d */ /* 0x002fea0003900000 */
[----:B------:R-:W1:Y:S02]  /*17850*/  @!P1 SYNCS.PHASECHK.TRANS64 P1, [R3+URZ+0x29840], R2 ;  /* 0x02984002030095a7 */ /* 0x000e64000802007f */
[----:B-1----:R-:W-:Y:S05]  /*17860*/  @!P1 BRA `(.L_x_2526) ;  /* 0xfffffffc00f09947 */ /* 0x002fea000383ffff */
[----:B------:R-:W-:Y:S05]  /*17870*/  BRA `(.L_x_2612) ;  /* 0xffffffd400bc7947 */ /* 0x000fea000383ffff */
.L_x_2528:
[----:B-1----:R1:W2:Y:S02]  /*17880*/  SYNCS.PHASECHK.TRANS64.TRYWAIT P1, [R5+URZ+0x29840], R0 ;  /* 0x02984000050075a7 */ /* 0x0022a4000802017f */
[----:B--2---:R-:W-:Y:S05]  /*17890*/  @!P1 NANOSLEEP.SYNCS 0x989680 ;  /* 0x009896800000995d */ /* 0x004fea0003900000 */
[----:B------:R-:W2:Y:S02]  /*178a0*/  @!P1 SYNCS.PHASECHK.TRANS64 P1, [R5+URZ+0x29840], R0 ;  /* 0x02984000050095a7 */ /* 0x000ea4000802007f */
[----:B--2---:R-:W-:Y:S05]  /*178b0*/  @!P1 BRA `(.L_x_2528) ;  /* 0xfffffffc00f09947 */ /* 0x004fea000383ffff */
[----:B------:R-:W-:Y:S05]  /*178c0*/  BRA `(.L_x_2613) ;  /* 0xffffffd400c87947 */ /* 0x000fea000383ffff */
.L_x_2530:
[----:B--2---:R2:W3:Y:S02]  /*178d0*/  SYNCS.PHASECHK.TRANS64.TRYWAIT P1, [R3+URZ+0x29860], R2 ;  /* 0x02986002030075a7 */ /* 0x0044e4000802017f */
[----:B---3--:R-:W-:Y:S05]  /*178e0*/  @!P1 NANOSLEEP.SYNCS 0x989680 ;  /* 0x009896800000995d */ /* 0x008fea0003900000 */
[----:B------:R-:W3:Y:S02]  /*178f0*/  @!P1 SYNCS.PHASECHK.TRANS64 P1, [R3+URZ+0x29860], R2 ;  /* 0x02986002030095a7 */ /* 0x000ee4000802007f */
[----:B---3--:R-:W-:Y:S05]  /*17900*/  @!P1 BRA `(.L_x_2530) ;  /* 0xfffffffc00f09947 */ /* 0x008fea000383ffff */
[----:B------:R-:W-:Y:S05]  /*17910*/  BRA `(.L_x_2614) ;  /* 0xffffffd400c47947 */ /* 0x000fea000383ffff */
.L_x_2532:
[----:B---3--:R3:W4:Y:S02]  /*17920*/  SYNCS.PHASECHK.TRANS64.TRYWAIT P1, [R5+URZ+0x29860], R0 ;  /* 0x02986000050075a7 */ /* 0x008724000802017f */
[----:B----4-:R-:W-:Y:S05]  /*17930*/  @!P1 NANOSLEEP.SYNCS 0x989680 ;  /* 0x009896800000995d */ /* 0x010fea0003900000 */
[----:B------:R-:W4:Y:S02]  /*17940*/  @!P1 SYNCS.PHASECHK.TRANS64 P1, [R5+URZ+0x29860], R0 ;  /* 0x02986000050095a7 */ /* 0x000f24000802007f */
[----:B----4-:R-:W-:Y:S05]  /*17950*/  @!P1 BRA `(.L_x_2532) ;  /* 0xfffffffc00f09947 */ /* 0x010fea000383ffff */
[----:B------:R-:W-:Y:S05]  /*17960*/  BRA `(.L_x_2615) ;  /* 0xffffffd400c07947 */ /* 0x000fea000383ffff */
.L_x_2534:
[----:B----4-:R4:W0:Y:S02]  /*17970*/  SYNCS.PHASECHK.TRANS64.TRYWAIT P1, [R3+URZ+0x29880], R2 ;  /* 0x02988002030075a7 */ /* 0x010824000802017f */
[----:B0-----:R-:W-:Y:S05]  /*17980*/  @!P1 NANOSLEEP.SYNCS 0x989680 ;  /* 0x009896800000995d */ /* 0x001fea0003900000 */
[----:B------:R-:W0:Y:S02]  /*17990*/  @!P1 SYNCS.PHASECHK.TRANS64 P1, [R3+URZ+0x29880], R2 ;  /* 0x02988002030095a7 */ /* 0x000e24000802007f */
[----:B0-----:R-:W-:Y:S05]  /*179a0*/  @!P1 BRA `(.L_x_2534) ;  /* 0xfffffffc00f09947 */ /* 0x001fea000383ffff */
[----:B------:R-:W-:Y:S05]  /*179b0*/  BRA `(.L_x_2616) ;  /* 0xffffffd400bc7947 */ /* 0x000fea000383ffff */
.L_x_2617:
        /* <DEDUP_REMOVED lines=12> */
.L_x_3197:


//--------------------- .text._ZN7cutlass13device_kernelIN5flash11enable_sm90INS1_16FlashAttnFwdSm90INS1_25CollectiveMainloopFwdSm90ILi2EN4cute5tupleIJNS5_1CILi1EEES8_S8_EEENS6_IJNS7_ILi128EEENS7_ILi160EEENS7_ILi192EEEEEELi128ENS_12float_e4m3_tEfNS_4arch4Sm90ELb1ELb0ELb0ELb1ELb1ELb1ELb0ELb1ELb1ELb1ELb0ELb0EEENS1_21CollectiveEpilogueFwdINS6_IJSA_SA_SB_EEES9_NS_10bfloat16_tESG_Li256ELb1ELb1ELb0ELb1EEENS1_36VarlenDynamicPersistentTileSchedulerILi128ELi160ELi256ELi128ELb0ELb1ELb1ELb1ELb1ELb1EEEEEEEEEvNT_6ParamsE --------------------------
	.section	.text._ZN7cutlass13device_kernelIN5flash11enable_sm90INS1_16FlashAttnFwdSm90INS1_25CollectiveMainloopFwdSm90ILi2EN4cute5tupleIJNS5_1CILi1EEES8_S8_EEENS6_IJNS7_ILi128EEENS7_ILi160EEENS7_ILi192EEEEEELi128ENS_12float_e4m3_tEfNS_4arch4Sm90ELb1ELb0ELb0ELb1ELb1ELb1ELb0ELb1ELb1ELb1ELb0ELb0EEENS1_21CollectiveEpilogueFwdINS6_IJSA_SA_SB_EEES9_NS_10bfloat16_tESG_Li256ELb1ELb1ELb0ELb1EEENS1_36VarlenDynamicPersistentTileSchedulerILi128ELi160ELi256ELi128ELb0ELb1ELb1ELb1ELb1ELb1EEEEEEEEEvNT_6ParamsE,"ax",@progbits
	.align	128
.text._ZN7cutlass13device_kernelIN5flash11enable_sm90INS1_16FlashAttnFwdSm90INS1_25CollectiveMainloopFwdSm90ILi2EN4cute5tupleIJNS5_1CILi1EEES8_S8_EEENS6_IJNS7_ILi128EEENS7_ILi160EEENS7_ILi192EEEEEELi128ENS_12float_e4m3_tEfNS_4arch4Sm90ELb1ELb0ELb0ELb1ELb1ELb1ELb0ELb1ELb1ELb1ELb0ELb0EEENS1_21CollectiveEpilogueFwdINS6_IJSA_SA_SB_EEES9_NS_10bfloat16_tESG_Li256ELb1ELb1ELb0ELb1EEENS1_36VarlenDynamicPersistentTileSchedulerILi128ELi160ELi256ELi128ELb0ELb1ELb1ELb1ELb1ELb1EEEEEEEEEvNT_6ParamsE:
        .type           _ZN7cutlass13device_kernelIN5flash11enable_sm90INS1_16FlashAttnFwdSm90INS1_25CollectiveMainloopFwdSm90ILi2EN4cute5tupleIJNS5_1CILi1EEES8_S8_EEENS6_IJNS7_ILi128EEENS7_ILi160EEENS7_ILi192EEEEEELi128ENS_12float_e4m3_tEfNS_4arch4Sm90ELb1ELb0ELb0ELb1ELb1ELb1ELb0ELb1ELb1ELb1ELb0ELb0EEENS1_21CollectiveEpilogueFwdINS6_IJSA_SA_SB_EEES9_NS_10bfloat16_tESG_Li256ELb1ELb1ELb0ELb1EEENS1_36VarlenDynamicPersistentTileSchedulerILi128ELi160ELi256ELi128ELb0ELb1ELb1ELb1ELb1ELb1EEEEEEEEEvNT_6ParamsE,@function
        .size           _ZN7cutlass13device_kernelIN5flash11enable_sm90INS1_16FlashAttnFwdSm90INS1_25CollectiveMainloopFwdSm90ILi2EN4cute5tupleIJNS5_1CILi1EEES8_S8_EEENS6_IJNS7_ILi128EEENS7_ILi160EEENS7_ILi192EEEEEELi128ENS_12float_e4m3_tEfNS_4arch4Sm90ELb1ELb0ELb0ELb1ELb1ELb1ELb0ELb1ELb1ELb1ELb0ELb0EEENS1_21CollectiveEpilogueFwdINS6_IJSA_SA_SB_EEES9_NS_10bfloat16_tESG_Li256ELb1ELb1ELb0ELb1EEENS1_36VarlenDynamicPersistentTileSchedulerILi128ELi160ELi256ELi128ELb0ELb1ELb1ELb1ELb1ELb1EEEEEEEEEvNT_6ParamsE,(.L_x_3198 - _ZN7cutlass13device_kernelIN5flash11enable_sm90INS1_16FlashAttnFwdSm90INS1_25CollectiveMainloopFwdSm90ILi2EN4cute5tupleIJNS5_1CILi1EEES8_S8_EEENS6_IJNS7_ILi128EEENS7_ILi160EEENS7_ILi192EEEEEELi128ENS_12float_e4m3_tEfNS_4arch4Sm90ELb1ELb0ELb0ELb1ELb1ELb1ELb0ELb1ELb1ELb1ELb0ELb0EEENS1_21CollectiveEpilogueFwdINS6_IJSA_SA_SB_EEES9_NS_10bfloat16_tESG_Li256ELb1ELb1ELb0ELb1EEENS1_36VarlenDynamicPersistentTileSchedulerILi128ELi160ELi256ELi128ELb0ELb1ELb1ELb1ELb1ELb1EEEEEEEEEvNT_6ParamsE)
        .other          _ZN7cutlass13device_kernelIN5flash11enable_sm90INS1_16FlashAttnFwdSm90INS1_25CollectiveMainloopFwdSm90ILi2EN4cute5tupleIJNS5_1CILi1EEES8_S8_EEENS6_IJNS7_ILi128EEENS7_ILi160EEENS7_ILi192EEEEEELi128ENS_12float_e4m3_tEfNS_4arch4Sm90ELb1ELb0ELb0ELb1ELb1ELb1ELb0ELb1ELb1ELb1ELb0ELb0EEENS1_21CollectiveEpilogueFwdINS6_IJSA_SA_SB_EEES9_NS_10bfloat16_tESG_Li256ELb1ELb1ELb0ELb1EEENS1_36VarlenDynamicPersistentTileSchedulerILi128ELi160ELi256ELi128ELb0ELb1ELb1ELb1ELb1ELb1EEEEEEEEEvNT_6ParamsE,@"STO_CUDA_ENTRY STV_DEFAULT"
_ZN7cutlass13device_kernelIN5flash11enable_sm90INS1_16FlashAttnFwdSm90INS1_25CollectiveMainloopFwdSm90ILi2EN4cute5tupleIJNS5_1CILi1EEES8_S8_EEENS6_IJNS7_ILi128EEENS7_ILi160EEENS7_ILi192EEEEEELi128ENS_12float_e4m3_tEfNS_4arch4Sm90ELb1ELb0ELb0ELb1ELb1ELb1ELb0ELb1ELb1ELb1ELb0ELb0EEENS1_21CollectiveEpilogueFwdINS6_IJSA_SA_SB_EEES9_NS_10bfloat16_tESG_Li256ELb1ELb1ELb0ELb1EEENS1_36VarlenDynamicPersistentTileSchedulerILi128ELi160ELi256ELi128ELb0ELb1ELb1ELb1ELb1ELb1EEEEEEEEEvNT_6ParamsE:
        /* <DEDUP_REMOVED lines=18> */
.L_x_2619:
[----:B------:R-:W-:Y:S05]  /*0120*/  BSYNC B0 ;  /* 0x0000000000007941 */ /* 0x000fea0003800000 */
.L_x_2618:
        /* <DEDUP_REMOVED lines=41> */
.L_x_2620:
        /* <DEDUP_REMOVED lines=22> */
.L_x_2621:
        /* <DEDUP_REMOVED lines=18> */
.L_x_2622:
        /* <DEDUP_REMOVED lines=22> */
.L_x_2623:
        /* <DEDUP_REMOVED lines=23> */
.L_x_2624:
        /* <DEDUP_REMOVED lines=8> */
.L_x_2627:
        /* <DEDUP_REMOVED lines=24> */
[----:B------:R-:W-:Y:S01]  /*0b10*/  R2UR UR39, R18 ;  /* 0x00000000122772ca */ /* 0x000fe200000e0000 */
[----:B------:R-:W-:Y:S01]  /*0b20*/  IMAD.MOV.U32 R199, RZ, RZ, RZ ;  /* 0x000000ffffc77224 */ /* 0x000fe200078e00ff */
[----:B------:R-:W-:Y:S01]  /*0b30*/  ULOP3.LUT UR48, UR36, 0x1, URZ, 0xfc, !UPT ;  /* 0x0000000124307892 */ /* 0x000fe2000f8efc3f */
[----:B------:R-:W-:Y:S01]  /*0b40*/  IMAD.MOV.U32 R194, RZ, RZ, RZ ;  /* 0x000000ffffc27224 */ /* 0x000fe200078e00ff */
[----:B------:R-:W-:Y:S01]  /*0b50*/  UMOV UR37, URZ ;  /* 0x0000003f00257c82 */ /* 0x000fe20008000000 */
[----:B------:R-:W-:-:S08]  /*0b60*/  IMAD.MOV.U32 R188, RZ, RZ, RZ ;  /* 0x000000ffffbc7224 */ /* 0x000fd000078e00ff */
[----:B------:R-:W-:Y:S01]  /*0b70*/  UIADD3 UR39, UR39, 0x14400, URZ ;  /* 0x0001440027277890 */ /* 0x000fe2000fffe03f */
[----:B0-----:R-:W-:-:S05]  /*0b80*/  VIADD R24, R0, 0xffffff80 ;  /* 0xffffff8000187836 */ /* 0x001fca0000000000 */
[----:B------:R-:W-:-:S04]  /*0b90*/  SHF.R.S32.HI R0, RZ, 0x1f, R24 ;  /* 0x0000001fff007819 */ /* 0x000fc80000011418 */
[CC--:B------:R-:W-:Y:S02]  /*0ba0*/  LEA.HI R2, R0.reuse, R24.reuse, RZ, 0x5 ;  /* 0x0000001800027211 */ /* 0x0c0fe400078f28ff */
[CC--:B------:R-:W-:Y:S02]  /*0bb0*/  LEA.HI R7, R0.reuse, R24.reuse, RZ, 0x4 ;  /* 0x0000001800077211 */ /* 0x0c0fe400078f20ff */
[-C--:B------:R-:W-:Y:S01]  /*0bc0*/  LEA.HI R4, R0, R24.reuse, RZ, 0x2 ;  /* 0x0000001800047211 */ /* 0x080fe200078f10ff */
[----:B------:R-:W-:Y:S01]  /*0bd0*/  IMAD.SHL.U32 R3, R2, 0x20, RZ ;  /* 0x0000002002037824 */ /* 0x000fe200078e00ff */
[----:B------:R-:W-:Y:S02]  /*0be0*/  LOP3.LUT R2, R7, 0x3fffff0, RZ, 0xc0, !PT ;  /* 0x03fffff007027812 */ /* 0x000fe400078ec0ff */
[----:B------:R-:W-:Y:S02]  /*0bf0*/  SHF.R.S32.HI R220, RZ, 0x4, R7 ;  /* 0x00000004ffdc7819 */ /* 0x000fe40000011407 */
[----:B------:R-:W-:Y:S01]  /*0c00*/  LOP3.LUT R5, R3, 0xfffffc00, RZ, 0xc0, !PT ;  /* 0xfffffc0003057812 */ /* 0x000fe200078ec0ff */
[C---:B------:R-:W-:Y:S01]  /*0c10*/  IMAD.IADD R2, R24.reuse, 0x1, -R2 ;  /* 0x0000000118027824 */ /* 0x040fe200078e0a02 */
[----:B------:R-:W-:-:S02]  /*0c20*/  LEA.HI R3, R24, R24, RZ, 0x1 ;  /* 0x0000001818037211 */ /* 0x000fc400078f08ff */
[--C-:B------:R-:W-:Y:S02]  /*0c30*/  SHF.R.S32.HI R6, RZ, 0x1f, R4.reuse ;  /* 0x0000001fff067819 */ /* 0x100fe40000011404 */
[----:B------:R-:W-:Y:S02]  /*0c40*/  LEA R8, R2, R5, 0x6 ;  /* 0x0000000502087211 */ /* 0x000fe400078e30ff */
[----:B------:R-:W-:Y:S02]  /*0c50*/  LOP3.LUT R2, R3, 0xfffffffe, RZ, 0xc0, !PT ;  /* 0xfffffffe03027812 */ /* 0x000fe400078ec0ff */
[----:B------:R-:W-:Y:S02]  /*0c60*/  SHF.R.S32.HI R5, RZ, 0x2, R4 ;  /* 0x00000002ff057819 */ /* 0x000fe40000011404 */
[----:B------:R-:W-:Y:S01]  /*0c70*/  LOP3.LUT R4, R4, 0xfffffffc, RZ, 0xc0, !PT ;  /* 0xfffffffc04047812 */ /* 0x000fe200078ec0ff */
[----:B------:R-:W-:Y:S01]  /*0c80*/  IMAD.IADD R10, R24, 0x1, -R2 ;  /* 0x00000001180a7824 */ /* 0x000fe200078e0a02 */
[----:B------:R-:W-:-:S02]  /*0c90*/  LEA.HI R7, R7, R220, RZ, 0x1 ;  /* 0x000000dc07077211 */ /* 0x000fc400078f08ff */
[----:B------:R-:W-:Y:S01]  /*0ca0*/  LEA.HI R6, R6, R5, RZ, 0x2 ;  /* 0x0000000506067211 */ /* 0x000fe200078f10ff */
[----:B------:R-:W-:Y:S01]  /*0cb0*/  IMAD.IADD R4, R24, 0x1, -R4 ;  /* 0x0000000118047824 */ /* 0x000fe200078e0a04 */
[----:B------:R-:W-:Y:S01]  /*0cc0*/  LOP3.LUT R7, R7, 0x1ffffffe, RZ, 0xc0, !PT ;  /* 0x1ffffffe07077812 */ /* 0x000fe200078ec0ff */
[----:B------:R-:W-:Y:S01]  /*0cd0*/  IMAD.SHL.U32 R190, R10, 0x8, RZ ;  /* 0x000000080abe7824 */ /* 0x000fe200078e00ff */
[----:B------:R-:W-:Y:S01]  /*0ce0*/  LOP3.LUT R6, R6, 0xfffffffc, RZ, 0xc0, !PT ;  /* 0xfffffffc06067812 */ /* 0x000fe200078ec0ff */
[----:B------:R-:W-:Y:S01]  /*0cf0*/  IMAD.SHL.U32 R16, R10, 0x10, RZ ;  /* 0x000000100a107824 */ /* 0x000fe200078e00ff */
[----:B------:R-:W-:Y:S01]  /*0d00*/  LEA.HI R2, R4, R4, RZ, 0x1 ;  /* 0x0000000404027211 */ /* 0x000fe200078f08ff */
[----:B------:R-:W-:Y:S01]  /*0d10*/  IMAD.IADD R7, R220, 0x1, -R7 ;  /* 0x00000001dc077824 */ /* 0x000fe200078e0a07 */
[----:B------:R-:W-:Y:S01]  /*0d20*/  IADD3 R200, R190, 0x20, RZ ;  /* 0x00000020bec87810 */ /* 0x000fe20007ffe0ff */
[----:B------:R-:W-:Y:S01]  /*0d30*/  IMAD.IADD R6, R5, 0x1, -R6 ;  /* 0x0000000105067824 */ /* 0x000fe200078e0a06 */
[----:B------:R-:W-:Y:S01]  /*0d40*/  LOP3.LUT R5, R2, 0x1ffffffe, RZ, 0xc0, !PT ;  /* 0x1ffffffe02057812 */ /* 0x000fe200078ec0ff */
[----:B------:R-:W-:Y:S01]  /*0d50*/  IMAD R2, R7, 0x8, R8 ;  /* 0x0000000807027824 */ /* 0x000fe200078e0208 */
[----:B------:R-:W-:Y:S01]  /*0d60*/  SHF.R.S32.HI R198, RZ, 0x1, R3 ;  /* 0x00000001ffc67819 */ /* 0x000fe20000011403 */
[C---:B------:R-:W-:Y:S01]  /*0d70*/  IMAD.IADD R7, R190.reuse, 0x1, R200 ;  /* 0x00000001be077824 */ /* 0x040fe200078e02c8 */
[----:B------:R-:W-:Y:S01]  /*0d80*/  IADD3 R203, R190, 0x30, RZ ;  /* 0x00000030becb7810 */ /* 0x000fe20007ffe0ff */
[----:B------:R-:W-:Y:S01]  /*0d90*/  IMAD.IADD R218, R4, 0x1, -R5 ;  /* 0x0000000104da7824 */ /* 0x000fe200078e0a05 */
[----:B------:R0:W-:Y:S01]  /*0da0*/  STL [R1+0x38], R2 ;  /* 0x0000380201007387 */ /* 0x0001e20000100800 */
[----:B------:R-:W-:Y:S01]  /*0db0*/  VIADD R202, R190, 0x40 ;  /* 0x00000040beca7836 */ /* 0x000fe20000000000 */
[----:B------:R-:W-:Y:S01]  /*0dc0*/  SHF.R.S32.HI R4, RZ, 0x1f, R7 ;  /* 0x0000001fff047819 */ /* 0x000fe20000011407 */
[----:B------:R-:W-:Y:S01]  /*0dd0*/  IMAD.SHL.U32 R207, R6, 0x80, RZ ;  /* 0x0000008006cf7824 */ /* 0x000fe200078e00ff */
[----:B------:R-:W-:Y:S01]  /*0de0*/  SHF.R.S32.HI R5, RZ, 0x1f, R3 ;  /* 0x0000001fff057819 */ /* 0x000fe20000011403 */
[----:B------:R-:W-:Y:S01]  /*0df0*/  IMAD.IADD R8, R190, 0x1, R202 ;  /* 0x00000001be087824 */ /* 0x000fe200078e02ca */
[-C--:B------:R-:W-:Y:S01]  /*0e00*/  LEA.HI R192, R4, R7.reuse, RZ, 0x4 ;  /* 0x0000000704c07211 */ /* 0x080fe200078f20ff */
[----:B------:R-:W-:Y:S01]  /*0e10*/  VIADD R201, R190, 0x10 ;  /* 0x00000010bec97836 */ /* 0x000fe20000000000 */
[----:B------:R-:W-:Y:S01]  /*0e20*/  LEA.HI R15, R4, R7, RZ, 0x6 ;  /* 0x00000007040f7211 */ /* 0x000fe200078f30ff */
[----:B------:R-:W-:Y:S01]  /*0e30*/  VIADD R204, R190, 0x50 ;  /* 0x00000050becc7836 */ /* 0x000fe20000000000 */
[----:B0-----:R-:W-:Y:S01]  /*0e40*/  LEA.HI R2, R0, R24, RZ, 0x7 ;  /* 0x0000001800027211 */ /* 0x001fe200078f38ff */
[----:B------:R-:W-:Y:S01]  /*0e50*/  VIADD R189, R16, 0x60 ;  /* 0x0000006010bd7836 */ /* 0x000fe20000000000 */
[----:B------:R-:W-:Y:S01]  /*0e60*/  LEA.HI R5, R5, R198, RZ, 0x3 ;  /* 0x000000c605057211 */ /* 0x000fe200078f18ff */
[----:B------:R-:W-:Y:S01]  /*0e70*/  IMAD.SHL.U32 R15, R15, 0x80, RZ ;  /* 0x000000800f0f7824 */ /* 0x000fe200078e00ff */
[----:B------:R-:W-:Y:S01]  /*0e80*/  LOP3.LUT R4, R2, 0xffffff80, RZ, 0xc0, !PT ;  /* 0xffffff8002047812 */ /* 0x000fe200078ec0ff */
[C---:B------:R-:W-:Y:S01]  /*0e90*/  VIADD R195, R16.reuse, 0x80 ;  /* 0x0000008010c37836 */ /* 0x040fe20000000000 */
[----:B------:R-:W-:Y:S01]  /*0ea0*/  SHF.R.S32.HI R9, RZ, 0x1f, R8 ;  /* 0x0000001fff097819 */ /* 0x000fe20000011408 */
[----:B------:R-:W-:Y:S01]  /*0eb0*/  VIADD R196, R16, 0xa0 ;  /* 0x000000a010c47836 */ /* 0x000fe20000000000 */
[----:B------:R-:W-:Y:S01]  /*0ec0*/  LOP3.LUT R5, R5, 0xfffffff8, RZ, 0xc0, !PT ;  /* 0xfffffff805057812 */ /* 0x000fe200078ec0ff */
[----:B------:R-:W-:Y:S01]  /*0ed0*/  IMAD.IADD R20, R24, 0x1, -R4 ;  /* 0x0000000118147824 */ /* 0x000fe200078e0a04 */
[----:B------:R-:W-:-:S02]  /*0ee0*/  IADD3 R19, R198, 0x80, RZ ;  /* 0x00000080c6137810 */ /* 0x000fc40007ffe0ff */
[CC--:B------:R-:W-:Y:S02]  /*0ef0*/  LEA.HI R12, R9.reuse, R8.reuse, RZ, 0x4 ;  /* 0x00000008090c7211 */ /* 0x0c0fe400078f20ff */
[----:B------:R-:W-:Y:S02]  /*0f00*/  SHF.R.S32.HI R7, RZ, 0x1f, R20 ;  /* 0x0000001fff077819 */ /* 0x000fe40000011414 */
[----:B------:R-:W-:Y:S01]  /*0f10*/  LEA.HI R17, R9, R8, RZ, 0x6 ;  /* 0x0000000809117211 */ /* 0x000fe200078f30ff */
[----:B------:R-:W-:Y:S01]  /*0f20*/  IMAD.IADD R9, R198, 0x1, -R5 ;  /* 0x00000001c6097824 */ /* 0x000fe200078e0a05 */
[----:B------:R-:W-:Y:S02]  /*0f30*/  SHF.R.S32.HI R4, RZ, 0x1f, R19 ;  /* 0x0000001fff047819 */ /* 0x000fe40000011413 */
[-C--:B------:R-:W-:Y:S01]  /*0f40*/  LEA.HI R11, R19, R19.reuse, RZ, 0x1 ;  /* 0x00000013130b7211 */ /* 0x080fe200078f08ff */
[----:B------:R-:W-:Y:S01]  /*0f50*/  IMAD.SHL.U32 R17, R17, 0x80, RZ ;  /* 0x0000008011117824 */ /* 0x000fe200078e00ff */
[----:B------:R-:W-:Y:S01]  /*0f60*/  LEA.HI R8, R7, R20, RZ, 0x2 ;  /* 0x0000001407087211 */ /* 0x000fe200078f10ff */
[----:B------:R0:W-:Y:S01]  /*0f70*/  STL [R1+0x34], R9 ;  /* 0x0000340901007387 */ /* 0x0001e20000100800 */
[----:B------:R-:W-:Y:S01]  /*0f80*/  LEA.HI R5, R4, R19, RZ, 0x3 ;  /* 0x0000001304057211 */ /* 0x000fe200078f18ff */
[----:B------:R-:W-:Y:S01]  /*0f90*/  IMAD.SHL.U32 R4, R9, 0x80, RZ ;  /* 0x0000008009047824 */ /* 0x000fe200078e00ff */
[----:B------:R-:W-:-:S02]  /*0fa0*/  LEA.HI R3, R3, R198, RZ, 0x1 ;  /* 0x000000c603037211 */ /* 0x000fc400078f08ff */
[----:B------:R-:W-:Y:S01]  /*0fb0*/  LOP3.LUT R13, R11, 0x3fffffe, RZ, 0xc0, !PT ;  /* 0x03fffffe0b0d7812 */ /* 0x000fe200078ec0ff */
[----:B------:R-:W-:Y:S01]  /*0fc0*/  IMAD.SHL.U32 R14, R5, 0x40, RZ ;  /* 0x00000040050e7824 */ /* 0x000fe200078e00ff */
[--C-:B------:R-:W-:Y:S02]  /*0fd0*/  SHF.R.S32.HI R10, RZ, 0x1f, R8.reuse ;  /* 0x0000001fff0a7819 */ /* 0x100fe40000011408 */
[----:B------:R-:W-:Y:S02]  /*0fe0*/  LOP3.LUT R3, R3, 0x3fffffe, RZ, 0xc0, !PT ;  /* 0x03fffffe03037812 */ /* 0x000fe400078ec0ff */
[----:B0-----:R-:W-:Y:S02]  /*0ff0*/  SHF.R.S32.HI R9, RZ, 0x2, R8 ;  /* 0x00000002ff097819 */ /* 0x001fe40000011408 */
[----:B------:R-:W-:Y:S01]  /*1000*/  IADD3 R13, R19, -R13, RZ ;  /* 0x8000000d130d7210 */ /* 0x000fe20007ffe0ff */
[----:B------:R-:W-:Y:S01]  /*1010*/  IMAD.IADD R3, R198, 0x1, -R3 ;  /* 0x00000001c6037824 */ /* 0x000fe200078e0a03 */
[----:B------:R-:W-:-:S02]  /*1020*/  LEA.HI R10, R10, R9, RZ, 0x3 ;  /* 0x000000090a0a7211 */ /* 0x000fc400078f18ff */
[----:B------:R-:W-:Y:S01]  /*1030*/  SHF.R.S32.HI R19, RZ, 0x7, R2 ;  /* 0x00000007ff137819 */ /* 0x000fe20000011402 */
[----:B------:R-:W-:Y:S01]  /*1040*/  IMAD R3, R220, 0x8, R3 ;  /* 0x00000008dc037824 */ /* 0x000fe200078e0203 */
[----:B------:R-:W-:Y:S02]  /*1050*/  LEA.HI R0, R0, R24, RZ, 0x3 ;  /* 0x0000001800007211 */ /* 0x000fe400078f18ff */
[----:B------:R-:W-:Y:S01]  /*1060*/  LOP3.LUT R10, R10, 0xfffffff8, RZ, 0xc0, !PT ;  /* 0xfffffff80a0a7812 */ /* 0x000fe200078ec0ff */
[----:B------:R-:W-:Y:S01]  /*1070*/  IMAD.SHL.U32 R209, R3, 0x40, RZ ;  /* 0x0000004003d17824 */ /* 0x000fe200078e00ff */
[----:B------:R-:W-:Y:S02]  /*1080*/  LEA.HI R2, R2, R19, RZ, 0x1 ;  /* 0x0000001302027211 */ /* 0x000fe400078f08ff */
[----:B------:R-:W-:Y:S01]  /*1090*/  LOP3.LUT R223, R0, 0xfffffff8, RZ, 0xc0, !PT ;  /* 0xfffffff800df7812 */ /* 0x000fe200078ec0ff */
[----:B------:R-:W-:Y:S01]  /*10a0*/  IMAD.IADD R10, R9, 0x1, -R10 ;  /* 0x00000001090a7824 */ /* 0x000fe200078e0a0a */
[----:B------:R-:W-:-:S02]  /*10b0*/  LOP3.LUT R5, R4, 0x380, RZ, 0xc0, !PT ;  /* 0x0000038004057812 */ /* 0x000fc400078ec0ff */
[----:B------:R-:W-:Y:S02]  /*10c0*/  LEA.HI R7, R7, R20, RZ, 0x5 ;  /* 0x0000001407077211 */ /* 0x000fe400078f28ff */
[----:B------:R-:W-:Y:S02]  /*10d0*/  LOP3.LUT R207, R207, 0x180, RZ, 0xc0, !PT ;  /* 0x00000180cfcf7812 */ /* 0x000fe400078ec0ff */
[----:B------:R-:W-:Y:S02]  /*10e0*/  LOP3.LUT R2, R2, 0x3fffffe, RZ, 0xc0, !PT ;  /* 0x03fffffe02027812 */ /* 0x000fe400078ec0ff */
[----:B------:R-:W-:Y:S02]  /*10f0*/  IADD3 R223, R24, -R223, RZ ;  /* 0x800000df18df7210 */ /* 0x000fe40007ffe0ff */
[----:B------:R-:W-:Y:S01]  /*1100*/  SHF.R.U32.HI R4, RZ, 0x3, R5 ;  /* 0x00000003ff047819 */ /* 0x000fe20000011605 */
[----:B------:R-:W-:Y:S01]  /*1110*/  IMAD.IADD R2, R19, 0x1, -R2 ;  /* 0x0000000113027824 */ /* 0x000fe200078e0a02 */
[----:B------:R-:W-:Y:S01]  /*1120*/  SHF.R.S32.HI R7, RZ, 0x5, R7 ;  /* 0x00000005ff077819 */ /* 0x000fe20000011407 */
[----:B------:R-:W-:Y:S01]  /*1130*/  IMAD.SHL.U32 R215, R223, 0x8, RZ ;  /* 0x00000008dfd77824 */ /* 0x000fe200078e00ff */
[----:B------:R-:W-:Y:S01]  /*1140*/  LOP3.LUT R5, R5, 0x10, R16, 0xf8, !PT ;  /* 0x0000001005057812 */ /* 0x000fe200078ef810 */
[----:B------:R-:W-:Y:S01]  /*1150*/  IMAD.MOV.U32 R19, RZ, RZ, RZ ;  /* 0x000000ffff137224 */ /* 0x000fe200078e00ff */
[----:B------:R-:W-:Y:S01]  /*1160*/  LOP3.LUT R14, R14, 0xfffffe00, RZ, 0xc0, !PT ;  /* 0xfffffe000e0e7812 */ /* 0x000fe200078ec0ff */
[----:B------:R-:W-:Y:S01]  /*1170*/  VIADD R222, R215, 0x40 ;  /* 0x00000040d7de7836 */ /* 0x000fe20000000000 */
[----:B------:R-:W-:-:S02]  /*1180*/  LOP3.LUT R3, R207, 0x30, R192, 0xf8, !PT ;  /* 0x00000030cf037812 */ /* 0x000fc400078ef8c0 */
[----:B------:R-:W-:Y:S01]  /*1190*/  SHF.R.U32.HI R208, RZ, 0x3, R207 ;  /* 0x00000003ffd07819 */ /* 0x000fe200000116cf */
[----:B------:R-:W-:Y:S01]  /*11a0*/  IMAD R211, R13, 0x40, R14 ;  /* 0x000000400dd37824 */ /* 0x000fe200078e020e */
[----:B------:R-:W-:Y:S02]  /*11b0*/  LEA R7, R7, R10, 0x4 ;  /* 0x0000000a07077211 */ /* 0x000fe400078e20ff */
[----:B------:R-:W-:Y:S02]  /*11c0*/  LOP3.LUT R5, R5, R4, RZ, 0x3c, !PT ;  /* 0x0000000405057212 */ /* 0x000fe400078e3cff */
[----:B------:R-:W-:Y:S02]  /*11d0*/  LOP3.LUT R9, R207, 0x30, R12, 0xf8, !PT ;  /* 0x00000030cf097812 */ /* 0x000fe400078ef80c */
[----:B------:R-:W-:Y:S01]  /*11e0*/  LOP3.LUT R4, R15, 0xffffe000, RZ, 0xc0, !PT ;  /* 0xffffe0000f047812 */ /* 0x000fe200078ec0ff */
[----:B------:R-:W-:Y:S01]  /*11f0*/  IMAD R220, R220, 0x400, R5 ;  /* 0x00000400dcdc7824 */ /* 0x000fe200078e0205 */
[----:B------:R-:W-:Y:S01]  /*1200*/  LOP3.LUT R3, R3, R208, RZ, 0x3c, !PT ;  /* 0x000000d003037212 */ /* 0x000fe200078e3cff */
[----:B------:R-:W-:Y:S01]  /*1210*/  IMAD.MOV.U32 R5, RZ, RZ, 0x20 ;  /* 0x00000020ff057424 */ /* 0x000fe200078e00ff */
[----:B------:R-:W-:-:S02]  /*1220*/  LEA R14, R2, R7, 0x6 ;  /* 0x00000007020e7211 */ /* 0x000fc400078e30ff */
[----:B------:R-:W-:Y:S02]  /*1230*/  SHF.R.S32.HI R229, RZ, 0x3, R0 ;  /* 0x00000003ffe57819 */ /* 0x000fe40000011400 */
[----:B------:R-:W-:Y:S01]  /*1240*/  LOP3.LUT R10, R9, R208, RZ, 0x3c, !PT ;  /* 0x000000d0090a7212 */ /* 0x000fe200078e3cff */
[----:B------:R-:W-:Y:S01]  /*1250*/  STL [R1+0x30], R14 ;  /* 0x0000300e01007387 */ /* 0x000fe20000100800 */
[----:B------:R-:W-:Y:S01]  /*1260*/  SHF.R.S32.HI R0, RZ, 0x1f, R215 ;  /* 0x0000001fff007819 */ /* 0x000fe200000114d7 */
[----:B------:R-:W-:Y:S01]  /*1270*/  IMAD R218, R218, 0x8, R14 ;  /* 0x00000008dada7824 */ /* 0x000fe200078e020e */
[----:B------:R-:W-:Y:S02]  /*1280*/  SHF.R.S32.HI R2, RZ, 0x1f, R201 ;  /* 0x0000001fff027819 */ /* 0x000fe400000114c9 */
[----:B------:R-:W-:Y:S02]  /*1290*/  IADD3 R9, R3, R209, R4 ;  /* 0x000000d103097210 */ /* 0x000fe40007ffe004 */
[----:B------:R-:W-:Y:S01]  /*12a0*/  SHF.R.S32.HI R0, RZ, 0x1f, R200 ;  /* 0x0000001fff007819 */ /* 0x000fe200000114c8 */
[----:B------:R0:W-:Y:S01]  /*12b0*/  STL [R1+0x1c], R2 ;  /* 0x00001c0201007387 */ /* 0x0001e20000100800 */
[----:B------:R-:W-:-:S02]  /*12c0*/  SHF.R.S32.HI R3, RZ, 0x1f, R203 ;  /* 0x0000001fff037819 */ /* 0x000fc400000114cb */
[----:B------:R-:W-:Y:S01]  /*12d0*/  LOP3.LUT P0, RZ, R6, 0x2, RZ, 0xc0, !PT ;  /* 0x0000000206ff7812 */ /* 0x000fe2000780c0ff */
[----:B------:R1:W-:Y:S01]  /*12e0*/  STL [R1+0x18], R0 ;  /* 0x0000180001007387 */ /* 0x0003e20000100800 */
[----:B------:R-:W-:Y:S02]  /*12f0*/  LOP3.LUT R7, R207, 0x30, R16, 0xf8, !PT ;  /* 0x00000030cf077812 */ /* 0x000fe400078ef810 */
[----:B------:R-:W-:Y:S01]  /*1300*/  LOP3.LUT R6, R17, 0xffffe000, RZ, 0xc0, !PT ;  /* 0xffffe00011067812 */ /* 0x000fe200078ec0ff */
[----:B------:R2:W-:Y:S01]  /*1310*/  STL [R1+0x14], R3 ;  /* 0x0000140301007387 */ /* 0x0005e20000100800 */
[----:B------:R-:W-:Y:S02]  /*1320*/  LOP3.LUT R7, R7, R208, RZ, 0x3c, !PT ;  /* 0x000000d007077212 */ /* 0x000fe400078e3cff */
[----:B0-----:R-:W-:Y:S02]  /*1330*/  SHF.R.S32.HI R2, RZ, 0x1f, R202 ;  /* 0x0000001fff027819 */ /* 0x001fe400000114ca */
[----:B------:R-:W-:-:S02]  /*1340*/  IADD3 R13, R10, R209, R6 ;  /* 0x000000d10a0d7210 */ /* 0x000fc40007ffe006 */
[----:B-1----:R-:W-:Y:S01]  /*1350*/  SHF.R.S32.HI R0, RZ, 0x1f, R204 ;  /* 0x0000001fff007819 */ /* 0x002fe200000114cc */
[----:B------:R0:W-:Y:S01]  /*1360*/  STL [R1+0x10], R2 ;  /* 0x0000100201007387 */ /* 0x0001e20000100800 */
[----:B------:R-:W-:Y:S02]  /*1370*/  SHF.R.S32.HI R11, RZ, 0x1, R11 ;  /* 0x00000001ff0b7819 */ /* 0x000fe4000001140b */
[----:B--2---:R-:W-:Y:S01]  /*1380*/  LOP3.LUT R3, R207, 0x10, R16, 0xf8, !PT ;  /* 0x00000010cf037812 */ /* 0x004fe200078ef810 */
[----:B------:R1:W-:Y:S01]  /*1390*/  STL [R1+0xc], R0 ;  /* 0x00000c0001007387 */ /* 0x0003e20000100800 */
[----:B------:R-:W-:Y:S01]  /*13a0*/  LOP3.LUT R217, R8, 0x7ffffffc, RZ, 0xc0, !PT ;  /* 0x7ffffffc08d97812 */ /* 0x000fe200078ec0ff */
[----:B------:R-:W-:Y:S01]  /*13b0*/  IMAD.SHL.U32 R11, R11, 0x80, RZ ;  /* 0x000000800b0b7824 */ /* 0x000fe200078e00ff */
[----:B------:R-:W-:Y:S02]  /*13c0*/  LOP3.LUT R216, R3, R208, RZ, 0x3c, !PT ;  /* 0x000000d003d87212 */ /* 0x000fe400078e3cff */
[----:B------:R-:W-:Y:S01]  /*13d0*/  IADD3 R3, R18, R209, R7 ;  /* 0x000000d112037210 */ /* 0x000fe20007ffe007 */
[----:B------:R-:W-:Y:S01]  /*13e0*/  IMAD.IADD R217, R20, 0x1, -R217 ;  /* 0x0000000114d97824 */ /* 0x000fe200078e0ad9 */
[C---:B0-----:R-:W-:Y:S01]  /*13f0*/  IADD3 R2, R18.reuse, R9, RZ ;  /* 0x0000000912027210 */ /* 0x041fe20007ffe0ff */
[----:B------:R-:W-:Y:S01]  /*1400*/  IMAD.IADD R216, R209, 0x1, R216 ;  /* 0x00000001d1d87824 */ /* 0x000fe200078e02d8 */
[----:B------:R-:W-:Y:S01]  /*1410*/  SEL R5, R5, 0xffffffe0, !P0 ;  /* 0xffffffe005057807 */ /* 0x000fe20004000000 */
[----:B------:R0:W-:Y:S01]  /*1420*/  STL [R1+0x28], R3 ;  /* 0x0000280301007387 */ /* 0x0001e20000100800 */
[----:B-1----:R-:W-:Y:S01]  /*1430*/  SHF.R.S32.HI R0, RZ, 0x1f, R222 ;  /* 0x0000001fff007819 */ /* 0x002fe200000114de */
[----:B------:R-:W-:Y:S01]  /*1440*/  IMAD.IADD R0, R18, 0x1, R13 ;  /* 0x0000000112007824 */ /* 0x000fe200078e020d */
[----:B------:R-:W-:Y:S01]  /*1450*/  SHF.R.S32.HI R17, RZ, 0x1f, R16 ;  /* 0x0000001fff117819 */ /* 0x000fe20000011410 */
[----:B------:R0:W-:Y:S01]  /*1460*/  STL [R1+0x24], R2 ;  /* 0x0000240201007387 */ /* 0x0001e20000100800 */
[----:B------:R-:W-:Y:S01]  /*1470*/  SHF.R.S32.HI R197, RZ, 0x1f, R189 ;  /* 0x0000001fffc57819 */ /* 0x000fe200000114bd */
[----:B------:R-:W-:Y:S01]  /*1480*/  IMAD.IADD R219, R5, 0x1, R216 ;  /* 0x0000000105db7824 */ /* 0x000fe200078e02d8 */
[----:B------:R-:W-:Y:S01]  /*1490*/  SHF.R.S32.HI R206, RZ, 0x1f, R195 ;  /* 0x0000001fffce7819 */ /* 0x000fe200000114c3 */
[----:B------:R0:W-:Y:S01]  /*14a0*/  STL [R1+0x20], R0 ;  /* 0x0000200001007387 */ /* 0x0001e20000100800 */
[----:B------:R-:W-:-:S02]  /*14b0*/  SHF.R.S32.HI R205, RZ, 0x1f, R196 ;  /* 0x0000001fffcd7819 */ /* 0x000fc400000114c4 */
[----:B------:R-:W-:Y:S02]  /*14c0*/  LOP3.LUT R210, R11, 0x180, RZ, 0xc0, !PT ;  /* 0x000001800bd27812 */ /* 0x000fe400078ec0ff */
[----:B------:R-:W-:Y:S02]  /*14d0*/  SHF.R.S32.HI R192, RZ, 0x4, R192 ;  /* 0x00000004ffc07819 */ /* 0x000fe400000114c0 */
[----:B------:R-:W-:Y:S02]  /*14e0*/  SHF.R.S32.HI R193, RZ, 0x4, R12 ;  /* 0x00000004ffc17819 */ /* 0x000fe4000001140c */
[----:B------:R-:W-:-:S07]  /*14f0*/  IADD3 R228, R5, UR39, R216 ;  /* 0x0000002705e47c10 */ /* 0x000fce000fffe0d8 */
.L_x_2840:
[----:B0---4-:R-:W0:Y:S02]  /*1500*/  LDC.64 R2, c[0x0][0xc88] ;  /* 0x00032200ff027b82 */ /* 0x011e240000000a00 */
[----:B0-----:R-:W-:-:S05]  /*1510*/  IMAD.WIDE R2, R23, 0x4, R2 ;  /* 0x0000000417027825 */ /* 0x001fca00078e0202 */
[----:B--2---:R-:W2:Y:S01]  /*1520*/  LDG.E R221, desc[UR50][R2.64] ;  /* 0x0000003202dd7981 */ /* 0x004ea2000c1e1900 */
[----:B------:R-:W-:Y:S05]  /*1530*/  YIELD ;  /* 0x0000000000007946 */ /* 0x000fea0003800000 */
[----:B------:R-:W-:Y:S01]  /*1540*/  ULDC.64 UR4, c[0x0][0xa28] ;  /* 0x00028a0000047ab9 */ /* 0x000fe20000000a00 */
[----:B------:R-:W-:Y:S01]  /*1550*/  ULDC.64 UR8, c[0x0][0xa18] ;  /* 0x0002860000087ab9 */ /* 0x000fe20000000a00 */
[----:B------:R-:W-:Y:S01]  /*1560*/  ISETP.NE.U32.AND P1, PT, RZ, UR4, PT ;  /* 0x00000004ff007c0c */ /* 0x000fe2000bf25070 */
[----:B------:R-:W-:Y:S01]  /*1570*/  ULDC.64 UR6, c[0x0][0xa08] ;  /* 0x0002820000067ab9 */ /* 0x000fe20000000a00 */
[----:B------:R-:W-:Y:S01]  /*1580*/  IMAD.MOV.U32 R0, RZ, RZ, RZ ;  /* 0x000000ffff007224 */ /* 0x000fe200078e00ff */
[----:B------:R-:W-:-:S02]  /*1590*/  ISETP.NE.U32.AND P0, PT, RZ, UR6, PT ;  /* 0x00000006ff007c0c */ /* 0x000fc4000bf05070 */
[----:B------:R-:W-:Y:S02]  /*15a0*/  ISETP.NE.AND.EX P1, PT, RZ, UR5, PT, P1 ;  /* 0x00000005ff007c0c */ /* 0x000fe4000bf25310 */
[----:B------:R-:W-:Y:S02]  /*15b0*/  ISETP.NE.AND.EX P0, PT, RZ, UR7, PT, P0 ;  /* 0x00000007ff007c0c */ /* 0x000fe4000bf05300 */
[----:B------:R-:W-:Y:S02]  /*15c0*/  MOV R26, RZ ;  /* 0x000000ff001a7202 */ /* 0x000fe40000000f00 */
[----:B--2---:R-:W-:Y:S01]  /*15d0*/  SHF.R.S32.HI R227, RZ, 0x1f, R221 ;  /* 0x0000001fffe37819 */ /* 0x004fe200000114dd */
[----:B------:R-:W-:-:S06]  /*15e0*/  IMAD.SHL.U32 R225, R221, 0x4, RZ ;  /* 0x00000004dde17824 */ /* 0x000fcc00078e00ff */
        /* <DEDUP_REMOVED lines=22> */
[----:B------:R-:W-:Y:S02]  /*1750*/  IMAD.U32 R2, RZ, RZ, UR5 ;  /* 0x00000005ff027e24 */ /* 0x000fe4000f8e00ff */
[----:B------:R-:W-:Y:S02]  /*1760*/  IMAD.U32 R25, RZ, RZ, UR4 ;  /* 0x00000004ff197e24 */ /* 0x000fe4000f8e00ff */
[----:B------:R-:W-:Y:S01]  /*1770*/  IMAD.MOV.U32 R23, RZ, RZ, R221 ;  /* 0x000000ffff177224 */ /* 0x000fe200078e00dd */
[----:B0-----:R-:W-:Y:S06]  /*1780*/  @P2 BRA `(.L_x_2629) ;  /* 0x0000000000242947 */ /* 0x001fec0003800000 */
        /* <DEDUP_REMOVED lines=9> */
.L_x_2629:
[----:B------:R-:W-:Y:S01]  /*1820*/  ULDC.64 UR4, c[0x0][0xa20] ;  /* 0x0002880000047ab9 */ /* 0x000fe20000000a00 */
[----:B------:R-:W-:Y:S02]  /*1830*/  MOV R224, R22 ;  /* 0x0000001600e07202 */ /* 0x000fe40000000f00 */
[----:B------:R-:W-:-:S04]  /*1840*/  ISETP.NE.U32.AND P1, PT, RZ, UR4, PT ;  /* 0x00000004ff007c0c */ /* 0x000fc8000bf25070 */
[----:B------:R-:W-:-:S13]  /*1850*/  ISETP.NE.AND.EX P1, PT, RZ, UR5, PT, P1 ;  /* 0x00000005ff007c0c */ /* 0x000fda000bf25310 */
[----:B------:R-:W-:Y:S05]  /*1860*/  @!P1 BRA `(.L_x_2630) ;  /* 0x0000000000109947 */ /* 0x000fea0003800000 */
[----:B------:R-:W-:-:S04]  /*1870*/  IADD3 R4, P0, R225, UR4, RZ ;  /* 0x00000004e1047c10 */ /* 0x000fc8000ff1e0ff */
[----:B------:R-:W-:-:S05]  /*1880*/  IADD3.X R5, R226, UR5, RZ, P0, !PT ;  /* 0x00000005e2057c10 */ /* 0x000fca00087fe4ff */
[----:B------:R0:W5:Y:S01]  /*1890*/  LDG.E R25, desc[UR50][R4.64] ;  /* 0x0000003204197981 */ /* 0x000162000c1e1900 */
[----:B------:R-:W-:Y:S05]  /*18a0*/  BRA `(.L_x_2631) ;  /* 0x0000000000107947 */ /* 0x000fea0003800000 */
.L_x_2630:
[----:B------:R-:W-:Y:S05]  /*18b0*/  @!P0 BRA `(.L_x_2631) ;  /* 0x00000000000c8947 */ /* 0x000fea0003800000 */
[----:B------:R-:W2:Y:S04]  /*18c0*/  LDG.E R4, desc[UR50][R8.64] ;  /* 0x0000003208047981 */ /* 0x000ea8000c1e1900 */
[----:B------:R-:W2:Y:S02]  /*18d0*/  LDG.E R25, desc[UR50][R8.64+0x4] ;  /* 0x0000043208197981 */ /* 0x000ea4000c1e1900 */
[----:B--2---:R-:W-:-:S07]  /*18e0*/  IMAD.IADD R25, R25, 0x1, -R4 ;  /* 0x0000000119197824 */ /* 0x004fce00078e0a04 */
.L_x_2631:
[----:B------:R-:W-:Y:S01]  /*18f0*/  ULDC.64 UR4, c[0x0][0xa10] ;  /* 0x0002840000047ab9 */ /* 0x000fe20000000a00 */
[----:B------:R-:W1:Y:S01]  /*1900*/  LDC R9, c[0x0][0x448] ;  /* 0x00011200ff097b82 */ /* 0x000e620000000800 */
[----:B------:R-:W-:-:S04]  /*1910*/  ISETP.NE.U32.AND P0, PT, RZ, UR4, PT ;  /* 0x00000004ff007c0c */ /* 0x000fc8000bf05070 */
[----:B------:R-:W-:Y:S01]  /*1920*/  ISETP.NE.AND.EX P0, PT, RZ, UR5, PT, P0 ;  /* 0x00000005ff007c0c */ /* 0x000fe2000bf05300 */
[----:B------:R-:W-:-:S12]  /*1930*/  ULDC.64 UR4, c[0x0][0xa30] ;  /* 0x00028c0000047ab9 */ /* 0x000fd80000000a00 */
[----:B0-----:R-:W0:Y:S02]  /*1940*/  @P0 LDC.64 R4, c[0x0][0xa10] ;  /* 0x00028400ff040b82 */ /* 0x001e240000000a00 */
[----:B0-----:R-:W-:-:S05]  /*1950*/  @P0 IMAD.WIDE R4, R23, 0x4, R4 ;  /* 0x0000000417040825 */ /* 0x001fca00078e0204 */
[----:B------:R-:W2:Y:S04]  /*1960*/  @P0 LDG.E R3, desc[UR50][R4.64] ;  /* 0x0000003204030981 */ /* 0x000ea8000c1e1900 */
[----:B------:R0:W2:Y:S01]  /*1970*/  @P0 LDG.E R8, desc[UR50][R4.64+0x4] ;  /* 0x0000043204080981 */ /* 0x0000a2000c1e1900 */
[----:B------:R-:W-:Y:S01]  /*1980*/  ISETP.NE.U32.AND P1, PT, RZ, UR4, PT ;  /* 0x00000004ff007c0c */ /* 0x000fe2000bf25070 */
[----:B-----5:R-:W-:-:S03]  /*1990*/  IMAD.MOV.U32 R135, RZ, RZ, R25 ;  /* 0x000000ffff877224 */ /* 0x020fc600078e0019 */
[----:B------:R-:W-:-:S13]  /*19a0*/  ISETP.NE.AND.EX P1, PT, RZ, UR5, PT, P1 ;  /* 0x00000005ff007c0c */ /* 0x000fda000bf25310 */
[----:B------:R-:W-:-:S04]  /*19b0*/  @P1 IADD3 R6, P2, R225, UR4, RZ ;  /* 0x00000004e1061c10 */ /* 0x000fc8000ff5e0ff */
[----:B------:R-:W-:-:S05]  /*19c0*/  @P1 IADD3.X R7, R226, UR5, RZ, P2, !PT ;  /* 0x00000005e2071c10 */ /* 0x000fca00097fe4ff */
[----:B------:R3:W5:Y:S01]  /*19d0*/  @P1 LDG.E R135, desc[UR50][R6.64] ;  /* 0x0000003206871981 */ /* 0x000762000c1e1900 */
[----:B-1----:R-:W-:Y:S01]  /*19e0*/  ISETP.NE.AND P1, PT, R9, 0x1, PT ;  /* 0x000000010900780c */ /* 0x002fe20003f25270 */
[----:B------:R-:W-:-:S04]  /*19f0*/  IMAD.SHL.U32 R212, R21, 0x80, RZ ;  /* 0x0000008015d47824 */ /* 0x000fc800078e00ff */
[----:B0-----:R-:W-:-:S08]  /*1a00*/  VIADD R4, R212, 0x7f ;  /* 0x0000007fd4047836 */ /* 0x001fd00000000000 */
[----:B------:R-:W0:Y:S08]  /*1a10*/  @P1 LDC R9, c[0x0][0x44c] ;  /* 0x00011300ff091b82 */ /* 0x000e300000000800 */
[----:B------:R-:W1:Y:S01]  /*1a20*/  @P1 LDC R5, c[0x0][0x450] ;  /* 0x00011400ff051b82 */ /* 0x000e620000000800 */
[----:B--2---:R-:W-:Y:S01]  /*1a30*/  @P0 IMAD.IADD R2, R8, 0x1, -R3 ;  /* 0x0000000108020824 */ /* 0x004fe200078e0a03 */
[----:B------:R-:W-:Y:S01]  /*1a40*/  IADD3 R8, -R0, R25, RZ ;  /* 0x0000001900087210 */ /* 0x000fe20007ffe1ff */
[----:B0-----:R-:W-:-:S04]  /*1a50*/  @P1 IMAD.HI.U32 R0, R4, R9, RZ ;  /* 0x0000000904001227 */ /* 0x001fc800078e00ff */
[----:B------:R-:W-:Y:S01]  /*1a60*/  IMAD.IADD R214, R8, 0x1, R2 ;  /* 0x0000000108d67824 */ /* 0x000fe200078e0202 */
[----:B-1----:R-:W-:-:S03]  /*1a70*/  @P1 SHF.R.U32.HI R4, RZ, R5, R0 ;  /* 0x00000005ff041219 */ /* 0x002fc60000011600 */
[C---:B------:R-:W-:Y:S01]  /*1a80*/  VIADD R0, R214.reuse, 0x9f ;  /* 0x0000009fd6007836 */ /* 0x040fe20000000000 */
[----:B------:R-:W-:-:S03]  /*1a90*/  IADD3 R151, R214, 0xa0, -R213 ;  /* 0x000000a0d6977810 */ /* 0x000fc60007ffe8d5 */
[----:B------:R-:W-:-:S04]  /*1aa0*/  IMAD.HI R0, R0, 0x66666667, RZ ;  /* 0x6666666700007827 */ /* 0x000fc800078e02ff */
[----:B------:R-:W-:Y:S01]  /*1ab0*/  IMAD.IADD R4, R151, 0x1, R4 ;  /* 0x0000000197047824 */ /* 0x000fe200078e0204 */
[----:B------:R-:W-:-:S03]  /*1ac0*/  SHF.R.U32.HI R3, RZ, 0x1f, R0 ;  /* 0x0000001fff037819 */ /* 0x000fc60000011600 */
[----:B------:R-:W-:Y:S01]  /*1ad0*/  IMAD.HI R4, R4, 0x66666667, RZ ;  /* 0x6666666704047827 */ /* 0x000fe200078e02ff */
[----:B------:R-:W-:-:S04]  /*1ae0*/  LEA.HI.SX32 R152, R0, R3, 0x1a ;  /* 0x0000000300987211 */ /* 0x000fc800078fd2ff */
[----:B------:R-:W-:-:S04]  /*1af0*/  SHF.R.U32.HI R5, RZ, 0x1f, R4 ;  /* 0x0000001fff057819 */ /* 0x000fc80000011604 */
[----:B------:R-:W-:Y:S01]  /*1b00*/  LEA.HI.SX32 R5, R4, R5, 0x1a ;  /* 0x0000000504057211 */ /* 0x000fe200078fd2ff */
[----:B------:R-:W-:-:S03]  /*1b10*/  IMAD.MOV R4, RZ, RZ, -R8 ;  /* 0x000000ffff047224 */ /* 0x000fc600078e0a08 */
[----:B------:R-:W-:Y:S02]  /*1b20*/  VIMNMX R5, R152, R5, PT ;  /* 0x0000000598057248 */ /* 0x000fe40003fe0100 */
[----:B------:R-:W-:-:S03]  /*1b30*/  VIMNMX R4, RZ, R4, !PT ;  /* 0x00000004ff047248 */ /* 0x000fc60007fe0100 */
[----:B------:R-:W-:-:S05]  /*1b40*/  IMAD R5, R5, 0xa0, -R8 ;  /* 0x000000a005057824 */ /* 0x000fca00078e0a08 */
[----:B------:R-:W-:-:S04]  /*1b50*/  VIMNMX R3, R5, R2, PT ;  /* 0x0000000205037248 */ /* 0x000fc80003fe0100 */
[----:B------:R-:W-:Y:S01]  /*1b60*/  ISETP.GT.AND P0, PT, R3, R4, PT ;  /* 0x000000040300720c */ /* 0x000fe20003f04270 */
[----:B------:R-:W-:-:S05]  /*1b70*/  IMAD.WIDE.U32 R4, R4, -0x33333333, RZ ;  /* 0xcccccccd04047825 */ /* 0x000fca00078e00ff */
[----:B------:R-:W-:-:S04]  /*1b80*/  SHF.R.U32.HI R121, RZ, 0x7, R5 ;  /* 0x00000007ff797819 */ /* 0x000fc80000011605 */
[----:B------:R-:W-:-:S03]  /*1b90*/  MOV R24, R121 ;  /* 0x0000007900187202 */ /* 0x000fc60000000f00 */
[----:B------:R-:W-:-:S04]  /*1ba0*/  @P0 VIADD R0, R3, 0x9f ;  /* 0x0000009f03000836 */ /* 0x000fc80000000000 */
[----:B------:R-:W-:-:S05]  /*1bb0*/  @P0 IMAD.HI R0, R0, 0x66666667, RZ ;  /* 0x6666666700000827 */ /* 0x000fca00078e02ff */
[----:B------:R-:W-:-:S04]  /*1bc0*/  @P0 SHF.R.U32.HI R3, RZ, 0x1f, R0 ;  /* 0x0000001fff030819 */ /* 0x000fc80000011600 */
[----:B------:R-:W-:Y:S02]  /*1bd0*/  @P0 LEA.HI.SX32 R24, R0, R3, 0x1a ;  /* 0x0000000300180211 */ /* 0x000fe400078fd2ff */
[----:B------:R-:W-:Y:S02]  /*1be0*/  PLOP3.LUT P0, PT, PT, PT, PT, 0x80, 0x0 ;  /* 0x000000000000781c */ /* 0x000fe40003f0f070 */
[----:B------:R-:W-:-:S13]  /*1bf0*/  ISETP.GT.AND P1, PT, R24, R121, PT ;  /* 0x000000791800720c */ /* 0x000fda0003f24270 */
[----:B---3--:R-:W-:Y:S05]  /*1c00*/  @!P1 BRA `(.L_x_2632) ;  /* 0x000000e400649947 */ /* 0x008fea0003800000 */
        /* <DEDUP_REMOVED lines=11> */
[----:B------:R-:W-:Y:S01]  /*1cc0*/  MOV R10, UR6 ;  /* 0x00000006000a7c02 */ /* 0x000fe20008000f00 */
        /* <DEDUP_REMOVED lines=8> */
.L_x_2634:
[----:B------:R-:W-:Y:S05]  /*1d50*/  BSYNC B6 ;  /* 0x0000000000067941 */ /* 0x000fea0003800000 */
.L_x_2633:
[----:B------:R-:W-:Y:S01]  /*1d60*/  VIADD R0, R18, 0xa400 ;  /* 0x0000a40012007836 */ /* 0x000fe20000000000 */
[----:B------:R-:W-:Y:S04]  /*1d70*/  BSSY B6, `(.L_x_2635) ;  /* 0x0000013000067945 */ /* 0x000fe80003800000 */
[----:B------:R-:W-:-:S13]  /*1d80*/  LOP3.LUT P0, RZ, R0, 0x3ff, RZ, 0xc0, !PT ;  /* 0x000003ff00ff7812 */ /* 0x000fda000780c0ff */
[----:B------:R-:W-:Y:S05]  /*1d90*/  @!P0 BRA `(.L_x_2636) ;  /* 0x0000000000408947 */ /* 0x000fea0003800000 */
[----:B------:R-:W-:Y:S01]  /*1da0*/  MOV R0, 0x0 ;  /* 0x0000000000007802 */ /* 0x000fe20000000f00 */
[----:B------:R-:W-:Y:S01]  /*1db0*/  ULDC.64 UR4, c[0x4][0xc8] ;  /* 0x0100320000047ab9 */ /* 0x000fe20000000a00 */
[----:B------:R-:W-:Y:S01]  /*1dc0*/  ULDC.64 UR6, c[0x4][0xd0] ;  /* 0x0100340000067ab9 */ /* 0x000fe20000000a00 */
[----:B------:R-:W-:Y:S01]  /*1dd0*/  MOV R4, UR4 ;  /* 0x0000000400047c02 */ /* 0x000fe20008000f00 */
[----:B------:R0:W1:Y:S01]  /*1de0*/  LDC.64 R14, c[0x4][R0] ;  /* 0x01000000000e7b82 */ /* 0x0000620000000a00 */
[----:B------:R-:W-:Y:S01]  /*1df0*/  IMAD.U32 R5, RZ, RZ, UR5 ;  /* 0x00000005ff057e24 */ /* 0x000fe2000f8e00ff */
        /* <DEDUP_REMOVED lines=10> */
.L_x_2636:
[----:B------:R-:W-:Y:S05]  /*1ea0*/  BSYNC B6 ;  /* 0x0000000000067941 */ /* 0x000fea0003800000 */
.L_x_2635:
        /* <DEDUP_REMOVED lines=12> */
[----:B------:R-:W-:Y:S01]  /*1f70*/  SHF.R.S32.HI R9, RZ, 0x1f, R198 ;  /* 0x0000001fff097819 */ /* 0x000fe200000114c6 */
[----:B------:R-:W4:Y:S01]  /*1f80*/  LDC.64 R96, c[0x0][0x408] ;  /* 0x00010200ff607b82 */ /* 0x000f220000000a00 */
        /* <DEDUP_REMOVED lines=13> */
[----:B------:R-:W-:-:S03]  /*2060*/  SEL R4, RZ, 0x1, P4 ;  /* 0x00000001ff047807 */ /* 0x000fc60002000000 */
[----:B------:R-:W-:Y:S01]  /*2070*/  IMAD.SHL.U32 R5, R5, 0x2, RZ ;  /* 0x0000000205057824 */ /* 0x000fe200078e00ff */
[----:B------:R-:W-:-:S04]  /*2080*/  ISETP.GE.AND P4, PT, R189, UR4, PT ;  /* 0x00000004bd007c0c */ /* 0x000fc8000bf86270 */
[----:B------:R-:W-:Y:S02]  /*2090*/  LOP3.LUT R6, R5, 0x2, R4, 0xe2, !PT ;  /* 0x0000000205067812 */ /* 0x000fe400078ee204 */
[----:B------:R-:W-:Y:S02]  /*20a0*/  SEL R5, RZ, 0xffffffff, P3 ;  /* 0xffffffffff057807 */ /* 0x000fe40001800000 */
[----:B------:R-:W-:Y:S02]  /*20b0*/  ISETP.GE.AND P3, PT, R3, UR4, PT ;  /* 0x0000000403007c0c */ /* 0x000fe4000bf66270 */
[----:B------:R-:W-:Y:S01]  /*20c0*/  SEL R7, RZ, 0x8, P4 ;  /* 0x00000008ff077807 */ /* 0x000fe20002000000 */
[----:B------:R-:W-:Y:S01]  /*20d0*/  IMAD.SHL.U32 R11, R5, 0x2, RZ ;  /* 0x00000002050b7824 */ /* 0x000fe200078e00ff */
[----:B------:R-:W-:Y:S01]  /*20e0*/  SEL R5, RZ, 0x4, P3 ;  /* 0x00000004ff057807 */ /* 0x000fe20001800000 */
[----:B------:R-:W-:Y:S01]  /*20f0*/  IMAD R8, R9, R102, RZ ;  /* 0x0000006609087224 */ /* 0x000fe200078e02ff */
[----:B------:R-:W-:-:S02]  /*2100*/  SEL R4, RZ, 0x1, P2 ;  /* 0x00000001ff047807 */ /* 0x000fc40001000000 */
[----:B------:R-:W-:Y:S02]  /*2110*/  LOP3.LUT R7, R7, R6, R5, 0xfe, !PT ;  /* 0x0000000607077212 */ /* 0x000fe400078efe05 */
[----:B------:R-:W-:Y:S02]  /*2120*/  ISETP.GE.AND P2, PT, R195, UR4, PT ;  /* 0x00000004c3007c0c */ /* 0x000fe4000bf46270 */
[----:B------:R-:W-:Y:S02]  /*2130*/  SEL R5, RZ, 0x4, P0 ;  /* 0x00000004ff057807 */ /* 0x000fe40000000000 */
[-C--:B----4-:R-:W-:Y:S02]  /*2140*/  ISETP.GE.AND P0, PT, R16, R13.reuse, PT ;  /* 0x0000000d1000720c */ /* 0x090fe40003f06270 */
[-C--:B------:R-:W-:Y:S02]  /*2150*/  ISETP.GE.AND P3, PT, R0, R13.reuse, PT ;  /* 0x0000000d0000720c */ /* 0x080fe40003f66270 */
[----:B------:R-:W-:-:S02]  /*2160*/  ISETP.GE.AND P5, PT, R3, R13, PT ;  /* 0x0000000d0300720c */ /* 0x000fc40003fa6270 */
[----:B------:R-:W-:Y:S01]  /*2170*/  LOP3.LUT R4, R11, 0x2, R4, 0xe2, !PT ;  /* 0x000000020b047812 */ /* 0x000fe200078ee204 */
[----:B------:R-:W-:Y:S01]  /*2180*/  IMAD R11, R198, R103, R8 ;  /* 0x00000067c60b7224 */ /* 0x000fe200078e0208 */
[----:B------:R-:W-:Y:S02]  /*2190*/  SEL R6, RZ, 0x8, P1 ;  /* 0x00000008ff067807 */ /* 0x000fe40000800000 */
[----:B------:R-:W-:Y:S02]  /*21a0*/  SEL R8, RZ, 0x10, P2 ;  /* 0x00000010ff087807 */ /* 0x000fe40001000000 */
[----:B------:R-:W-:Y:S02]  /*21b0*/  LOP3.LUT R20, R6, R4, R5, 0xfe, !PT ;  /* 0x0000000406147212 */ /* 0x000fe400078efe05 */
[----:B------:R-:W-:Y:S02]  /*21c0*/  LOP3.LUT R12, R7, R8, RZ, 0xfc, !PT ;  /* 0x00000008070c7212 */ /* 0x000fe400078efcff */
[----:B------:R-:W-:-:S02]  /*21d0*/  SEL R5, R13, RZ, P0 ;  /* 0x000000ff0d057207 */ /* 0x000fc40000000000 */
[C---:B------:R-:W-:Y:S02]  /*21e0*/  SEL R7, R13.reuse, RZ, P3 ;  /* 0x000000ff0d077207 */ /* 0x040fe40001800000 */
[----:B------:R-:W-:Y:S02]  /*21f0*/  IADD3 R5, R16, R5, RZ ;  /* 0x0000000510057210 */ /* 0x000fe40007ffe0ff */
[----:B------:R-:W-:Y:S01]  /*2200*/  SEL R6, R13, RZ, P5 ;  /* 0x000000ff0d067207 */ /* 0x000fe20002800000 */
[----:B------:R-:W-:Y:S01]  /*2210*/  IMAD.IADD R7, R0, 0x1, R7 ;  /* 0x0000000100077824 */ /* 0x000fe200078e0207 */
[----:B------:R-:W-:Y:S01]  /*2220*/  SHF.R.S32.HI R191, RZ, 0x1f, R190 ;  /* 0x0000001fffbf7819 */ /* 0x000fe200000114be */
[-C--:B------:R-:W-:Y:S01]  /*2230*/  IMAD R9, R9, R96.reuse, RZ ;  /* 0x0000006009097224 */ /* 0x080fe200078e02ff */
[----:B------:R-:W-:Y:S01]  /*2240*/  SHF.R.S32.HI R4, RZ, 0x1f, R5 ;  /* 0x0000001fff047819 */ /* 0x000fe20000011405 */
[----:B------:R-:W-:-:S03]  /*2250*/  IMAD.WIDE.U32 R98, R198, R96, R16 ;  /* 0x00000060c6627225 */ /* 0x000fc600078e0010 */
[-C--:B------:R-:W-:Y:S01]  /*2260*/  LEA.HI R28, R4, R5.reuse, RZ, 0x4 ;  /* 0x00000005041c7211 */ /* 0x080fe200078f20ff */
[----:B------:R-:W-:Y:S01]  /*2270*/  IMAD.WIDE.U32 R100, R198, R96, R190 ;  /* 0x00000060c6647225 */ /* 0x000fe200078e00be */
[----:B------:R-:W-:-:S03]  /*2280*/  LEA.HI R5, R4, R5, RZ, 0x6 ;  /* 0x0000000504057211 */ /* 0x000fc600078f30ff */
[C---:B------:R-:W-:Y:S02]  /*2290*/  IMAD R9, R198.reuse, R97, R9 ;  /* 0x00000061c6097224 */ /* 0x040fe400078e0209 */
[----:B------:R-:W-:-:S04]  /*22a0*/  IMAD.WIDE.U32 R106, R198, R102, R190 ;  /* 0x00000066c66a7225 */ /* 0x000fc800078e00be */
[----:B------:R-:W-:Y:S01]  /*22b0*/  IMAD.WIDE.U32 R104, R198, R102, R16 ;  /* 0x00000066c6687225 */ /* 0x000fe200078e0010 */
[----:B------:R-:W-:-:S03]  /*22c0*/  SHF.R.U32.HI R4, RZ, 0x3, R210 ;  /* 0x00000003ff047819 */ /* 0x000fc600000116d2 */
[----:B------:R-:W-:Y:S02]  /*22d0*/  IMAD.IADD R101, R101, 0x1, R9 ;  /* 0x0000000165657824 */ /* 0x000fe400078e0209 */
[----:B------:R-:W-:Y:S01]  /*22e0*/  IMAD.IADD R99, R9, 0x1, R99 ;  /* 0x0000000109637824 */ /* 0x000fe200078e0263 */
[----:B------:R-:W-:Y:S01]  /*22f0*/  LOP3.LUT R9, R210, 0x30, R28, 0xf8, !PT ;  /* 0x00000030d2097812 */ /* 0x000fe200078ef81c */
[----:B------:R-:W-:Y:S02]  /*2300*/  IMAD.IADD R107, R107, 0x1, R11 ;  /* 0x000000016b6b7824 */ /* 0x000fe400078e020b */
[----:B------:R-:W-:Y:S01]  /*2310*/  IMAD.IADD R105, R11, 0x1, R105 ;  /* 0x000000010b697824 */ /* 0x000fe200078e0269 */
[----:B------:R-:W-:Y:S01]  /*2320*/  LOP3.LUT R9, R9, R4, RZ, 0x3c, !PT ;  /* 0x0000000409097212 */ /* 0x000fe200078e3cff */
[----:B------:R-:W-:Y:S01]  /*2330*/  IMAD.MOV.U32 R122, RZ, RZ, 0x20 ;  /* 0x00000020ff7a7424 */ /* 0x000fe200078e00ff */
[----:B------:R-:W-:Y:S01]  /*2340*/  IADD3 R125, R26, R25, RZ ;  /* 0x000000191a7d7210 */ /* 0x000fe20007ffe0ff */
[----:B------:R-:W-:-:S02]  /*2350*/  IMAD.MOV.U32 R123, RZ, RZ, 0x40 ;  /* 0x00000040ff7b7424 */ /* 0x000fc400078e00ff */
[----:B-----5:R-:W-:Y:S01]  /*2360*/  IMAD.WIDE.U32 R106, R135, R102, R106 ;  /* 0x00000066876a7225 */ /* 0x020fe200078e006a */
[----:B------:R-:W-:-:S03]  /*2370*/  SHF.L.U64.HI R108, R96, 0x7, R97 ;  /* 0x00000007606c7819 */ /* 0x000fc60000010261 */
[----:B------:R-:W-:Y:S01]  /*2380*/  IMAD.WIDE.U32 R104, R135, R102, R104 ;  /* 0x0000006687687225 */ /* 0x000fe200078e0068 */
[----:B------:R-:W-:Y:S02]  /*2390*/  SHF.L.U32 R109, R96, 0x7, RZ ;  /* 0x00000007606d7819 */ /* 0x000fe400000006ff */
[----:B------:R-:W-:Y:S01]  /*23a0*/  SHF.R.S32.HI R116, RZ, 0x4, R28 ;  /* 0x00000004ff747819 */ /* 0x000fe2000001141c */
[----:B------:R-:W-:Y:S02]  /*23b0*/  IMAD R127, R97, 0xa0, RZ ;  /* 0x000000a0617f7824 */ /* 0x000fe400078e02ff */
[----:B------:R-:W-:-:S04]  /*23c0*/  IMAD.WIDE.U32 R100, R135, R96, R100 ;  /* 0x0000006087647225 */ /* 0x000fc800078e0064 */
[----:B------:R-:W-:-:S04]  /*23d0*/  IMAD.WIDE.U32 R98, R135, R96, R98 ;  /* 0x0000006087627225 */ /* 0x000fc800078e0062 */
[----:B------:R-:W-:Y:S02]  /*23e0*/  VIADD R150, R21, 0x8 ;  /* 0x0000000815967836 */ /* 0x000fe40000000000 */
[----:B------:R-:W-:Y:S01]  /*23f0*/  IMAD.SHL.U32 R118, R13, 0x2, RZ ;  /* 0x000000020d767824 */ /* 0x000fe200078e00ff */
[----:B--2---:R-:W-:Y:S01]  /*2400*/  LOP3.LUT R10, R10, 0xfffffffe, RZ, 0xc0, !PT ;  /* 0xfffffffe0a0a7812 */ /* 0x004fe200078ec0ff */
[----:B------:R-:W-:Y:S01]  /*2410*/  @!P6 BAR.SYNC.DEFER_BLOCKING 0x9, 0x100 ;  /* 0x024400000000eb1d */ /* 0x000fe20000010000 */
[----:B---3--:R-:W-:-:S05]  /*2420*/  R2P PR, R14, 0x6 ;  /* 0x000000060e007804 */ /* 0x008fca0000000000 */
[----:B------:R-:W0:Y:S01]  /*2430*/  S2R R14, SR_TID.X ;  /* 0x00000000000e7919 */ /* 0x000e220000002100 */
[----:B------:R-:W-:-:S05]  /*2440*/  @P5 LOP3.LUT R10, R10, 0x1, RZ, 0xfc, !PT ;  /* 0x000000010a0a5812 */ /* 0x000fca00078efcff */
[----:B------:R1:W-:Y:S02]  /*2450*/  STL [R1], R10 ;  /* 0x0000000a01007387 */ /* 0x0003e40000100800 */
[----:B-1----:R-:W-:Y:S01]  /*2460*/  IMAD.IADD R10, R3, 0x1, R6 ;  /* 0x00000001030a7824 */ /* 0x002fe200078e0206 */
[----:B------:R-:W-:-:S04]  /*2470*/  SHF.R.S32.HI R6, RZ, 0x1f, R7 ;  /* 0x0000001fff067819 */ /* 0x000fc80000011407 */
[CC--:B------:R-:W-:Y:S02]  /*2480*/  LEA.HI R29, R6.reuse, R7.reuse, RZ, 0x4 ;  /* 0x00000007061d7211 */ /* 0x0c0fe400078f20ff */
[----:B------:R-:W-:Y:S02]  /*2490*/  LEA.HI R7, R6, R7, RZ, 0x6 ;  /* 0x0000000706077211 */ /* 0x000fe400078f30ff */
[----:B------:R-:W-:Y:S02]  /*24a0*/  SHF.R.S32.HI R6, RZ, 0x6, R5 ;  /* 0x00000006ff067819 */ /* 0x000fe40000011405 */
[----:B------:R-:W-:Y:S02]  /*24b0*/  SHF.R.S32.HI R11, RZ, 0x1f, R10 ;  /* 0x0000001fff0b7819 */ /* 0x000fe4000001140a */
[----:B------:R-:W-:Y:S01]  /*24c0*/  LOP3.LUT R5, R207, 0x30, R28, 0xf8, !PT ;  /* 0x00000030cf057812 */ /* 0x000fe200078ef81c */
[----:B------:R-:W-:Y:S01]  /*24d0*/  IMAD R132, R6, 0x2800, R211 ;  /* 0x0000280006847824 */ /* 0x000fe200078e02d3 */
[----:B------:R-:W-:-:S02]  /*24e0*/  LEA.HI R30, R11, R10, RZ, 0x4 ;  /* 0x0000000a0b1e7211 */ /* 0x000fc400078f20ff */
[----:B------:R-:W-:Y:S01]  /*24f0*/  SHF.R.S32.HI R8, RZ, 0x6, R7 ;  /* 0x00000006ff087819 */ /* 0x000fe20000011407 */
[----:B------:R-:W-:Y:S01]  /*2500*/  IMAD R134, R6, 0x2800, R209 ;  /* 0x0000280006867824 */ /* 0x000fe200078e02d1 */
[----:B------:R-:W-:Y:S02]  /*2510*/  LOP3.LUT R7, R207, 0x30, R29, 0xf8, !PT ;  /* 0x00000030cf077812 */ /* 0x000fe400078ef81d */
[----:B------:R-:W-:Y:S02]  /*2520*/  LOP3.LUT R5, R5, R208, RZ, 0x3c, !PT ;  /* 0x000000d005057212 */ /* 0x000fe400078e3cff */
[----:B------:R-:W-:Y:S01]  /*2530*/  LEA.HI R10, R11, R10, RZ, 0x6 ;  /* 0x0000000a0b0a7211 */ /* 0x000fe200078f30ff */
[----:B------:R-:W-:Y:S01]  /*2540*/  IMAD.IADD R132, R132, 0x1, R9 ;  /* 0x0000000184847824 */ /* 0x000fe200078e0209 */
[----:B------:R-:W-:Y:S01]  /*2550*/  LOP3.LUT R6, R7, R208, RZ, 0x3c, !PT ;  /* 0x000000d007067212 */ /* 0x000fe200078e3cff */
[----:B------:R-:W-:Y:S01]  /*2560*/  IMAD R133, R8, 0x2800, R209 ;  /* 0x0000280008857824 */ /* 0x000fe200078e02d1 */
[----:B------:R-:W-:Y:S01]  /*2570*/  SHF.R.S32.HI R10, RZ, 0x6, R10 ;  /* 0x00000006ff0a7819 */ /* 0x000fe2000001140a */
[----:B------:R-:W-:Y:S01]  /*2580*/  IMAD.IADD R134, R134, 0x1, R5 ;  /* 0x0000000186867824 */ /* 0x000fe200078e0205 */
[--C-:B------:R-:W-:Y:S01]  /*2590*/  LOP3.LUT R9, R210, 0x30, R30.reuse, 0xf8, !PT ;  /* 0x00000030d2097812 */ /* 0x100fe200078ef81e */
[----:B0-----:R-:W-:Y:S01]  /*25a0*/  VIADD R31, R14, 0xffffff80 ;  /* 0xffffff800e1f7836 */ /* 0x001fe20000000000 */
[----:B------:R-:W-:Y:S01]  /*25b0*/  LOP3.LUT R5, R207, 0x30, R30, 0xf8, !PT ;  /* 0x00000030cf057812 */ /* 0x000fe200078ef81e */
[----:B------:R-:W-:Y:S01]  /*25c0*/  IMAD R130, R8, 0x2800, R211 ;  /* 0x0000280008827824 */ /* 0x000fe200078e02d3 */
[----:B------:R-:W-:Y:S01]  /*25d0*/  SHF.R.S32.HI R11, RZ, 0x1f, R135 ;  /* 0x0000001fff0b7819 */ /* 0x000fe20000011487 */
[----:B------:R-:W-:Y:S01]  /*25e0*/  IMAD.IADD R133, R133, 0x1, R6 ;  /* 0x0000000185857824 */ /* 0x000fe200078e0206 */
[----:B------:R-:W-:Y:S01]  /*25f0*/  LOP3.LUT R8, R9, R4, RZ, 0x3c, !PT ;  /* 0x0000000409087212 */ /* 0x000fe200078e3cff */
[C---:B------:R-:W-:Y:S01]  /*2600*/  IMAD R129, R10.reuse, 0x2800, R211 ;  /* 0x000028000a817824 */ /* 0x040fe200078e02d3 */
[----:B------:R-:W-:Y:S01]  /*2610*/  LOP3.LUT R6, R5, R208, RZ, 0x3c, !PT ;  /* 0x000000d005067212 */ /* 0x000fe200078e3cff */
[----:B------:R-:W-:Y:S01]  /*2620*/  IMAD R131, R10, 0x2800, R209 ;  /* 0x000028000a837824 */ /* 0x000fe200078e02d1 */
[----:B------:R-:W-:-:S02]  /*2630*/  LEA.HI R14, R31, R31, RZ, 0x1 ;  /* 0x0000001f1f0e7211 */ /* 0x000fc400078f08ff */
[----:B------:R-:W-:Y:S01]  /*2640*/  SEL R122, R122, 0xffffffe0, !P1 ;  /* 0xffffffe07a7a7807 */ /* 0x000fe20004800000 */
[----:B------:R-:W-:Y:S01]  /*2650*/  IMAD R10, R11, R102, RZ ;  /* 0x000000660b0a7224 */ /* 0x000fe200078e02ff */
[----:B------:R-:W-:Y:S01]  /*2660*/  ISETP.GE.AND P1, PT, R196, UR4, PT ;  /* 0x00000004c4007c0c */ /* 0x000fe2000bf26270 */
[----:B------:R-:W-:Y:S01]  /*2670*/  IMAD.IADD R129, R129, 0x1, R8 ;  /* 0x0000000181817824 */ /* 0x000fe200078e0208 */
[----:B------:R-:W-:Y:S01]  /*2680*/  LOP3.LUT R7, R210, 0x30, R29, 0xf8, !PT ;  /* 0x00000030d2077812 */ /* 0x000fe200078ef81d */
[----:B------:R-:W-:Y:S01]  /*2690*/  IMAD R8, R11, R96, RZ ;  /* 0x000000600b087224 */ /* 0x000fe200078e02ff */
[----:B------:R-:W-:Y:S01]  /*26a0*/  LOP3.LUT R14, R14, 0xfffffffe, RZ, 0xc0, !PT ;  /* 0xfffffffe0e0e7812 */ /* 0x000fe200078ec0ff */
[----:B------:R-:W-:Y:S01]  /*26b0*/  IMAD.IADD R131, R131, 0x1, R6 ;  /* 0x0000000183837824 */ /* 0x000fe200078e0206 */
[----:B------:R-:W-:Y:S01]  /*26c0*/  SEL R11, RZ, 0x20, P1 ;  /* 0x00000020ff0b7807 */ /* 0x000fe20000800000 */
[----:B------:R-:W-:Y:S01]  /*26d0*/  IMAD R9, R103, 0xa0, RZ ;  /* 0x000000a067097824 */ /* 0x000fe200078e02ff */
[----:B------:R-:W-:Y:S01]  /*26e0*/  SHF.L.U64.HI R5, R102, 0x7, R103 ;  /* 0x0000000766057819 */ /* 0x000fe20000010267 */
[----:B------:R-:W-:-:S02]  /*26f0*/  IMAD R25, R135, R103, R10 ;  /* 0x0000006787197224 */ /* 0x000fc400078e020a */
[C---:B------:R-:W-:Y:S01]  /*2700*/  IMAD.SHL.U32 R6, R102.reuse, 0x80, RZ ;  /* 0x0000008066067824 */ /* 0x040fe200078e00ff */
[----:B------:R-:W-:Y:S01]  /*2710*/  LOP3.LUT R7, R7, R4, RZ, 0x3c, !PT ;  /* 0x0000000407077212 */ /* 0x000fe200078e3cff */
[----:B------:R-:W-:Y:S01]  /*2720*/  IMAD.WIDE.U32 R102, R102, 0xa0, RZ ;  /* 0x000000a066667825 */ /* 0x000fe200078e00ff */
[----:B------:R-:W-:Y:S02]  /*2730*/  SHF.R.S32.HI R115, RZ, 0x4, R29 ;  /* 0x00000004ff737819 */ /* 0x000fe4000001141d */
[----:B------:R-:W-:Y:S01]  /*2740*/  SHF.R.S32.HI R114, RZ, 0x4, R30 ;  /* 0x00000004ff727819 */ /* 0x000fe2000001141e */
[----:B------:R-:W-:Y:S01]  /*2750*/  IMAD R27, R135, R97, R8 ;  /* 0x00000061871b7224 */ /* 0x000fe200078e0208 */
[----:B------:R-:W-:Y:S01]  /*2760*/  SEL R123, R123, 0xffffffc0, !P2 ;  /* 0xffffffc07b7b7807 */ /* 0x000fe20005000000 */
[----:B------:R-:W-:Y:S01]  /*2770*/  IMAD.WIDE.U32 R96, R96, 0xa0, RZ ;  /* 0x000000a060607825 */ /* 0x000fe200078e00ff */
[----:B------:R-:W-:Y:S02]  /*2780*/  LOP3.LUT R28, R28, 0xfffffff0, RZ, 0xc0, !PT ;  /* 0xfffffff01c1c7812 */ /* 0x000fe400078ec0ff */
[----:B------:R-:W-:Y:S01]  /*2790*/  LOP3.LUT R29, R29, 0xfffffff0, RZ, 0xc0, !PT ;  /* 0xfffffff01d1d7812 */ /* 0x000fe200078ec0ff */
[----:B------:R-:W-:Y:S01]  /*27a0*/  IMAD.IADD R14, R31, 0x1, -R14 ;  /* 0x000000011f0e7824 */ /* 0x000fe200078e0a0e */
[----:B------:R-:W-:-:S02]  /*27b0*/  LOP3.LUT R30, R30, 0xfffffff0, RZ, 0xc0, !PT ;  /* 0xfffffff01e1e7812 */ /* 0x000fc400078ec0ff */
[----:B------:R-:W-:Y:S01]  /*27c0*/  LOP3.LUT R11, R12, R11, RZ, 0xfc, !PT ;  /* 0x0000000b0c0b7212 */ /* 0x000fe200078efcff */
[----:B------:R-:W-:Y:S01]  /*27d0*/  IMAD.IADD R126, R103, 0x1, R9 ;  /* 0x00000001677e7824 */ /* 0x000fe200078e0209 */
[----:B------:R-:W-:Y:S01]  /*27e0*/  IADD3 R130, R130, R7, RZ ;  /* 0x0000000782827210 */ /* 0x000fe20007ffe0ff */
[----:B------:R-:W-:Y:S01]  /*27f0*/  IMAD.IADD R21, R107, 0x1, R25 ;  /* 0x000000016b157824 */ /* 0x000fe200078e0219 */
[C---:B------:R-:W-:Y:S01]  /*2800*/  LOP3.LUT R8, R20.reuse, 0x1, RZ, 0xc0, !PT ;  /* 0x0000000114087812 */ /* 0x040fe200078ec0ff */
[----:B------:R-:W-:Y:S01]  /*2810*/  IMAD.IADD R26, R101, 0x1, R27 ;  /* 0x00000001651a7824 */ /* 0x000fe200078e021b */
[----:B------:R-:W-:Y:S01]  /*2820*/  LOP3.LUT R9, R20, 0x2, RZ, 0xc0, !PT ;  /* 0x0000000214097812 */ /* 0x000fe200078ec0ff */
[----:B------:R-:W-:Y:S01]  /*2830*/  IMAD R113, R14, 0x80, R198 ;  /* 0x000000800e717824 */ /* 0x000fe200078e02c6 */
[----:B------:R-:W-:Y:S01]  /*2840*/  LOP3.LUT R10, R20, 0x4, RZ, 0xc0, !PT ;  /* 0x00000004140a7812 */ /* 0x000fe200078ec0ff */
[----:B------:R-:W-:Y:S01]  /*2850*/  IMAD.IADD R127, R97, 0x1, R127 ;  /* 0x00000001617f7824 */ /* 0x000fe200078e027f */
[----:B------:R-:W-:Y:S01]  /*2860*/  SHF.R.S32.HI R7, RZ, 0x1f, R22 ;  /* 0x0000001fff077819 */ /* 0x000fe20000011416 */
[----:B------:R-:W-:Y:S01]  /*2870*/  IMAD.IADD R25, R25, 0x1, R105 ;  /* 0x0000000119197824 */ /* 0x000fe200078e0269 */
[----:B------:R-:W-:-:S02]  /*2880*/  IADD3 R128, R123, R122, RZ ;  /* 0x0000007a7b807210 */ /* 0x000fc40007ffe0ff */
[----:B------:R-:W-:Y:S02]  /*2890*/  LOP3.LUT R20, R20, 0x8, RZ, 0xc0, !PT ;  /* 0x0000000814147812 */ /* 0x000fe400078ec0ff */
[----:B------:R-:W-:Y:S02]  /*28a0*/  IADD3 R27, R27, R99, RZ ;  /* 0x000000631b1b7210 */ /* 0x000fe40007ffe0ff */
[----:B------:R-:W-:Y:S02]  /*28b0*/  SHF.R.S32.HI R124, RZ, 0x1f, R23 ;  /* 0x0000001fff7c7819 */ /* 0x000fe40000011417 */
[----:B------:R-:W-:Y:S02]  /*28c0*/  SHF.R.S32.HI R112, RZ, 0x1f, R28 ;  /* 0x0000001fff707819 */ /* 0x000fe4000001141c */
[----:B------:R-:W-:Y:S02]  /*28d0*/  SHF.R.S32.HI R111, RZ, 0x1f, R29 ;  /* 0x0000001fff6f7819 */ /* 0x000fe4000001141d */
[----:B------:R-:W-:-:S02]  /*28e0*/  SHF.R.S32.HI R110, RZ, 0x1f, R30 ;  /* 0x0000001fff6e7819 */ /* 0x000fc4000001141e */
[----:B------:R-:W-:Y:S02]  /*28f0*/  LOP3.LUT R31, R12, 0x1, RZ, 0xc0, !PT ;  /* 0x000000010c1f7812 */ /* 0x000fe400078ec0ff */
[C---:B------:R-:W-:Y:S02]  /*2900*/  LOP3.LUT R32, R11.reuse, 0x2, RZ, 0xc0, !PT ;  /* 0x000000020b207812 */ /* 0x040fe400078ec0ff */
[C---:B------:R-:W-:Y:S02]  /*2910*/  LOP3.LUT R33, R11.reuse, 0x4, RZ, 0xc0, !PT ;  /* 0x000000040b217812 */ /* 0x040fe400078ec0ff */
[C---:B------:R-:W-:Y:S02]  /*2920*/  LOP3.LUT R34, R11.reuse, 0x8, RZ, 0xc0, !PT ;  /* 0x000000080b227812 */ /* 0x040fe400078ec0ff */
[C---:B------:R-:W-:Y:S02]  /*2930*/  LOP3.LUT R35, R11.reuse, 0x10, RZ, 0xc0, !PT ;  /* 0x000000100b237812 */ /* 0x040fe400078ec0ff */
[----:B------:R-:W-:-:S07]  /*2940*/  LOP3.LUT R84, R11, 0x20, RZ, 0xc0, !PT ;  /* 0x000000200b547812 */ /* 0x000fce00078ec0ff */
.L_x_2742:
[----:B------:R-:W2:Y:S01]  /*2950*/  LDL.LU R39, [R1] ;  /* 0x0000000001277983 */ /* 0x000ea20000300800 */
[----:B------:R-:W0:Y:S01]  /*2960*/  LDC R86, c[0x0][0x430] ;  /* 0x00010c00ff567b82 */ /* 0x000e220000000800 */
        /* <DEDUP_REMOVED lines=10> */
[----:B------:R-:W3:Y:S08]  /*2a10*/  @!P1 LDC.64 R12, c[0x0][0x418] ;  /* 0x00010600ff0c9b82 */ /* 0x000ef00000000a00 */
[----:B----4-:R-:W4:Y:S08]  /*2a20*/  @P2 LDC R11, c[0x0][0x434] ;  /* 0x00010d00ff0b2b82 */ /* 0x010f300000000800 */
[----:B------:R-:W1:Y:S01]  /*2a30*/  @P2 LDC R38, c[0x0][0x438] ;  /* 0x00010e00ff262b82 */ /* 0x000e620000000800 */
[----:B----4-:R-:W-:-:S05]  /*2a40*/  @P2 IMAD.HI.U32 R11, R40, R11, RZ ;  /* 0x0000000b280b2227 */ /* 0x010fca00078e00ff */
[----:B-1----:R-:W-:Y:S01]  /*2a50*/  @P2 SHF.R.U32.HI R36, RZ, R38, R11 ;  /* 0x00000026ff242219 */ /* 0x002fe2000001160b */
[----:B0-----:R-:W-:-:S03]  /*2a60*/  @!P1 IMAD R38, R124, R14, RZ ;  /* 0x0000000e7c269224 */ /* 0x001fc600078e02ff */
[----:B------:R-:W-:Y:S01]  /*2a70*/  @!P1 SHF.R.S32.HI R37, RZ, 0x1f, R36 ;  /* 0x0000001fff259819 */ /* 0x000fe20000011424 */
[C---:B------:R-:W-:Y:S02]  /*2a80*/  @!P1 IMAD R11, R23.reuse, R15, R38 ;  /* 0x0000000f170b9224 */ /* 0x040fe400078e0226 */
[----:B------:R-:W-:-:S04]  /*2a90*/  @!P1 IMAD.WIDE.U32 R14, R23, R14, R36 ;  /* 0x0000000e170e9225 */ /* 0x000fc800078e0024 */
[----:B------:R-:W-:Y:S01]  /*2aa0*/  @!P1 IMAD.IADD R11, R15, 0x1, R11 ;  /* 0x000000010f0b9824 */ /* 0x000fe200078e020b */
[----:B---3--:R-:W-:-:S04]  /*2ab0*/  @!P1 LEA R12, P2, R14, R12, 0x2 ;  /* 0x0000000c0e0c9211 */ /* 0x008fc800078410ff */
[----:B------:R-:W-:Y:S02]  /*2ac0*/  @!P1 LEA.HI.X R13, R14, R13, R11, 0x2, P2 ;  /* 0x0000000d0e0d9211 */ /* 0x000fe400010f140b */
[----:B------:R-:W-:-:S03]  /*2ad0*/  ISETP.GT.AND P2, PT, R24, R121, PT ;  /* 0x000000791800720c */ /* 0x000fc60003f44270 */
[----:B------:R0:W5:Y:S01]  /*2ae0*/  @!P1 LDG.E R85, desc[UR50][R12.64] ;  /* 0x000000320c559981 */ /* 0x000162000c1e1900 */
[----:B------:R-:W-:Y:S01]  /*2af0*/  ISETP.GE.AND P1, PT, R117, 0x1, PT ;  /* 0x000000017500780c */ /* 0x000fe20003f26270 */
[C---:B------:R-:W-:Y:S01]  /*2b00*/  IMAD R37, R19.reuse, 0x7800, R216 ;  /* 0x0000780013257824 */ /* 0x040fe200078e02d8 */
[----:B------:R-:W-:Y:S01]  /*2b10*/  IADD3 R11, -R36, RZ, RZ ;  /* 0x000000ff240b7210 */ /* 0x000fe20007ffe1ff */
[----:B------:R-:W-:Y:S05]  /*2b20*/  YIELD ;  /* 0x0000000000007946 */ /* 0x000fea0003800000 */
[----:B------:R-:W-:Y:S01]  /*2b30*/  IMAD R86, R86, R11, R40 ;  /* 0x0000000b56567224 */ /* 0x000fe200078e0228 */
[----:B------:R-:W-:Y:S01]  /*2b40*/  BSSY B0, `(.L_x_2637) ;  /* 0x0000cea000007945 */ /* 0x000fe20003800000 */
[----:B------:R-:W-:-:S02]  /*2b50*/  IMAD R11, R19, 0x7800, R219 ;  /* 0x00007800130b7824 */ /* 0x000fc400078e02db */
        /* <DEDUP_REMOVED lines=13> */
[----:B------:R-:W-:Y:S02]  /*2c30*/  IMAD R38, R127, R24, RZ ;  /* 0x000000187f267224 */ /* 0x000fe400078e02ff */
[----:B------:R-:W-:Y:S01]  /*2c40*/  IMAD R11, R86, UR5, R11 ;  /* 0x00000005560b7c24 */ /* 0x000fe2000f8e020b */
[----:B------:R-:W-:Y:S01]  /*2c50*/  ULDC.64 UR4, c[0x0][0x310] ;  /* 0x0000c40000047ab9 */ /* 0x000fe20000000a00 */
[----:B------:R-:W-:-:S02]  /*2c60*/  IMAD R93, R24, -0xa0, R2 ;  /* 0xffffff60185d7824 */ /* 0x000fc400078e0202 */
[----:B------:R-:W-:Y:S02]  /*2c70*/  IMAD R14, R92, UR4, RZ ;  /* 0x000000045c0e7c24 */ /* 0x000fe4000f8e02ff */
[----:B------:R-:W-:Y:S01]  /*2c80*/  IMAD.IADD R13, R13, 0x1, R11 ;  /* 0x000000010d0d7824 */ /* 0x000fe200078e020b */
[----:B------:R-:W-:Y:S01]  /*2c90*/  SHF.R.S32.HI R11, RZ, 0x1f, R24 ;  /* 0x0000001fff0b7819 */ /* 0x000fe20000011418 */
[----:B------:R-:W-:Y:S01]  /*2ca0*/  IMAD R15, R85, UR5, R14 ;  /* 0x00000005550f7c24 */ /* 0x000fe2000f8e020e */
[----:B------:R-:W-:Y:S01]  /*2cb0*/  VIMNMX R93, R93, 0xa0, PT ;  /* 0x000000a05d5d7848 */ /* 0x000fe20003fe0100 */
[----:B------:R-:W-:Y:S01]  /*2cc0*/  IMAD.WIDE.U32 R12, R85, UR4, R12 ;  /* 0x00000004550c7c25 */ /* 0x000fe2000f8e000c */
[----:B------:R-:W-:-:S03]  /*2cd0*/  ULDC.64 UR4, c[0x0][0x308] ;  /* 0x0000c20000047ab9 */ /* 0x000fc60000000a00 */
[----:B------:R-:W-:Y:S02]  /*2ce0*/  IMAD.IADD R13, R13, 0x1, R15 ;  /* 0x000000010d0d7824 */ /* 0x000fe400078e020f */
[----:B------:R-:W-:Y:S02]  /*2cf0*/  IMAD R15, R7, UR4, RZ ;  /* 0x00000004070f7c24 */ /* 0x000fe4000f8e02ff */
[----:B------:R-:W-:Y:S02]  /*2d00*/  IMAD R43, R11, R96, R38 ;  /* 0x000000600b2b7224 */ /* 0x000fe400078e0226 */
[----:B------:R-:W-:-:S04]  /*2d10*/  IMAD.WIDE.U32 R38, R22, UR4, R12 ;  /* 0x0000000416267c25 */ /* 0x000fc8000f8e000c */
[----:B------:R-:W-:Y:S01]  /*2d20*/  IMAD R119, R22, UR5, R15 ;  /* 0x0000000516777c24 */ /* 0x000fe2000f8e020f */
[----:B------:R-:W-:Y:S01]  /*2d30*/  ULDC.64 UR4, c[0x0][0x2e8] ;  /* 0x0000ba0000047ab9 */ /* 0x000fe20000000a00 */
[-C--:B------:R-:W-:Y:S01]  /*2d40*/  IMAD R14, R126, R24.reuse, RZ ;  /* 0x000000187e0e7224 */ /* 0x080fe200078e02ff */
[----:B------:R-:W-:Y:S01]  /*2d50*/  IADD3 R120, P2, R38, UR4, RZ ;  /* 0x0000000426787c10 */ /* 0x000fe2000ff5e0ff */
[----:B------:R-:W-:-:S03]  /*2d60*/  IMAD.WIDE.U32 R12, R96, R24, RZ ;  /* 0x00000018600c7225 */ /* 0x000fc600078e00ff */
[----:B------:R-:W-:Y:S01]  /*2d70*/  IADD3.X R119, R39, UR5, R119, P2, !PT ;  /* 0x0000000527777c10 */ /* 0x000fe200097fe477 */
[----:B------:R-:W-:Y:S01]  /*2d80*/  IMAD R41, R11, R102, R14 ;  /* 0x000000660b297224 */ /* 0x000fe200078e020e */
[----:B------:R-:W-:Y:S01]  /*2d90*/  IADD3 R90, R13, R43, RZ ;  /* 0x0000002b0d5a7210 */ /* 0x000fe20007ffe0ff */
[----:B------:R-:W-:-:S04]  /*2da0*/  IMAD.WIDE.U32 R14, R102, R24, RZ ;  /* 0x00000018660e7225 */ /* 0x000fc800078e00ff */
        /* <DEDUP_REMOVED lines=54> */
.L_x_2641:
[----:B------:R-:W-:Y:S05]  /*3110*/  BSYNC B1 ;  /* 0x0000000000017941 */ /* 0x000fea0003800000 */
.L_x_2640:
        /* <DEDUP_REMOVED lines=57> */
.L_x_2643:
[----:B------:R-:W-:Y:S05]  /*34b0*/  BSYNC B1 ;  /* 0x0000000000017941 */ /* 0x000fea0003800000 */
.L_x_2642:
        /* <DEDUP_REMOVED lines=26> */
.L_x_2644:
[----:B------:R-:W-:Y:S01]  /*3660*/  IMAD R94, R19, 0x8, R18 ;  /* 0x00000008135e7824 */ /* 0x000fe200078e0212 */
[----:B------:R-:W-:Y:S01]  /*3670*/  SHF.L.U32 R95, R199, 0x1f, RZ ;  /* 0x0000001fc75f7819 */ /* 0x000fe200000006ff */
[----:B------:R-:W-:Y:S03]  /*3680*/  BSSY B1, `(.L_x_2645) ;  /* 0x0000003000017945 */ /* 0x000fe60003800000 */
[----:B------:R-:W1:Y:S02]  /*3690*/  SYNCS.PHASECHK.TRANS64.TRYWAIT P5, [R94+URZ+0x29890], R95 ;  /* 0x0298905f5e0075a7 */ /* 0x000e6400080a017f */
[----:B-1----:R-:W-:Y:S05]  /*36a0*/  @!P5 BRA `(.L_x_2646) ;  /* 0x0000029c0044d947 */ /* 0x002fea0003800000 */
.L_x_2981:
[----:B------:R-:W-:Y:S05]  /*36b0*/  BSYNC B1 ;  /* 0x0000000000017941 */ /* 0x000fea0003800000 */
.L_x_2645:
[----:B------:R-:W-:-:S03]  /*36c0*/  UMOV UR4, 0xffffffff ;  /* 0xffffffff00047882 */ /* 0x000fc60000000000 */
[----:B------:R-:W-:Y:S05]  /*36d0*/  BRA.DIV UR4, `(.L_x_2647) ;  /* 0x0000029e044c7947 */ /* 0x000fea000b800000 */
[----:B------:R2:W3:Y:S04]  /*36e0*/  SHFL.IDX PT, R149, R119, RZ, 0x1e1f ;  /* 0x001e1fff77957589 */ /* 0x0004e800000e0000 */
[----:B------:R2:W4:Y:S02]  /*36f0*/  SHFL.IDX PT, R11, R120, RZ, 0x1e1f ;  /* 0x001e1fff780b7589 */ /* 0x00052400000e0000 */
.L_x_2985:
        /* <DEDUP_REMOVED lines=17> */
[----:B------:R-:W-:Y:S01]  /*3810*/  LOP3.LUT R89, R89, 0xff0000ff, RZ, 0xc0, !PT ;  /* 0xff0000ff59597812 */ /* 0x000fe200078ec0ff */
[----:B------:R-:W-:Y:S01]  /*3820*/  IMAD.SHL.U32 R164, R164, 0x100, RZ ;  /* 0x00000100a4a47824 */ /* 0x000fe200078e00ff */
[----:B------:R-:W-:-:S02]  /*3830*/  F2FP.F16.E4M3.UNPACK_B R88, R161.H1 ;  /* 0x000000a1ff58723e */ /* 0x000fc400030006ff */
[----:B------:R-:W-:Y:S02]  /*3840*/  LOP3.LUT R83, R162, 0xff0000, R83, 0xf8, !PT ;  /* 0x00ff0000a2537812 */ /* 0x000fe400078ef853 */
[----:B0-----:R-:W-:Y:S01]  /*3850*/  F2FP.F16.E4M3.UNPACK_B R162, R13 ;  /* 0x0000000dffa2723e */ /* 0x001fe200020006ff */
[----:B------:R-:W-:Y:S01]  /*3860*/  HADD2.F32 R166, -RZ, R88.H0_H0 ;  /* 0x20000058ffa67230 */ /* 0x000fe20000004100 */
[----:B------:R-:W-:Y:S02]  /*3870*/  LOP3.LUT R164, R89, 0xff00, R164, 0xf8, !PT ;  /* 0x0000ff0059a47812 */ /* 0x000fe400078ef8a4 */
        /* <DEDUP_REMOVED lines=19> */
[----:B------:R-:W-:Y:S01]  /*39b0*/  SHF.L.U32 R13, R82, 0x10, RZ ;  /* 0x00000010520d7819 */ /* 0x000fe200000006ff */
[----:B------:R-:W-:Y:S01]  /*39c0*/  IMAD.MOV.U32 R82, RZ, RZ, R15 ;  /* 0x000000ffff527224 */ /* 0x000fe200078e000f */
[----:B------:R-:W-:Y:S02]  /*39d0*/  F2FP.F16.E4M3.UNPACK_B R15, R83.H1 ;  /* 0x00000053ff0f723e */ /* 0x000fe400030006ff */
[----:B------:R-:W-:-:S02]  /*39e0*/  LOP3.LUT R13, R164, 0xff0000, R13, 0xf8, !PT ;  /* 0x00ff0000a40d7812 */ /* 0x000fc400078ef80d */
        /* <DEDUP_REMOVED lines=53> */
[----:B------:R-:W-:Y:S02]  /*3d40*/  IMAD.MOV.U32 R13, RZ, RZ, R89 ;  /* 0x000000ffff0d7224 */ /* 0x000fe400078e0059 */
[-C--:B------:R-:W-:Y:S01]  /*3d50*/  FFMA.FTZ R162, R88, R83.reuse, -R162 ;  /* 0x0000005358a27223 */ /* 0x080fe200000108a2 */
        /* <DEDUP_REMOVED lines=11> */
.L_x_2653:
[----:B------:R-:W-:Y:S05]  /*3e10*/  BSYNC B3 ;  /* 0x0000000000037941 */ /* 0x000fea0003800000 */
.L_x_2652:
[----:B----4-:R-:W-:-:S05]  /*3e20*/  IADD3 R82, P2, R16, R11, RZ ;  /* 0x0000000b10527210 */ /* 0x010fca0007f5e0ff */
[----:B---3--:R-:W-:-:S05]  /*3e30*/  IMAD.X R83, R149, 0x1, R17, P2 ;  /* 0x0000000195537824 */ /* 0x008fca00010e0611 */
[----:B0-----:R0:W-:Y:S03]  /*3e40*/  ST.E.128 desc[UR50][R82.64], R12 ;  /* 0x0000000c52007985 */ /* 0x0011e6000c101d32 */
.L_x_2651:
[----:B------:R-:W-:Y:S05]  /*3e50*/  BSYNC B2 ;  /* 0x0000000000027941 */ /* 0x000fea0003800000 */
.L_x_2650:
        /* <DEDUP_REMOVED lines=45> */
[----:B------:R-:W-:Y:S01]  /*4130*/  HADD2.F32 R159, -RZ, R82.H0_H0 ;  /* 0x20000052ff9f7230 */ /* 0x000fe20000004100 */
[----:B------:R-:W-:Y:S01]  /*4140*/  F2FP.SATFINITE.E4M3.F32.PACK_AB_MERGE_C R78, R78, R83, R88 ;  /* 0x000000534e4e723e */ /* 0x000fe20004807058 */
[-C--:B------:R-:W-:Y:S01]  /*4150*/  FMUL.FTZ R161, R158, R89.reuse ;  /* 0x000000599ea17220 */ /* 0x080fe20000410000 */
[----:B------:R-:W-:Y:S01]  /*4160*/  SHF.R.U32.HI R88, RZ, 0x8, R81 ;  /* 0x00000008ff587819 */ /* 0x000fe20000011651 */
[C---:B------:R-:W-:Y:S01]  /*4170*/  FMUL.FTZ R163, R80.reuse, R89 ;  /* 0x0000005950a37220 */ /* 0x040fe20000410000 */
[----:B------:R-:W-:Y:S01]  /*4180*/  LOP3.LUT R83, R81, 0xff0000ff, RZ, 0xc0, !PT ;  /* 0xff0000ff51537812 */ /* 0x000fe200078ec0ff */
[-C--:B------:R-:W-:Y:S01]  /*4190*/  FFMA.FTZ R89, R80, R159.reuse, -R161 ;  /* 0x0000009f50597223 */ /* 0x080fe200000108a1 */
[----:B------:R-:W-:Y:S01]  /*41a0*/  SHF.R.U32.HI R81, RZ, 0x10, R81 ;  /* 0x00000010ff517819 */ /* 0x000fe20000011651 */
[----:B------:R-:W-:Y:S01]  /*41b0*/  FFMA.FTZ R80, R158, R159, R163 ;  /* 0x0000009f9e507223 */ /* 0x000fe200000100a3 */
        /* <DEDUP_REMOVED lines=9> */
[----:B------:R-:W-:Y:S01]  /*4250*/  LOP3.LUT R88, R88, 0xff0000, R81, 0xf8, !PT ;  /* 0x00ff000058587812 */ /* 0x000fe200078ef851 */
[----:B------:R-:W-:Y:S01]  /*4260*/  IMAD.MOV.U32 R81, RZ, RZ, R15 ;  /* 0x000000ffff517224 */ /* 0x000fe200078e000f */
[----:B------:R-:W-:-:S02]  /*4270*/  F2FP.SATFINITE.E4M3.F32.PACK_AB_MERGE_C R12, R13, R12, RZ ;  /* 0x0000000c0d0c723e */ /* 0x000fc400048070ff */
[----:B------:R-:W-:Y:S02]  /*4280*/  LOP3.LUT R83, R79, 0xff0000, R82, 0xf8, !PT ;  /* 0x00ff00004f537812 */ /* 0x000fe400078ef852 */
[----:B------:R-:W-:Y:S02]  /*4290*/  F2FP.F16.E4M3.UNPACK_B R15, R81 ;  /* 0x00000051ff0f723e */ /* 0x000fe400020006ff */
[----:B------:R-:W-:Y:S02]  /*42a0*/  F2FP.F16.E4M3.UNPACK_B R158, R88.H1 ;  /* 0x00000058ff9e723e */ /* 0x000fe400030006ff */
[-C--:B------:R-:W-:Y:S01]  /*42b0*/  F2FP.F16.E4M3.UNPACK_B R79, R83.reuse.H1 ;  /* 0x00000053ff4f723e */ /* 0x080fe200030006ff */
[--C-:B------:R-:W-:Y:S01]  /*42c0*/  HADD2.F32 R159, -RZ, R15.reuse.H1_H1 ;  /* 0x3000000fff9f7230 */ /* 0x100fe20000004100 */
[----:B------:R-:W-:Y:S01]  /*42d0*/  F2FP.F16.E4M3.UNPACK_B R83, R83 ;  /* 0x00000053ff53723e */ /* 0x000fe200020006ff */
[----:B------:R-:W-:Y:S01]  /*42e0*/  HADD2.F32 R82, -RZ, R158.H0_H0 ;  /* 0x2000009eff527230 */ /* 0x000fe20000004100 */
[----:B------:R-:W-:Y:S01]  /*42f0*/  F2FP.SATFINITE.E4M3.F32.PACK_AB_MERGE_C R12, R80, R89, R12 ;  /* 0x00000059500c723e */ /* 0x000fe2000480700c */
[----:B------:R-:W-:Y:S01]  /*4300*/  HADD2.F32 R15, -RZ, R15.H0_H0 ;  /* 0x2000000fff0f7230 */ /* 0x000fe20000004100 */
[----:B------:R-:W-:Y:S01]  /*4310*/  MOV R13, R78 ;  /* 0x0000004e000d7202 */ /* 0x000fe20000000f00 */
[----:B------:R-:W-:-:S02]  /*4320*/  HADD2.F32 R160, -RZ, R79.H0_H0 ;  /* 0x2000004fffa07230 */ /* 0x000fc40000004100 */
[-C--:B------:R-:W-:Y:S01]  /*4330*/  FMUL.FTZ R162, R159, R82.reuse ;  /* 0x000000529fa27220 */ /* 0x080fe20000410000 */
[----:B------:R-:W-:Y:S02]  /*4340*/  HADD2.F32 R79, -RZ, R79.H1_H1 ;  /* 0x3000004fff4f7230 */ /* 0x000fe40000004100 */
[C---:B------:R-:W-:Y:S01]  /*4350*/  FMUL.FTZ R164, R15.reuse, R82 ;  /* 0x000000520fa47220 */ /* 0x040fe20000410000 */
[----:B------:R-:W-:-:S03]  /*4360*/  FFMA.FTZ R82, R15, R160, -R162 ;  /* 0x000000a00f527223 */ /* 0x000fc600000108a2 */
        /* <DEDUP_REMOVED lines=33> */
.L_x_2657:
[----:B------:R-:W-:Y:S05]  /*4580*/  BSYNC B3 ;  /* 0x0000000000037941 */ /* 0x000fea0003800000 */
.L_x_2656:
[----:B------:R-:W-:-:S05]  /*4590*/  IMAD.SHL.U32 R80, R192, 0x10, RZ ;  /* 0x00000010c0507824 */ /* 0x000fca00078e00ff */
[----:B----4-:R-:W-:-:S04]  /*45a0*/  IADD3 R78, P2, R11, R80, RZ ;  /* 0x000000500b4e7210 */ /* 0x010fc80007f5e0ff */
[----:B---3--:R-:W-:-:S05]  /*45b0*/  LEA.HI.X.SX32 R79, R80, R149, 0x1, P2 ;  /* 0x00000095504f7211 */ /* 0x008fca00010f0eff */
[----:B0-----:R0:W-:Y:S04]  /*45c0*/  ST.E.128 desc[UR50][R78.64], R12 ;  /* 0x0000000c4e007985 */ /* 0x0011e8000c101d32 */
.L_x_2655:
[----:B------:R-:W-:Y:S05]  /*45d0*/  BSYNC B2 ;  /* 0x0000000000027941 */ /* 0x000fea0003800000 */
.L_x_2654:
[----:B------:R-:W-:Y:S01]  /*45e0*/  ISETP.NE.AND P2, PT, R33, RZ, PT ;  /* 0x000000ff2100720c */ /* 0x000fe20003f45270 */
[----:B------:R-:W-:-:S12]  /*45f0*/  BSSY B2, `(.L_x_2658) ;  /* 0x0000076000027945 */ /* 0x000fd80003800000 */
[----:B------:R-:W-:Y:S05]  /*4600*/  @!P2 BRA `(.L_x_2659) ;  /* 0x0000000400d0a947 */ /* 0x000fea0003800000 */
[----:B0-----:R-:W-:Y:S01]  /*4610*/  IMAD.SHL.U32 R12, R193, 0x10, RZ ;  /* 0x00000010c10c7824 */ /* 0x001fe200078e00ff */
[----:B------:R-:W-:Y:S04]  /*4620*/  BSSY B3, `(.L_x_2660) ;  /* 0x0000071000037945 */ /* 0x000fe80003800000 */
        /* <DEDUP_REMOVED lines=112> */
.L_x_2661:
[----:B------:R-:W-:Y:S05]  /*4d30*/  BSYNC B3 ;  /* 0x0000000000037941 */ /* 0x000fea0003800000 */
.L_x_2660:
[----:B---3--:R0:W-:Y:S02]  /*4d40*/  ST.E.128 desc[UR50][R78.64], R12 ;  /* 0x0000000c4e007985 */ /* 0x0081e4000c101d32 */
.L_x_2659:
[----:B------:R-:W-:Y:S05]  /*4d50*/  BSYNC B2 ;  /* 0x0000000000027941 */ /* 0x000fea0003800000 */
.L_x_2658:
[----:B------:R-:W-:Y:S01]  /*4d60*/  ISETP.NE.AND P2, PT, R34, RZ, PT ;  /* 0x000000ff2200720c */ /* 0x000fe20003f45270 */
[----:B------:R-:W-:-:S12]  /*4d70*/  BSSY B2, `(.L_x_2662) ;  /* 0x0000074000027945 */ /* 0x000fd80003800000 */
[----:B------:R-:W-:Y:S05]  /*4d80*/  @!P2 BRA `(.L_x_2663) ;  /* 0x0000000400c8a947 */ /* 0x000fea0003800000 */
[----:B0-----:R0:W0:Y:S01]  /*4d90*/  LDS.128 R12, [R36+0x1cc00] ;  /* 0x01cc0000240c7984 */ /* 0x0010220000000c00 */
[----:B----4-:R-:W-:Y:S01]  /*4da0*/  IADD3 R74, P2, R189, R11, RZ ;  /* 0x0000000bbd4a7210 */ /* 0x010fe20007f5e0ff */
[----:B------:R-:W-:Y:S03]  /*4db0*/  BSSY B3, `(.L_x_2664) ;  /* 0x000006e000037945 */ /* 0x000fe60003800000 */
[----:B---3--:R-:W-:Y:S02]  /*4dc0*/  IADD3.X R75, R149, R197, RZ, P2, !PT ;  /* 0x000000c5954b7210 */ /* 0x008fe400017fe4ff */
        /* <DEDUP_REMOVED lines=17> */
[----:B------:R-:W-:-:S02]  /*4ee0*/  IMAD.MOV.U32 R76, RZ, RZ, R12 ;  /* 0x000000ffff4c7224 */ /* 0x000fc400078e000c */
        /* <DEDUP_REMOVED lines=90> */
.L_x_2665:
[----:B------:R-:W-:Y:S05]  /*5490*/  BSYNC B3 ;  /* 0x0000000000037941 */ /* 0x000fea0003800000 */
.L_x_2664:
[----:B0-----:R0:W-:Y:S02]  /*54a0*/  ST.E.128 desc[UR50][R74.64], R12 ;  /* 0x0000000c4a007985 */ /* 0x0011e4000c101d32 */
.L_x_2663:
[----:B------:R-:W-:Y:S05]  /*54b0*/  BSYNC B2 ;  /* 0x0000000000027941 */ /* 0x000fea0003800000 */
.L_x_2662:
        /* <DEDUP_REMOVED lines=11> */
[----:B------:R-:W-:Y:S01]  /*5570*/  SHF.R.U32.HI R75, RZ, 0x10, R67 ;  /* 0x00000010ff4b7819 */ /* 0x000fe20000011643 */
[----:B------:R-:W-:Y:S01]  /*5580*/  IMAD.SHL.U32 R66, R66, 0x100, RZ ;  /* 0x0000010042427824 */ /* 0x000fe200078e00ff */
[----:B------:R-:W-:Y:S02]  /*5590*/  SHF.R.U32.HI R73, RZ, 0x10, R69 ;  /* 0x00000010ff497819 */ /* 0x000fe40000011645 */
[----:B------:R-:W-:Y:S01]  /*55a0*/  LOP3.LUT R72, R69, 0xff0000ff, RZ, 0xc0, !PT ;  /* 0xff0000ff45487812 */ /* 0x000fe200078ec0ff */
[----:B------:R-:W-:Y:S01]  /*55b0*/  IMAD.SHL.U32 R69, R68, 0x100, RZ ;  /* 0x0000010044457824 */ /* 0x000fe200078e00ff */
[----:B------:R-:W-:-:S02]  /*55c0*/  LOP3.LUT R67, R67, 0xff0000ff, RZ, 0xc0, !PT ;  /* 0xff0000ff43437812 */ /* 0x000fc400078ec0ff */
[----:B0-----:R-:W-:Y:S02]  /*55d0*/  MOV R68, R12 ;  /* 0x0000000c00447202 */ /* 0x001fe40000000f00 */
[----:B------:R-:W-:Y:S01]  /*55e0*/  LOP3.LUT R67, R67, 0xff00, R66, 0xf8, !PT ;  /* 0x0000ff0043437812 */ /* 0x000fe200078ef842 */
[----:B------:R-:W-:Y:S01]  /*55f0*/  IMAD.U32 R66, R75, 0x10000, RZ ;  /* 0x000100004b427824 */ /* 0x000fe200078e00ff */
[----:B------:R-:W-:Y:S01]  /*5600*/  LOP3.LUT R74, R72, 0xff00, R69, 0xf8, !PT ;  /* 0x0000ff00484a7812 */ /* 0x000fe200078ef845 */
[----:B------:R-:W-:Y:S01]  /*5610*/  IMAD.U32 R69, R73, 0x10000, RZ ;  /* 0x0001000049457824 */ /* 0x000fe200078e00ff */
[----:B------:R-:W-:Y:S02]  /*5620*/  F2FP.F16.E4M3.UNPACK_B R72, R153.H1 ;  /* 0x00000099ff48723e */ /* 0x000fe400030006ff */
[----:B------:R-:W-:Y:S02]  /*5630*/  F2FP.F16.E4M3.UNPACK_B R12, R13 ;  /* 0x0000000dff0c723e */ /* 0x000fe400020006ff */
[----:B------:R-:W-:Y:S01]  /*5640*/  LOP3.LUT R66, R67, 0xff0000, R66, 0xf8, !PT ;  /* 0x00ff000043427812 */ /* 0x000fe200078ef842 */
[----:B------:R-:W-:Y:S01]  /*5650*/  HADD2.F32 R76, -RZ, R72.H0_H0 ;  /* 0x20000048ff4c7230 */ /* 0x000fe20000004100 */
[----:B------:R-:W-:Y:S01]  /*5660*/  LOP3.LUT R67, R74, 0xff0000, R69, 0xf8, !PT ;  /* 0x00ff00004a437812 */ /* 0x000fe200078ef845 */
[--C-:B------:R-:W-:Y:S01]  /*5670*/  HADD2.F32 R69, -RZ, R12.reuse.H1_H1 ;  /* 0x3000000cff457230 */ /* 0x100fe20000004100 */
[----:B------:R-:W-:Y:S01]  /*5680*/  F2FP.F16.E4M3.UNPACK_B R74, R147.H1 ;  /* 0x00000093ff4a723e */ /* 0x000fe200030006ff */
[----:B------:R-:W-:Y:S01]  /*5690*/  HADD2.F32 R12, -RZ, R12.H0_H0 ;  /* 0x2000000cff0c7230 */ /* 0x000fe20000004100 */
[----:B------:R-:W-:Y:S01]  /*56a0*/  F2FP.F16.E4M3.UNPACK_B R13, R13.H1 ;  /* 0x0000000dff0d723e */ /* 0x000fe200030006ff */
        /* <DEDUP_REMOVED lines=26> */
[----:B------:R-:W-:Y:S01]  /*5850*/  HADD2.F32 R68, -RZ, R147.H1_H1 ;  /* 0x30000093ff447230 */ /* 0x000fe20000004100 */
        /* <DEDUP_REMOVED lines=9> */
[----:B------:R-:W-:Y:S01]  /*58f0*/  FFMA.FTZ R68, R69, R147, -R76 ;  /* 0x0000009345447223 */ /* 0x000fe2000001084c */
        /* <DEDUP_REMOVED lines=44> */
.L_x_2669:
[----:B------:R-:W-:Y:S05]  /*5bc0*/  BSYNC B3 ;  /* 0x0000000000037941 */ /* 0x000fea0003800000 */
.L_x_2668:
[----:B0-----:R0:W-:Y:S02]  /*5bd0*/  ST.E.128 desc[UR50][R70.64], R12 ;  /* 0x0000000c46007985 */ /* 0x0011e4000c101d32 */
.L_x_2667:
[----:B------:R-:W-:Y:S05]  /*5be0*/  BSYNC B2 ;  /* 0x0000000000027941 */ /* 0x000fea0003800000 */
.L_x_2666:
        /* <DEDUP_REMOVED lines=41> */
[-C--:B------:R-:W-:Y:S01]  /*5e80*/  FMUL.FTZ R72, R68, R70.reuse ;  /* 0x0000004644487220 */ /* 0x080fe20000410000 */
[----:B------:R-:W-:Y:S01]  /*5e90*/  FMUL.FTZ R75, R65, R70 ;  /* 0x00000046414b7220 */ /* 0x000fe20000410000 */
[----:B------:R-:W-:Y:S01]  /*5ea0*/  F2FP.F16.E4M3.UNPACK_B R64, R63.H1 ;  /* 0x0000003fff40723e */ /* 0x000fe200030006ff */
[----:B------:R-:W-:-:S02]  /*5eb0*/  HADD2.F32 R70, -RZ, R148.H1_H1 ;  /* 0x30000094ff467230 */ /* 0x000fc40000004100 */
[-C--:B------:R-:W-:Y:S01]  /*5ec0*/  FFMA.FTZ R72, R65, R69.reuse, -R72 ;  /* 0x0000004541487223 */ /* 0x080fe20000010848 */
[----:B------:R-:W-:Y:S01]  /*5ed0*/  FFMA.FTZ R75, R68, R69, R75 ;  /* 0x00000045444b7223 */ /* 0x000fe2000001004b */
[----:B------:R-:W-:Y:S01]  /*5ee0*/  F2FP.F16.E4M3.UNPACK_B R63, R63 ;  /* 0x0000003fff3f723e */ /* 0x000fe200020006ff */
[--C-:B------:R-:W-:Y:S01]  /*5ef0*/  HADD2.F32 R69, -RZ, R64.reuse.H1_H1 ;  /* 0x30000040ff457230 */ /* 0x100fe20000004100 */
[----:B------:R-:W-:Y:S01]  /*5f00*/  F2FP.F16.E4M3.UNPACK_B R144, R144 ;  /* 0x00000090ff90723e */ /* 0x000fe200020006ff */
[----:B------:R-:W-:Y:S01]  /*5f10*/  HADD2.F32 R68, -RZ, R64.H0_H0 ;  /* 0x20000040ff447230 */ /* 0x000fe20000004100 */
[----:B------:R-:W-:Y:S01]  /*5f20*/  F2FP.F16.E4M3.UNPACK_B R76, R13.H1 ;  /* 0x0000000dff4c723e */ /* 0x000fe200030006ff */
[--C-:B------:R-:W-:Y:S02]  /*5f30*/  HADD2.F32 R64, -RZ, R63.reuse.H0_H0 ;  /* 0x2000003fff407230 */ /* 0x100fe40000004100 */
[----:B------:R-:W-:Y:S01]  /*5f40*/  FMUL.FTZ R73, R69, R70 ;  /* 0x0000004645497220 */ /* 0x000fe20000410000 */
[----:B------:R-:W-:-:S02]  /*5f50*/  HADD2.F32 R65, -RZ, R63.H1_H1 ;  /* 0x3000003fff417230 */ /* 0x000fc40000004100 */
[----:B------:R-:W-:Y:S01]  /*5f60*/  FMUL.FTZ R70, R68, R70 ;  /* 0x0000004644467220 */ /* 0x000fe20000410000 */
[----:B------:R-:W-:Y:S02]  /*5f70*/  HADD2.F32 R148, -RZ, R148.H0_H0 ;  /* 0x20000094ff947230 */ /* 0x000fe40000004100 */
[--C-:B------:R-:W-:Y:S02]  /*5f80*/  HADD2.F32 R63, -RZ, R144.reuse.H1_H1 ;  /* 0x30000090ff3f7230 */ /* 0x100fe40000004100 */
[----:B------:R-:W-:Y:S02]  /*5f90*/  HADD2.F32 R144, -RZ, R144.H0_H0 ;  /* 0x20000090ff907230 */ /* 0x000fe40000004100 */
[-C--:B------:R-:W-:Y:S01]  /*5fa0*/  FMUL.FTZ R71, R65, R148.reuse ;  /* 0x0000009441477220 */ /* 0x080fe20000410000 */
[----:B------:R-:W-:Y:S01]  /*5fb0*/  FMUL.FTZ R148, R64, R148 ;  /* 0x0000009440947220 */ /* 0x000fe20000410000 */
[-C--:B------:R-:W-:Y:S01]  /*5fc0*/  FFMA.FTZ R69, R69, R63.reuse, R70 ;  /* 0x0000003f45457223 */ /* 0x080fe20000010046 */
[----:B------:R-:W-:Y:S01]  /*5fd0*/  FFMA.FTZ R68, R68, R63, -R73 ;  /* 0x0000003f44447223 */ /* 0x000fe20000010849 */
[----:B------:R-:W-:Y:S01]  /*5fe0*/  F2FP.F16.E4M3.UNPACK_B R70, R15.H1 ;  /* 0x0000000fff46723e */ /* 0x000fe200030006ff */
[-C--:B------:R-:W-:Y:S01]  /*5ff0*/  FFMA.FTZ R63, R64, R144.reuse, -R71 ;  /* 0x00000090403f7223 */ /* 0x080fe20000010847 */
[----:B------:R-:W-:Y:S01]  /*6000*/  FFMA.FTZ R64, R65, R144, R148 ;  /* 0x0000009041407223 */ /* 0x000fe20000010094 */
[----:B------:R-:W-:Y:S01]  /*6010*/  F2FP.SATFINITE.E4M3.F32.PACK_AB_MERGE_C R65, R75, R72, RZ ;  /* 0x000000484b41723e */ /* 0x000fe200048070ff */
[----:B------:R-:W-:Y:S01]  /*6020*/  HADD2.F32 R77, -RZ, R76.H1_H1 ;  /* 0x3000004cff4d7230 */ /* 0x000fe20000004100 */
[----:B------:R-:W-:Y:S01]  /*6030*/  F2FP.SATFINITE.E4M3.F32.PACK_AB_MERGE_C R68, R69, R68, RZ ;  /* 0x000000444544723e */ /* 0x000fe200048070ff */
[--C-:B------:R-:W-:Y:S01]  /*6040*/  HADD2.F32 R71, -RZ, R70.reuse.H0_H0 ;  /* 0x20000046ff477230 */ /* 0x100fe20000004100 */
        /* <DEDUP_REMOVED lines=8> */
[CC--:B------:R-:W-:Y:S01]  /*60d0*/  FMUL.FTZ R12, R70.reuse, R77.reuse ;  /* 0x0000004d460c7220 */ /* 0x0c0fe20000410000 */
        /* <DEDUP_REMOVED lines=9> */
[----:B------:R-:W-:Y:S01]  /*6170*/  FFMA.FTZ R74, R70, R74, R77 ;  /* 0x0000004a464a7223 */ /* 0x000fe2000001004d */
[-C--:B------:R-:W-:Y:S01]  /*6180*/  FFMA.FTZ R80, R69, R12.reuse, -R80 ;  /* 0x0000000c45507223 */ /* 0x080fe20000010850 */
[----:B------:R-:W-:Y:S01]  /*6190*/  FFMA.FTZ R77, R13, R12, R78 ;  /* 0x0000000c0d4d7223 */ /* 0x000fe2000001004e */
[----:B------:R-:W-:-:S02]  /*61a0*/  HADD2.F32 R13, -RZ, R15.H0_H0 ;  /* 0x2000000fff0d7230 */ /* 0x000fc40000004100 */
[--C-:B------:R-:W-:Y:S01]  /*61b0*/  HADD2.F32 R12, -RZ, R14.reuse.H0_H0 ;  /* 0x2000000eff0c7230 */ /* 0x100fe20000004100 */
[----:B------:R-:W-:Y:S01]  /*61c0*/  F2FP.SATFINITE.E4M3.F32.PACK_AB_MERGE_C R74, R74, R79, RZ ;  /* 0x0000004f4a4a723e */ /* 0x000fe200048070ff */
[----:B------:R-:W-:Y:S01]  /*61d0*/  HADD2.F32 R15, -RZ, R15.H1_H1 ;  /* 0x3000000fff0f7230 */ /* 0x000fe20000004100 */
[----:B------:R-:W-:Y:S01]  /*61e0*/  F2FP.SATFINITE.E4M3.F32.PACK_AB_MERGE_C R77, R77, R80, RZ ;  /* 0x000000504d4d723e */ /* 0x000fe200048070ff */
[----:B------:R-:W-:Y:S02]  /*61f0*/  HADD2.F32 R14, -RZ, R14.H1_H1 ;  /* 0x3000000eff0e7230 */ /* 0x000fe40000004100 */
[----:B------:R-:W-:Y:S02]  /*6200*/  HADD2.F32 R75, -RZ, R75.H0_H0 ;  /* 0x2000004bff4b7230 */ /* 0x000fe40000004100 */
[----:B------:R-:W-:Y:S02]  /*6210*/  HADD2.F32 R69, -RZ, R72.H0_H0 ;  /* 0x20000048ff457230 */ /* 0x000fe40000004100 */
[----:B------:R-:W-:Y:S01]  /*6220*/  FMUL.FTZ R72, R15, R76 ;  /* 0x0000004c0f487220 */ /* 0x000fe20000410000 */
[----:B------:R-:W-:-:S02]  /*6230*/  HADD2.F32 R70, -RZ, R73.H0_H0 ;  /* 0x20000049ff467230 */ /* 0x000fc40000004100 */
[-C--:B------:R-:W-:Y:S01]  /*6240*/  FMUL.FTZ R71, R14, R75.reuse ;  /* 0x0000004b0e477220 */ /* 0x080fe20000410000 */
[C---:B------:R-:W-:Y:S01]  /*6250*/  FMUL.FTZ R76, R13.reuse, R76 ;  /* 0x0000004c0d4c7220 */ /* 0x040fe20000410000 */
[C---:B------:R-:W-:Y:S01]  /*6260*/  FMUL.FTZ R75, R12.reuse, R75 ;  /* 0x0000004b0c4b7220 */ /* 0x040fe20000410000 */
[-C--:B------:R-:W-:Y:S02]  /*6270*/  FFMA.FTZ R72, R13, R70.reuse, -R72 ;  /* 0x000000460d487223 */ /* 0x080fe40000010848 */
[----:B------:R-:W-:Y:S01]  /*6280*/  FFMA.FTZ R15, R15, R70, R76 ;  /* 0x000000460f0f7223 */ /* 0x000fe2000001004c */
[-C--:B------:R-:W-:Y:S01]  /*6290*/  FFMA.FTZ R71, R12, R69.reuse, -R71 ;  /* 0x000000450c477223 */ /* 0x080fe20000010847 */
[----:B------:R-:W-:Y:S01]  /*62a0*/  FFMA.FTZ R14, R14, R69, R75 ;  /* 0x000000450e0e7223 */ /* 0x000fe2000001004b */
[----:B------:R-:W-:Y:S02]  /*62b0*/  F2FP.SATFINITE.E4M3.F32.PACK_AB_MERGE_C R13, R62, R11, R65 ;  /* 0x0000000b3e0d723e */ /* 0x000fe40004807041 */
[----:B------:R-:W-:-:S02]  /*62c0*/  F2FP.SATFINITE.E4M3.F32.PACK_AB_MERGE_C R12, R64, R63, R68 ;  /* 0x0000003f400c723e */ /* 0x000fc40004807044 */
[----:B------:R-:W-:Y:S02]  /*62d0*/  F2FP.SATFINITE.E4M3.F32.PACK_AB_MERGE_C R14, R14, R71, R77 ;  /* 0x000000470e0e723e */ /* 0x000fe4000480704d */
[----:B------:R-:W-:-:S07]  /*62e0*/  F2FP.SATFINITE.E4M3.F32.PACK_AB_MERGE_C R15, R15, R72, R74 ;  /* 0x000000480f0f723e */ /* 0x000fce000480704a */
.L_x_2671:
[----:B------:R-:W-:Y:S05]  /*62f0*/  BSYNC B2 ;  /* 0x0000000000027941 */ /* 0x000fea0003800000 */
.L_x_2670:
[----:B0-----:R0:W-:Y:S02]  /*6300*/  ST.E.128 desc[UR50][R66.64], R12 ;  /* 0x0000000c42007985 */ /* 0x0011e4000c101d32 */
.L_x_2649:
[----:B------:R-:W-:Y:S05]  /*6310*/  BSYNC B1 ;  /* 0x0000000000017941 */ /* 0x000fea0003800000 */
.L_x_2648:
[----:B------:R-:W-:-:S03]  /*6320*/  UMOV UR4, 0xffffffff ;  /* 0xffffffff00047882 */ /* 0x000fc60000000000 */
[----:B------:R-:W-:Y:S05]  /*6330*/  BRA.DIV UR4, `(.L_x_2672) ;  /* 0x0000027204807947 */ /* 0x000fea000b800000 */
[----:B--2---:R-:W2:Y:S04]  /*6340*/  SHFL.IDX PT, R119, R119, 0x1, 0x1e1f ;  /* 0x003e1f0077777f89 */ /* 0x004ea800000e0000 */
[----:B------:R-:W0:Y:S02]  /*6350*/  SHFL.IDX PT, R120, R120, 0x1, 0x1e1f ;  /* 0x003e1f0078787f89 */ /* 0x000e2400000e0000 */
.L_x_2989:
[----:B------:R-:W-:Y:S05]  /*6360*/  @P4 BRA `(.L_x_2673) ;  /* 0x00000094009c4947 */ /* 0x000fea0003800000 */
        /* <DEDUP_REMOVED lines=15> */
[----:B0-----:R-:W-:Y:S01]  /*6460*/  IMAD.MOV.U32 R11, RZ, RZ, R13 ;  /* 0x000000ffff0b7224 */ /* 0x001fe200078e000d */
[----:B------:R-:W-:Y:S01]  /*6470*/  SHF.R.U32.HI R66, RZ, 0x10, R59 ;  /* 0x00000010ff427819 */ /* 0x000fe2000001163b */
[----:B------:R-:W-:Y:S01]  /*6480*/  IMAD.MOV.U32 R59, RZ, RZ, R12 ;  /* 0x000000ffff3b7224 */ /* 0x000fe200078e000c */
[----:B------:R-:W-:-:S02]  /*6490*/  SHF.L.U32 R65, R65, 0x8, RZ ;  /* 0x0000000841417819 */ /* 0x000fc400000006ff */
        /* <DEDUP_REMOVED lines=34> */
[----:B------:R-:W-:Y:S02]  /*66c0*/  HADD2.F32 R146, -RZ, R146.H0_H0 ;  /* 0x20000092ff927230 */ /* 0x000fe40000004100 */
[----:B------:R-:W-:Y:S01]  /*66d0*/  FMUL.FTZ R69, R65, R66 ;  /* 0x0000004241457220 */ /* 0x000fe20000410000 */
[----:B------:R-:W-:-:S02]  /*66e0*/  HADD2.F32 R60, -RZ, R59.H0_H0 ;  /* 0x2000003bff3c7230 */ /* 0x000fc40000004100 */
[----:B------:R-:W-:Y:S01]  /*66f0*/  FMUL.FTZ R66, R64, R66 ;  /* 0x0000004240427220 */ /* 0x000fe20000410000 */
[----:B------:R-:W-:Y:S02]  /*6700*/  HADD2.F32 R61, -RZ, R59.H1_H1 ;  /* 0x3000003bff3d7230 */ /* 0x000fe40000004100 */
[--C-:B------:R-:W-:Y:S02]  /*6710*/  HADD2.F32 R59, -RZ, R145.reuse.H1_H1 ;  /* 0x30000091ff3b7230 */ /* 0x100fe40000004100 */
[----:B------:R-:W-:Y:S02]  /*6720*/  HADD2.F32 R145, -RZ, R145.H0_H0 ;  /* 0x20000091ff917230 */ /* 0x000fe40000004100 */
[-C--:B------:R-:W-:Y:S01]  /*6730*/  FMUL.FTZ R67, R61, R146.reuse ;  /* 0x000000923d437220 */ /* 0x080fe20000410000 */
[----:B------:R-:W-:Y:S01]  /*6740*/  FMUL.FTZ R146, R60, R146 ;  /* 0x000000923c927220 */ /* 0x000fe20000410000 */
[-C--:B------:R-:W-:Y:S01]  /*6750*/  FFMA.FTZ R64, R64, R59.reuse, -R69 ;  /* 0x0000003b40407223 */ /* 0x080fe20000010845 */
[----:B------:R-:W-:Y:S01]  /*6760*/  FFMA.FTZ R65, R65, R59, R66 ;  /* 0x0000003b41417223 */ /* 0x000fe20000010042 */
[-C--:B------:R-:W-:Y:S01]  /*6770*/  FFMA.FTZ R59, R60, R145.reuse, -R67 ;  /* 0x000000913c3b7223 */ /* 0x080fe20000010843 */
[----:B------:R-:W-:Y:S01]  /*6780*/  FFMA.FTZ R60, R61, R145, R146 ;  /* 0x000000913d3c7223 */ /* 0x000fe20000010092 */
[----:B------:R-:W-:Y:S01]  /*6790*/  F2FP.F16.E4M3.UNPACK_B R66, R15.H1 ;  /* 0x0000000fff42723e */ /* 0x000fe200030006ff */
[--C-:B------:R-:W-:Y:S01]  /*67a0*/  HADD2.F32 R74, -RZ, R72.reuse.H1_H1 ;  /* 0x30000048ff4a7230 */ /* 0x100fe20000004100 */
[----:B------:R-:W-:Y:S01]  /*67b0*/  F2FP.SATFINITE.E4M3.F32.PACK_AB_MERGE_C R61, R71, R68, RZ ;  /* 0x00000044473d723e */ /* 0x000fe200048070ff */
[----:B------:R-:W-:Y:S01]  /*67c0*/  HADD2.F32 R72, -RZ, R72.H0_H0 ;  /* 0x20000048ff487230 */ /* 0x000fe20000004100 */
[----:B------:R-:W-:Y:S01]  /*67d0*/  F2FP.SATFINITE.E4M3.F32.PACK_AB_MERGE_C R64, R65, R64, RZ ;  /* 0x000000404140723e */ /* 0x000fe200048070ff */
[--C-:B------:R-:W-:Y:S01]  /*67e0*/  HADD2.F32 R67, -RZ, R66.reuse.H0_H0 ;  /* 0x20000042ff437230 */ /* 0x100fe20000004100 */
[----:B------:R-:W-:Y:S01]  /*67f0*/  F2FP.F16.E4M3.UNPACK_B R65, R14.H1 ;  /* 0x0000000eff41723e */ /* 0x000fe200030006ff */
[----:B------:R-:W-:Y:S01]  /*6800*/  HADD2.F32 R66, -RZ, R66.H1_H1 ;  /* 0x30000042ff427230 */ /* 0x000fe20000004100 */
[----:B------:R-:W-:-:S02]  /*6810*/  F2FP.F16.E4M3.UNPACK_B R71, R58 ;  /* 0x0000003aff47723e */ /* 0x000fc400020006ff */
[-C--:B------:R-:W-:Y:S01]  /*6820*/  F2FP.F16.E4M3.UNPACK_B R68, R13.reuse ;  /* 0x0000000dff44723e */ /* 0x080fe200020006ff */
[----:B------:R-:W-:Y:S01]  /*6830*/  HADD2.F32 R58, -RZ, R65.H1_H1 ;  /* 0x30000041ff3a7230 */ /* 0x000fe20000004100 */
[----:B------:R-:W-:Y:S01]  /*6840*/  F2FP.F16.E4M3.UNPACK_B R69, R13.H1 ;  /* 0x0000000dff45723e */ /* 0x000fe200030006ff */
[----:B------:R-:W-:Y:S02]  /*6850*/  HADD2.F32 R73, -RZ, R71.H1_H1 ;  /* 0x30000047ff497230 */ /* 0x000fe40000004100 */
[-C--:B------:R-:W-:Y:S01]  /*6860*/  FMUL.FTZ R76, R66, R74.reuse ;  /* 0x0000004a424c7220 */ /* 0x080fe20000410000 */
[----:B------:R-:W-:Y:S02]  /*6870*/  HADD2.F32 R65, -RZ, R65.H0_H0 ;  /* 0x20000041ff417230 */ /* 0x000fe40000004100 */
[----:B------:R-:W-:Y:S01]  /*6880*/  FMUL.FTZ R75, R67, R74 ;  /* 0x0000004a434b7220 */ /* 0x000fe20000410000 */
[----:B------:R-:W-:Y:S02]  /*6890*/  HADD2.F32 R13, -RZ, R68.H1_H1 ;  /* 0x30000044ff0d7230 */ /* 0x000fe40000004100 */
[----:B------:R-:W-:Y:S01]  /*68a0*/  FMUL.FTZ R74, R58, R73 ;  /* 0x000000493a4a7220 */ /* 0x000fe20000410000 */
[----:B------:R-:W-:Y:S01]  /*68b0*/  F2FP.F16.E4M3.UNPACK_B R15, R15 ;  /* 0x0000000fff0f723e */ /* 0x000fe200020006ff */
[C---:B------:R-:W-:Y:S01]  /*68c0*/  FMUL.FTZ R73, R65.reuse, R73 ;  /* 0x0000004941497220 */ /* 0x040fe20000410000 */
[----:B------:R-:W-:Y:S01]  /*68d0*/  F2FP.F16.E4M3.UNPACK_B R14, R14 ;  /* 0x0000000eff0e723e */ /* 0x000fe200020006ff */
[----:B------:R-:W-:Y:S01]  /*68e0*/  FFMA.FTZ R74, R65, R13, -R74 ;  /* 0x0000000d414a7223 */ /* 0x000fe2000001084a */
[----:B------:R-:W-:-:S02]  /*68f0*/  HADD2.F32 R70, -RZ, R69.H1_H1 ;  /* 0x30000045ff467230 */ /* 0x000fc40000004100 */
[----:B------:R-:W-:Y:S01]  /*6900*/  FFMA.FTZ R73, R58, R13, R73 ;  /* 0x0000000d3a497223 */ /* 0x000fe20000010049 */
[--C-:B------:R-:W-:Y:S02]  /*6910*/  HADD2.F32 R58, -RZ, R15.reuse.H0_H0 ;  /* 0x2000000fff3a7230 */ /* 0x100fe40000004100 */
[--C-:B------:R-:W-:Y:S02]  /*6920*/  HADD2.F32 R13, -RZ, R14.reuse.H0_H0 ;  /* 0x2000000eff0d7230 */ /* 0x100fe40000004100 */
[-C--:B------:R-:W-:Y:S01]  /*6930*/  FFMA.FTZ R75, R66, R70.reuse, R75 ;  /* 0x00000046424b7223 */ /* 0x080fe2000001004b */
[----:B------:R-:W-:Y:S02]  /*6940*/  HADD2.F32 R15, -RZ, R15.H1_H1 ;  /* 0x3000000fff0f7230 */ /* 0x000fe40000004100 */
[----:B------:R-:W-:Y:S01]  /*6950*/  FFMA.FTZ R76, R67, R70, -R76 ;  /* 0x00000046434c7223 */ /* 0x000fe2000001084c */
        /* <DEDUP_REMOVED lines=18> */
.L_x_2677:
[----:B------:R-:W-:Y:S05]  /*6a80*/  BSYNC B2 ;  /* 0x0000000000027941 */ /* 0x000fea0003800000 */
.L_x_2676:
[----:B0-----:R0:W-:Y:S02]  /*6a90*/  ST.E.128 desc[UR50][R62.64], R12 ;  /* 0x0000000c3e007985 */ /* 0x0011e4000c101d32 */
.L_x_2675:
[----:B------:R-:W-:Y:S05]  /*6aa0*/  BSYNC B1 ;  /* 0x0000000000017941 */ /* 0x000fea0003800000 */
.L_x_2674:
[----:B------:R-:W-:Y:S01]  /*6ab0*/  ISETP.NE.AND P2, PT, R32, RZ, PT ;  /* 0x000000ff2000720c */ /* 0x000fe20003f45270 */
[----:B------:R-:W-:-:S12]  /*6ac0*/  BSSY B1, `(.L_x_2678) ;  /* 0x0000073000017945 */ /* 0x000fd80003800000 */
[----:B------:R-:W-:Y:S05]  /*6ad0*/  @!P2 BRA `(.L_x_2679) ;  /* 0x0000000400c4a947 */ /* 0x000fea0003800000 */
[----:B0-----:R0:W0:Y:S01]  /*6ae0*/  LDS.128 R12, [R36+0x1c400] ;  /* 0x01c40000240c7984 */ /* 0x0010220000000c00 */
[----:B----4-:R-:W-:Y:S01]  /*6af0*/  IMAD.SHL.U32 R11, R192, 0x10, RZ ;  /* 0x00000010c00b7824 */ /* 0x010fe200078e00ff */
[----:B------:R-:W-:Y:S04]  /*6b00*/  BSSY B2, `(.L_x_2680) ;  /* 0x000006d000027945 */ /* 0x000fe80003800000 */
[----:B------:R-:W-:-:S04]  /*6b10*/  IADD3 R58, P2, R11, R120, RZ ;  /* 0x000000780b3a7210 */ /* 0x000fc80007f5e0ff */
[----:B--2---:R-:W-:Y:S02]  /*6b20*/  LEA.HI.X.SX32 R59, R11, R119, 0x1, P2 ;  /* 0x000000770b3b7211 */ /* 0x004fe400010f0eff */
[----:B------:R-:W-:-:S13]  /*6b30*/  ISETP.GE.AND P2, PT, R201, R117, PT ;  /* 0x00000075c900720c */ /* 0x000fda0003f46270 */
[----:B------:R-:W-:Y:S05]  /*6b40*/  @P2 BRA `(.L_x_2681) ;  /* 0x0000000400a02947 */ /* 0x000fea0003800000 */
[----:B------:R-:W-:Y:S02]  /*6b50*/  SHF.R.U32.HI R56, RZ, 0x8, R57 ;  /* 0x00000008ff387819 */ /* 0x000fe40000011639 */
[--C-:B------:R-:W-:Y:S02]  /*6b60*/  SHF.R.U32.HI R11, RZ, 0x8, R55.reuse ;  /* 0x00000008ff0b7819 */ /* 0x100fe40000011637 */
[----:B------:R-:W-:Y:S01]  /*6b70*/  SHF.R.U32.HI R62, RZ, 0x10, R55 ;  /* 0x00000010ff3e7819 */ /* 0x000fe20000011637 */
[----:B------:R-:W-:Y:S01]  /*6b80*/  IMAD.SHL.U32 R56, R56, 0x100, RZ ;  /* 0x0000010038387824 */ /* 0x000fe200078e00ff */
[----:B------:R-:W-:Y:S01]  /*6b90*/  LOP3.LUT R54, R55, 0xff0000ff, RZ, 0xc0, !PT ;  /* 0xff0000ff37367812 */ /* 0x000fe200078ec0ff */
[----:B0-----:R-:W-:Y:S01]  /*6ba0*/  IMAD.MOV.U32 R55, RZ, RZ, R12 ;  /* 0x000000ffff377224 */ /* 0x001fe200078e000c */
[----:B------:R-:W-:Y:S01]  /*6bb0*/  SHF.R.U32.HI R60, RZ, 0x10, R57 ;  /* 0x00000010ff3c7819 */ /* 0x000fe20000011639 */
[----:B------:R-:W-:Y:S01]  /*6bc0*/  IMAD.U32 R12, R62, 0x10000, RZ ;  /* 0x000100003e0c7824 */ /* 0x000fe200078e00ff */
[----:B------:R-:W-:-:S02]  /*6bd0*/  SHF.L.U32 R11, R11, 0x8, RZ ;  /* 0x000000080b0b7819 */ /* 0x000fc400000006ff */
[----:B------:R-:W-:Y:S02]  /*6be0*/  LOP3.LUT R61, R57, 0xff0000ff, RZ, 0xc0, !PT ;  /* 0xff0000ff393d7812 */ /* 0x000fe400078ec0ff */
[----:B------:R-:W-:Y:S01]  /*6bf0*/  LOP3.LUT R57, R54, 0xff00, R11, 0xf8, !PT ;  /* 0x0000ff0036397812 */ /* 0x000fe200078ef80b */
[----:B------:R-:W-:Y:S01]  /*6c00*/  IMAD.U32 R54, R60, 0x10000, RZ ;  /* 0x000100003c367824 */ /* 0x000fe200078e00ff */
[----:B------:R-:W-:Y:S02]  /*6c10*/  LOP3.LUT R61, R61, 0xff00, R56, 0xf8, !PT ;  /* 0x0000ff003d3d7812 */ /* 0x000fe400078ef838 */
[----:B------:R-:W-:Y:S02]  /*6c20*/  F2FP.F16.E4M3.UNPACK_B R56, R143.H1 ;  /* 0x0000008fff38723e */ /* 0x000fe400030006ff */
[-C--:B------:R-:W-:Y:S02]  /*6c30*/  F2FP.F16.E4M3.UNPACK_B R11, R13.reuse ;  /* 0x0000000dff0b723e */ /* 0x080fe400020006ff */
        /* <DEDUP_REMOVED lines=14> */
[----:B------:R-:W-:Y:S01]  /*6d20*/  FFMA.FTZ R11, R11, R60, -R64 ;  /* 0x0000003c0b0b7223 */ /* 0x000fe20000010840 */
[----:B------:R-:W-:Y:S02]  /*6d30*/  HADD2.F32 R57, -RZ, R57.H1_H1 ;  /* 0x30000039ff397230 */ /* 0x000fe40000004100 */
[----:B------:R-:W-:Y:S01]  /*6d40*/  FMUL.FTZ R64, R56, R62 ;  /* 0x0000003e38407220 */ /* 0x000fe20000410000 */
[----:B------:R-:W-:Y:S01]  /*6d50*/  FFMA.FTZ R54, R54, R60, R61 ;  /* 0x0000003c36367223 */ /* 0x000fe2000001003d */
[C---:B------:R-:W-:Y:S01]  /*6d60*/  FMUL.FTZ R65, R13.reuse, R62 ;  /* 0x0000003e0d417220 */ /* 0x040fe20000410000 */
[----:B------:R-:W-:Y:S01]  /*6d70*/  F2FP.F16.E4M3.UNPACK_B R142, R142 ;  /* 0x0000008eff8e723e */ /* 0x000fe200020006ff */
[----:B------:R-:W-:Y:S01]  /*6d80*/  FFMA.FTZ R67, R13, R57, -R64 ;  /* 0x000000390d437223 */ /* 0x000fe20000010840 */
[----:B------:R-:W-:Y:S01]  /*6d90*/  F2FP.F16.E4M3.UNPACK_B R13, R55.H1 ;  /* 0x00000037ff0d723e */ /* 0x000fe200030006ff */
[----:B------:R-:W-:Y:S01]  /*6da0*/  FFMA.FTZ R68, R56, R57, R65 ;  /* 0x0000003938447223 */ /* 0x000fe20000010041 */
[----:B------:R-:W-:Y:S01]  /*6db0*/  HADD2.F32 R61, -RZ, R143.H1_H1 ;  /* 0x3000008fff3d7230 */ /* 0x000fe20000004100 */
        /* <DEDUP_REMOVED lines=10> */
[-C--:B------:R-:W-:Y:S01]  /*6e60*/  FFMA.FTZ R66, R57, R60.reuse, R66 ;  /* 0x0000003c39427223 */ /* 0x080fe20000010042 */
[----:B------:R-:W-:Y:S02]  /*6e70*/  HADD2.F32 R142, -RZ, R142.H0_H0 ;  /* 0x2000008eff8e7230 */ /* 0x000fe40000004100 */
[----:B------:R-:W-:Y:S01]  /*6e80*/  FFMA.FTZ R65, R56, R60, -R65 ;  /* 0x0000003c38417223 */ /* 0x000fe20000010841 */
[----:B------:R-:W-:Y:S01]  /*6e90*/  F2FP.F16.E4M3.UNPACK_B R56, R15.H1 ;  /* 0x0000000fff38723e */ /* 0x000fe200030006ff */
[-C--:B------:R-:W-:Y:S01]  /*6ea0*/  FMUL.FTZ R64, R55, R62.reuse ;  /* 0x0000003e37407220 */ /* 0x080fe20000410000 */
[C---:B------:R-:W-:Y:S01]  /*6eb0*/  FMUL.FTZ R62, R13.reuse, R62 ;  /* 0x0000003e0d3e7220 */ /* 0x040fe20000410000 */
[----:B------:R-:W-:Y:S02]  /*6ec0*/  F2FP.F16.E4M3.UNPACK_B R61, R12 ;  /* 0x0000000cff3d723e */ /* 0x000fe400020006ff */
[----:B------:R-:W-:Y:S01]  /*6ed0*/  F2FP.SATFINITE.E4M3.F32.PACK_AB_MERGE_C R70, R66, R65, RZ ;  /* 0x000000414246723e */ /* 0x000fe200048070ff */
[-C--:B------:R-:W-:Y:S01]  /*6ee0*/  FFMA.FTZ R13, R13, R142.reuse, -R64 ;  /* 0x0000008e0d0d7223 */ /* 0x080fe20000010840 */
[-C--:B------:R-:W-:Y:S01]  /*6ef0*/  F2FP.F16.E4M3.UNPACK_B R65, R63.reuse.H1 ;  /* 0x0000003fff41723e */ /* 0x080fe200030006ff */
[----:B------:R-:W-:Y:S01]  /*6f00*/  FFMA.FTZ R142, R55, R142, R62 ;  /* 0x0000008e378e7223 */ /* 0x000fe2000001003e */
[----:B------:R-:W-:Y:S01]  /*6f10*/  F2FP.F16.E4M3.UNPACK_B R62, R12.H1 ;  /* 0x0000000cff3e723e */ /* 0x000fe200030006ff */
[--C-:B------:R-:W-:Y:S01]  /*6f20*/  HADD2.F32 R60, -RZ, R56.reuse.H1_H1 ;  /* 0x30000038ff3c7230 */ /* 0x100fe20000004100 */
[----:B------:R-:W-:Y:S01]  /*6f30*/  F2FP.F16.E4M3.UNPACK_B R55, R14.H1 ;  /* 0x0000000eff37723e */ /* 0x000fe200030006ff */
[----:B------:R-:W-:Y:S01]  /*6f40*/  HADD2.F32 R67, -RZ, R65.H1_H1 ;  /* 0x30000041ff437230 */ /* 0x000fe20000004100 */
[----:B------:R-:W-:Y:S01]  /*6f50*/  F2FP.F16.E4M3.UNPACK_B R64, R63 ;  /* 0x0000003fff40723e */ /* 0x000fe200020006ff */
[----:B------:R-:W-:Y:S01]  /*6f60*/  HADD2.F32 R57, -RZ, R56.H0_H0 ;  /* 0x20000038ff397230 */ /* 0x000fe20000004100 */
[----:B------:R-:W-:Y:S01]  /*6f70*/  F2FP.F16.E4M3.UNPACK_B R15, R15 ;  /* 0x0000000fff0f723e */ /* 0x000fe200020006ff */
[----:B------:R-:W-:-:S02]  /*6f80*/  HADD2.F32 R63, -RZ, R62.H1_H1 ;  /* 0x3000003eff3f7230 */ /* 0x000fc40000004100 */
[-C--:B------:R-:W-:Y:S01]  /*6f90*/  FMUL.FTZ R12, R60, R67.reuse ;  /* 0x000000433c0c7220 */ /* 0x080fe20000410000 */
[--C-:B------:R-:W-:Y:S02]  /*6fa0*/  HADD2.F32 R56, -RZ, R55.reuse.H1_H1 ;  /* 0x30000037ff387230 */ /* 0x100fe40000004100 */
[C---:B------:R-:W-:Y:S01]  /*6fb0*/  FMUL.FTZ R67, R57.reuse, R67 ;  /* 0x0000004339437220 */ /* 0x040fe20000410000 */
[----:B------:R-:W-:Y:S02]  /*6fc0*/  HADD2.F32 R66, -RZ, R64.H1_H1 ;  /* 0x30000040ff427230 */ /* 0x000fe40000004100 */
[----:B------:R-:W-:Y:S01]  /*6fd0*/  FFMA.FTZ R69, R57, R63, -R12 ;  /* 0x0000003f39457223 */ /* 0x000fe2000001080c */
[----:B------:R-:W-:Y:S01]  /*6fe0*/  HADD2.F32 R55, -RZ, R55.H0_H0 ;  /* 0x20000037ff377230 */ /* 0x000fe20000004100 */
[----:B------:R-:W-:Y:S01]  /*6ff0*/  F2FP.F16.E4M3.UNPACK_B R14, R14 ;  /* 0x0000000eff0e723e */ /* 0x000fe200020006ff */
[----:B------:R-:W-:Y:S02]  /*7000*/  HADD2.F32 R12, -RZ, R61.H1_H1 ;  /* 0x3000003dff0c7230 */ /* 0x000fe40000004100 */
[----:B------:R-:W-:Y:S01]  /*7010*/  FMUL.FTZ R68, R56, R66 ;  /* 0x0000004238447220 */ /* 0x000fe20000410000 */
[----:B------:R-:W-:-:S02]  /*7020*/  HADD2.F32 R62, -RZ, R62.H0_H0 ;  /* 0x2000003eff3e7230 */ /* 0x000fc40000004100 */
[C---:B------:R-:W-:Y:S01]  /*7030*/  FMUL.FTZ R57, R55.reuse, R66 ;  /* 0x0000004237397220 */ /* 0x040fe20000410000 */
[----:B------:R-:W-:Y:S01]  /*7040*/  FFMA.FTZ R66, R60, R63, R67 ;  /* 0x0000003f3c427223 */ /* 0x000fe20000010043 */
[-C--:B------:R-:W-:Y:S01]  /*7050*/  FFMA.FTZ R68, R55, R12.reuse, -R68 ;  /* 0x0000000c37447223 */ /* 0x080fe20000010844 */
[--C-:B------:R-:W-:Y:S02]  /*7060*/  HADD2.F32 R55, -RZ, R15.reuse.H0_H0 ;  /* 0x2000000fff377230 */ /* 0x100fe40000004100 */
[----:B------:R-:W-:Y:S01]  /*7070*/  FFMA.FTZ R67, R56, R12, R57 ;  /* 0x0000000c38437223 */ /* 0x000fe20000010039 */
[--C-:B------:R-:W-:Y:S01]  /*7080*/  HADD2.F32 R12, -RZ, R14.reuse.H0_H0 ;  /* 0x2000000eff0c7230 */ /* 0x100fe20000004100 */
[----:B------:R-:W-:Y:S01]  /*7090*/  F2FP.SATFINITE.E4M3.F32.PACK_AB_MERGE_C R11, R54, R11, R71 ;  /* 0x0000000b360b723e */ /* 0x000fe20004807047 */
[----:B------:R-:W-:Y:S01]  /*70a0*/  HADD2.F32 R15, -RZ, R15.H1_H1 ;  /* 0x3000000fff0f7230 */ /* 0x000fe20000004100 */
[----:B------:R-:W-:Y:S01]  /*70b0*/  F2FP.SATFINITE.E4M3.F32.PACK_AB_MERGE_C R66, R66, R69, RZ ;  /* 0x000000454242723e */ /* 0x000fe200048070ff */
[----:B------:R-:W-:Y:S01]  /*70c0*/  HADD2.F32 R56, -RZ, R65.H0_H0 ;  /* 0x20000041ff387230 */ /* 0x000fe20000004100 */
[----:B------:R-:W-:Y:S01]  /*70d0*/  F2FP.SATFINITE.E4M3.F32.PACK_AB_MERGE_C R67, R67, R68, RZ ;  /* 0x000000444343723e */ /* 0x000fe200048070ff */
[----:B------:R-:W-:-:S02]  /*70e0*/  HADD2.F32 R14, -RZ, R14.H1_H1 ;  /* 0x3000000eff0e7230 */ /* 0x000fc40000004100 */
[----:B------:R-:W-:Y:S02]  /*70f0*/  HADD2.F32 R57, -RZ, R64.H0_H0 ;  /* 0x20000040ff397230 */ /* 0x000fe40000004100 */
[-C--:B------:R-:W-:Y:S01]  /*7100*/  FMUL.FTZ R60, R15, R56.reuse ;  /* 0x000000380f3c7220 */ /* 0x080fe20000410000 */
[----:B------:R-:W-:Y:S02]  /*7110*/  HADD2.F32 R61, -RZ, R61.H0_H0 ;  /* 0x2000003dff3d7230 */ /* 0x000fe40000004100 */
[C---:B------:R-:W-:Y:S01]  /*7120*/  FMUL.FTZ R56, R55.reuse, R56 ;  /* 0x0000003837387220 */ /* 0x040fe20000410000 */
        /* <DEDUP_REMOVED lines=10> */
.L_x_2681:
[----:B------:R-:W-:Y:S05]  /*71d0*/  BSYNC B2 ;  /* 0x0000000000027941 */ /* 0x000fea0003800000 */
.L_x_2680:
[----:B0-----:R0:W-:Y:S02]  /*71e0*/  ST.E.128 desc[UR50][R58.64], R12 ;  /* 0x0000000c3a007985 */ /* 0x0011e4000c101d32 */
.L_x_2679:
[----:B------:R-:W-:Y:S05]  /*71f0*/  BSYNC B1 ;  /* 0x0000000000017941 */ /* 0x000fea0003800000 */
.L_x_2678:
[----:B------:R-:W-:Y:S01]  /*7200*/  ISETP.NE.AND P2, PT, R33, RZ, PT ;  /* 0x000000ff2100720c */ /* 0x000fe20003f45270 */
[----:B------:R-:W-:-:S12]  /*7210*/  BSSY B1, `(.L_x_2682) ;  /* 0x0000072000017945 */ /* 0x000fd80003800000 */
[----:B------:R-:W-:Y:S05]  /*7220*/  @!P2 BRA `(.L_x_2683) ;  /* 0x0000000400c0a947 */ /* 0x000fea0003800000 */
[----:B0-----:R0:W0:Y:S01]  /*7230*/  LDS.128 R12, [R37+0x1ec00] ;  /* 0x01ec0000250c7984 */ /* 0x0010220000000c00 */
[----:B----4-:R-:W-:Y:S01]  /*7240*/  SHF.L.U32 R11, R193, 0x4, RZ ;  /* 0x00000004c10b7819 */ /* 0x010fe200000006ff */
[----:B------:R-:W-:Y:S03]  /*7250*/  BSSY B2, `(.L_x_2684) ;  /* 0x000006c000027945 */ /* 0x000fe60003800000 */
[----:B------:R-:W-:-:S04]  /*7260*/  IADD3 R54, P2, R11, R120, RZ ;  /* 0x000000780b367210 */ /* 0x000fc80007f5e0ff */
[----:B--2---:R-:W-:Y:S02]  /*7270*/  LEA.HI.X.SX32 R55, R11, R119, 0x1, P2 ;  /* 0x000000770b377211 */ /* 0x004fe400010f0eff */
[----:B------:R-:W-:-:S13]  /*7280*/  ISETP.GE.AND P2, PT, R200, R117, PT ;  /* 0x00000075c800720c */ /* 0x000fda0003f46270 */
[----:B------:R-:W-:Y:S05]  /*7290*/  @P2 BRA `(.L_x_2685) ;  /* 0x00000004009c2947 */ /* 0x000fea0003800000 */
[----:B------:R-:W-:Y:S01]  /*72a0*/  SHF.R.U32.HI R56, RZ, 0x8, R53 ;  /* 0x00000008ff387819 */ /* 0x000fe20000011635 */
[----:B0-----:R-:W-:Y:S01]  /*72b0*/  IMAD.MOV.U32 R50, RZ, RZ, R12 ;  /* 0x000000ffff327224 */ /* 0x001fe200078e000c */
[--C-:B------:R-:W-:Y:S02]  /*72c0*/  SHF.R.U32.HI R52, RZ, 0x8, R51.reuse ;  /* 0x00000008ff347819 */ /* 0x100fe40000011633 */
[----:B------:R-:W-:Y:S01]  /*72d0*/  LOP3.LUT R11, R51, 0xff0000ff, RZ, 0xc0, !PT ;  /* 0xff0000ff330b7812 */ /* 0x000fe200078ec0ff */
[----:B------:R-:W-:Y:S01]  /*72e0*/  IMAD.SHL.U32 R56, R56, 0x100, RZ ;  /* 0x0000010038387824 */ /* 0x000fe200078e00ff */
[----:B------:R-:W-:Y:S01]  /*72f0*/  SHF.R.U32.HI R58, RZ, 0x10, R51 ;  /* 0x00000010ff3a7819 */ /* 0x000fe20000011633 */
[----:B------:R-:W-:Y:S01]  /*7300*/  IMAD.SHL.U32 R52, R52, 0x100, RZ ;  /* 0x0000010034347824 */ /* 0x000fe200078e00ff */
[----:B------:R-:W-:Y:S02]  /*7310*/  LOP3.LUT R51, R53, 0xff0000ff, RZ, 0xc0, !PT ;  /* 0xff0000ff35337812 */ /* 0x000fe400078ec0ff */
[----:B------:R-:W-:-:S02]  /*7320*/  SHF.R.U32.HI R57, RZ, 0x10, R53 ;  /* 0x00000010ff397819 */ /* 0x000fc40000011635 */
[----:B------:R-:W-:Y:S01]  /*7330*/  LOP3.LUT R12, R51, 0xff00, R56, 0xf8, !PT ;  /* 0x0000ff00330c7812 */ /* 0x000fe200078ef838 */
[----:B------:R-:W-:Y:S01]  /*7340*/  IMAD.U32 R51, R58, 0x10000, RZ ;  /* 0x000100003a337824 */ /* 0x000fe200078e00ff */
[----:B------:R-:W-:Y:S01]  /*7350*/  LOP3.LUT R52, R11, 0xff00, R52, 0xf8, !PT ;  /* 0x0000ff000b347812 */ /* 0x000fe200078ef834 */
[----:B------:R-:W-:Y:S01]  /*7360*/  IMAD.U32 R57, R57, 0x10000, RZ ;  /* 0x0001000039397824 */ /* 0x000fe200078e00ff */
        /* <DEDUP_REMOVED lines=20> */
[----:B------:R-:W-:Y:S01]  /*74b0*/  FMUL.FTZ R58, R13, R58 ;  /* 0x0000003a0d3a7220 */ /* 0x000fe20000410000 */
[----:B------:R-:W-:-:S02]  /*74c0*/  HADD2.F32 R57, -RZ, R141.H1_H1 ;  /* 0x3000008dff397230 */ /* 0x000fc40000004100 */
[----:B------:R-:W-:Y:S01]  /*74d0*/  FFMA.FTZ R61, R13, R52, -R60 ;  /* 0x000000340d3d7223 */ /* 0x000fe2000001083c */
[----:B------:R-:W-:Y:S01]  /*74e0*/  F2FP.F16.E4M3.UNPACK_B R13, R50.H1 ;  /* 0x00000032ff0d723e */ /* 0x000fe200030006ff */
[----:B------:R-:W-:Y:S01]  /*74f0*/  FFMA.FTZ R64, R51, R52, R58 ;  /* 0x0000003433407223 */ /* 0x000fe2000001003a */
[----:B------:R-:W-:Y:S01]  /*7500*/  F2FP.F16.E4M3.UNPACK_B R50, R50 ;  /* 0x00000032ff32723e */ /* 0x000fe200020006ff */
[----:B------:R-:W-:Y:S01]  /*7510*/  HADD2.F32 R141, -RZ, R141.H0_H0 ;  /* 0x2000008dff8d7230 */ /* 0x000fe20000004100 */
[----:B------:R-:W-:Y:S01]  /*7520*/  F2FP.F16.E4M3.UNPACK_B R140, R140 ;  /* 0x0000008cff8c723e */ /* 0x000fe200020006ff */
[--C-:B------:R-:W-:Y:S01]  /*7530*/  HADD2.F32 R51, -RZ, R13.reuse.H0_H0 ;  /* 0x2000000dff337230 */ /* 0x100fe20000004100 */
[----:B------:R-:W-:Y:S01]  /*7540*/  F2FP.SATFINITE.E4M3.F32.PACK_AB_MERGE_C R67, R64, R61, RZ ;  /* 0x0000003d4043723e */ /* 0x000fe200048070ff */
[----:B------:R-:W-:Y:S02]  /*7550*/  HADD2.F32 R52, -RZ, R13.H1_H1 ;  /* 0x3000000dff347230 */ /* 0x000fe40000004100 */
[----:B------:R-:W-:-:S02]  /*7560*/  HADD2.F32 R13, -RZ, R50.H0_H0 ;  /* 0x20000032ff0d7230 */ /* 0x000fc40000004100 */
[----:B------:R-:W-:Y:S02]  /*7570*/  HADD2.F32 R50, -RZ, R50.H1_H1 ;  /* 0x30000032ff327230 */ /* 0x000fe40000004100 */
[-C--:B------:R-:W-:Y:S01]  /*7580*/  FMUL.FTZ R60, R52, R57.reuse ;  /* 0x00000039343c7220 */ /* 0x080fe20000410000 */
[--C-:B------:R-:W-:Y:S02]  /*7590*/  HADD2.F32 R53, -RZ, R140.reuse.H1_H1 ;  /* 0x3000008cff357230 */ /* 0x100fe40000004100 */
        /* <DEDUP_REMOVED lines=8> */
[----:B------:R-:W-:-:S02]  /*7620*/  F2FP.F16.E4M3.UNPACK_B R50, R15.H1 ;  /* 0x0000000fff32723e */ /* 0x000fc400030006ff */
[-C--:B------:R-:W-:Y:S02]  /*7630*/  F2FP.F16.E4M3.UNPACK_B R58, R59.reuse.H1 ;  /* 0x0000003bff3a723e */ /* 0x080fe400030006ff */
[----:B------:R-:W-:Y:S01]  /*7640*/  F2FP.F16.E4M3.UNPACK_B R53, R56.H1 ;  /* 0x00000038ff35723e */ /* 0x000fe200030006ff */
        /* <DEDUP_REMOVED lines=44> */
.L_x_2685:
[----:B------:R-:W-:Y:S05]  /*7910*/  BSYNC B2 ;  /* 0x0000000000027941 */ /* 0x000fea0003800000 */
.L_x_2684:
[----:B0-----:R0:W-:Y:S02]  /*7920*/  ST.E.128 desc[UR50][R54.64], R12 ;  /* 0x0000000c36007985 */ /* 0x0011e4000c101d32 */
.L_x_2683:
[----:B------:R-:W-:Y:S05]  /*7930*/  BSYNC B1 ;  /* 0x0000000000017941 */ /* 0x000fea0003800000 */
.L_x_2682:
        /* <DEDUP_REMOVED lines=20> */
[----:B------:R-:W-:Y:S01]  /*7a80*/  LOP3.LUT R53, R52, 0xff00, R49, 0xf8, !PT ;  /* 0x0000ff0034357812 */ /* 0x000fe200078ef831 */
[----:B------:R-:W-:Y:S01]  /*7a90*/  IMAD.U32 R12, R55, 0x10000, RZ ;  /* 0x00010000370c7824 */ /* 0x000fe200078e00ff */
[----:B------:R-:W-:-:S02]  /*7aa0*/  F2FP.F16.E4M3.UNPACK_B R49, R139.H1 ;  /* 0x0000008bff31723e */ /* 0x000fc400030006ff */
        /* <DEDUP_REMOVED lines=8> */
[----:B------:R-:W-:Y:S02]  /*7b30*/  HADD2.F32 R11, -RZ, R11.H0_H0 ;  /* 0x2000000bff0b7230 */ /* 0x000fe40000004100 */
[----:B------:R-:W-:Y:S01]  /*7b40*/  FMUL.FTZ R56, R12, R53 ;  /* 0x000000350c387220 */ /* 0x000fe20000410000 */
[----:B------:R-:W-:Y:S01]  /*7b50*/  HADD2.F32 R49, -RZ, R48.H0_H0 ;  /* 0x20000030ff317230 */ /* 0x000fe20000004100 */
[----:B------:R-:W-:Y:S01]  /*7b60*/  F2FP.F16.E4M3.UNPACK_B R139, R139 ;  /* 0x0000008bff8b723e */ /* 0x000fe200020006ff */
[----:B------:R-:W-:-:S02]  /*7b70*/  HADD2.F32 R47, -RZ, R13.H1_H1 ;  /* 0x3000000dff2f7230 */ /* 0x000fc40000004100 */
[C---:B------:R-:W-:Y:S01]  /*7b80*/  FMUL.FTZ R53, R11.reuse, R53 ;  /* 0x000000350b357220 */ /* 0x040fe20000410000 */
[----:B------:R-:W-:Y:S02]  /*7b90*/  HADD2.F32 R13, -RZ, R13.H0_H0 ;  /* 0x2000000dff0d7230 */ /* 0x000fe40000004100 */
[-C--:B------:R-:W-:Y:S01]  /*7ba0*/  FFMA.FTZ R11, R11, R49.reuse, -R56 ;  /* 0x000000310b0b7223 */ /* 0x080fe20000010838 */
[----:B------:R-:W-:Y:S02]  /*7bb0*/  HADD2.F32 R48, -RZ, R48.H1_H1 ;  /* 0x30000030ff307230 */ /* 0x000fe40000004100 */
[-C--:B------:R-:W-:Y:S01]  /*7bc0*/  FMUL.FTZ R56, R47, R54.reuse ;  /* 0x000000362f387220 */ /* 0x080fe20000410000 */
[----:B------:R-:W-:Y:S01]  /*7bd0*/  FFMA.FTZ R12, R12, R49, R53 ;  /* 0x000000310c0c7223 */ /* 0x000fe20000010035 */
[C---:B------:R-:W-:Y:S01]  /*7be0*/  FMUL.FTZ R54, R13.reuse, R54 ;  /* 0x000000360d367220 */ /* 0x040fe20000410000 */
[--C-:B------:R-:W-:Y:S02]  /*7bf0*/  HADD2.F32 R53, -RZ, R139.reuse.H1_H1 ;  /* 0x3000008bff357230 */ /* 0x100fe40000004100 */
        /* <DEDUP_REMOVED lines=8> */
[----:B------:R-:W-:-:S02]  /*7c80*/  HADD2.F32 R48, -RZ, R13.H1_H1 ;  /* 0x3000000dff307230 */ /* 0x000fc40000004100 */
[--C-:B------:R-:W-:Y:S02]  /*7c90*/  HADD2.F32 R13, -RZ, R46.reuse.H0_H0 ;  /* 0x2000002eff0d7230 */ /* 0x100fe40000004100 */
        /* <DEDUP_REMOVED lines=58> */
.L_x_2689:
[----:B------:R-:W-:Y:S05]  /*8040*/  BSYNC B2 ;  /* 0x0000000000027941 */ /* 0x000fea0003800000 */
.L_x_2688:
[----:B0-----:R0:W-:Y:S02]  /*8050*/  ST.E.128 desc[UR50][R50.64], R12 ;  /* 0x0000000c32007985 */ /* 0x0011e4000c101d32 */
.L_x_2687:
[----:B------:R-:W-:Y:S05]  /*8060*/  BSYNC B1 ;  /* 0x0000000000017941 */ /* 0x000fea0003800000 */
.L_x_2686:
        /* <DEDUP_REMOVED lines=9> */
[----:B------:R-:W-:Y:S01]  /*8100*/  SHF.R.U32.HI R44, RZ, 0x8, R45 ;  /* 0x00000008ff2c7819 */ /* 0x000fe2000001162d */
[----:B0-----:R-:W-:Y:S01]  /*8110*/  IMAD.MOV.U32 R37, RZ, RZ, R12 ;  /* 0x000000ffff257224 */ /* 0x001fe200078e000c */
[--C-:B------:R-:W-:Y:S02]  /*8120*/  SHF.R.U32.HI R42, RZ, 0x8, R43.reuse ;  /* 0x00000008ff2a7819 */ /* 0x100fe4000001162b */
[----:B----4-:R-:W-:Y:S01]  /*8130*/  LOP3.LUT R11, R43, 0xff0000ff, RZ, 0xc0, !PT ;  /* 0xff0000ff2b0b7812 */ /* 0x010fe200078ec0ff */
        /* <DEDUP_REMOVED lines=9> */
[----:B------:R-:W-:Y:S02]  /*81d0*/  F2FP.F16.E4M3.UNPACK_B R11, R13 ;  /* 0x0000000dff0b723e */ /* 0x000fe400020006ff */
[----:B------:R-:W-:Y:S02]  /*81e0*/  F2FP.F16.E4M3.UNPACK_B R44, R137.H1 ;  /* 0x00000089ff2c723e */ /* 0x000fe400030006ff */
[----:B------:R-:W-:Y:S02]  /*81f0*/  F2FP.F16.E4M3.UNPACK_B R13, R13.H1 ;  /* 0x0000000dff0d723e */ /* 0x000fe400030006ff */
[----:B------:R-:W-:Y:S01]  /*8200*/  LOP3.LUT R45, R42, 0xff0000, R43, 0xf8, !PT ;  /* 0x00ff00002a2d7812 */ /* 0x000fe200078ef82b */
[--C-:B------:R-:W-:Y:S01]  /*8210*/  HADD2.F32 R48, -RZ, R44.reuse.H0_H0 ;  /* 0x2000002cff307230 */ /* 0x100fe20000004100 */
[----:B------:R-:W-:Y:S01]  /*8220*/  LOP3.LUT R50, R12, 0xff0000, R49, 0xf8, !PT ;  /* 0x00ff00000c327812 */ /* 0x000fe200078ef831 */
[--C-:B------:R-:W-:Y:S01]  /*8230*/  HADD2.F32 R12, -RZ, R11.reuse.H1_H1 ;  /* 0x3000000bff0c7230 */ /* 0x100fe20000004100 */
[----:B------:R-:W-:Y:S01]  /*8240*/  F2FP.F16.E4M3.UNPACK_B R43, R136.H1 ;  /* 0x00000088ff2b723e */ /* 0x000fe200030006ff */
[----:B------:R-:W-:Y:S01]  /*8250*/  HADD2.F32 R11, -RZ, R11.H0_H0 ;  /* 0x2000000bff0b7230 */ /* 0x000fe20000004100 */
[----:B------:R-:W-:Y:S01]  /*8260*/  F2FP.F16.E4M3.UNPACK_B R137, R137 ;  /* 0x00000089ff89723e */ /* 0x000fe200020006ff */
[----:B------:R-:W-:-:S02]  /*8270*/  HADD2.F32 R49, -RZ, R44.H1_H1 ;  /* 0x3000002cff317230 */ /* 0x000fc40000004100 */
[-C--:B------:R-:W-:Y:S01]  /*8280*/  FMUL.FTZ R52, R12, R48.reuse ;  /* 0x000000300c347220 */ /* 0x080fe20000410000 */
[----:B------:R-:W-:Y:S02]  /*8290*/  HADD2.F32 R42, -RZ, R13.H1_H1 ;  /* 0x3000000dff2a7230 */ /* 0x000fe40000004100 */
[C---:B------:R-:W-:Y:S01]  /*82a0*/  FMUL.FTZ R51, R11.reuse, R48 ;  /* 0x000000300b337220 */ /* 0x040fe20000410000 */
[----:B------:R-:W-:Y:S01]  /*82b0*/  HADD2.F32 R44, -RZ, R43.H0_H0 ;  /* 0x2000002bff2c7230 */ /* 0x000fe20000004100 */
[----:B------:R-:W-:Y:S01]  /*82c0*/  F2FP.F16.E4M3.UNPACK_B R136, R136 ;  /* 0x00000088ff88723e */ /* 0x000fe200020006ff */
[----:B------:R-:W-:Y:S02]  /*82d0*/  HADD2.F32 R13, -RZ, R13.H0_H0 ;  /* 0x2000000dff0d7230 */ /* 0x000fe40000004100 */
[-C--:B------:R-:W-:Y:S01]  /*82e0*/  FMUL.FTZ R48, R42, R49.reuse ;  /* 0x000000312a307220 */ /* 0x080fe20000410000 */
[----:B------:R-:W-:Y:S02]  /*82f0*/  HADD2.F32 R43, -RZ, R43.H1_H1 ;  /* 0x3000002bff2b7230 */ /* 0x000fe40000004100 */
[-C--:B------:R-:W-:Y:S01]  /*8300*/  FFMA.FTZ R11, R11, R44.reuse, -R52 ;  /* 0x0000002c0b0b7223 */ /* 0x080fe20000010834 */
[----:B------:R-:W-:Y:S01]  /*8310*/  FFMA.FTZ R12, R12, R44, R51 ;  /* 0x0000002c0c0c7223 */ /* 0x000fe20000010033 */
[----:B------:R-:W-:Y:S01]  /*8320*/  FMUL.FTZ R49, R13, R49 ;  /* 0x000000310d317220 */ /* 0x000fe20000410000 */
[----:B------:R-:W-:-:S02]  /*8330*/  HADD2.F32 R44, -RZ, R136.H1_H1 ;  /* 0x30000088ff2c7230 */ /* 0x000fc40000004100 */
[----:B------:R-:W-:Y:S01]  /*8340*/  FFMA.FTZ R55, R13, R43, -R48 ;  /* 0x0000002b0d377223 */ /* 0x000fe20000010830 */
[----:B------:R-:W-:Y:S01]  /*8350*/  F2FP.F16.E4M3.UNPACK_B R13, R37.H1 ;  /* 0x00000025ff0d723e */ /* 0x000fe200030006ff */
[----:B------:R-:W-:Y:S01]  /*8360*/  FFMA.FTZ R56, R42, R43, R49 ;  /* 0x0000002b2a387223 */ /* 0x000fe20000010031 */
[----:B------:R-:W-:Y:S01]  /*8370*/  F2FP.F16.E4M3.UNPACK_B R37, R37 ;  /* 0x00000025ff25723e */ /* 0x000fe200020006ff */
[----:B------:R-:W-:Y:S02]  /*8380*/  HADD2.F32 R48, -RZ, R137.H0_H0 ;  /* 0x20000089ff307230 */ /* 0x000fe40000004100 */
[--C-:B------:R-:W-:Y:S01]  /*8390*/  HADD2.F32 R42, -RZ, R13.reuse.H0_H0 ;  /* 0x2000000dff2a7230 */ /* 0x100fe20000004100 */
[----:B------:R-:W-:Y:S01]  /*83a0*/  F2FP.SATFINITE.E4M3.F32.PACK_AB_MERGE_C R58, R56, R55, RZ ;  /* 0x00000037383a723e */ /* 0x000fe200048070ff */
[----:B------:R-:W-:Y:S02]  /*83b0*/  HADD2.F32 R43, -RZ, R13.H1_H1 ;  /* 0x3000000dff2b7230 */ /* 0x000fe40000004100 */
[----:B------:R-:W-:-:S02]  /*83c0*/  HADD2.F32 R13, -RZ, R37.H0_H0 ;  /* 0x20000025ff0d7230 */ /* 0x000fc40000004100 */
[----:B------:R-:W-:Y:S02]  /*83d0*/  HADD2.F32 R37, -RZ, R37.H1_H1 ;  /* 0x30000025ff257230 */ /* 0x000fe40000004100 */
[----:B------:R-:W-:Y:S02]  /*83e0*/  HADD2.F32 R49, -RZ, R137.H1_H1 ;  /* 0x30000089ff317230 */ /* 0x000fe40000004100 */
[----:B------:R-:W-:Y:S02]  /*83f0*/  HADD2.F32 R136, -RZ, R136.H0_H0 ;  /* 0x20000088ff887230 */ /* 0x000fe40000004100 */
[-C--:B------:R-:W-:Y:S01]  /*8400*/  FMUL.FTZ R52, R37, R48.reuse ;  /* 0x0000003025347220 */ /* 0x080fe20000410000 */
[----:B------:R-:W-:Y:S01]  /*8410*/  FMUL.FTZ R48, R13, R48 ;  /* 0x000000300d307220 */ /* 0x000fe20000410000 */
[-C--:B------:R-:W-:Y:S01]  /*8420*/  FMUL.FTZ R51, R43, R49.reuse ;  /* 0x000000312b337220 */ /* 0x080fe20000410000 */
[C---:B------:R-:W-:Y:S01]  /*8430*/  FMUL.FTZ R54, R42.reuse, R49 ;  /* 0x000000312a367220 */ /* 0x040fe20000410000 */
[-C--:B------:R-:W-:Y:S01]  /*8440*/  FFMA.FTZ R53, R13, R136.reuse, -R52 ;  /* 0x000000880d357223 */ /* 0x080fe20000010834 */
[----:B------:R-:W-:Y:S01]  /*8450*/  FFMA.FTZ R136, R37, R136, R48 ;  /* 0x0000008825887223 */ /* 0x000fe20000010030 */
        /* <DEDUP_REMOVED lines=39> */
[CC--:B------:R-:W-:Y:S01]  /*86d0*/  FMUL.FTZ R42, R14.reuse, R50.reuse ;  /* 0x000000320e2a7220 */ /* 0x0c0fe20000410000 */
        /* <DEDUP_REMOVED lines=9> */
.L_x_2693:
[----:B------:R-:W-:Y:S05]  /*8770*/  BSYNC B2 ;  /* 0x0000000000027941 */ /* 0x000fea0003800000 */
.L_x_2692:
[----:B0-----:R0:W-:Y:S02]  /*8780*/  ST.E.128 desc[UR50][R46.64], R12 ;  /* 0x0000000c2e007985 */ /* 0x0011e4000c101d32 */
.L_x_2691:
[----:B------:R-:W-:Y:S05]  /*8790*/  BSYNC B1 ;  /* 0x0000000000017941 */ /* 0x000fea0003800000 */
.L_x_2690:
        /* <DEDUP_REMOVED lines=14> */
[----:B------:R-:W-:Y:S01]  /*8880*/  LOP3.LUT R38, R39, 0xff0000ff, RZ, 0xc0, !PT ;  /* 0xff0000ff27267812 */ /* 0x000fe200078ec0ff */
[----:B------:R-:W-:Y:S01]  /*8890*/  IMAD.SHL.U32 R14, R40, 0x100, RZ ;  /* 0x00000100280e7824 */ /* 0x000fe200078e00ff */
[----:B------:R-:W-:Y:S02]  /*88a0*/  LOP3.LUT R39, R41, 0xff0000ff, RZ, 0xc0, !PT ;  /* 0xff0000ff29277812 */ /* 0x000fe400078ec0ff */
[----:B------:R-:W-:-:S02]  /*88b0*/  SHF.R.U32.HI R44, RZ, 0x10, R41 ;  /* 0x00000010ff2c7819 */ /* 0x000fc40000011629 */
[----:B------:R-:W-:Y:S02]  /*88c0*/  LOP3.LUT R15, R38, 0xff00, R11, 0xf8, !PT ;  /* 0x0000ff00260f7812 */ /* 0x000fe400078ef80b */
[----:B------:R-:W-:Y:S01]  /*88d0*/  LOP3.LUT R41, R39, 0xff00, R14, 0xf8, !PT ;  /* 0x0000ff0027297812 */ /* 0x000fe200078ef80e */
[----:B------:R-:W-:Y:S01]  /*88e0*/  IMAD.U32 R14, R45, 0x10000, RZ ;  /* 0x000100002d0e7824 */ /* 0x000fe200078e00ff */
[----:B------:R-:W-:Y:S02]  /*88f0*/  SHF.L.U32 R38, R44, 0x10, RZ ;  /* 0x000000102c267819 */ /* 0x000fe400000006ff */
        /* <DEDUP_REMOVED lines=91> */
.L_x_2695:
[----:B------:R-:W-:Y:S05]  /*8eb0*/  BSYNC B1 ;  /* 0x0000000000017941 */ /* 0x000fea0003800000 */
.L_x_2694:
[----:B0-----:R0:W-:Y:S01]  /*8ec0*/  ST.E.128 desc[UR50][R42.64], R12 ;  /* 0x0000000c2a007985 */ /* 0x0011e2000c101d32 */
[----:B------:R-:W-:Y:S05]  /*8ed0*/  BRA `(.L_x_2673) ;  /* 0x0000006800c07947 */ /* 0x000fea0003800000 */
.L_x_2639:
        /* <DEDUP_REMOVED lines=43> */
.L_x_2697:
[----:B------:R-:W-:Y:S05]  /*9190*/  BSYNC B1 ;  /* 0x0000000000017941 */ /* 0x000fea0003800000 */
.L_x_2696:
        /* <DEDUP_REMOVED lines=48> */
.L_x_2699:
[----:B------:R-:W-:Y:S05]  /*94a0*/  BSYNC B1 ;  /* 0x0000000000017941 */ /* 0x000fea0003800000 */
.L_x_2698:
        /* <DEDUP_REMOVED lines=26> */
.L_x_2700:
[----:B------:R-:W-:Y:S01]  /*9650*/  IMAD R94, R19, 0x8, R18 ;  /* 0x00000008135e7824 */ /* 0x000fe200078e0212 */
[----:B------:R-:W-:Y:S01]  /*9660*/  SHF.L.U32 R95, R199, 0x1f, RZ ;  /* 0x0000001fc75f7819 */ /* 0x000fe200000006ff */
[----:B------:R-:W1:Y:S01]  /*9670*/  LDC R136, c[0x0][0x2f4] ;  /* 0x0000bd00ff887b82 */ /* 0x000e620000000800 */
[----:B------:R-:W-:Y:S02]  /*9680*/  BSSY B1, `(.L_x_2701) ;  /* 0x0000003000017945 */ /* 0x000fe40003800000 */
[----:B------:R-:W2:Y:S02]  /*9690*/  SYNCS.PHASECHK.TRANS64.TRYWAIT P5, [R94+URZ+0x29890], R95 ;  /* 0x0298905f5e0075a7 */ /* 0x000ea400080a017f */
[----:B--2---:R-:W-:Y:S05]  /*96a0*/  @!P5 BRA `(.L_x_2702) ;  /* 0x0000023c00f0d947 */ /* 0x004fea0003800000 */
.L_x_2990:
[----:B------:R-:W-:Y:S05]  /*96b0*/  BSYNC B1 ;  /* 0x0000000000017941 */ /* 0x000fea0003800000 */
.L_x_2701:
[----:B------:R-:W-:Y:S01]  /*96c0*/  UMOV UR4, 0xffffffff ;  /* 0xffffffff00047882 */ /* 0x000fe20000000000 */
[----:B-1----:R-:W-:Y:S02]  /*96d0*/  IMAD.IADD R145, R136, 0x1, -R118 ;  /* 0x0000000188917824 */ /* 0x002fe400078e0a76 */
[----:B------:R-:W-:Y:S05]  /*96e0*/  BRA.DIV UR4, `(.L_x_2703) ;  /* 0x0000023e04f47947 */ /* 0x000fea000b800000 */
[----:B------:R1:W3:Y:S04]  /*96f0*/  SHFL.IDX PT, R153, R119, RZ, 0x1e1f ;  /* 0x001e1fff77997589 */ /* 0x0002e800000e0000 */
[----:B------:R1:W4:Y:S02]  /*9700*/  SHFL.IDX PT, R11, R120, RZ, 0x1e1f ;  /* 0x001e1fff780b7589 */ /* 0x00032400000e0000 */
.L_x_2994:
        /* <DEDUP_REMOVED lines=32> */
[----:B------:R-:W-:Y:S01]  /*9910*/  SHF.R.U32.HI R51, RZ, 0x8, R37 ;  /* 0x00000008ff337819 */ /* 0x000fe20000011625 */
[----:B------:R-:W-:Y:S01]  /*9920*/  IMAD.SHL.U32 R167, R167, 0x100, RZ ;  /* 0x00000100a7a77824 */ /* 0x000fe200078e00ff */
        /* <DEDUP_REMOVED lines=8> */
[----:B------:R-:W-:-:S02]  /*99b0*/  LOP3.LUT R49, R39, 0xff0000ff, RZ, 0xc0, !PT ;  /* 0xff0000ff27317812 */ /* 0x000fc400078ec0ff */
[----:B------:R-:W-:Y:S01]  /*99c0*/  SHF.L.U32 R39, R51, 0x8, RZ ;  /* 0x0000000833277819 */ /* 0x000fe200000006ff */
[----:B------:R-:W-:Y:S01]  /*99d0*/  IMAD.SHL.U32 R38, R38, 0x100, RZ ;  /* 0x0000010026267824 */ /* 0x000fe200078e00ff */
[----:B------:R-:W-:Y:S02]  /*99e0*/  LOP3.LUT R50, R50, 0xff00, R171, 0xf8, !PT ;  /* 0x0000ff0032327812 */ /* 0x000fe400078ef8ab */
[----:B------:R-:W-:Y:S02]  /*99f0*/  LOP3.LUT R39, R170, 0xff00, R39, 0xf8, !PT ;  /* 0x0000ff00aa277812 */ /* 0x000fe400078ef827 */
[----:B------:R-:W-:Y:S02]  /*9a00*/  LOP3.LUT R51, R169, 0xff00, R167, 0xf8, !PT ;  /* 0x0000ff00a9337812 */ /* 0x000fe400078ef8a7 */
[----:B------:R-:W-:Y:S02]  /*9a10*/  LOP3.LUT R169, R50, 0xff0000, R48, 0xf8, !PT ;  /* 0x00ff000032a97812 */ /* 0x000fe400078ef830 */
[----:B------:R-:W-:-:S02]  /*9a20*/  LOP3.LUT R50, R39, 0xff0000, R168, 0xf8, !PT ;  /* 0x00ff000027327812 */ /* 0x000fc400078ef8a8 */
[----:B0-----:R-:W-:Y:S02]  /*9a30*/  F2FP.F16.E4M3.UNPACK_B R167, R89 ;  /* 0x00000059ffa7723e */ /* 0x001fe400020006ff */
        /* <DEDUP_REMOVED lines=17> */
[----:B------:R-:W-:-:S02]  /*9b50*/  LOP3.LUT R49, R49, 0xff00, R38, 0xf8, !PT ;  /* 0x0000ff0031317812 */ /* 0x000fc400078ef826 */
[----:B------:R-:W-:Y:S02]  /*9b60*/  SHF.L.U32 R37, R37, 0x10, RZ ;  /* 0x0000001025257819 */ /* 0x000fe400000006ff */
        /* <DEDUP_REMOVED lines=13> */
[-C--:B------:R-:W-:Y:S01]  /*9c40*/  FMUL.FTZ R174, R13, R173.reuse ;  /* 0x000000ad0dae7220 */ /* 0x080fe20000410000 */
[----:B------:R-:W-:Y:S02]  /*9c50*/  HADD2.F32 R170, -RZ, R170.H1_H1 ;  /* 0x300000aaffaa7230 */ /* 0x000fe40000004100 */
[C---:B------:R-:W-:Y:S01]  /*9c60*/  FMUL.FTZ R173, R50.reuse, R173 ;  /* 0x000000ad32ad7220 */ /* 0x040fe20000410000 */
[----:B------:R-:W-:Y:S02]  /*9c70*/  IMAD.MOV.U32 R37, RZ, RZ, R91 ;  /* 0x000000ffff257224 */ /* 0x000fe400078e005b */
[----:B------:R-:W-:Y:S01]  /*9c80*/  FFMA.FTZ R50, R50, R172, -R174 ;  /* 0x000000ac32327223 */ /* 0x000fe200000108ae */
[----:B------:R-:W-:-:S02]  /*9c90*/  IMAD.MOV.U32 R91, RZ, RZ, R15 ;  /* 0x000000ffff5b7224 */ /* 0x000fc400078e000f */
[----:B------:R-:W-:Y:S01]  /*9ca0*/  FFMA.FTZ R13, R13, R172, R173 ;  /* 0x000000ac0d0d7223 */ /* 0x000fe200000100ad */
[----:B------:R-:W-:Y:S01]  /*9cb0*/  HADD2.F32 R172, -RZ, R171.H1_H1 ;  /* 0x300000abffac7230 */ /* 0x000fe20000004100 */
[----:B------:R-:W-:Y:S01]  /*9cc0*/  F2FP.F16.E4M3.UNPACK_B R38, R37 ;  /* 0x00000025ff26723e */ /* 0x000fe200020006ff */
[----:B------:R-:W-:Y:S02]  /*9cd0*/  HADD2.F32 R171, -RZ, R169.H1_H1 ;  /* 0x300000a9ffab7230 */ /* 0x000fe40000004100 */
[-C--:B------:R-:W-:Y:S01]  /*9ce0*/  FMUL.FTZ R169, R89, R170.reuse ;  /* 0x000000aa59a97220 */ /* 0x080fe20000410000 */
[----:B------:R-:W-:Y:S01]  /*9cf0*/  F2FP.F16.E4M3.UNPACK_B R15, R91 ;  /* 0x0000005bff0f723e */ /* 0x000fe200020006ff */
[C---:B------:R-:W-:Y:S01]  /*9d00*/  FMUL.FTZ R170, R172.reuse, R170 ;  /* 0x000000aaacaa7220 */ /* 0x040fe20000410000 */
[----:B------:R-:W-:Y:S01]  /*9d10*/  F2FP.F16.E4M3.UNPACK_B R37, R37.H1 ;  /* 0x00000025ff25723e */ /* 0x000fe200030006ff */
[----:B------:R-:W-:Y:S01]  /*9d20*/  FFMA.FTZ R169, R172, R171, -R169 ;  /* 0x000000abaca97223 */ /* 0x000fe200000108a9 */
[----:B------:R-:W-:-:S02]  /*9d30*/  HADD2.F32 R172, -RZ, R38.H0_H0 ;  /* 0x20000026ffac7230 */ /* 0x000fc40000004100 */
        /* <DEDUP_REMOVED lines=129> */
[----:B------:R-:W-:Y:S01]  /*a550*/  FFMA.FTZ R51, R49, R165, -R51 ;  /* 0x000000a531337223 */ /* 0x000fe20000010833 */
[----:B------:R-:W-:Y:S01]  /*a560*/  MOV R13, R167 ;  /* 0x000000a7000d7202 */ /* 0x000fe20000000f00 */
[----:B------:R-:W-:Y:S01]  /*a570*/  FFMA.FTZ R162, R90, R165, R162 ;  /* 0x000000a55aa27223 */ /* 0x000fe200000100a2 */
[----:B------:R-:W-:Y:S02]  /*a580*/  IMAD.MOV.U32 R88, RZ, RZ, R36 ;  /* 0x000000ffff587224 */ /* 0x000fe400078e0024 */
[----:B------:R-:W-:Y:S02]  /*a590*/  F2FP.SATFINITE.E4M3.F32.PACK_AB_MERGE_C R50, R51, R163, R50 ;  /* 0x000000a33332723e */ /* 0x000fe40004807032 */
[----:B------:R-:W-:-:S02]  /*a5a0*/  F2FP.SATFINITE.E4M3.F32.PACK_AB_MERGE_C R162, R162, R164, R14 ;  /* 0x000000a4a2a2723e */ /* 0x000fc4000480700e */
[----:B------:R-:W-:Y:S01]  /*a5b0*/  F2FP.SATFINITE.E4M3.F32.PACK_AB_MERGE_C R51, R38, R175, R91 ;  /* 0x000000af2633723e */ /* 0x000fe2000480705b */
[----:B------:R-:W-:Y:S01]  /*a5c0*/  IMAD.MOV.U32 R14, RZ, RZ, R50 ;  /* 0x000000ffff0e7224 */ /* 0x000fe200078e0032 */
[----:B------:R-:W-:Y:S01]  /*a5d0*/  F2FP.SATFINITE.E4M3.F32.PACK_AB_MERGE_C R91, R15, R172, R37 ;  /* 0x000000ac0f5b723e */ /* 0x000fe20004807025 */
[----:B------:R-:W-:Y:S02]  /*a5e0*/  IMAD.MOV.U32 R90, RZ, RZ, R162 ;  /* 0x000000ffff5a7224 */ /* 0x000fe400078e00a2 */
[----:B------:R-:W-:-:S07]  /*a5f0*/  IMAD.MOV.U32 R15, RZ, RZ, R51 ;  /* 0x000000ffff0f7224 */ /* 0x000fce00078e0033 */
.L_x_2709:
[----:B------:R-:W-:Y:S05]  /*a600*/  BSYNC B3 ;  /* 0x0000000000037941 */ /* 0x000fea0003800000 */
.L_x_2708:
[----:B----4-:R-:W-:-:S04]  /*a610*/  IADD3 R36, P2, R28, R11, RZ ;  /* 0x0000000b1c247210 */ /* 0x010fc80007f5e0ff */
[----:B---3--:R-:W-:Y:S02]  /*a620*/  IADD3.X R37, R153, R112, RZ, P2, !PT ;  /* 0x0000007099257210 */ /* 0x008fe400017fe4ff */
[----:B------:R-:W-:-:S03]  /*a630*/  ISETP.GE.AND P2, PT, R166, R136, PT ;  /* 0x00000088a600720c */ /* 0x000fc60003f46270 */
[----:B0-----:R0:W-:Y:S10]  /*a640*/  ST.E.128 desc[UR50][R36.64], R12 ;  /* 0x0000000c24007985 */ /* 0x0011f4000c101d32 */
[----:B------:R-:W-:-:S04]  /*a650*/  @!P2 IADD3 R38, P5, R11, R166, RZ ;  /* 0x000000a60b26a210 */ /* 0x000fc80007fbe0ff */
[----:B------:R-:W-:-:S05]  /*a660*/  @!P2 LEA.HI.X.SX32 R39, R166, R153, 0x1, P5 ;  /* 0x00000099a627a211 */ /* 0x000fca00028f0eff */
[----:B------:R0:W-:Y:S04]  /*a670*/  @!P2 ST.E.128 desc[UR50][R38.64], R88 ;  /* 0x000000582600a985 */ /* 0x0001e8000c101d32 */
.L_x_2707:
[----:B------:R-:W-:Y:S05]  /*a680*/  BSYNC B2 ;  /* 0x0000000000027941 */ /* 0x000fea0003800000 */
.L_x_2706:
        /* <DEDUP_REMOVED lines=29> */
[----:B------:R-:W-:Y:S02]  /*a860*/  LOP3.LUT R40, R53, 0xff0000ff, RZ, 0xc0, !PT ;  /* 0xff0000ff35287812 */ /* 0x000fe400078ec0ff */
[----:B------:R-:W-:-:S02]  /*a870*/  SHF.L.U32 R41, R52, 0x8, RZ ;  /* 0x0000000834297819 */ /* 0x000fc400000006ff */
[----:B------:R-:W-:Y:S02]  /*a880*/  SHF.R.U32.HI R51, RZ, 0x10, R53 ;  /* 0x00000010ff337819 */ /* 0x000fe40000011635 */
[----:B------:R-:W-:Y:S01]  /*a890*/  LOP3.LUT R40, R40, 0xff00, R41, 0xf8, !PT ;  /* 0x0000ff0028287812 */ /* 0x000fe200078ef829 */
[----:B------:R-:W-:Y:S01]  /*a8a0*/  IMAD.U32 R41, R50, 0x10000, RZ ;  /* 0x0001000032297824 */ /* 0x000fe200078e00ff */
[----:B------:R-:W-:Y:S01]  /*a8b0*/  LOP3.LUT R42, R42, 0xff00, R49, 0xf8, !PT ;  /* 0x0000ff002a2a7812 */ /* 0x000fe200078ef831 */
[----:B------:R-:W-:Y:S02]  /*a8c0*/  IMAD.U32 R49, R51, 0x10000, RZ ;  /* 0x0001000033317824 */ /* 0x000fe400078e00ff */
[----:B0-----:R-:W-:Y:S01]  /*a8d0*/  IMAD.MOV.U32 R51, RZ, RZ, R37 ;  /* 0x000000ffff337224 */ /* 0x001fe200078e0025 */
[----:B------:R-:W-:Y:S02]  /*a8e0*/  LOP3.LUT R50, R42, 0xff0000, R41, 0xf8, !PT ;  /* 0x00ff00002a327812 */ /* 0x000fe400078ef829 */
[----:B------:R-:W-:-:S02]  /*a8f0*/  F2FP.F16.E4M3.UNPACK_B R41, R13 ;  /* 0x0000000dff29723e */ /* 0x000fc400020006ff */
[-C--:B------:R-:W-:Y:S02]  /*a900*/  F2FP.F16.E4M3.UNPACK_B R53, R51.reuse ;  /* 0x00000033ff35723e */ /* 0x080fe400020006ff */
[----:B------:R-:W-:Y:S01]  /*a910*/  F2FP.F16.E4M3.UNPACK_B R52, R50 ;  /* 0x00000032ff34723e */ /* 0x000fe200020006ff */
[----:B------:R-:W-:Y:S01]  /*a920*/  HADD2.F32 R42, -RZ, R41.H0_H0 ;  /* 0x20000029ff2a7230 */ /* 0x000fe20000004100 */
[----:B------:R-:W-:Y:S01]  /*a930*/  LOP3.LUT R49, R40, 0xff0000, R49, 0xf8, !PT ;  /* 0x00ff000028317812 */ /* 0x000fe200078ef831 */
[--C-:B------:R-:W-:Y:S01]  /*a940*/  HADD2.F32 R40, -RZ, R53.reuse.H0_H0 ;  /* 0x20000035ff287230 */ /* 0x100fe20000004100 */
[----:B------:R-:W-:Y:S01]  /*a950*/  F2FP.F16.E4M3.UNPACK_B R51, R51.H1 ;  /* 0x00000033ff33723e */ /* 0x000fe200030006ff */
[----:B------:R-:W-:Y:S01]  /*a960*/  HADD2.F32 R53, -RZ, R53.H1_H1 ;  /* 0x30000035ff357230 */ /* 0x000fe20000004100 */
[-C--:B------:R-:W-:Y:S01]  /*a970*/  F2FP.F16.E4M3.UNPACK_B R37, R49.reuse ;  /* 0x00000031ff25723e */ /* 0x080fe200020006ff */
[----:B------:R-:W-:Y:S01]  /*a980*/  HADD2.F32 R54, -RZ, R52.H1_H1 ;  /* 0x30000034ff367230 */ /* 0x000fe20000004100 */
[----:B------:R-:W-:Y:S01]  /*a990*/  F2FP.F16.E4M3.UNPACK_B R49, R49.H1 ;  /* 0x00000031ff31723e */ /* 0x000fe200030006ff */
[----:B------:R-:W-:-:S02]  /*a9a0*/  HADD2.F32 R41, -RZ, R41.H1_H1 ;  /* 0x30000029ff297230 */ /* 0x000fc40000004100 */
        /* <DEDUP_REMOVED lines=31> */
[--C-:B------:R-:W-:Y:S02]  /*aba0*/  SHF.R.U32.HI R89, RZ, 0x8, R55.reuse ;  /* 0x00000008ff597819 */ /* 0x100fe40000011637 */
[----:B------:R-:W-:Y:S01]  /*abb0*/  SHF.R.U32.HI R88, RZ, 0x10, R55 ;  /* 0x00000010ff587819 */ /* 0x000fe20000011637 */
[----:B------:R-:W-:Y:S01]  /*abc0*/  IMAD.SHL.U32 R54, R54, 0x100, RZ ;  /* 0x0000010036367824 */ /* 0x000fe200078e00ff */
[----:B------:R-:W-:Y:S02]  /*abd0*/  LOP3.LUT R53, R43, 0xff0000ff, RZ, 0xc0, !PT ;  /* 0xff0000ff2b357812 */ /* 0x000fe400078ec0ff */
[----:B------:R-:W-:-:S02]  /*abe0*/  SHF.R.U32.HI R55, RZ, 0x10, R43 ;  /* 0x00000010ff377819 */ /* 0x000fc4000001162b */
[----:B------:R-:W-:Y:S02]  /*abf0*/  SHF.L.U32 R43, R89, 0x8, RZ ;  /* 0x00000008592b7819 */ /* 0x000fe400000006ff */
[----:B------:R-:W-:Y:S01]  /*ac00*/  LOP3.LUT R53, R53, 0xff00, R54, 0xf8, !PT ;  /* 0x0000ff0035357812 */ /* 0x000fe200078ef836 */
[----:B------:R-:W-:Y:S01]  /*ac10*/  IMAD.U32 R54, R55, 0x10000, RZ ;  /* 0x0001000037367824 */ /* 0x000fe200078e00ff */
[----:B------:R-:W-:Y:S01]  /*ac20*/  LOP3.LUT R43, R52, 0xff00, R43, 0xf8, !PT ;  /* 0x0000ff00342b7812 */ /* 0x000fe200078ef82b */
[----:B------:R-:W-:Y:S01]  /*ac30*/  IMAD.U32 R52, R88, 0x10000, RZ ;  /* 0x0001000058347824 */ /* 0x000fe200078e00ff */
[----:B------:R-:W-:Y:S02]  /*ac40*/  F2FP.SATFINITE.E4M3.F32.PACK_AB_MERGE_C R50, R51, R50, RZ ;  /* 0x000000323332723e */ /* 0x000fe400048070ff */
[----:B------:R-:W-:Y:S02]  /*ac50*/  F2FP.F16.E4M3.UNPACK_B R51, R12.H1 ;  /* 0x0000000cff33723e */ /* 0x000fe400030006ff */
[----:B------:R-:W-:-:S02]  /*ac60*/  LOP3.LUT R43, R43, 0xff0000, R52, 0xf8, !PT ;  /* 0x00ff00002b2b7812 */ /* 0x000fc400078ef834 */
[----:B------:R-:W-:Y:S01]  /*ac70*/  LOP3.LUT R52, R53, 0xff0000, R54, 0xf8, !PT ;  /* 0x00ff000035347812 */ /* 0x000fe200078ef836 */
[----:B------:R-:W-:Y:S01]  /*ac80*/  IMAD.MOV.U32 R54, RZ, RZ, R15 ;  /* 0x000000ffff367224 */ /* 0x000fe200078e000f */
[----:B------:R-:W-:Y:S02]  /*ac90*/  F2FP.F16.E4M3.UNPACK_B R15, R39 ;  /* 0x00000027ff0f723e */ /* 0x000fe400020006ff */
        /* <DEDUP_REMOVED lines=80> */
[----:B------:R-:W-:Y:S02]  /*b1a0*/  MOV R52, R14 ;  /* 0x0000000e00347202 */ /* 0x000fe40000000f00 */
[-C--:B------:R-:W-:Y:S01]  /*b1b0*/  F2FP.F16.E4M3.UNPACK_B R54, R159.reuse.H1 ;  /* 0x0000009fff36723e */ /* 0x080fe200030006ff */
[-C--:B------:R-:W-:Y:S01]  /*b1c0*/  FMUL.FTZ R12, R55, R158.reuse ;  /* 0x0000009e370c7220 */ /* 0x080fe20000410000 */
[C---:B------:R-:W-:Y:S01]  /*b1d0*/  FMUL.FTZ R158, R167.reuse, R158 ;  /* 0x0000009ea79e7220 */ /* 0x040fe20000410000 */
[----:B------:R-:W-:Y:S02]  /*b1e0*/  F2FP.F16.E4M3.UNPACK_B R159, R159 ;  /* 0x0000009fff9f723e */ /* 0x000fe400020006ff */
[----:B------:R-:W-:Y:S01]  /*b1f0*/  FFMA.FTZ R167, R167, R160, -R12 ;  /* 0x000000a0a7a77223 */ /* 0x000fe2000001080c */
[----:B------:R-:W-:Y:S01]  /*b200*/  F2FP.SATFINITE.E4M3.F32.PACK_AB_MERGE_C R12, R51, R164, RZ ;  /* 0x000000a4330c723e */ /* 0x000fe200048070ff */
[----:B------:R-:W-:Y:S01]  /*b210*/  FFMA.FTZ R51, R55, R160, R158 ;  /* 0x000000a037337223 */ /* 0x000fe2000001009e */
[----:B------:R-:W-:Y:S01]  /*b220*/  F2FP.F16.E4M3.UNPACK_B R55, R38.H1 ;  /* 0x00000026ff37723e */ /* 0x000fe200030006ff */
[--C-:B------:R-:W-:Y:S01]  /*b230*/  HADD2.F32 R169, -RZ, R54.reuse.H0_H0 ;  /* 0x20000036ffa97230 */ /* 0x100fe20000004100 */
[----:B------:R-:W-:Y:S01]  /*b240*/  F2FP.SATFINITE.E4M3.F32.PACK_AB_MERGE_C R12, R167, R88, R12 ;  /* 0x00000058a70c723e */ /* 0x000fe2000480700c */
[----:B------:R-:W-:Y:S01]  /*b250*/  HADD2.F32 R54, -RZ, R54.H1_H1 ;  /* 0x30000036ff367230 */ /* 0x000fe20000004100 */
[----:B------:R-:W-:Y:S01]  /*b260*/  F2FP.F16.E4M3.UNPACK_B R88, R52.H1 ;  /* 0x00000034ff58723e */ /* 0x000fe200030006ff */
[--C-:B------:R-:W-:Y:S01]  /*b270*/  HADD2.F32 R36, -RZ, R55.reuse.H0_H0 ;  /* 0x20000037ff247230 */ /* 0x100fe20000004100 */
[----:B------:R-:W-:Y:S01]  /*b280*/  F2FP.F16.E4M3.UNPACK_B R158, R161.H1 ;  /* 0x000000a1ff9e723e */ /* 0x000fe200030006ff */
        /* <DEDUP_REMOVED lines=8> */
[----:B------:R-:W-:Y:S01]  /*b310*/  F2FP.F16.E4M3.UNPACK_B R161, R161 ;  /* 0x000000a1ffa1723e */ /* 0x000fe200020006ff */
[-C--:B------:R-:W-:Y:S01]  /*b320*/  FFMA.FTZ R14, R14, R167.reuse, -R171 ;  /* 0x000000a70e0e7223 */ /* 0x080fe200000108ab */
[----:B------:R-:W-:Y:S02]  /*b330*/  HADD2.F32 R171, -RZ, R159.H0_H0 ;  /* 0x2000009fffab7230 */ /* 0x000fe40000004100 */
[----:B------:R-:W-:Y:S01]  /*b340*/  FFMA.FTZ R36, R36, R167, R169 ;  /* 0x000000a724247223 */ /* 0x000fe200000100a9 */
[----:B------:R-:W-:-:S02]  /*b350*/  HADD2.F32 R167, -RZ, R88.H1_H1 ;  /* 0x30000058ffa77230 */ /* 0x000fc40000004100 */
[-C--:B------:R-:W-:Y:S01]  /*b360*/  FMUL.FTZ R88, R55, R54.reuse ;  /* 0x0000003637587220 */ /* 0x080fe20000410000 */
[----:B------:R-:W-:Y:S02]  /*b370*/  HADD2.F32 R169, -RZ, R161.H0_H0 ;  /* 0x200000a1ffa97230 */ /* 0x000fe40000004100 */
[----:B------:R-:W-:Y:S02]  /*b380*/  HADD2.F32 R159, -RZ, R159.H1_H1 ;  /* 0x3000009fff9f7230 */ /* 0x000fe40000004100 */
[C---:B------:R-:W-:Y:S01]  /*b390*/  FMUL.FTZ R54, R167.reuse, R54 ;  /* 0x00000036a7367220 */ /* 0x040fe20000410000 */
[-C--:B------:R-:W-:Y:S01]  /*b3a0*/  FFMA.FTZ R167, R167, R158.reuse, -R88 ;  /* 0x0000009ea7a77223 */ /* 0x080fe20000010858 */
[----:B------:R-:W-:Y:S02]  /*b3b0*/  HADD2.F32 R88, -RZ, R52.H0_H0 ;  /* 0x20000034ff587230 */ /* 0x000fe40000004100 */
[----:B------:R-:W-:Y:S01]  /*b3c0*/  FFMA.FTZ R55, R55, R158, R54 ;  /* 0x0000009e37377223 */ /* 0x000fe20000010036 */
[--C-:B------:R-:W-:Y:S01]  /*b3d0*/  HADD2.F32 R54, -RZ, R38.reuse.H0_H0 ;  /* 0x20000026ff367230 */ /* 0x100fe20000004100 */
[----:B------:R-:W-:Y:S01]  /*b3e0*/  F2FP.SATFINITE.E4M3.F32.PACK_AB_MERGE_C R14, R167, R14, RZ ;  /* 0x0000000ea70e723e */ /* 0x000fe200048070ff */
[----:B------:R-:W-:-:S02]  /*b3f0*/  HADD2.F32 R38, -RZ, R38.H1_H1 ;  /* 0x30000026ff267230 */ /* 0x000fc40000004100 */
        /* <DEDUP_REMOVED lines=14> */
[----:B------:R-:W-:Y:S01]  /*b4e0*/  F2FP.SATFINITE.E4M3.F32.PACK_AB_MERGE_C R39, R15, R91, R52 ;  /* 0x0000005b0f27723e */ /* 0x000fe20004807034 */
[----:B------:R-:W-:Y:S01]  /*b4f0*/  IMAD.MOV.U32 R15, RZ, RZ, R53 ;  /* 0x000000ffff0f7224 */ /* 0x000fe200078e0035 */
[----:B------:R-:W-:-:S07]  /*b500*/  F2FP.SATFINITE.E4M3.F32.PACK_AB_MERGE_C R38, R38, R171, R55 ;  /* 0x000000ab2626723e */ /* 0x000fce0004807037 */
.L_x_2713:
[----:B------:R-:W-:Y:S05]  /*b510*/  BSYNC B3 ;  /* 0x0000000000037941 */ /* 0x000fea0003800000 */
.L_x_2712:
[----:B----4-:R-:W-:-:S05]  /*b520*/  IADD3 R40, P2, R29, R11, RZ ;  /* 0x0000000b1d287210 */ /* 0x010fca0007f5e0ff */
[----:B---3--:R-:W-:Y:S01]  /*b530*/  IMAD.X R41, R153, 0x1, R111, P2 ;  /* 0x0000000199297824 */ /* 0x008fe200010e066f */
[----:B------:R-:W-:-:S04]  /*b540*/  ISETP.GE.AND P2, PT, R48, R136, PT ;  /* 0x000000883000720c */ /* 0x000fc80003f46270 */
[----:B0-----:R0:W-:Y:S09]  /*b550*/  ST.E.128 desc[UR50][R40.64], R12 ;  /* 0x0000000c28007985 */ /* 0x0011f2000c101d32 */
[----:B------:R-:W-:-:S04]  /*b560*/  @!P2 IADD3 R42, P5, R11, R48, RZ ;  /* 0x000000300b2aa210 */ /* 0x000fc80007fbe0ff */
[----:B------:R-:W-:-:S05]  /*b570*/  @!P2 LEA.HI.X.SX32 R43, R48, R153, 0x1, P5 ;  /* 0x00000099302ba211 */ /* 0x000fca00028f0eff */
[----:B------:R0:W-:Y:S04]  /*b580*/  @!P2 ST.E.128 desc[UR50][R42.64], R36 ;  /* 0x000000242a00a985 */ /* 0x0001e8000c101d32 */
.L_x_2711:
[----:B------:R-:W-:Y:S05]  /*b590*/  BSYNC B2 ;  /* 0x0000000000027941 */ /* 0x000fea0003800000 */
.L_x_2710:
        /* <DEDUP_REMOVED lines=28> */
[----:B------:R-:W-:Y:S01]  /*b760*/  F2FP.F16.E4M3.UNPACK_B R50, R154.H1 ;  /* 0x0000009aff32723e */ /* 0x000fe200030006ff */
[----:B0-----:R-:W-:Y:S01]  /*b770*/  IMAD.MOV.U32 R42, RZ, RZ, R12 ;  /* 0x000000ffff2a7224 */ /* 0x001fe200078e000c */
[----:B------:R-:W-:Y:S02]  /*b780*/  F2FP.F16.E4M3.UNPACK_B R49, R156.H1 ;  /* 0x0000009cff31723e */ /* 0x000fe400030006ff */
[----:B------:R-:W-:Y:S01]  /*b790*/  F2FP.F16.E4M3.UNPACK_B R46, R44.H1 ;  /* 0x0000002cff2e723e */ /* 0x000fe200030006ff */
[----:B------:R-:W-:Y:S01]  /*b7a0*/  HADD2.F32 R53, -RZ, R50.H0_H0 ;  /* 0x20000032ff357230 */ /* 0x000fe20000004100 */
[----:B------:R-:W-:Y:S01]  /*b7b0*/  F2FP.F16.E4M3.UNPACK_B R43, R42.H1 ;  /* 0x0000002aff2b723e */ /* 0x000fe200030006ff */
[----:B------:R-:W-:Y:S01]  /*b7c0*/  HADD2.F32 R51, -RZ, R49.H0_H0 ;  /* 0x20000031ff337230 */ /* 0x000fe20000004100 */
[----:B------:R-:W-:Y:S01]  /*b7d0*/  F2FP.F16.E4M3.UNPACK_B R56, R155.H1 ;  /* 0x0000009bff38723e */ /* 0x000fe200030006ff */
[--C-:B------:R-:W-:Y:S01]  /*b7e0*/  HADD2.F32 R12, -RZ, R46.reuse.H0_H0 ;  /* 0x2000002eff0c7230 */ /* 0x100fe20000004100 */
[----:B------:R-:W-:Y:S01]  /*b7f0*/  F2FP.F16.E4M3.UNPACK_B R58, R157 ;  /* 0x0000009dff3a723e */ /* 0x000fe200020006ff */
[----:B------:R-:W-:Y:S01]  /*b800*/  HADD2.F32 R36, -RZ, R43.H0_H0 ;  /* 0x2000002bff247230 */ /* 0x000fe20000004100 */
[----:B------:R-:W-:Y:S01]  /*b810*/  SHF.R.U32.HI R90, RZ, 0x10, R57 ;  /* 0x00000010ff5a7819 */ /* 0x000fe20000011639 */
[----:B------:R-:W-:-:S02]  /*b820*/  HADD2.F32 R46, -RZ, R46.H1_H1 ;  /* 0x3000002eff2e7230 */ /* 0x000fc40000004100 */
[-C--:B------:R-:W-:Y:S01]  /*b830*/  FMUL.FTZ R55, R12, R53.reuse ;  /* 0x000000350c377220 */ /* 0x080fe20000410000 */
[----:B------:R-:W-:Y:S02]  /*b840*/  HADD2.F32 R43, -RZ, R43.H1_H1 ;  /* 0x3000002bff2b7230 */ /* 0x000fe40000004100 */
[C---:B------:R-:W-:Y:S01]  /*b850*/  FMUL.FTZ R53, R36.reuse, R53 ;  /* 0x0000003524357220 */ /* 0x040fe20000410000 */
[--C-:B------:R-:W-:Y:S02]  /*b860*/  HADD2.F32 R91, -RZ, R56.reuse.H0_H0 ;  /* 0x20000038ff5b7230 */ /* 0x100fe40000004100 */
[-C--:B------:R-:W-:Y:S01]  /*b870*/  FFMA.FTZ R36, R36, R51.reuse, -R55 ;  /* 0x0000003324247223 */ /* 0x080fe20000010837 */
[----:B------:R-:W-:Y:S02]  /*b880*/  HADD2.F32 R56, -RZ, R56.H1_H1 ;  /* 0x30000038ff387230 */ /* 0x000fe40000004100 */
[----:B------:R-:W-:Y:S01]  /*b890*/  FFMA.FTZ R12, R12, R51, R53 ;  /* 0x000000330c0c7223 */ /* 0x000fe20000010035 */
[----:B------:R-:W-:Y:S01]  /*b8a0*/  HADD2.F32 R51, -RZ, R50.H1_H1 ;  /* 0x30000032ff337230 */ /* 0x000fe20000004100 */
[----:B------:R-:W-:Y:S01]  /*b8b0*/  SHF.R.U32.HI R88, RZ, 0x8, R57 ;  /* 0x00000008ff587819 */ /* 0x000fe20000011639 */
[----:B------:R-:W-:Y:S01]  /*b8c0*/  HADD2.F32 R50, -RZ, R49.H1_H1 ;  /* 0x30000031ff327230 */ /* 0x000fe20000004100 */
[----:B------:R-:W-:-:S02]  /*b8d0*/  LOP3.LUT R158, R45, 0xff0000ff, RZ, 0xc0, !PT ;  /* 0xff0000ff2d9e7812 */ /* 0x000fc400078ec0ff */
[-C--:B------:R-:W-:Y:S01]  /*b8e0*/  FMUL.FTZ R52, R46, R51.reuse ;  /* 0x000000332e347220 */ /* 0x080fe20000410000 */
[C---:B------:R-:W-:Y:S01]  /*b8f0*/  FMUL.FTZ R51, R43.reuse, R51 ;  /* 0x000000332b337220 */ /* 0x040fe20000410000 */
        /* <DEDUP_REMOVED lines=21> */
[----:B------:R-:W-:-:S02]  /*ba50*/  MOV R52, R38 ;  /* 0x0000002600347202 */ /* 0x000fc40000000f00 */
[----:B------:R-:W-:Y:S02]  /*ba60*/  F2FP.SATFINITE.E4M3.F32.PACK_AB_MERGE_C R36, R49, R36, RZ ;  /* 0x000000243124723e */ /* 0x000fe400048070ff */
[-C--:B------:R-:W-:Y:S01]  /*ba70*/  FMUL.FTZ R55, R50, R53.reuse ;  /* 0x0000003532377220 */ /* 0x080fe20000410000 */
[C---:B------:R-:W-:Y:S01]  /*ba80*/  FMUL.FTZ R89, R46.reuse, R53 ;  /* 0x000000352e597220 */ /* 0x040fe20000410000 */
[----:B------:R-:W-:Y:S02]  /*ba90*/  F2FP.SATFINITE.E4M3.F32.PACK_AB_MERGE_C R43, R43, R12, RZ ;  /* 0x0000000c2b2b723e */ /* 0x000fe400048070ff */
[-C--:B------:R-:W-:Y:S01]  /*baa0*/  FFMA.FTZ R53, R46, R51.reuse, -R55 ;  /* 0x000000332e357223 */ /* 0x080fe20000010837 */
[----:B------:R-:W-:Y:S01]  /*bab0*/  FFMA.FTZ R51, R50, R51, R89 ;  /* 0x0000003332337223 */ /* 0x000fe20000010059 */
[----:B------:R-:W-:Y:S01]  /*bac0*/  IMAD.MOV.U32 R50, RZ, RZ, R14 ;  /* 0x000000ffff327224 */ /* 0x000fe200078e000e */
[----:B------:R-:W-:Y:S02]  /*bad0*/  F2FP.F16.E4M3.UNPACK_B R55, R52.H1 ;  /* 0x00000034ff37723e */ /* 0x000fe400030006ff */
[----:B------:R-:W-:-:S02]  /*bae0*/  F2FP.F16.E4M3.UNPACK_B R46, R157.H1 ;  /* 0x0000009dff2e723e */ /* 0x000fc400030006ff */
[----:B------:R-:W-:Y:S01]  /*baf0*/  F2FP.F16.E4M3.UNPACK_B R54, R50.H1 ;  /* 0x00000032ff36723e */ /* 0x000fe200030006ff */
[--C-:B------:R-:W-:Y:S01]  /*bb00*/  HADD2.F32 R38, -RZ, R55.reuse.H0_H0 ;  /* 0x20000037ff267230 */ /* 0x100fe20000004100 */
[----:B------:R-:W-:Y:S01]  /*bb10*/  F2FP.F16.E4M3.UNPACK_B R52, R52 ;  /* 0x00000034ff34723e */ /* 0x000fe200020006ff */
[----:B------:R-:W-:Y:S01]  /*bb20*/  HADD2.F32 R89, -RZ, R46.H0_H0 ;  /* 0x2000002eff597230 */ /* 0x000fe20000004100 */
[----:B------:R-:W-:Y:S01]  /*bb30*/  F2FP.F16.E4M3.UNPACK_B R50, R50 ;  /* 0x00000032ff32723e */ /* 0x000fe200020006ff */
[--C-:B------:R-:W-:Y:S02]  /*bb40*/  HADD2.F32 R14, -RZ, R54.reuse.H0_H0 ;  /* 0x20000036ff0e7230 */ /* 0x100fe40000004100 */
[----:B------:R-:W-:Y:S01]  /*bb50*/  FMUL.FTZ R159, R38, R91 ;  /* 0x0000005b269f7220 */ /* 0x000fe20000410000 */
[----:B------:R-:W-:Y:S01]  /*bb60*/  HADD2.F32 R55, -RZ, R55.H1_H1 ;  /* 0x30000037ff377230 */ /* 0x000fe20000004100 */
[----:B------:R-:W-:Y:S01]  /*bb70*/  F2FP.SATFINITE.E4M3.F32.PACK_AB_MERGE_C R12, R53, R44, R36 ;  /* 0x0000002c350c723e */ /* 0x000fe20004807024 */
[----:B------:R-:W-:-:S02]  /*bb80*/  HADD2.F32 R54, -RZ, R54.H1_H1 ;  /* 0x30000036ff367230 */ /* 0x000fc40000004100 */
[C---:B------:R-:W-:Y:S01]  /*bb90*/  FMUL.FTZ R91, R14.reuse, R91 ;  /* 0x0000005b0e5b7220 */ /* 0x040fe20000410000 */
[-C--:B------:R-:W-:Y:S01]  /*bba0*/  FFMA.FTZ R14, R14, R89.reuse, -R159 ;  /* 0x000000590e0e7223 */ /* 0x080fe2000001089f */
[----:B------:R-:W-:Y:S01]  /*bbb0*/  HADD2.F32 R46, -RZ, R46.H1_H1 ;  /* 0x3000002eff2e7230 */ /* 0x000fe20000004100 */
[----:B------:R-:W-:Y:S01]  /*bbc0*/  F2FP.SATFINITE.E4M3.F32.PACK_AB_MERGE_C R36, R51, R42, R43 ;  /* 0x0000002a3324723e */ /* 0x000fe2000480702b */
[----:B------:R-:W-:Y:S01]  /*bbd0*/  FFMA.FTZ R38, R38, R89, R91 ;  /* 0x0000005926267223 */ /* 0x000fe2000001005b */
[CC--:B------:R-:W-:Y:S01]  /*bbe0*/  FMUL.FTZ R89, R55.reuse, R56.reuse ;  /* 0x0000003837597220 */ /* 0x0c0fe20000410000 */
[C---:B------:R-:W-:Y:S01]  /*bbf0*/  FMUL.FTZ R56, R54.reuse, R56 ;  /* 0x0000003836387220 */ /* 0x040fe20000410000 */
[----:B------:R-:W-:Y:S01]  /*bc00*/  HADD2.F32 R91, -RZ, R58.H0_H0 ;  /* 0x2000003aff5b7230 */ /* 0x000fe20000004100 */
[----:B------:R-:W-:Y:S01]  /*bc10*/  F2FP.F16.E4M3.UNPACK_B R43, R13 ;  /* 0x0000000dff2b723e */ /* 0x000fe200020006ff */
[-C--:B------:R-:W-:Y:S01]  /*bc20*/  FFMA.FTZ R89, R54, R46.reuse, -R89 ;  /* 0x0000002e36597223 */ /* 0x080fe20000010859 */
[----:B------:R-:W-:Y:S01]  /*bc30*/  FFMA.FTZ R55, R55, R46, R56 ;  /* 0x0000002e37377223 */ /* 0x000fe20000010038 */
[----:B------:R-:W-:Y:S01]  /*bc40*/  F2FP.F16.E4M3.UNPACK_B R46, R155 ;  /* 0x0000009bff2e723e */ /* 0x000fe200020006ff */
[----:B------:R-:W-:-:S02]  /*bc50*/  HADD2.F32 R56, -RZ, R52.H0_H0 ;  /* 0x20000034ff387230 */ /* 0x000fc40000004100 */
[----:B------:R-:W-:Y:S01]  /*bc60*/  HADD2.F32 R54, -RZ, R50.H0_H0 ;  /* 0x20000032ff367230 */ /* 0x000fe20000004100 */
[----:B------:R-:W-:Y:S01]  /*bc70*/  F2FP.SATFINITE.E4M3.F32.PACK_AB_MERGE_C R38, R55, R38, RZ ;  /* 0x000000263726723e */ /* 0x000fe200048070ff */
[----:B------:R-:W-:Y:S01]  /*bc80*/  HADD2.F32 R155, -RZ, R46.H0_H0 ;  /* 0x2000002eff9b7230 */ /* 0x000fe20000004100 */
[----:B------:R-:W-:Y:S01]  /*bc90*/  F2FP.SATFINITE.E4M3.F32.PACK_AB_MERGE_C R14, R89, R14, RZ ;  /* 0x0000000e590e723e */ /* 0x000fe200048070ff */
[----:B------:R-:W-:Y:S02]  /*bca0*/  IMAD.SHL.U32 R159, R154, 0x100, RZ ;  /* 0x000001009a9f7824 */ /* 0x000fe400078e00ff */
[----:B------:R-:W-:Y:S02]  /*bcb0*/  HADD2.F32 R52, -RZ, R52.H1_H1 ;  /* 0x30000034ff347230 */ /* 0x000fe40000004100 */
[-C--:B------:R-:W-:Y:S01]  /*bcc0*/  FMUL.FTZ R157, R56, R155.reuse ;  /* 0x0000009b389d7220 */ /* 0x080fe20000410000 */
[----:B------:R-:W-:Y:S01]  /*bcd0*/  FMUL.FTZ R155, R54, R155 ;  /* 0x0000009b369b7220 */ /* 0x000fe20000410000 */
[----:B------:R-:W-:Y:S01]  /*bce0*/  HADD2.F32 R50, -RZ, R50.H1_H1 ;  /* 0x30000032ff327230 */ /* 0x000fe20000004100 */
[----:B------:R-:W-:Y:S01]  /*bcf0*/  LOP3.LUT R156, R156, 0xff00, R159, 0xf8, !PT ;  /* 0x0000ff009c9c7812 */ /* 0x000fe200078ef89f */
[-C--:B------:R-:W-:Y:S01]  /*bd00*/  FFMA.FTZ R54, R54, R91.reuse, -R157 ;  /* 0x0000005b36367223 */ /* 0x080fe2000001089d */
[----:B------:R-:W-:Y:S01]  /*bd10*/  FFMA.FTZ R56, R56, R91, R155 ;  /* 0x0000005b38387223 */ /* 0x000fe2000001009b */
[----:B------:R-:W-:Y:S01]  /*bd20*/  LOP3.LUT R91, R57, 0xff0000ff, RZ, 0xc0, !PT ;  /* 0xff0000ff395b7812 */ /* 0x000fe200078ec0ff */
[----:B------:R-:W-:Y:S01]  /*bd30*/  HADD2.F32 R42, -RZ, R43.H0_H0 ;  /* 0x2000002bff2a7230 */ /* 0x000fe20000004100 */
[----:B------:R-:W-:-:S02]  /*bd40*/  SHF.R.U32.HI R157, RZ, 0x8, R47 ;  /* 0x00000008ff9d7819 */ /* 0x000fc4000001162f */
[----:B------:R-:W-:Y:S02]  /*bd50*/  SHF.R.U32.HI R57, RZ, 0x10, R59 ;  /* 0x00000010ff397819 */ /* 0x000fe4000001163b */
[--C-:B------:R-:W-:Y:S02]  /*bd60*/  SHF.R.U32.HI R155, RZ, 0x8, R45.reuse ;  /* 0x00000008ff9b7819 */ /* 0x100fe4000001162d */
[----:B------:R-:W-:Y:S02]  /*bd70*/  SHF.R.U32.HI R59, RZ, 0x10, R45 ;  /* 0x00000010ff3b7819 */ /* 0x000fe4000001162d */
[----:B------:R-:W-:Y:S01]  /*bd80*/  SHF.R.U32.HI R45, RZ, 0x10, R47 ;  /* 0x00000010ff2d7819 */ /* 0x000fe2000001162f */
[----:B------:R-:W-:Y:S01]  /*bd90*/  IMAD.SHL.U32 R155, R155, 0x100, RZ ;  /* 0x000001009b9b7824 */ /* 0x000fe200078e00ff */
[----:B------:R-:W-:Y:S02]  /*bda0*/  LOP3.LUT R47, R47, 0xff0000ff, RZ, 0xc0, !PT ;  /* 0xff0000ff2f2f7812 */ /* 0x000fe400078ec0ff */
[----:B------:R-:W-:Y:S01]  /*bdb0*/  SHF.L.U32 R154, R157, 0x8, RZ ;  /* 0x000000089d9a7819 */ /* 0x000fe200000006ff */
[----:B------:R-:W-:Y:S01]  /*bdc0*/  IMAD.U32 R45, R45, 0x10000, RZ ;  /* 0x000100002d2d7824 */ /* 0x000fe200078e00ff */
[----:B------:R-:W-:Y:S01]  /*bdd0*/  LOP3.LUT R91, R91, 0xff00, R88, 0xf8, !PT ;  /* 0x0000ff005b5b7812 */ /* 0x000fe200078ef858 */
[----:B------:R-:W-:Y:S01]  /*bde0*/  IMAD.U32 R88, R90, 0x10000, RZ ;  /* 0x000100005a587824 */ /* 0x000fe200078e00ff */
[----:B------:R-:W-:Y:S01]  /*bdf0*/  LOP3.LUT R154, R47, 0xff00, R154, 0xf8, !PT ;  /* 0x0000ff002f9a7812 */ /* 0x000fe200078ef89a */
[----:B------:R-:W-:Y:S01]  /*be00*/  IMAD.U32 R47, R57, 0x10000, RZ ;  /* 0x00010000392f7824 */ /* 0x000fe200078e00ff */
[----:B------:R-:W-:Y:S01]  /*be10*/  LOP3.LUT R158, R158, 0xff00, R155, 0xf8, !PT ;  /* 0x0000ff009e9e7812 */ /* 0x000fe200078ef89b */
[----:B------:R-:W-:Y:S01]  /*be20*/  IMAD.U32 R57, R59, 0x10000, RZ ;  /* 0x000100003b397824 */ /* 0x000fe200078e00ff */
[----:B------:R-:W-:Y:S01]  /*be30*/  LOP3.LUT R88, R91, 0xff0000, R88, 0xf8, !PT ;  /* 0x00ff00005b587812 */ /* 0x000fe200078ef858 */
[----:B------:R-:W-:Y:S01]  /*be40*/  HADD2.F32 R91, -RZ, R46.H1_H1 ;  /* 0x3000002eff5b7230 */ /* 0x000fe20000004100 */
[----:B------:R-:W-:Y:S01]  /*be50*/  F2FP.F16.E4M3.UNPACK_B R46, R37 ;  /* 0x00000025ff2e723e */ /* 0x000fe200020006ff */
[----:B------:R-:W-:Y:S01]  /*be60*/  HADD2.F32 R59, -RZ, R58.H1_H1 ;  /* 0x3000003aff3b7230 */ /* 0x000fe20000004100 */
[----:B------:R-:W-:-:S02]  /*be70*/  LOP3.LUT R57, R158, 0xff0000, R57, 0xf8, !PT ;  /* 0x00ff00009e397812 */ /* 0x000fc400078ef839 */
[-C--:B------:R-:W-:Y:S01]  /*be80*/  FMUL.FTZ R155, R52, R91.reuse ;  /* 0x0000005b349b7220 */ /* 0x080fe20000410000 */
[C---:B------:R-:W-:Y:S01]  /*be90*/  FMUL.FTZ R91, R50.reuse, R91 ;  /* 0x0000005b325b7220 */ /* 0x040fe20000410000 */
[----:B------:R-:W-:Y:S01]  /*bea0*/  F2FP.F16.E4M3.UNPACK_B R44, R57 ;  /* 0x00000039ff2c723e */ /* 0x000fe200020006ff */
[----:B------:R-:W-:Y:S01]  /*beb0*/  HADD2.F32 R49, -RZ, R46.H0_H0 ;  /* 0x2000002eff317230 */ /* 0x000fe20000004100 */
[-C--:B------:R-:W-:Y:S01]  /*bec0*/  F2FP.F16.E4M3.UNPACK_B R51, R88.reuse ;  /* 0x00000058ff33723e */ /* 0x080fe200020006ff */
[-C--:B------:R-:W-:Y:S01]  /*bed0*/  FFMA.FTZ R155, R50, R59.reuse, -R155 ;  /* 0x0000003b329b7223 */ /* 0x080fe2000001089b */
[----:B------:R-:W-:Y:S01]  /*bee0*/  FFMA.FTZ R91, R52, R59, R91 ;  /* 0x0000003b345b7223 */ /* 0x000fe2000001005b */
[----:B------:R-:W-:Y:S01]  /*bef0*/  HADD2.F32 R53, -RZ, R44.H0_H0 ;  /* 0x2000002cff357230 */ /* 0x000fe20000004100 */
[----:B------:R-:W-:Y:S01]  /*bf00*/  F2FP.F16.E4M3.UNPACK_B R57, R57.H1 ;  /* 0x00000039ff39723e */ /* 0x000fe200030006ff */
[----:B------:R-:W-:Y:S01]  /*bf10*/  HADD2.F32 R50, -RZ, R46.H1_H1 ;  /* 0x3000002eff327230 */ /* 0x000fe20000004100 */
[----:B------:R-:W-:Y:S01]  /*bf20*/  F2FP.F16.E4M3.UNPACK_B R88, R88.H1 ;  /* 0x00000058ff58723e */ /* 0x000fe200030006ff */
[----:B------:R-:W-:-:S02]  /*bf30*/  HADD2.F32 R52, -RZ, R51.H0_H0 ;  /* 0x20000033ff347230 */ /* 0x000fc40000004100 */
[-C--:B------:R-:W-:Y:S01]  /*bf40*/  FMUL.FTZ R55, R49, R53.reuse ;  /* 0x0000003531377220 */ /* 0x080fe20000410000 */
[C---:B------:R-:W-:Y:S01]  /*bf50*/  FMUL.FTZ R46, R42.reuse, R53 ;  /* 0x000000352a2e7220 */ /* 0x040fe20000410000 */
[----:B------:R-:W-:Y:S01]  /*bf60*/  HADD2.F32 R53, -RZ, R44.H1_H1 ;  /* 0x3000002cff357230 */ /* 0x000fe20000004100 */
[----:B------:R-:W-:Y:S01]  /*bf70*/  F2FP.SATFINITE.E4M3.F32.PACK_AB_MERGE_C R14, R155, R54, R14 ;  /* 0x000000369b0e723e */ /* 0x000fe2000480700e */
        /* <DEDUP_REMOVED lines=12> */
[----:B------:R-:W-:Y:S01]  /*c040*/  LOP3.LUT R45, R154, 0xff0000, R45, 0xf8, !PT ;  /* 0x00ff00009a2d7812 */ /* 0x000fe200078ef82d */
[--C-:B------:R-:W-:Y:S01]  /*c050*/  HADD2.F32 R37, -RZ, R46.reuse.H0_H0 ;  /* 0x2000002eff257230 */ /* 0x100fe20000004100 */
[----:B------:R-:W-:Y:S01]  /*c060*/  LOP3.LUT R47, R156, 0xff0000, R47, 0xf8, !PT ;  /* 0x00ff00009c2f7812 */ /* 0x000fe200078ef82f */
[----:B------:R-:W-:-:S02]  /*c070*/  HADD2.F32 R50, -RZ, R46.H1_H1 ;  /* 0x3000002eff327230 */ /* 0x000fc40000004100 */
[-C--:B------:R-:W-:Y:S01]  /*c080*/  FMUL.FTZ R54, R51, R52.reuse ;  /* 0x0000003433367220 */ /* 0x080fe20000410000 */
[--C-:B------:R-:W-:Y:S02]  /*c090*/  HADD2.F32 R46, -RZ, R88.reuse.H0_H0 ;  /* 0x20000058ff2e7230 */ /* 0x100fe40000004100 */
[----:B------:R-:W-:Y:S01]  /*c0a0*/  FMUL.FTZ R52, R37, R52 ;  /* 0x0000003425347220 */ /* 0x000fe20000410000 */
[----:B------:R-:W-:Y:S01]  /*c0b0*/  HADD2.F32 R57, -RZ, R57.H1_H1 ;  /* 0x30000039ff397230 */ /* 0x000fe20000004100 */
[----:B------:R-:W-:Y:S01]  /*c0c0*/  F2FP.SATFINITE.E4M3.F32.PACK_AB_MERGE_C R38, R91, R56, R38 ;  /* 0x000000385b26723e */ /* 0x000fe20004807026 */
        /* <DEDUP_REMOVED lines=10> */
[-C--:B------:R-:W-:Y:S01]  /*c170*/  F2FP.F16.E4M3.UNPACK_B R52, R15.reuse ;  /* 0x0000000fff34723e */ /* 0x080fe200020006ff */
[----:B------:R-:W-:Y:S01]  /*c180*/  HADD2.F32 R56, -RZ, R51.H0_H0 ;  /* 0x20000033ff387230 */ /* 0x000fe20000004100 */
[----:B------:R-:W-:Y:S01]  /*c190*/  F2FP.F16.E4M3.UNPACK_B R53, R15.H1 ;  /* 0x0000000fff35723e */ /* 0x000fe200030006ff */
        /* <DEDUP_REMOVED lines=8> */
[----:B------:R-:W-:Y:S01]  /*c220*/  FMUL.FTZ R154, R56, R89 ;  /* 0x00000059389a7220 */ /* 0x000fe20000410000 */
[----:B------:R-:W-:-:S02]  /*c230*/  HADD2.F32 R58, -RZ, R57.H0_H0 ;  /* 0x20000039ff3a7230 */ /* 0x000fc40000004100 */
[----:B------:R-:W-:Y:S01]  /*c240*/  FMUL.FTZ R89, R15, R89 ;  /* 0x000000590f597220 */ /* 0x000fe20000410000 */
[----:B------:R-:W-:Y:S02]  /*c250*/  HADD2.F32 R45, -RZ, R39.H0_H0 ;  /* 0x20000027ff2d7230 */ /* 0x000fe40000004100 */
[-C--:B------:R-:W-:Y:S01]  /*c260*/  FMUL.FTZ R91, R55, R90.reuse ;  /* 0x0000005a375b7220 */ /* 0x080fe20000410000 */
[----:B------:R-:W-:Y:S02]  /*c270*/  HADD2.F32 R59, -RZ, R47.H0_H0 ;  /* 0x2000002fff3b7230 */ /* 0x000fe40000004100 */
[----:B------:R-:W-:Y:S01]  /*c280*/  FMUL.FTZ R156, R58, R90 ;  /* 0x0000005a3a9c7220 */ /* 0x000fe20000410000 */
[----:B------:R-:W-:Y:S02]  /*c290*/  HADD2.F32 R57, -RZ, R57.H1_H1 ;  /* 0x30000039ff397230 */ /* 0x000fe40000004100 */
[----:B------:R-:W-:Y:S01]  /*c2a0*/  FFMA.FTZ R15, R15, R45, -R154 ;  /* 0x0000002d0f0f7223 */ /* 0x000fe2000001089a */
[----:B------:R-:W-:-:S02]  /*c2b0*/  HADD2.F32 R88, -RZ, R88.H1_H1 ;  /* 0x30000058ff587230 */ /* 0x000fc40000004100 */
[----:B------:R-:W-:Y:S01]  /*c2c0*/  FFMA.FTZ R45, R56, R45, R89 ;  /* 0x0000002d382d7223 */ /* 0x000fe20000010059 */
[----:B------:R-:W-:Y:S02]  /*c2d0*/  HADD2.F32 R53, -RZ, R53.H1_H1 ;  /* 0x30000035ff357230 */ /* 0x000fe40000004100 */
        /* <DEDUP_REMOVED lines=23> */
.L_x_2715:
[----:B------:R-:W-:Y:S05]  /*c450*/  BSYNC B2 ;  /* 0x0000000000027941 */ /* 0x000fea0003800000 */
.L_x_2714:
[----:B------:R-:W-:Y:S01]  /*c460*/  ISETP.GE.AND P2, PT, R48, R136, PT ;  /* 0x000000883000720c */ /* 0x000fe20003f46270 */
[----:B0-----:R0:W-:-:S12]  /*c470*/  ST.E.128 desc[UR50][R40.64], R12 ;  /* 0x0000000c28007985 */ /* 0x0011d8000c101d32 */
[----:B------:R-:W-:-:S04]  /*c480*/  @!P2 IADD3 R42, P5, R11, R48, RZ ;  /* 0x000000300b2aa210 */ /* 0x000fc80007fbe0ff */
[----:B------:R-:W-:-:S05]  /*c490*/  @!P2 LEA.HI.X.SX32 R43, R48, R153, 0x1, P5 ;  /* 0x00000099302ba211 */ /* 0x000fca00028f0eff */
[----:B---3--:R0:W-:Y:S04]  /*c4a0*/  @!P2 ST.E.128 desc[UR50][R42.64], R36 ;  /* 0x000000242a00a985 */ /* 0x0081e8000c101d32 */
.L_x_2705:
[----:B------:R-:W-:Y:S05]  /*c4b0*/  BSYNC B1 ;  /* 0x0000000000017941 */ /* 0x000fea0003800000 */
.L_x_2704:
[----:B------:R-:W-:-:S03]  /*c4c0*/  UMOV UR4, 0xffffffff ;  /* 0xffffffff00047882 */ /* 0x000fc60000000000 */
[----:B------:R-:W-:Y:S05]  /*c4d0*/  BRA.DIV UR4, `(.L_x_2716) ;  /* 0x0000021204c47947 */ /* 0x000fea000b800000 */
[----:B-1----:R-:W1:Y:S04]  /*c4e0*/  SHFL.IDX PT, R119, R119, 0x1, 0x1e1f ;  /* 0x003e1f0077777f89 */ /* 0x002e6800000e0000 */
[----:B------:R0:W0:Y:S02]  /*c4f0*/  SHFL.IDX PT, R45, R120, 0x1, 0x1e1f ;  /* 0x003e1f00782d7f89 */ /* 0x00002400000e0000 */
.L_x_2998:
[----:B------:R-:W-:Y:S05]  /*c500*/  @P4 BRA `(.L_x_2673) ;  /* 0x0000003400344947 */ /* 0x000fea0003800000 */
[----:B------:R-:W-:Y:S01]  /*c510*/  ISETP.NE.AND P2, PT, R31, RZ, PT ;  /* 0x000000ff1f00720c */ /* 0x000fe20003f45270 */
[----:B------:R-:W-:-:S12]  /*c520*/  BSSY B1, `(.L_x_2717) ;  /* 0x00000f2000017945 */ /* 0x000fd80003800000 */
[----:B------:R-:W-:Y:S05]  /*c530*/  @!P2 BRA `(.L_x_2718) ;  /* 0x0000000c00c0a947 */ /* 0x000fea0003800000 */
[----:B----4-:R-:W-:Y:S01]  /*c540*/  SEL R11, R118, R145, !P0 ;  /* 0x00000091760b7207 */ /* 0x010fe20004000000 */
[----:B------:R-:W-:Y:S01]  /*c550*/  BSSY B2, `(.L_x_2719) ;  /* 0x00000ec000027945 */ /* 0x000fe20003800000 */
[----:B0-----:R-:W-:Y:S02]  /*c560*/  IADD3 R40, P2, R28, R45, RZ ;  /* 0x0000002d1c287210 */ /* 0x001fe40007f5e0ff */
[----:B------:R-:W-:-:S03]  /*c570*/  SHF.R.S32.HI R12, RZ, 0x1f, R11 ;  /* 0x0000001fff0c7819 */ /* 0x000fc6000001140b */
[----:B-1----:R-:W-:Y:S01]  /*c580*/  IMAD.X R41, R119, 0x1, R112, P2 ;  /* 0x0000000177297824 */ /* 0x002fe200010e0670 */
[----:B------:R-:W-:-:S04]  /*c590*/  LEA.HI R11, R12, R11, RZ, 0x5 ;  /* 0x0000000b0c0b7211 */ /* 0x000fc800078f28ff */
[----:B------:R-:W-:-:S04]  /*c5a0*/  LEA.HI.SX32 R11, R11, R116, 0x1b ;  /* 0x000000740b0b7211 */ /* 0x000fc800078fdaff */
[----:B------:R-:W-:Y:S02]  /*c5b0*/  SHF.L.U32 R12, R11, 0x4, RZ ;  /* 0x000000040b0c7819 */ /* 0x000fe400000006ff */
[----:B------:R-:W-:Y:S02]  /*c5c0*/  SHF.R.S32.HI R14, RZ, 0x1f, R11 ;  /* 0x0000001fff0e7819 */ /* 0x000fe4000001140b */
[----:B------:R-:W-:Y:S02]  /*c5d0*/  ISETP.GE.AND P2, PT, R12, R136, PT ;  /* 0x000000880c00720c */ /* 0x000fe40003f46270 */
[----:B------:R-:W-:Y:S02]  /*c5e0*/  LEA.HI R14, R14, R11, RZ, 0x2 ;  /* 0x0000000b0e0e7211 */ /* 0x000fe400078f10ff */
[----:B------:R-:W-:Y:S02]  /*c5f0*/  LOP3.LUT R11, R210, 0x30, R12, 0xf8, !PT ;  /* 0x00000030d20b7812 */ /* 0x000fe400078ef80c */
[----:B------:R-:W-:-:S02]  /*c600*/  SHF.R.S32.HI R14, RZ, 0x2, R14 ;  /* 0x00000002ff0e7819 */ /* 0x000fc4000001140e */
[----:B------:R-:W-:-:S05]  /*c610*/  LOP3.LUT R11, R11, R4, RZ, 0x3c, !PT ;  /* 0x000000040b0b7212 */ /* 0x000fca00078e3cff */
[----:B------:R-:W-:-:S04]  /*c620*/  @!P2 IADD3 R42, P4, R12, R45, RZ ;  /* 0x0000002d0c2aa210 */ /* 0x000fc80007f9e0ff */
[----:B------:R-:W-:Y:S01]  /*c630*/  @!P2 LEA.HI.X.SX32 R43, R12, R119, 0x1, P4 ;  /* 0x000000770c2ba211 */ /* 0x000fe200020f0eff */
[----:B------:R-:W-:Y:S01]  /*c640*/  IMAD R12, R14, 0x2800, R211 ;  /* 0x000028000e0c7824 */ /* 0x000fe200078e02d3 */
[----:B------:R-:W-:-:S03]  /*c650*/  ISETP.GE.AND P4, PT, R16, R117, PT ;  /* 0x000000751000720c */ /* 0x000fc60003f86270 */
        /* <DEDUP_REMOVED lines=8> */
[--C-:B------:R-:W-:Y:S01]  /*c6e0*/  SHF.R.U32.HI R44, RZ, 0x8, R73.reuse ;  /* 0x00000008ff2c7819 */ /* 0x100fe20000011649 */
[----:B----4-:R-:W-:Y:S01]  /*c6f0*/  IMAD.MOV.U32 R49, RZ, RZ, R36 ;  /* 0x000000ffff317224 */ /* 0x010fe200078e0024 */
[----:B------:R-:W-:Y:S01]  /*c700*/  SHF.R.U32.HI R56, RZ, 0x10, R73 ;  /* 0x00000010ff387819 */ /* 0x000fe20000011649 */
[----:B------:R-:W-:Y:S01]  /*c710*/  IMAD.MOV.U32 R47, RZ, RZ, R38 ;  /* 0x000000ffff2f7224 */ /* 0x000fe200078e0026 */
[----:B-1----:R-:W-:Y:S01]  /*c720*/  MOV R48, R12 ;  /* 0x0000000c00307202 */ /* 0x002fe20000000f00 */
[----:B------:R-:W-:Y:S01]  /*c730*/  IMAD.SHL.U32 R12, R44, 0x100, RZ ;  /* 0x000001002c0c7824 */ /* 0x000fe200078e00ff */
[----:B0-----:R-:W-:Y:S01]  /*c740*/  LOP3.LUT R11, R73, 0xff0000ff, RZ, 0xc0, !PT ;  /* 0xff0000ff490b7812 */ /* 0x001fe200078ec0ff */
[----:B------:R-:W-:Y:S01]  /*c750*/  IMAD.MOV.U32 R44, RZ, RZ, R14 ;  /* 0x000000ffff2c7224 */ /* 0x000fe200078e000e */
[----:B------:R-:W-:Y:S01]  /*c760*/  SHF.R.U32.HI R53, RZ, 0x8, R61 ;  /* 0x00000008ff357819 */ /* 0x000fe2000001163d */
[----:B------:R-:W-:Y:S01]  /*c770*/  IMAD.U32 R14, R56, 0x10000, RZ ;  /* 0x00010000380e7824 */ /* 0x000fe200078e00ff */
[----:B------:R-:W-:-:S02]  /*c780*/  SHF.R.U32.HI R51, RZ, 0x8, R75 ;  /* 0x00000008ff337819 */ /* 0x000fc4000001164b */
[----:B------:R-:W-:Y:S01]  /*c790*/  SHF.R.U32.HI R54, RZ, 0x10, R75 ;  /* 0x00000010ff367819 */ /* 0x000fe2000001164b */
[----:B------:R-:W-:Y:S01]  /*c7a0*/  IMAD.SHL.U32 R53, R53, 0x100, RZ ;  /* 0x0000010035357824 */ /* 0x000fe200078e00ff */
[----:B------:R-:W-:Y:S02]  /*c7b0*/  SHF.R.U32.HI R55, RZ, 0x8, R63 ;  /* 0x00000008ff377819 */ /* 0x000fe4000001163f */
[----:B------:R-:W-:Y:S02]  /*c7c0*/  LOP3.LUT R11, R11, 0xff00, R12, 0xf8, !PT ;  /* 0x0000ff000b0b7812 */ /* 0x000fe400078ef80c */
[----:B------:R-:W-:Y:S01]  /*c7d0*/  LOP3.LUT R46, R75, 0xff0000ff, RZ, 0xc0, !PT ;  /* 0xff0000ff4b2e7812 */ /* 0x000fe200078ec0ff */
[----:B------:R-:W-:Y:S01]  /*c7e0*/  IMAD.SHL.U32 R55, R55, 0x100, RZ ;  /* 0x0000010037377824 */ /* 0x000fe200078e00ff */
[----:B------:R-:W-:Y:S02]  /*c7f0*/  SHF.L.U32 R51, R51, 0x8, RZ ;  /* 0x0000000833337819 */ /* 0x000fe400000006ff */
        /* <DEDUP_REMOVED lines=13> */
[----:B------:R-:W-:Y:S01]  /*c8d0*/  F2FP.F16.E4M3.UNPACK_B R52, R148.H1 ;  /* 0x00000094ff34723e */ /* 0x000fe200030006ff */
[----:B------:R-:W-:Y:S01]  /*c8e0*/  HADD2.F32 R38, -RZ, R50.H0_H0 ;  /* 0x20000032ff267230 */ /* 0x000fe20000004100 */
[----:B------:R-:W-:Y:S01]  /*c8f0*/  SHF.R.U32.HI R57, RZ, 0x10, R61 ;  /* 0x00000010ff397819 */ /* 0x000fe2000001163d */
[----:B------:R-:W-:Y:S01]  /*c900*/  HADD2.F32 R54, -RZ, R54.H1_H1 ;  /* 0x30000036ff367230 */ /* 0x000fe20000004100 */
[----:B------:R-:W-:Y:S01]  /*c910*/  SHF.R.U32.HI R59, RZ, 0x10, R63 ;  /* 0x00000010ff3b7819 */ /* 0x000fe2000001163f */
[----:B------:R-:W-:-:S02]  /*c920*/  HADD2.F32 R53, -RZ, R52.H0_H0 ;  /* 0x20000034ff357230 */ /* 0x000fc40000004100 */
[-C--:B------:R-:W-:Y:S01]  /*c930*/  FMUL.FTZ R61, R46, R55.reuse ;  /* 0x000000372e3d7220 */ /* 0x080fe20000410000 */
        /* <DEDUP_REMOVED lines=10> */
[-C--:B------:R-:W-:Y:S01]  /*c9e0*/  FMUL.FTZ R56, R50, R54.reuse ;  /* 0x0000003632387220 */ /* 0x080fe20000410000 */
[----:B------:R-:W-:Y:S01]  /*c9f0*/  LOP3.LUT R12, R12, 0xff0000, R59, 0xf8, !PT ;  /* 0x00ff00000c0c7812 */ /* 0x000fe200078ef83b */
[----:B------:R-:W-:Y:S01]  /*ca00*/  FMUL.FTZ R49, R51, R54 ;  /* 0x0000003633317220 */ /* 0x000fe20000410000 */
[----:B------:R-:W-:Y:S01]  /*ca10*/  SHF.L.U32 R57, R57, 0x10, RZ ;  /* 0x0000001039397819 */ /* 0x000fe200000006ff */
[----:B------:R-:W-:Y:S01]  /*ca20*/  HADD2.F32 R59, -RZ, R146.H0_H0 ;  /* 0x20000092ff3b7230 */ /* 0x000fe20000004100 */
[----:B------:R-:W-:Y:S01]  /*ca30*/  F2FP.F16.E4M3.UNPACK_B R148, R148 ;  /* 0x00000094ff94723e */ /* 0x000fe200020006ff */
[----:B------:R-:W-:Y:S01]  /*ca40*/  HADD2.F32 R54, -RZ, R53.H0_H0 ;  /* 0x20000035ff367230 */ /* 0x000fe20000004100 */
[----:B------:R-:W-:Y:S01]  /*ca50*/  LOP3.LUT R36, R36, 0xff0000, R57, 0xf8, !PT ;  /* 0x00ff000024247812 */ /* 0x000fe200078ef839 */
[----:B------:R-:W-:-:S02]  /*ca60*/  HADD2.F32 R48, -RZ, R52.H0_H0 ;  /* 0x20000034ff307230 */ /* 0x000fc40000004100 */
[-C--:B------:R-:W-:Y:S01]  /*ca70*/  FFMA.FTZ R49, R50, R55.reuse, -R49 ;  /* 0x0000003732317223 */ /* 0x080fe20000010831 */
        /* <DEDUP_REMOVED lines=17> */
[-C--:B------:R-:W-:Y:S01]  /*cb90*/  F2FP.F16.E4M3.UNPACK_B R52, R44.reuse.H1 ;  /* 0x0000002cff34723e */ /* 0x080fe200030006ff */
[----:B------:R-:W-:Y:S01]  /*cba0*/  HADD2.F32 R57, -RZ, R56.H0_H0 ;  /* 0x20000038ff397230 */ /* 0x000fe20000004100 */
[----:B------:R-:W-:Y:S01]  /*cbb0*/  F2FP.F16.E4M3.UNPACK_B R147, R147 ;  /* 0x00000093ff93723e */ /* 0x000fe200020006ff */
[----:B------:R-:W-:Y:S01]  /*cbc0*/  HADD2.F32 R63, -RZ, R54.H1_H1 ;  /* 0x30000036ff3f7230 */ /* 0x000fe20000004100 */
[----:B------:R-:W-:Y:S01]  /*cbd0*/  F2FP.F16.E4M3.UNPACK_B R44, R44 ;  /* 0x0000002cff2c723e */ /* 0x000fe200020006ff */
[----:B------:R-:W-:-:S02]  /*cbe0*/  HADD2.F32 R54, -RZ, R52.H0_H0 ;  /* 0x20000034ff367230 */ /* 0x000fc40000004100 */
[----:B------:R-:W-:Y:S01]  /*cbf0*/  FMUL.FTZ R73, R57, R61 ;  /* 0x0000003d39497220 */ /* 0x000fe20000410000 */
[--C-:B------:R-:W-:Y:S01]  /*cc00*/  HADD2.F32 R60, -RZ, R59.reuse.H0_H0 ;  /* 0x2000003bff3c7230 */ /* 0x100fe20000004100 */
[----:B------:R-:W-:Y:S01]  /*cc10*/  F2FP.F16.E4M3.UNPACK_B R149, R149 ;  /* 0x00000095ff95723e */ /* 0x000fe200020006ff */
[----:B------:R-:W-:Y:S02]  /*cc20*/  HADD2.F32 R58, -RZ, R56.H1_H1 ;  /* 0x30000038ff3a7230 */ /* 0x000fe40000004100 */
[C---:B------:R-:W-:Y:S01]  /*cc30*/  FMUL.FTZ R62, R54.reuse, R61 ;  /* 0x0000003d363e7220 */ /* 0x040fe20000410000 */
[----:B------:R-:W-:Y:S02]  /*cc40*/  HADD2.F32 R56, -RZ, R52.H1_H1 ;  /* 0x30000034ff387230 */ /* 0x000fe40000004100 */
[----:B------:R-:W-:Y:S01]  /*cc50*/  FFMA.FTZ R52, R54, R60, -R73 ;  /* 0x0000003c36347223 */ /* 0x000fe20000010849 */
[----:B------:R-:W-:Y:S02]  /*cc60*/  HADD2.F32 R59, -RZ, R59.H1_H1 ;  /* 0x3000003bff3b7230 */ /* 0x000fe40000004100 */
[----:B------:R-:W-:Y:S01]  /*cc70*/  FMUL.FTZ R61, R58, R63 ;  /* 0x0000003f3a3d7220 */ /* 0x000fe20000410000 */
[----:B------:R-:W-:Y:S01]  /*cc80*/  F2FP.F16.E4M3.UNPACK_B R54, R47 ;  /* 0x0000002fff36723e */ /* 0x000fe200020006ff */
[----:B------:R-:W-:Y:S01]  /*cc90*/  FMUL.FTZ R73, R56, R63 ;  /* 0x0000003f38497220 */ /* 0x000fe20000410000 */
[----:B------:R-:W-:-:S02]  /*cca0*/  HADD2.F32 R47, -RZ, R44.H0_H0 ;  /* 0x2000002cff2f7230 */ /* 0x000fc40000004100 */
[-C--:B------:R-:W-:Y:S01]  /*ccb0*/  FFMA.FTZ R63, R56, R59.reuse, -R61 ;  /* 0x0000003b383f7223 */ /* 0x080fe2000001083d */
[----:B------:R-:W-:Y:S02]  /*ccc0*/  HADD2.F32 R44, -RZ, R44.H1_H1 ;  /* 0x3000002cff2c7230 */ /* 0x000fe40000004100 */
[----:B------:R-:W-:Y:S01]  /*ccd0*/  FFMA.FTZ R73, R58, R59, R73 ;  /* 0x0000003b3a497223 */ /* 0x000fe20000010049 */
[--C-:B------:R-:W-:Y:S02]  /*cce0*/  HADD2.F32 R58, -RZ, R147.reuse.H0_H0 ;  /* 0x20000093ff3a7230 */ /* 0x100fe40000004100 */
[----:B------:R-:W-:Y:S01]  /*ccf0*/  FFMA.FTZ R62, R57, R60, R62 ;  /* 0x0000003c393e7223 */ /* 0x000fe2000001003e */
[----:B------:R-:W-:Y:S02]  /*cd00*/  HADD2.F32 R56, -RZ, R54.H0_H0 ;  /* 0x20000036ff387230 */ /* 0x000fe40000004100 */
[----:B------:R-:W-:Y:S01]  /*cd10*/  FFMA.FTZ R55, R55, R148, R146 ;  /* 0x0000009437377223 */ /* 0x000fe20000010092 */
[----:B------:R-:W-:-:S02]  /*cd20*/  HADD2.F32 R147, -RZ, R147.H1_H1 ;  /* 0x30000093ff937230 */ /* 0x000fc40000004100 */
[-C--:B------:R-:W-:Y:S01]  /*cd30*/  FMUL.FTZ R59, R47, R58.reuse ;  /* 0x0000003a2f3b7220 */ /* 0x080fe20000410000 */
[----:B------:R-:W-:Y:S02]  /*cd40*/  HADD2.F32 R54, -RZ, R54.H1_H1 ;  /* 0x30000036ff367230 */ /* 0x000fe40000004100 */
[----:B------:R-:W-:Y:S01]  /*cd50*/  FMUL.FTZ R60, R56, R58 ;  /* 0x0000003a383c7220 */ /* 0x000fe20000410000 */
[--C-:B------:R-:W-:Y:S01]  /*cd60*/  HADD2.F32 R57, -RZ, R149.reuse.H0_H0 ;  /* 0x20000095ff397230 */ /* 0x100fe20000004100 */
[----:B------:R-:W-:Y:S01]  /*cd70*/  F2FP.SATFINITE.E4M3.F32.PACK_AB_MERGE_C R46, R51, R46, RZ ;  /* 0x0000002e332e723e */ /* 0x000fe200048070ff */
[----:B------:R-:W-:Y:S02]  /*cd80*/  HADD2.F32 R149, -RZ, R149.H1_H1 ;  /* 0x30000095ff957230 */ /* 0x000fe40000004100 */
[-C--:B------:R-:W-:Y:S01]  /*cd90*/  FMUL.FTZ R61, R54, R147.reuse ;  /* 0x00000093363d7220 */ /* 0x080fe20000410000 */
[----:B------:R-:W-:Y:S01]  /*cda0*/  FMUL.FTZ R147, R44, R147 ;  /* 0x000000932c937220 */ /* 0x000fe20000410000 */
[----:B------:R-:W-:Y:S01]  /*cdb0*/  FFMA.FTZ R59, R56, R57, R59 ;  /* 0x00000039383b7223 */ /* 0x000fe2000001003b */
[----:B------:R-:W-:Y:S01]  /*cdc0*/  F2FP.SATFINITE.E4M3.F32.PACK_AB_MERGE_C R38, R49, R38, RZ ;  /* 0x000000263126723e */ /* 0x000fe200048070ff */
[-C--:B------:R-:W-:Y:S01]  /*cdd0*/  FFMA.FTZ R61, R44, R149.reuse, -R61 ;  /* 0x000000952c3d7223 */ /* 0x080fe2000001083d */
[----:B------:R-:W-:Y:S01]  /*cde0*/  FFMA.FTZ R56, R54, R149, R147 ;  /* 0x0000009536387223 */ /* 0x000fe20000010093 */
[----:B------:R-:W-:Y:S01]  /*cdf0*/  F2FP.F16.E4M3.UNPACK_B R51, R37 ;  /* 0x00000025ff33723e */ /* 0x000fe200020006ff */
[----:B------:R-:W-:Y:S01]  /*ce00*/  FFMA.FTZ R60, R47, R57, -R60 ;  /* 0x000000392f3c7223 */ /* 0x000fe2000001083c */
[----:B------:R-:W-:-:S02]  /*ce10*/  F2FP.F16.E4M3.UNPACK_B R54, R36 ;  /* 0x00000024ff36723e */ /* 0x000fc400020006ff */
[----:B------:R-:W-:Y:S02]  /*ce20*/  F2FP.F16.E4M3.UNPACK_B R49, R13 ;  /* 0x0000000dff31723e */ /* 0x000fe400020006ff */
[----:B------:R-:W-:Y:S01]  /*ce30*/  F2FP.SATFINITE.E4M3.F32.PACK_AB_MERGE_C R44, R63, R52, RZ ;  /* 0x000000343f2c723e */ /* 0x000fe200048070ff */
[--C-:B------:R-:W-:Y:S01]  /*ce40*/  HADD2.F32 R57, -RZ, R54.reuse.H0_H0 ;  /* 0x20000036ff397230 */ /* 0x100fe20000004100 */
[----:B------:R-:W-:Y:S01]  /*ce50*/  F2FP.SATFINITE.E4M3.F32.PACK_AB_MERGE_C R46, R55, R50, R46 ;  /* 0x00000032372e723e */ /* 0x000fe2000480702e */
[----:B------:R-:W-:Y:S01]  /*ce60*/  HADD2.F32 R50, -RZ, R51.H0_H0 ;  /* 0x20000033ff327230 */ /* 0x000fe20000004100 */
[----:B------:R-:W-:Y:S02]  /*ce70*/  F2FP.SATFINITE.E4M3.F32.PACK_AB_MERGE_C R62, R73, R62, RZ ;  /* 0x0000003e493e723e */ /* 0x000fe400048070ff */
        /* <DEDUP_REMOVED lines=22> */
[----:B------:R-:W-:Y:S01]  /*cfe0*/  F2FP.F16.E4M3.UNPACK_B R59, R12 ;  /* 0x0000000cff3b723e */ /* 0x000fe200020006ff */
[----:B------:R-:W-:Y:S01]  /*cff0*/  HADD2.F32 R54, -RZ, R55.H0_H0 ;  /* 0x20000037ff367230 */ /* 0x000fe20000004100 */
[----:B------:R-:W-:Y:S01]  /*d000*/  F2FP.SATFINITE.E4M3.F32.PACK_AB_MERGE_C R44, R61, R60, R44 ;  /* 0x0000003c3d2c723e */ /* 0x000fe2000480702c */
[----:B------:R-:W-:Y:S01]  /*d010*/  HADD2.F32 R37, -RZ, R50.H0_H0 ;  /* 0x20000032ff257230 */ /* 0x000fe20000004100 */
[----:B------:R-:W-:Y:S01]  /*d020*/  F2FP.F16.E4M3.UNPACK_B R61, R12.H1 ;  /* 0x0000000cff3d723e */ /* 0x000fe200030006ff */
[----:B------:R-:W-:-:S02]  /*d030*/  HADD2.F32 R53, -RZ, R52.H1_H1 ;  /* 0x30000034ff357230 */ /* 0x000fc40000004100 */
[-C--:B------:R-:W-:Y:S01]  /*d040*/  FMUL.FTZ R58, R51, R54.reuse ;  /* 0x00000036333a7220 */ /* 0x080fe20000410000 */
[----:B------:R-:W-:Y:S02]  /*d050*/  HADD2.F32 R56, -RZ, R55.H1_H1 ;  /* 0x30000037ff387230 */ /* 0x000fe40000004100 */
[----:B------:R-:W-:Y:S01]  /*d060*/  FMUL.FTZ R54, R37, R54 ;  /* 0x0000003625367220 */ /* 0x000fe20000410000 */
[----:B------:R-:W-:Y:S01]  /*d070*/  HADD2.F32 R50, -RZ, R50.H1_H1 ;  /* 0x30000032ff327230 */ /* 0x000fe20000004100 */
[----:B------:R-:W-:Y:S01]  /*d080*/  F2FP.F16.E4M3.UNPACK_B R12, R11 ;  /* 0x0000000bff0c723e */ /* 0x000fe200020006ff */
        /* <DEDUP_REMOVED lines=49> */
[----:B------:R-:W-:Y:S01]  /*d3a0*/  F2FP.SATFINITE.E4M3.F32.PACK_AB_MERGE_C R15, R15, R62, RZ ;  /* 0x0000003e0f0f723e */ /* 0x000fe200048070ff */
[----:B------:R-:W-:Y:S01]  /*d3b0*/  IMAD.MOV.U32 R14, RZ, RZ, R44 ;  /* 0x000000ffff0e7224 */ /* 0x000fe200078e002c */
[----:B------:R-:W-:Y:S02]  /*d3c0*/  F2FP.SATFINITE.E4M3.F32.PACK_AB_MERGE_C R55, R55, R72, RZ ;  /* 0x000000483737723e */ /* 0x000fe400048070ff */
[----:B------:R-:W-:Y:S02]  /*d3d0*/  F2FP.SATFINITE.E4M3.F32.PACK_AB_MERGE_C R15, R39, R74, R15 ;  /* 0x0000004a270f723e */ /* 0x000fe4000480700f */
[----:B------:R-:W-:Y:S01]  /*d3e0*/  F2FP.SATFINITE.E4M3.F32.PACK_AB_MERGE_C R37, R36, R49, R37 ;  /* 0x000000312425723e */ /* 0x000fe20004807025 */
[----:B------:R-:W-:Y:S01]  /*d3f0*/  IMAD.MOV.U32 R36, RZ, RZ, R46 ;  /* 0x000000ffff247224 */ /* 0x000fe200078e002e */
[----:B------:R-:W-:-:S07]  /*d400*/  F2FP.SATFINITE.E4M3.F32.PACK_AB_MERGE_C R39, R54, R63, R55 ;  /* 0x0000003f3627723e */ /* 0x000fce0004807037 */
.L_x_2720:
[----:B------:R-:W-:Y:S05]  /*d410*/  BSYNC B2 ;  /* 0x0000000000027941 */ /* 0x000fea0003800000 */
.L_x_2719:
[----:B-1----:R1:W-:Y:S04]  /*d420*/  ST.E.128 desc[UR50][R40.64], R12 ;  /* 0x0000000c28007985 */ /* 0x0023e8000c101d32 */
[----:B----4-:R1:W-:Y:S02]  /*d430*/  @!P2 ST.E.128 desc[UR50][R42.64], R36 ;  /* 0x000000242a00a985 */ /* 0x0103e4000c101d32 */
.L_x_2718:
[----:B------:R-:W-:Y:S05]  /*d440*/  BSYNC B1 ;  /* 0x0000000000017941 */ /* 0x000fea0003800000 */
.L_x_2717:
[----:B------:R-:W-:Y:S01]  /*d450*/  ISETP.NE.AND P2, PT, R32, RZ, PT ;  /* 0x000000ff2000720c */ /* 0x000fe20003f45270 */
[----:B------:R-:W-:-:S12]  /*d460*/  BSSY B1, `(.L_x_2721) ;  /* 0x00000f1000017945 */ /* 0x000fd80003800000 */
[----:B------:R-:W-:Y:S05]  /*d470*/  @!P2 BRA `(.L_x_2722) ;  /* 0x0000000c00bca947 */ /* 0x000fea0003800000 */
[----:B0---4-:R-:W-:Y:S01]  /*d480*/  SEL R11, R118, R145, !P3 ;  /* 0x00000091760b7207 */ /* 0x011fe20005800000 */
[----:B------:R-:W-:Y:S01]  /*d490*/  BSSY B2, `(.L_x_2723) ;  /* 0x00000eb000027945 */ /* 0x000fe20003800000 */
[----:B-1----:R-:W-:Y:S02]  /*d4a0*/  IADD3 R40, P2, R29, R45, RZ ;  /* 0x0000002d1d287210 */ /* 0x002fe40007f5e0ff */
[----:B------:R-:W-:-:S03]  /*d4b0*/  SHF.R.S32.HI R12, RZ, 0x1f, R11 ;  /* 0x0000001fff0c7819 */ /* 0x000fc6000001140b */
[----:B------:R-:W-:Y:S01]  /*d4c0*/  IMAD.X R41, R119, 0x1, R111, P2 ;  /* 0x0000000177297824 */ /* 0x000fe200010e066f */
[----:B------:R-:W-:-:S04]  /*d4d0*/  LEA.HI R12, R12, R11, RZ, 0x5 ;  /* 0x0000000b0c0c7211 */ /* 0x000fc800078f28ff */
[----:B------:R-:W-:-:S04]  /*d4e0*/  LEA.HI.SX32 R12, R12, R115, 0x1b ;  /* 0x000000730c0c7211 */ /* 0x000fc800078fdaff */
[----:B------:R-:W-:Y:S02]  /*d4f0*/  SHF.L.U32 R11, R12, 0x4, RZ ;  /* 0x000000040c0b7819 */ /* 0x000fe400000006ff */
[----:B------:R-:W-:Y:S02]  /*d500*/  SHF.R.S32.HI R13, RZ, 0x1f, R12 ;  /* 0x0000001fff0d7819 */ /* 0x000fe4000001140c */
[----:B------:R-:W-:Y:S02]  /*d510*/  ISETP.GE.AND P2, PT, R11, R136, PT ;  /* 0x000000880b00720c */ /* 0x000fe40003f46270 */
[----:B------:R-:W-:-:S04]  /*d520*/  LEA.HI R13, R13, R12, RZ, 0x2 ;  /* 0x0000000c0d0d7211 */ /* 0x000fc800078f10ff */
[----:B------:R-:W-:-:S05]  /*d530*/  SHF.R.S32.HI R12, RZ, 0x2, R13 ;  /* 0x00000002ff0c7819 */ /* 0x000fca000001140d */
[----:B------:R-:W-:Y:S02]  /*d540*/  IMAD R12, R12, 0x2800, R211 ;  /* 0x000028000c0c7824 */ /* 0x000fe400078e02d3 */
        /* <DEDUP_REMOVED lines=13> */
[--C-:B0-----:R-:W-:Y:S01]  /*d620*/  SHF.R.U32.HI R11, RZ, 0x8, R77.reuse ;  /* 0x00000008ff0b7819 */ /* 0x101fe2000001164d */
[----:B-1----:R-:W-:Y:S01]  /*d630*/  IMAD.MOV.U32 R44, RZ, RZ, R14 ;  /* 0x000000ffff2c7224 */ /* 0x002fe200078e000e */
[----:B------:R-:W-:Y:S01]  /*d640*/  SHF.R.U32.HI R55, RZ, 0x10, R77 ;  /* 0x00000010ff377819 */ /* 0x000fe2000001164d */
[----:B----4-:R-:W-:Y:S01]  /*d650*/  IMAD.MOV.U32 R50, RZ, RZ, R36 ;  /* 0x000000ffff327224 */ /* 0x010fe200078e0024 */
[----:B------:R-:W-:Y:S01]  /*d660*/  LOP3.LUT R46, R77, 0xff0000ff, RZ, 0xc0, !PT ;  /* 0xff0000ff4d2e7812 */ /* 0x000fe200078ec0ff */
[----:B------:R-:W-:Y:S01]  /*d670*/  IMAD.SHL.U32 R11, R11, 0x100, RZ ;  /* 0x000001000b0b7824 */ /* 0x000fe200078e00ff */
[----:B------:R-:W-:Y:S01]  /*d680*/  SHF.R.U32.HI R52, RZ, 0x8, R67 ;  /* 0x00000008ff347819 */ /* 0x000fe20000011643 */
[----:B------:R-:W-:Y:S01]  /*d690*/  IMAD.U32 R14, R55, 0x10000, RZ ;  /* 0x00010000370e7824 */ /* 0x000fe200078e00ff */
[----:B------:R-:W-:Y:S02]  /*d6a0*/  SHF.R.U32.HI R54, RZ, 0x8, R79 ;  /* 0x00000008ff367819 */ /* 0x000fe4000001164f */
[----:B------:R-:W-:-:S02]  /*d6b0*/  SHF.R.U32.HI R53, RZ, 0x8, R65 ;  /* 0x00000008ff357819 */ /* 0x000fc40000011641 */
[----:B------:R-:W-:Y:S01]  /*d6c0*/  LOP3.LUT R11, R46, 0xff00, R11, 0xf8, !PT ;  /* 0x0000ff002e0b7812 */ /* 0x000fe200078ef80b */
[----:B------:R-:W-:Y:S01]  /*d6d0*/  IMAD.SHL.U32 R46, R52, 0x100, RZ ;  /* 0x00000100342e7824 */ /* 0x000fe200078e00ff */
[----:B------:R-:W-:Y:S02]  /*d6e0*/  SHF.R.U32.HI R59, RZ, 0x10, R79 ;  /* 0x00000010ff3b7819 */ /* 0x000fe4000001164f */
[----:B------:R-:W-:Y:S01]  /*d6f0*/  MOV R48, R12 ;  /* 0x0000000c00307202 */ /* 0x000fe20000000f00 */
[----:B------:R-:W-:Y:S01]  /*d700*/  IMAD.SHL.U32 R12, R54, 0x100, RZ ;  /* 0x00000100360c7824 */ /* 0x000fe200078e00ff */
[----:B------:R-:W-:Y:S02]  /*d710*/  LOP3.LUT R49, R65, 0xff0000ff, RZ, 0xc0, !PT ;  /* 0xff0000ff41317812 */ /* 0x000fe400078ec0ff */
[----:B------:R-:W-:Y:S02]  /*d720*/  LOP3.LUT R51, R67, 0xff0000ff, RZ, 0xc0, !PT ;  /* 0xff0000ff43337812 */ /* 0x000fe400078ec0ff */
[----:B------:R-:W-:-:S02]  /*d730*/  SHF.L.U32 R36, R53, 0x8, RZ ;  /* 0x0000000835247819 */ /* 0x000fc400000006ff */
[----:B------:R-:W-:Y:S02]  /*d740*/  LOP3.LUT R47, R79, 0xff0000ff, RZ, 0xc0, !PT ;  /* 0xff0000ff4f2f7812 */ /* 0x000fe400078ec0ff */
[----:B------:R-:W-:Y:S01]  /*d750*/  LOP3.LUT R14, R11, 0xff0000, R14, 0xf8, !PT ;  /* 0x00ff00000b0e7812 */ /* 0x000fe200078ef80e */
[----:B------:R-:W-:Y:S01]  /*d760*/  IMAD.U32 R11, R59, 0x10000, RZ ;  /* 0x000100003b0b7824 */ /* 0x000fe200078e00ff */
[----:B------:R-:W-:Y:S02]  /*d770*/  LOP3.LUT R55, R49, 0xff00, R36, 0xf8, !PT ;  /* 0x0000ff0031377812 */ /* 0x000fe400078ef824 */
[----:B------:R-:W-:Y:S02]  /*d780*/  LOP3.LUT R57, R51, 0xff00, R46, 0xf8, !PT ;  /* 0x0000ff0033397812 */ /* 0x000fe400078ef82e */
[----:B------:R-:W-:Y:S02]  /*d790*/  LOP3.LUT R12, R47, 0xff00, R12, 0xf8, !PT ;  /* 0x0000ff002f0c7812 */ /* 0x000fe400078ef80c */
[----:B------:R-:W-:-:S02]  /*d7a0*/  F2FP.F16.E4M3.UNPACK_B R54, R141.H1 ;  /* 0x0000008dff36723e */ /* 0x000fc400030006ff */
[----:B------:R-:W-:Y:S02]  /*d7b0*/  F2FP.F16.E4M3.UNPACK_B R51, R50.H1 ;  /* 0x00000032ff33723e */ /* 0x000fe400030006ff */
        /* <DEDUP_REMOVED lines=8> */
[----:B------:R-:W-:-:S02]  /*d840*/  IMAD.U32 R36, R58, 0x10000, RZ ;  /* 0x000100003a247824 */ /* 0x000fc400078e00ff */
[-C--:B------:R-:W-:Y:S01]  /*d850*/  FMUL.FTZ R59, R47, R12.reuse ;  /* 0x0000000c2f3b7220 */ /* 0x080fe20000410000 */
[----:B------:R-:W-:Y:S02]  /*d860*/  HADD2.F32 R53, -RZ, R52.H0_H0 ;  /* 0x20000034ff357230 */ /* 0x000fe40000004100 */
[----:B------:R-:W-:Y:S01]  /*d870*/  FMUL.FTZ R58, R46, R12 ;  /* 0x0000000c2e3a7220 */ /* 0x000fe20000410000 */
[----:B------:R-:W-:Y:S01]  /*d880*/  SHF.L.U32 R56, R56, 0x10, RZ ;  /* 0x0000001038387819 */ /* 0x000fe200000006ff */
[----:B------:R-:W-:Y:S01]  /*d890*/  HADD2.F32 R49, -RZ, R49.H1_H1 ;  /* 0x30000031ff317230 */ /* 0x000fe20000004100 */
[----:B------:R-:W-:Y:S01]  /*d8a0*/  LOP3.LUT R36, R55, 0xff0000, R36, 0xf8, !PT ;  /* 0x00ff000037247812 */ /* 0x000fe200078ef824 */
[-C--:B------:R-:W-:Y:S01]  /*d8b0*/  FFMA.FTZ R46, R46, R53.reuse, -R59 ;  /* 0x000000352e2e7223 */ /* 0x080fe2000001083b */
[----:B------:R-:W-:Y:S01]  /*d8c0*/  FFMA.FTZ R47, R47, R53, R58 ;  /* 0x000000352f2f7223 */ /* 0x000fe2000001003a */
[----:B------:R-:W-:Y:S01]  /*d8d0*/  HADD2.F32 R53, -RZ, R54.H1_H1 ;  /* 0x30000036ff357230 */ /* 0x000fe20000004100 */
[----:B------:R-:W-:Y:S01]  /*d8e0*/  F2FP.F16.E4M3.UNPACK_B R141, R141 ;  /* 0x0000008dff8d723e */ /* 0x000fe200020006ff */
[----:B------:R-:W-:Y:S01]  /*d8f0*/  HADD2.F32 R54, -RZ, R51.H1_H1 ;  /* 0x30000033ff367230 */ /* 0x000fe20000004100 */
[----:B------:R-:W-:Y:S01]  /*d900*/  F2FP.F16.E4M3.UNPACK_B R51, R50 ;  /* 0x00000032ff33723e */ /* 0x000fe200020006ff */
[----:B------:R-:W-:Y:S01]  /*d910*/  HADD2.F32 R55, -RZ, R52.H1_H1 ;  /* 0x30000034ff377230 */ /* 0x000fe20000004100 */
[----:B------:R-:W-:-:S02]  /*d920*/  F2FP.F16.E4M3.UNPACK_B R52, R48 ;  /* 0x00000030ff34723e */ /* 0x000fc400020006ff */
[----:B------:R-:W-:Y:S01]  /*d930*/  LOP3.LUT R12, R57, 0xff0000, R56, 0xf8, !PT ;  /* 0x00ff0000390c7812 */ /* 0x000fe200078ef838 */
[CC--:B------:R-:W-:Y:S01]  /*d940*/  FMUL.FTZ R48, R54.reuse, R53.reuse ;  /* 0x0000003536307220 */ /* 0x0c0fe20000410000 */
[C---:B------:R-:W-:Y:S01]  /*d950*/  FMUL.FTZ R57, R49.reuse, R53 ;  /* 0x0000003531397220 */ /* 0x040fe20000410000 */
[----:B------:R-:W-:Y:S01]  /*d960*/  F2FP.F16.E4M3.UNPACK_B R143, R143 ;  /* 0x0000008fff8f723e */ /* 0x000fe200020006ff */
[----:B------:R-:W-:Y:S02]  /*d970*/  HADD2.F32 R56, -RZ, R141.H0_H0 ;  /* 0x2000008dff387230 */ /* 0x000fe40000004100 */
[-C--:B------:R-:W-:Y:S01]  /*d980*/  FFMA.FTZ R49, R49, R55.reuse, -R48 ;  /* 0x0000003731317223 */ /* 0x080fe20000010830 */
[----:B------:R-:W-:Y:S02]  /*d990*/  HADD2.F32 R53, -RZ, R51.H0_H0 ;  /* 0x20000033ff357230 */ /* 0x000fe40000004100 */
[----:B------:R-:W-:Y:S01]  /*d9a0*/  FFMA.FTZ R48, R54, R55, R57 ;  /* 0x0000003736307223 */ /* 0x000fe20000010039 */
        /* <DEDUP_REMOVED lines=10> */
[----:B------:R-:W-:-:S02]  /*da50*/  HADD2.F32 R143, -RZ, R143.H1_H1 ;  /* 0x3000008fff8f7230 */ /* 0x000fc40000004100 */
[-C--:B------:R-:W-:Y:S01]  /*da60*/  FMUL.FTZ R53, R54, R141.reuse ;  /* 0x0000008d36357220 */ /* 0x080fe20000410000 */
[----:B------:R-:W-:Y:S01]  /*da70*/  F2FP.F16.E4M3.UNPACK_B R55, R38.H1 ;  /* 0x00000026ff37723e */ /* 0x000fe200030006ff */
[C---:B------:R-:W-:Y:S01]  /*da80*/  FMUL.FTZ R141, R52.reuse, R141 ;  /* 0x0000008d348d7220 */ /* 0x040fe20000410000 */
[----:B------:R-:W-:Y:S01]  /*da90*/  F2FP.F16.E4M3.UNPACK_B R57, R144.H1 ;  /* 0x00000090ff39723e */ /* 0x000fe200030006ff */
[-C--:B------:R-:W-:Y:S01]  /*daa0*/  FFMA.FTZ R53, R52, R143.reuse, -R53 ;  /* 0x0000008f34357223 */ /* 0x080fe20000010835 */
[----:B------:R-:W-:Y:S01]  /*dab0*/  F2FP.F16.E4M3.UNPACK_B R52, R44.H1 ;  /* 0x0000002cff34723e */ /* 0x000fe200030006ff */
[----:B------:R-:W-:Y:S02]  /*dac0*/  HADD2.F32 R61, -RZ, R58.H0_H0 ;  /* 0x2000003aff3d7230 */ /* 0x000fe40000004100 */
[----:B------:R-:W-:Y:S01]  /*dad0*/  FFMA.FTZ R60, R54, R143, R141 ;  /* 0x0000008f363c7223 */ /* 0x000fe2000001008d */
[----:B------:R-:W-:Y:S01]  /*dae0*/  HADD2.F32 R56, -RZ, R55.H0_H0 ;  /* 0x20000037ff387230 */ /* 0x000fe20000004100 */
[----:B------:R-:W-:Y:S01]  /*daf0*/  F2FP.F16.E4M3.UNPACK_B R142, R142 ;  /* 0x0000008eff8e723e */ /* 0x000fe200020006ff */
        /* <DEDUP_REMOVED lines=11> */
[CC--:B------:R-:W-:Y:S01]  /*dbb0*/  FMUL.FTZ R63, R55.reuse, R58.reuse ;  /* 0x0000003a373f7220 */ /* 0x0c0fe20000410000 */
[----:B------:R-:W-:Y:S02]  /*dbc0*/  HADD2.F32 R61, -RZ, R142.H1_H1 ;  /* 0x3000008eff3d7230 */ /* 0x000fe40000004100 */
        /* <DEDUP_REMOVED lines=12> */
[----:B------:R-:W-:Y:S01]  /*dc90*/  HADD2.F32 R59, -RZ, R142.H0_H0 ;  /* 0x2000008eff3b7230 */ /* 0x000fe20000004100 */
[----:B------:R-:W-:Y:S01]  /*dca0*/  F2FP.F16.E4M3.UNPACK_B R56, R36 ;  /* 0x00000024ff38723e */ /* 0x000fe200020006ff */
[----:B------:R-:W-:-:S02]  /*dcb0*/  HADD2.F32 R57, -RZ, R144.H1_H1 ;  /* 0x30000090ff397230 */ /* 0x000fc40000004100 */
[-C--:B------:R-:W-:Y:S01]  /*dcc0*/  FMUL.FTZ R65, R52, R61.reuse ;  /* 0x0000003d34417220 */ /* 0x080fe20000410000 */
[----:B------:R-:W-:Y:S01]  /*dcd0*/  FMUL.FTZ R61, R44, R61 ;  /* 0x0000003d2c3d7220 */ /* 0x000fe20000410000 */
[----:B------:R-:W-:Y:S02]  /*dce0*/  HADD2.F32 R55, -RZ, R144.H0_H0 ;  /* 0x20000090ff377230 */ /* 0x000fe40000004100 */
[-C--:B------:R-:W-:Y:S01]  /*dcf0*/  FMUL.FTZ R63, R54, R59.reuse ;  /* 0x0000003b363f7220 */ /* 0x080fe20000410000 */
[----:B------:R-:W-:Y:S01]  /*dd00*/  FMUL.FTZ R59, R38, R59 ;  /* 0x0000003b263b7220 */ /* 0x000fe20000410000 */
[----:B------:R-:W-:Y:S01]  /*dd10*/  FFMA.FTZ R61, R52, R57, R61 ;  /* 0x00000039343d7223 */ /* 0x000fe2000001003d */
[----:B------:R-:W-:Y:S01]  /*dd20*/  F2FP.F16.E4M3.UNPACK_B R52, R37 ;  /* 0x00000025ff34723e */ /* 0x000fe200020006ff */
[----:B------:R-:W-:Y:S01]  /*dd30*/  FFMA.FTZ R63, R38, R55, -R63 ;  /* 0x00000037263f7223 */ /* 0x000fe2000001083f */
[----:B------:R-:W-:Y:S01]  /*dd40*/  F2FP.F16.E4M3.UNPACK_B R49, R13 ;  /* 0x0000000dff31723e */ /* 0x000fe200020006ff */
[----:B------:R-:W-:Y:S01]  /*dd50*/  FFMA.FTZ R38, R54, R55, R59 ;  /* 0x0000003736267223 */ /* 0x000fe2000001003b */
[----:B------:R-:W-:Y:S01]  /*dd60*/  F2FP.SATFINITE.E4M3.F32.PACK_AB_MERGE_C R47, R53, R50, R46 ;  /* 0x00000032352f723e */ /* 0x000fe2000480702e */
[----:B------:R-:W-:Y:S01]  /*dd70*/  HADD2.F32 R50, -RZ, R52.H0_H0 ;  /* 0x20000034ff327230 */ /* 0x000fe20000004100 */
[----:B------:R-:W-:Y:S01]  /*dd80*/  F2FP.SATFINITE.E4M3.F32.PACK_AB_MERGE_C R46, R60, R51, R48 ;  /* 0x000000333c2e723e */ /* 0x000fe20004807030 */
[----:B------:R-:W-:Y:S01]  /*dd90*/  HADD2.F32 R51, -RZ, R56.H0_H0 ;  /* 0x20000038ff337230 */ /* 0x000fe20000004100 */
[----:B------:R-:W-:Y:S01]  /*dda0*/  F2FP.F16.E4M3.UNPACK_B R54, R14 ;  /* 0x0000000eff36723e */ /* 0x000fe200020006ff */
[----:B------:R-:W-:-:S02]  /*ddb0*/  HADD2.F32 R48, -RZ, R49.H0_H0 ;  /* 0x20000031ff307230 */ /* 0x000fc40000004100 */
[----:B------:R-:W-:Y:S01]  /*ddc0*/  FFMA.FTZ R44, R44, R57, -R65 ;  /* 0x000000392c2c7223 */ /* 0x000fe20000010841 */
[----:B------:R-:W-:Y:S02]  /*ddd0*/  HADD2.F32 R53, -RZ, R52.H1_H1 ;  /* 0x30000034ff357230 */ /* 0x000fe40000004100 */
[-C--:B------:R-:W-:Y:S01]  /*dde0*/  FMUL.FTZ R57, R50, R51.reuse ;  /* 0x0000003332397220 */ /* 0x080fe20000410000 */
[----:B------:R-:W-:Y:S02]  /*ddf0*/  HADD2.F32 R55, -RZ, R54.H0_H0 ;  /* 0x20000036ff377230 */ /* 0x000fe40000004100 */
[C---:B------:R-:W-:Y:S01]  /*de00*/  FMUL.FTZ R59, R48.reuse, R51 ;  /* 0x00000033303b7220 */ /* 0x040fe20000410000 */
[----:B------:R-:W-:Y:S01]  /*de10*/  HADD2.F32 R56, -RZ, R56.H1_H1 ;  /* 0x30000038ff387230 */ /* 0x000fe20000004100 */
[----:B------:R-:W-:Y:S01]  /*de20*/  F2FP.F16.E4M3.UNPACK_B R52, R37.H1 ;  /* 0x00000025ff34723e */ /* 0x000fe200030006ff */
[----:B------:R-:W-:Y:S02]  /*de30*/  HADD2.F32 R51, -RZ, R49.H1_H1 ;  /* 0x30000031ff337230 */ /* 0x000fe40000004100 */
[-C--:B------:R-:W-:Y:S01]  /*de40*/  FFMA.FTZ R48, R48, R55.reuse, -R57 ;  /* 0x0000003730307223 */ /* 0x080fe20000010839 */
[----:B------:R-:W-:Y:S01]  /*de50*/  FFMA.FTZ R49, R50, R55, R59 ;  /* 0x0000003732317223 */ /* 0x000fe2000001003b */
[----:B------:R-:W-:-:S02]  /*de60*/  HADD2.F32 R54, -RZ, R54.H1_H1 ;  /* 0x30000036ff367230 */ /* 0x000fc40000004100 */
[-C--:B------:R-:W-:Y:S01]  /*de70*/  FMUL.FTZ R58, R53, R56.reuse ;  /* 0x00000038353a7220 */ /* 0x080fe20000410000 */
[C---:B------:R-:W-:Y:S01]  /*de80*/  FMUL.FTZ R56, R51.reuse, R56 ;  /* 0x0000003833387220 */ /* 0x040fe20000410000 */
[----:B------:R-:W-:Y:S02]  /*de90*/  F2FP.F16.E4M3.UNPACK_B R55, R36.H1 ;  /* 0x00000024ff37723e */ /* 0x000fe400030006ff */
[----:B------:R-:W-:Y:S01]  /*dea0*/  F2FP.F16.E4M3.UNPACK_B R50, R13.H1 ;  /* 0x0000000dff32723e */ /* 0x000fe200030006ff */
[-C--:B------:R-:W-:Y:S01]  /*deb0*/  FFMA.FTZ R13, R51, R54.reuse, -R58 ;  /* 0x00000036330d7223 */ /* 0x080fe2000001083a */
[----:B------:R-:W-:Y:S01]  /*dec0*/  FFMA.FTZ R36, R53, R54, R56 ;  /* 0x0000003635247223 */ /* 0x000fe20000010038 */
[----:B------:R-:W-:Y:S01]  /*ded0*/  HADD2.F32 R51, -RZ, R52.H0_H0 ;  /* 0x20000034ff337230 */ /* 0x000fe20000004100 */
[----:B------:R-:W-:Y:S01]  /*dee0*/  F2FP.F16.E4M3.UNPACK_B R14, R14.H1 ;  /* 0x0000000eff0e723e */ /* 0x000fe200030006ff */
[----:B------:R-:W-:Y:S01]  /*def0*/  HADD2.F32 R56, -RZ, R55.H0_H0 ;  /* 0x20000037ff387230 */ /* 0x000fe20000004100 */
[----:B------:R-:W-:Y:S01]  /*df00*/  F2FP.SATFINITE.E4M3.F32.PACK_AB_MERGE_C R62, R67, R62, RZ ;  /* 0x0000003e433e723e */ /* 0x000fe200048070ff */
[----:B------:R-:W-:Y:S01]  /*df10*/  HADD2.F32 R37, -RZ, R50.H0_H0 ;  /* 0x20000032ff257230 */ /* 0x000fe20000004100 */
[----:B------:R-:W-:Y:S01]  /*df20*/  F2FP.SATFINITE.E4M3.F32.PACK_AB_MERGE_C R38, R61, R38, R73 ;  /* 0x000000263d26723e */ /* 0x000fe20004807049 */
[----:B------:R-:W-:-:S02]  /*df30*/  HADD2.F32 R52, -RZ, R52.H1_H1 ;  /* 0x30000034ff347230 */ /* 0x000fc40000004100 */
[-C--:B------:R-:W-:Y:S01]  /*df40*/  FMUL.FTZ R58, R51, R56.reuse ;  /* 0x00000038333a7220 */ /* 0x080fe20000410000 */
[----:B------:R-:W-:Y:S02]  /*df50*/  HADD2.F32 R55, -RZ, R55.H1_H1 ;  /* 0x30000037ff377230 */ /* 0x000fe40000004100 */
[----:B------:R-:W-:Y:S01]  /*df60*/  FMUL.FTZ R56, R37, R56 ;  /* 0x0000003825387220 */ /* 0x000fe20000410000 */
[----:B------:R-:W-:Y:S01]  /*df70*/  HADD2.F32 R50, -RZ, R50.H1_H1 ;  /* 0x30000032ff327230 */ /* 0x000fe20000004100 */
[----:B------:R-:W-:Y:S01]  /*df80*/  F2FP.SATFINITE.E4M3.F32.PACK_AB_MERGE_C R44, R44, R63, R62 ;  /* 0x0000003f2c2c723e */ /* 0x000fe2000480703e */
        /* <DEDUP_REMOVED lines=56> */
[----:B------:R-:W-:Y:S01]  /*e310*/  F2FP.SATFINITE.E4M3.F32.PACK_AB_MERGE_C R37, R36, R49, R61 ;  /* 0x000000312425723e */ /* 0x000fe2000480703d */
[----:B------:R-:W-:Y:S01]  /*e320*/  IMAD.MOV.U32 R36, RZ, RZ, R46 ;  /* 0x000000ffff247224 */ /* 0x000fe200078e002e */
[----:B------:R-:W-:-:S07]  /*e330*/  F2FP.SATFINITE.E4M3.F32.PACK_AB_MERGE_C R39, R50, R63, R51 ;  /* 0x0000003f3227723e */ /* 0x000fce0004807033 */
.L_x_2724:
[----:B------:R-:W-:Y:S05]  /*e340*/  BSYNC B2 ;  /* 0x0000000000027941 */ /* 0x000fea0003800000 */
.L_x_2723:
[----:B-1----:R1:W-:Y:S04]  /*e350*/  ST.E.128 desc[UR50][R40.64], R12 ;  /* 0x0000000c28007985 */ /* 0x0023e8000c101d32 */
[----:B----4-:R1:W-:Y:S02]  /*e360*/  @!P2 ST.E.128 desc[UR50][R42.64], R36 ;  /* 0x000000242a00a985 */ /* 0x0103e4000c101d32 */
.L_x_2722:
[----:B------:R-:W-:Y:S05]  /*e370*/  BSYNC B1 ;  /* 0x0000000000017941 */ /* 0x000fea0003800000 */
.L_x_2721:
        /* <DEDUP_REMOVED lines=25> */
[----:B------:R-:W1:Y:S01]  /*e510*/  LDS.128 R36, [R36+0x1a400] ;  /* 0x01a4000024247984 */ /* 0x000e620000000c00 */
[----:B------:R-:W-:Y:S05]  /*e520*/  @P2 BRA `(.L_x_2726) ;  /* 0x0000000c004c2947 */ /* 0x000fea0003800000 */
[----:B------:R-:W-:Y:S01]  /*e530*/  SHF.R.U32.HI R43, RZ, 0x8, R81 ;  /* 0x00000008ff2b7819 */ /* 0x000fe20000011651 */
[----:B0-----:R-:W-:Y:S01]  /*e540*/  IMAD.MOV.U32 R42, RZ, RZ, R13 ;  /* 0x000000ffff2a7224 */ /* 0x001fe200078e000d */
[----:B------:R-:W-:Y:S01]  /*e550*/  SHF.R.U32.HI R54, RZ, 0x10, R81 ;  /* 0x00000010ff367819 */ /* 0x000fe20000011651 */
[----:B-1----:R-:W-:Y:S01]  /*e560*/  IMAD.MOV.U32 R50, RZ, RZ, R36 ;  /* 0x000000ffff327224 */ /* 0x002fe200078e0024 */
[----:B------:R-:W-:Y:S01]  /*e570*/  SHF.R.U32.HI R53, RZ, 0x8, R71 ;  /* 0x00000008ff357819 */ /* 0x000fe20000011647 */
[----:B------:R-:W-:Y:S01]  /*e580*/  IMAD.SHL.U32 R13, R43, 0x100, RZ ;  /* 0x000001002b0d7824 */ /* 0x000fe200078e00ff */
[----:B------:R-:W-:Y:S01]  /*e590*/  LOP3.LUT R44, R81, 0xff0000ff, RZ, 0xc0, !PT ;  /* 0xff0000ff512c7812 */ /* 0x000fe200078ec0ff */
[----:B------:R-:W-:Y:S01]  /*e5a0*/  IMAD.MOV.U32 R43, RZ, RZ, R14 ;  /* 0x000000ffff2b7224 */ /* 0x000fe200078e000e */
[----:B------:R-:W-:Y:S01]  /*e5b0*/  SHF.R.U32.HI R49, RZ, 0x8, R83 ;  /* 0x00000008ff317819 */ /* 0x000fe20000011653 */
[----:B------:R-:W-:Y:S01]  /*e5c0*/  IMAD.U32 R14, R54, 0x10000, RZ ;  /* 0x00010000360e7824 */ /* 0x000fe200078e00ff */
[----:B------:R-:W-:Y:S01]  /*e5d0*/  SHF.R.U32.HI R51, RZ, 0x8, R69 ;  /* 0x00000008ff337819 */ /* 0x000fe20000011645 */
[----:B------:R-:W-:Y:S01]  /*e5e0*/  IMAD.SHL.U32 R53, R53, 0x100, RZ ;  /* 0x0000010035357824 */ /* 0x000fe200078e00ff */
[----:B------:R-:W-:Y:S01]  /*e5f0*/  SHF.R.U32.HI R56, RZ, 0x10, R83 ;  /* 0x00000010ff387819 */ /* 0x000fe20000011653 */
[----:B------:R-:W-:Y:S01]  /*e600*/  IMAD.SHL.U32 R49, R49, 0x100, RZ ;  /* 0x0000010031317824 */ /* 0x000fe200078e00ff */
[----:B------:R-:W-:-:S02]  /*e610*/  LOP3.LUT R13, R44, 0xff00, R13, 0xf8, !PT ;  /* 0x0000ff002c0d7812 */ /* 0x000fc400078ef80d */
[----:B------:R-:W-:Y:S02]  /*e620*/  LOP3.LUT R48, R69, 0xff0000ff, RZ, 0xc0, !PT ;  /* 0xff0000ff45307812 */ /* 0x000fe400078ec0ff */
[----:B------:R-:W-:Y:S02]  /*e630*/  LOP3.LUT R52, R71, 0xff0000ff, RZ, 0xc0, !PT ;  /* 0xff0000ff47347812 */ /* 0x000fe400078ec0ff */
[----:B------:R-:W-:Y:S02]  /*e640*/  SHF.L.U32 R51, R51, 0x8, RZ ;  /* 0x0000000833337819 */ /* 0x000fe400000006ff */
[----:B------:R-:W-:Y:S02]  /*e650*/  LOP3.LUT R46, R83, 0xff0000ff, RZ, 0xc0, !PT ;  /* 0xff0000ff532e7812 */ /* 0x000fe400078ec0ff */
[----:B------:R-:W-:Y:S02]  /*e660*/  MOV R47, R12 ;  /* 0x0000000c002f7202 */ /* 0x000fe40000000f00 */
[----:B------:R-:W-:Y:S01]  /*e670*/  LOP3.LUT R14, R13, 0xff0000, R14, 0xf8, !PT ;  /* 0x00ff00000d0e7812 */ /* 0x000fe200078ef80e */
[----:B------:R-:W-:Y:S01]  /*e680*/  IMAD.U32 R13, R56, 0x10000, RZ ;  /* 0x00010000380d7824 */ /* 0x000fe200078e00ff */
[----:B------:R-:W-:-:S02]  /*e690*/  LOP3.LUT R36, R48, 0xff00, R51, 0xf8, !PT ;  /* 0x0000ff0030247812 */ /* 0x000fc400078ef833 */
[----:B------:R-:W-:Y:S02]  /*e6a0*/  LOP3.LUT R54, R52, 0xff00, R53, 0xf8, !PT ;  /* 0x0000ff0034367812 */ /* 0x000fe400078ef835 */
[----:B------:R-:W-:Y:S02]  /*e6b0*/  LOP3.LUT R12, R46, 0xff00, R49, 0xf8, !PT ;  /* 0x0000ff002e0c7812 */ /* 0x000fe400078ef831 */
[----:B------:R-:W-:Y:S02]  /*e6c0*/  F2FP.F16.E4M3.UNPACK_B R52, R140.H1 ;  /* 0x0000008cff34723e */ /* 0x000fe400030006ff */
        /* <DEDUP_REMOVED lines=11> */
[--C-:B------:R-:W-:Y:S02]  /*e780*/  HADD2.F32 R53, -RZ, R49.reuse.H0_H0 ;  /* 0x20000031ff357230 */ /* 0x100fe40000004100 */
[----:B------:R-:W-:Y:S01]  /*e790*/  FMUL.FTZ R61, R44, R13 ;  /* 0x0000000d2c3d7220 */ /* 0x000fe20000410000 */
[----:B------:R-:W-:Y:S02]  /*e7a0*/  SHF.L.U32 R57, R57, 0x10, RZ ;  /* 0x0000001039397819 */ /* 0x000fe400000006ff */
        /* <DEDUP_REMOVED lines=9> */
[----:B------:R-:W-:Y:S01]  /*e840*/  HADD2.F32 R49, -RZ, R48.H1_H1 ;  /* 0x30000030ff317230 */ /* 0x000fe20000004100 */
[----:B------:R-:W-:Y:S01]  /*e850*/  LOP3.LUT R13, R54, 0xff0000, R57, 0xf8, !PT ;  /* 0x00ff0000360d7812 */ /* 0x000fe200078ef839 */
[----:B------:R-:W-:-:S02]  /*e860*/  HADD2.F32 R54, -RZ, R140.H0_H0 ;  /* 0x2000008cff367230 */ /* 0x000fc40000004100 */
[CC--:B------:R-:W-:Y:S01]  /*e870*/  FMUL.FTZ R56, R52.reuse, R55.reuse ;  /* 0x0000003734387220 */ /* 0x0c0fe20000410000 */
[----:B------:R-:W-:Y:S01]  /*e880*/  F2FP.F16.E4M3.UNPACK_B R138, R138 ;  /* 0x0000008aff8a723e */ /* 0x000fe200020006ff */
        /* <DEDUP_REMOVED lines=39> */
[----:B------:R-:W-:Y:S01]  /*eb00*/  FFMA.FTZ R64, R47, R52, -R48 ;  /* 0x000000342f407223 */ /* 0x000fe20000010830 */
[----:B------:R-:W-:Y:S01]  /*eb10*/  F2FP.F16.E4M3.UNPACK_B R47, R38 ;  /* 0x00000026ff2f723e */ /* 0x000fe200020006ff */
[----:B------:R-:W-:Y:S01]  /*eb20*/  FFMA.FTZ R65, R49, R52, R54 ;  /* 0x0000003431417223 */ /* 0x000fe20000010036 */
[--C-:B------:R-:W-:Y:S01]  /*eb30*/  HADD2.F32 R51, -RZ, R139.reuse.H0_H0 ;  /* 0x2000008bff337230 */ /* 0x100fe20000004100 */
[----:B------:R-:W-:Y:S01]  /*eb40*/  F2FP.SATFINITE.E4M3.F32.PACK_AB_MERGE_C R44, R59, R44, RZ ;  /* 0x0000002c3b2c723e */ /* 0x000fe200048070ff */
[----:B------:R-:W-:Y:S01]  /*eb50*/  HADD2.F32 R52, -RZ, R139.H1_H1 ;  /* 0x3000008bff347230 */ /* 0x000fe20000004100 */
[----:B------:R-:W-:Y:S01]  /*eb60*/  F2FP.SATFINITE.E4M3.F32.PACK_AB_MERGE_C R61, R61, R46, RZ ;  /* 0x0000002e3d3d723e */ /* 0x000fe200048070ff */
[----:B------:R-:W-:Y:S01]  /*eb70*/  HADD2.F32 R48, -RZ, R47.H0_H0 ;  /* 0x2000002fff307230 */ /* 0x000fe20000004100 */
[----:B------:R-:W-:Y:S01]  /*eb80*/  F2FP.SATFINITE.E4M3.F32.PACK_AB_MERGE_C R46, R58, R55, R44 ;  /* 0x000000373a2e723e */ /* 0x000fe2000480702c */
[----:B------:R-:W-:Y:S01]  /*eb90*/  HADD2.F32 R38, -RZ, R43.H0_H0 ;  /* 0x2000002bff267230 */ /* 0x000fe20000004100 */
[----:B------:R-:W-:Y:S01]  /*eba0*/  F2FP.SATFINITE.E4M3.F32.PACK_AB_MERGE_C R62, R65, R62, RZ ;  /* 0x0000003e413e723e */ /* 0x000fe200048070ff */
[----:B------:R-:W-:-:S02]  /*ebb0*/  HADD2.F32 R47, -RZ, R47.H1_H1 ;  /* 0x3000002fff2f7230 */ /* 0x000fc40000004100 */
[-C--:B------:R-:W-:Y:S01]  /*ebc0*/  FMUL.FTZ R53, R48, R51.reuse ;  /* 0x0000003330357220 */ /* 0x080fe20000410000 */
[----:B------:R-:W-:Y:S02]  /*ebd0*/  HADD2.F32 R49, -RZ, R137.H0_H0 ;  /* 0x20000089ff317230 */ /* 0x000fe40000004100 */
[C---:B------:R-:W-:Y:S01]  /*ebe0*/  FMUL.FTZ R51, R38.reuse, R51 ;  /* 0x0000003326337220 */ /* 0x040fe20000410000 */
[----:B------:R-:W-:Y:S02]  /*ebf0*/  HADD2.F32 R43, -RZ, R43.H1_H1 ;  /* 0x3000002bff2b7230 */ /* 0x000fe40000004100 */
[-C--:B------:R-:W-:Y:S01]  /*ec00*/  FMUL.FTZ R54, R47, R52.reuse ;  /* 0x000000342f367220 */ /* 0x080fe20000410000 */
[----:B------:R-:W-:Y:S02]  /*ec10*/  HADD2.F32 R50, -RZ, R137.H1_H1 ;  /* 0x30000089ff327230 */ /* 0x000fe40000004100 */
[-C--:B------:R-:W-:Y:S01]  /*ec20*/  FFMA.FTZ R53, R38, R49.reuse, -R53 ;  /* 0x0000003126357223 */ /* 0x080fe20000010835 */
[----:B------:R-:W-:Y:S01]  /*ec30*/  FFMA.FTZ R38, R48, R49, R51 ;  /* 0x0000003130267223 */ /* 0x000fe20000010033 */
[C---:B------:R-:W-:Y:S01]  /*ec40*/  FMUL.FTZ R52, R43.reuse, R52 ;  /* 0x000000342b347220 */ /* 0x040fe20000410000 */
[----:B------:R-:W-:Y:S01]  /*ec50*/  F2FP.F16.E4M3.UNPACK_B R49, R37 ;  /* 0x00000025ff31723e */ /* 0x000fe200020006ff */
[----:B------:R-:W-:Y:S01]  /*ec60*/  FFMA.FTZ R60, R43, R50, -R54 ;  /* 0x000000322b3c7223 */ /* 0x000fe20000010836 */
[----:B------:R-:W-:Y:S01]  /*ec70*/  F2FP.F16.E4M3.UNPACK_B R54, R36 ;  /* 0x00000024ff36723e */ /* 0x000fe200020006ff */
[----:B------:R-:W-:Y:S01]  /*ec80*/  FFMA.FTZ R51, R47, R50, R52 ;  /* 0x000000322f337223 */ /* 0x000fe20000010034 */
[----:B------:R-:W-:Y:S01]  /*ec90*/  F2FP.F16.E4M3.UNPACK_B R48, R42 ;  /* 0x0000002aff30723e */ /* 0x000fe200020006ff */
        /* <DEDUP_REMOVED lines=84> */
[----:B------:R-:W-:Y:S01]  /*f1e0*/  F2FP.SATFINITE.E4M3.F32.PACK_AB_MERGE_C R60, R61, R60, RZ ;  /* 0x0000003c3d3c723e */ /* 0x000fe200048070ff */
[----:B------:R-:W-:Y:S01]  /*f1f0*/  IMAD.MOV.U32 R36, RZ, RZ, R44 ;  /* 0x000000ffff247224 */ /* 0x000fe200078e002c */
[----:B------:R-:W-:-:S02]  /*f200*/  F2FP.SATFINITE.E4M3.F32.PACK_AB_MERGE_C R54, R54, R55, RZ ;  /* 0x000000373636723e */ /* 0x000fc400048070ff */
[----:B------:R-:W-:Y:S01]  /*f210*/  F2FP.SATFINITE.E4M3.F32.PACK_AB_MERGE_C R15, R14, R63, R15 ;  /* 0x0000003f0e0f723e */ /* 0x000fe2000480700f */
[----:B------:R-:W-:Y:S01]  /*f220*/  IMAD.MOV.U32 R14, RZ, RZ, R43 ;  /* 0x000000ffff0e7224 */ /* 0x000fe200078e002b */
[----:B------:R-:W-:Y:S02]  /*f230*/  F2FP.SATFINITE.E4M3.F32.PACK_AB_MERGE_C R13, R58, R47, R59 ;  /* 0x0000002f3a0d723e */ /* 0x000fe4000480703b */
[----:B------:R-:W-:Y:S02]  /*f240*/  F2FP.SATFINITE.E4M3.F32.PACK_AB_MERGE_C R37, R57, R48, R60 ;  /* 0x000000303925723e */ /* 0x000fe4000480703c */
[----:B------:R-:W-:-:S07]  /*f250*/  F2FP.SATFINITE.E4M3.F32.PACK_AB_MERGE_C R39, R53, R64, R54 ;  /* 0x000000403527723e */ /* 0x000fce0004807036 */
.L_x_2726:
[----:B------:R-:W-:Y:S05]  /*f260*/  BSYNC B1 ;  /* 0x0000000000017941 */ /* 0x000fea0003800000 */
.L_x_2725:
[----:B0-----:R0:W-:Y:S01]  /*f270*/  ST.E.128 desc[UR50][R40.64], R12 ;  /* 0x0000000c28007985 */ /* 0x0011e2000c101d32 */
[----:B------:R-:W-:-:S13]  /*f280*/  ISETP.GE.AND P2, PT, R11, R136, PT ;  /* 0x000000880b00720c */ /* 0x000fda0003f46270 */
[----:B------:R-:W-:Y:S05]  /*f290*/  @P2 BRA `(.L_x_2673) ;  /* 0x0000000400d02947 */ /* 0x000fea0003800000 */
[----:B0-----:R-:W-:-:S04]  /*f2a0*/  IADD3 R12, P2, R11, R45, RZ ;  /* 0x0000002d0b0c7210 */ /* 0x001fc80007f5e0ff */
[----:B------:R-:W-:-:S05]  /*f2b0*/  LEA.HI.X.SX32 R13, R11, R119, 0x1, P2 ;  /* 0x000000770b0d7211 */ /* 0x000fca00010f0eff */
[----:B-1----:R0:W-:Y:S01]  /*f2c0*/  ST.E.128 desc[UR50][R12.64], R36 ;  /* 0x000000240c007985 */ /* 0x0021e2000c101d32 */
[----:B------:R-:W-:Y:S05]  /*f2d0*/  BRA `(.L_x_2673) ;  /* 0x0000000400c07947 */ /* 0x000fea0003800000 */
.L_x_2638:
[----:B------:R-:W-:-:S06]  /*f2e0*/  UISETP.NE.AND UP0, UPT, UR48, 0x3, UPT ;  /* 0x000000033000788c */ /* 0x000fcc000bf05270 */
[----:B------:R-:W-:-:S13]  /*f2f0*/  PLOP3.LUT P1, PT, PT, PT, UP0, 0x80, 0x0 ;  /* 0x000000000000781c */ /* 0x000fda0003f2f008 */
[----:B------:R-:W-:Y:S05]  /*f300*/  @!P1 BRA `(.L_x_2727) ;  /* 0x0000000000049947 */ /* 0x000fea0003800000 */
[----:B------:R-:W-:Y:S01]  /*f310*/  BPT.TRAP 0x1 ;  /* 0x000000040000795c */ /* 0x000fe20000300000 */
.L_x_2727:
[----:B------:R-:W-:Y:S01]  /*f320*/  IMAD R94, R19, 0x8, R18 ;  /* 0x00000008135e7824 */ /* 0x000fe200078e0212 */
[----:B------:R-:W-:Y:S01]  /*f330*/  SHF.L.U32 R95, R199, 0x1f, RZ ;  /* 0x0000001fc75f7819 */ /* 0x000fe200000006ff */
[----:B------:R-:W-:Y:S01]  /*f340*/  BSSY B1, `(.L_x_2728) ;  /* 0x0000004000017945 */ /* 0x000fe20003800000 */
[----:B------:R-:W-:Y:S02]  /*f350*/  SHF.R.S32.HI R87, RZ, 0x1f, R86 ;  /* 0x0000001fff577819 */ /* 0x000fe40000011456 */
[----:B------:R-:W1:Y:S02]  /*f360*/  SYNCS.PHASECHK.TRANS64.TRYWAIT P2, [R94+URZ+0x29890], R95 ;  /* 0x0298905f5e0075a7 */ /* 0x000e64000804017f */
[----:B-1----:R-:W-:Y:S05]  /*f370*/  @!P2 BRA `(.L_x_2729) ;  /* 0x000001e40068a947 */ /* 0x002fea0003800000 */
.L_x_2999:
[----:B------:R-:W-:Y:S05]  /*f380*/  BSYNC B1 ;  /* 0x0000000000017941 */ /* 0x000fea0003800000 */
.L_x_2728:
        /* <DEDUP_REMOVED lines=8> */
[----:B------:R-:W-:Y:S01]  /*f410*/  IMAD R14, R92, UR4, RZ ;  /* 0x000000045c0e7c24 */ /* 0x000fe2000f8e02ff */
[----:B------:R-:W-:Y:S02]  /*f420*/  IADD3 R13, R13, R11, RZ ;  /* 0x0000000b0d0d7210 */ /* 0x000fe40007ffe0ff */
        /* <DEDUP_REMOVED lines=10> */
[----:B------:R-:W-:-:S03]  /*f4d0*/  IMAD.IADD R48, R93, 0x1, -R198 ;  /* 0x000000015d307824 */ /* 0x000fc600078e0ac6 */
[----:B------:R-:W-:Y:S02]  /*f4e0*/  IADD3.X R47, R13, UR7, R11, P2, !PT ;  /* 0x000000070d2f7c10 */ /* 0x000fe400097fe40b */
[----:B------:R-:W-:Y:S01]  /*f4f0*/  ISETP.GE.AND P2, PT, R48, 0x1, PT ;  /* 0x000000013000780c */ /* 0x000fe20003f46270 */
[----:B------:R-:W-:-:S12]  /*f500*/  BRA.DIV UR4, `(.L_x_2730) ;  /* 0x000001e604187947 */ /* 0x000fd8000b800000 */
[----:B------:R0:W2:Y:S04]  /*f510*/  SHFL.IDX PT, R44, R47, RZ, 0x1e1f ;  /* 0x001e1fff2f2c7589 */ /* 0x0000a800000e0000 */
[----:B------:R0:W3:Y:S02]  /*f520*/  SHFL.IDX PT, R45, R46, RZ, 0x1e1f ;  /* 0x001e1fff2e2d7589 */ /* 0x0000e400000e0000 */
.L_x_3003:
        /* <DEDUP_REMOVED lines=35> */
.L_x_2732:
[----:B------:R-:W-:Y:S05]  /*f760*/  BSYNC B1 ;  /* 0x0000000000017941 */ /* 0x000fea0003800000 */
.L_x_2731:
[----:B------:R-:W-:-:S03]  /*f770*/  UMOV UR4, 0xffffffff ;  /* 0xffffffff00047882 */ /* 0x000fc60000000000 */
[----:B------:R-:W-:Y:S05]  /*f780*/  BRA.DIV UR4, `(.L_x_2733) ;  /* 0x000001e204c47947 */ /* 0x000fea000b800000 */
[----:B--2---:R2:W0:Y:S04]  /*f790*/  SHFL.IDX PT, R44, R47, 0x1, 0x1e1f ;  /* 0x003e1f002f2c7f89 */ /* 0x00442800000e0000 */
[----:B---3--:R2:W3:Y:S02]  /*f7a0*/  SHFL.IDX PT, R45, R46, 0x1, 0x1e1f ;  /* 0x003e1f002e2d7f89 */ /* 0x0084e400000e0000 */
.L_x_3007:
[----:B------:R-:W-:-:S13]  /*f7b0*/  ISETP.GE.AND P2, PT, R48, 0x81, PT ;  /* 0x000000813000780c */ /* 0x000fda0003f46270 */
[----:B------:R-:W-:Y:S05]  /*f7c0*/  @!P2 BRA `(.L_x_2673) ;  /* 0x000000000084a947 */ /* 0x000fea0003800000 */
[----:B------:R-:W-:Y:S02]  /*f7d0*/  ULDC UR4, c[0x0][0x2f4] ;  /* 0x0000bd0000047ab9 */ /* 0x000fe40000000800 */
[----:B------:R-:W-:-:S13]  /*f7e0*/  ISETP.GE.AND P5, PT, R16, UR4, PT ;  /* 0x0000000410007c0c */ /* 0x000fda000bfa6270 */
[----:B----4-:R-:W4:Y:S01]  /*f7f0*/  @!P5 LDS.128 R12, [R37+0x1c400] ;  /* 0x01c40000250cd984 */ /* 0x010f220000000c00 */
[----:B---3--:R-:W-:-:S05]  /*f800*/  @!P5 IADD3 R42, P2, R16, R45, RZ ;  /* 0x0000002d102ad210 */ /* 0x008fca0007f5e0ff */
[----:B0-----:R-:W-:Y:S01]  /*f810*/  @!P5 IMAD.X R43, R44, 0x1, R17, P2 ;  /* 0x000000012c2bd824 */ /* 0x001fe200010e0611 */
[----:B------:R-:W-:-:S13]  /*f820*/  ISETP.GE.AND P2, PT, R189, UR4, PT ;  /* 0x00000004bd007c0c */ /* 0x000fda000bf46270 */
[----:B------:R-:W-:-:S04]  /*f830*/  @!P2 IADD3 R40, P4, R189, R45, RZ ;  /* 0x0000002dbd28a210 */ /* 0x000fc80007f9e0ff */
[----:B------:R-:W-:Y:S02]  /*f840*/  @!P2 IADD3.X R41, R44, R197, RZ, P4, !PT ;  /* 0x000000c52c29a210 */ /* 0x000fe400027fe4ff */
        /* <DEDUP_REMOVED lines=12> */
[----:B------:R-:W-:-:S05]  /*f910*/  @!P5 IMAD.SHL.U32 R11, R193, 0x10, RZ ;  /* 0x00000010c10bd824 */ /* 0x000fca00078e00ff */
        /* <DEDUP_REMOVED lines=12> */
.L_x_2673:
[----:B------:R-:W-:Y:S05]  /*f9e0*/  BSYNC B0 ;  /* 0x0000000000007941 */ /* 0x000fea0003800000 */
.L_x_2637:
        /* <DEDUP_REMOVED lines=11> */
[----:B------:R-:W-:-:S04]  /*faa0*/  @!P2 IADD3 R11, R94, 0x298a0, RZ ;  /* 0x000298a05e0ba810 */ /* 0x000fc80007ffe0ff */
[----:B------:R-:W-:-:S04]  /*fab0*/  @!P2 PRMT R11, RZ, 0x654, R11 ;  /* 0x00000654ff0ba816 */ /* 0x000fc8000000000b */
[----:B------:R4:W-:Y:S01]  /*fac0*/  @!P2 SYNCS.ARRIVE.TRANS64.RED.A1T0 RZ, [R11+URZ], RZ ;  /* 0x000000ff0bffa9a7 */ /* 0x0009e2000810043f */
[----:B------:R-:W-:Y:S05]  /*fad0*/  @!P1 BRA `(.L_x_2735) ;  /* 0x0000000000049947 */ /* 0x000fea0003800000 */
[----:B------:R-:W-:Y:S01]  /*fae0*/  BPT.TRAP 0x1 ;  /* 0x000000040000795c */ /* 0x000fe20000300000 */
.L_x_2735:
[----:B------:R-:W-:Y:S05]  /*faf0*/  BSYNC B0 ;  /* 0x0000000000007941 */ /* 0x000fea0003800000 */
.L_x_2734:
[----:B------:R-:W0:Y:S01]  /*fb00*/  SYNCS.PHASECHK.TRANS64.TRYWAIT P1, [R94+URZ+0x298b0], R95 ;  /* 0x0298b05f5e0075a7 */ /* 0x000e22000802017f */
[----:B------:R-:W-:Y:S04]  /*fb10*/  BSSY B0, `(.L_x_2736) ;  /* 0x0000002000007945 */ /* 0x000fe80003800000 */
[----:B0-----:R-:W-:Y:S05]  /*fb20*/  @!P1 BRA `(.L_x_2737) ;  /* 0x000001e000289947 */ /* 0x001fea0003800000 */
.L_x_3008:
[----:B------:R-:W-:Y:S05]  /*fb30*/  BSYNC B0 ;  /* 0x0000000000007941 */ /* 0x000fea0003800000 */
.L_x_2736:
        /* <DEDUP_REMOVED lines=10> */
[C---:B----4-:R-:W-:Y:S02]  /*fbe0*/  IMAD R11, R85.reuse, UR5, R92 ;  /* 0x00000005550b7c24 */ /* 0x050fe4000f8e025c */
[----:B------:R-:W-:Y:S01]  /*fbf0*/  IMAD.WIDE.U32 R12, R85, UR4, R12 ;  /* 0x00000004550c7c25 */ /* 0x000fe2000f8e000c */
[----:B------:R-:W-:-:S03]  /*fc00*/  ULDC.64 UR4, c[0x0][0x330] ;  /* 0x0000cc0000047ab9 */ /* 0x000fc60000000a00 */
[----:B------:R-:W-:Y:S02]  /*fc10*/  IMAD.IADD R13, R13, 0x1, R11 ;  /* 0x000000010d0d7824 */ /* 0x000fe400078e020b */
[----:B------:R-:W-:Y:S02]  /*fc20*/  IMAD R11, R7, UR4, RZ ;  /* 0x00000004070b7c24 */ /* 0x000fe4000f8e02ff */
[----:B------:R-:W-:-:S04]  /*fc30*/  IMAD.WIDE.U32 R12, R22, UR4, R12 ;  /* 0x00000004160c7c25 */ /* 0x000fc8000f8e000c */
[----:B------:R-:W-:Y:S01]  /*fc40*/  IMAD R15, R22, UR5, R11 ;  /* 0x00000005160f7c24 */ /* 0x000fe2000f8e020b */
[----:B------:R-:W-:Y:S01]  /*fc50*/  IADD3 R42, P1, R12, UR6, RZ ;  /* 0x000000060c2a7c10 */ /* 0x000fe2000ff3e0ff */
[----:B------:R-:W-:-:S03]  /*fc60*/  IMAD R11, R19, 0x5000, R220 ;  /* 0x00005000130b7824 */ /* 0x000fc600078e02dc */
[----:B------:R-:W-:Y:S01]  /*fc70*/  IADD3.X R43, R13, UR7, R15, P1, !PT ;  /* 0x000000070d2b7c10 */ /* 0x000fe20008ffe40f */
[C---:B---3--:R-:W-:Y:S01]  /*fc80*/  IMAD.IADD R45, R18.reuse, 0x1, R11 ;  /* 0x00000001122d7824 */ /* 0x048fe200078e020b */
[----:B------:R-:W-:Y:S01]  /*fc90*/  ISETP.GE.AND P1, PT, R93, 0x1, PT ;  /* 0x000000015d00780c */ /* 0x000fe20003f26270 */
[----:B------:R0:W1:Y:S01]  /*fca0*/  SHFL.IDX PT, R44, R42, RZ, 0x1e1f ;  /* 0x001e1fff2a2c7589 */ /* 0x00006200000e0000 */
[CC--:B--2---:R-:W-:Y:S02]  /*fcb0*/  IADD3 R46, R18.reuse, R11.reuse, R122 ;  /* 0x0000000b122e7210 */ /* 0x0c4fe40007ffe07a */
[CC--:B------:R-:W-:Y:S02]  /*fcc0*/  IADD3 R47, R18.reuse, R11.reuse, R123 ;  /* 0x0000000b122f7210 */ /* 0x0c0fe40007ffe07b */
[----:B------:R-:W-:Y:S02]  /*fcd0*/  IADD3 R48, R18, R11, R128 ;  /* 0x0000000b12307210 */ /* 0x000fe40007ffe080 */
[----:B------:R0:W2:Y:S05]  /*fce0*/  SHFL.IDX PT, R11, R43, RZ, 0x1e1f ;  /* 0x001e1fff2b0b7589 */ /* 0x0000aa00000e0000 */
[----:B------:R-:W-:Y:S05]  /*fcf0*/  @!P1 BRA `(.L_x_2739) ;  /* 0x0000000000589947 */ /* 0x000fea0003800000 */
[----:B------:R-:W-:Y:S02]  /*fd00*/  ISETP.NE.AND P5, PT, R8, RZ, PT ;  /* 0x000000ff0800720c */ /* 0x000fe40003fa5270 */
[----:B------:R-:W-:-:S11]  /*fd10*/  ISETP.NE.AND P4, PT, R9, RZ, PT ;  /* 0x000000ff0900720c */ /* 0x000fd60003f85270 */
[----:B-1----:R-:W-:Y:S02]  /*fd20*/  @P5 IADD3 R38, P1, R16, R44, RZ ;  /* 0x0000002c10265210 */ /* 0x002fe40007f3e0ff */
[----:B------:R-:W-:Y:S02]  /*fd30*/  @P4 IMAD.SHL.U32 R12, R192, 0x10, RZ ;  /* 0x00000010c00c4824 */ /* 0x000fe400078e00ff */
[----:B--2---:R-:W-:-:S03]  /*fd40*/  @P5 IADD3.X R39, R11, R17, RZ, P1, !PT ;  /* 0x000000110b275210 */ /* 0x004fc60000ffe4ff */
        /* <DEDUP_REMOVED lines=17> */
.L_x_2739:
[----:B------:R-:W-:Y:S05]  /*fe60*/  BSYNC B0 ;  /* 0x0000000000007941 */ /* 0x000fea0003800000 */
.L_x_2738:
[----:B------:R-:W-:Y:S01]  /*fe70*/  ISETP.GE.AND P1, PT, R93, 0x81, PT ;  /* 0x000000815d00780c */ /* 0x000fe20003f26270 */
[----:B0-----:R-:W0:Y:S01]  /*fe80*/  SHFL.IDX PT, R43, R43, 0x1, 0x1e1f ;  /* 0x003e1f002b2b7f89 */ /* 0x001e2200000e0000 */
[----:B------:R-:W-:Y:S03]  /*fe90*/  BSSY B0, `(.L_x_2740) ;  /* 0x0000019000007945 */ /* 0x000fe60003800000 */
[----:B------:R-:W4:Y:S08]  /*fea0*/  SHFL.IDX PT, R42, R42, 0x1, 0x1e1f ;  /* 0x003e1f002a2a7f89 */ /* 0x000f3000000e0000 */
[----:B------:R-:W-:Y:S05]  /*feb0*/  @!P1 BRA `(.L_x_2741) ;  /* 0x0000000000589947 */ /* 0x000fea0003800000 */
[----:B------:R-:W-:Y:S02]  /*fec0*/  ISETP.NE.AND P5, PT, R8, RZ, PT ;  /* 0x000000ff0800720c */ /* 0x000fe40003fa5270 */
[----:B------:R-:W-:-:S11]  /*fed0*/  ISETP.NE.AND P4, PT, R9, RZ, PT ;  /* 0x000000ff0900720c */ /* 0x000fd60003f85270 */
[----:B---3--:R-:W3:Y:S01]  /*fee0*/  @P5 LDS.128 R12, [R45+0xe400] ;  /* 0x00e400002d0c5984 */ /* 0x008ee20000000c00 */
[----:B----4-:R-:W-:Y:S02]  /*fef0*/  @P5 IADD3 R38, P1, R16, R42, RZ ;  /* 0x0000002a10265210 */ /* 0x010fe40007f3e0ff */
[----:B--2---:R-:W-:-:S03]  /*ff00*/  @P4 SHF.L.U32 R11, R192, 0x4, RZ ;  /* 0x00000004c00b4819 */ /* 0x004fc600000006ff */
[----:B0-----:R-:W-:Y:S01]  /*ff10*/  @P5 IMAD.X R39, R43, 0x1, R17, P1 ;  /* 0x000000012b275824 */ /* 0x001fe200008e0611 */
[----:B------:R-:W-:-:S04]  /*ff20*/  @P4 IADD3 R40, P1, R11, R42, RZ ;  /* 0x0000002a0b284210 */ /* 0x000fc80007f3e0ff */
[----:B------:R-:W-:Y:S02]  /*ff30*/  @P4 LEA.HI.X.SX32 R41, R11, R43, 0x1, P1 ;  /* 0x0000002b0b294211 */ /* 0x000fe400008f0eff */
[----:B------:R-:W-:-:S13]  /*ff40*/  ISETP.NE.AND P1, PT, R10, RZ, PT ;  /* 0x000000ff0a00720c */ /* 0x000fda0003f25270 */
[----:B------:R-:W-:-:S05]  /*ff50*/  @P1 IMAD.SHL.U32 R11, R193, 0x10, RZ ;  /* 0x00000010c10b1824 */ /* 0x000fca00078e00ff */
[----:B------:R-:W-:-:S04]  /*ff60*/  @P1 IADD3 R36, P6, R11, R42, RZ ;  /* 0x0000002a0b241210 */ /* 0x000fc80007fde0ff */
[----:B------:R-:W-:Y:S01]  /*ff70*/  @P1 LEA.HI.X.SX32 R37, R11, R43, 0x1, P6 ;  /* 0x0000002b0b251211 */ /* 0x000fe200030f0eff */
[----:B---3--:R0:W-:Y:S01]  /*ff80*/  @P5 ST.E.128 desc[UR50][R38.64], R12 ;  /* 0x0000000c26005985 */ /* 0x0081e2000c101d32 */
        /* <DEDUP_REMOVED lines=9> */
.L_x_2741:
[----:B------:R-:W-:Y:S05]  /*10020*/  BSYNC B0 ;  /* 0x0000000000007941 */ /* 0x000fea0003800000 */
.L_x_2740:
[----:B--2---:R-:W2:Y:S01]  /*10030*/  LDL R11, [R1] ;  /* 0x00000000010b7983 */ /* 0x004ea20000100800 */
[----:B------:R-:W-:Y:S02]  /*10040*/  VIADD R19, R19, 0x1 ;  /* 0x0000000113137836 */ /* 0x000fe40000000000 */
[----:B------:R-:W-:Y:S01]  /*10050*/  @!P2 VIADD R94, R94, 0x298c0 ;  /* 0x000298c05e5ea836 */ /* 0x000fe20000000000 */
        /* <DEDUP_REMOVED lines=9> */
[----:B0--3--:R-:W-:Y:S02]  /*100f0*/  SEL R12, RZ, 0x1, P1 ;  /* 0x00000001ff0c7807 */ /* 0x009fe40000800000 */
[----:B------:R-:W-:Y:S02]  /*10100*/  SEL R19, R19, RZ, P1 ;  /* 0x000000ff13137207 */ /* 0x000fe40000800000 */
[----:B------:R-:W-:Y:S01]  /*10110*/  LOP3.LUT R199, R199, R12, RZ, 0x3c, !PT ;  /* 0x0000000cc7c77212 */ /* 0x000fe200078e3cff */
[----:B------:R0:W-:Y:S01]  /*10120*/  @!P2 SYNCS.ARRIVE.TRANS64.RED.A1T0 RZ, [R94+URZ], RZ ;  /* 0x000000ff5effa9a7 */ /* 0x0001e2000810043f */
[----:B--2---:R-:W-:-:S13]  /*10130*/  LOP3.LUT P4, RZ, R11, 0x2, RZ, 0xc0, !PT ;  /* 0x000000020bff7812 */ /* 0x004fda000788c0ff */
[----:B01----:R-:W-:Y:S05]  /*10140*/  @P4 BRA `(.L_x_2742) ;  /* 0xffffff2800004947 */ /* 0x003fea000383ffff */
[----:B------:R-:W0:Y:S01]  /*10150*/  S2R R11, SR_TID.X ;  /* 0x00000000000b7919 */ /* 0x000e220000002100 */
[----:B------:R-:W-:Y:S02]  /*10160*/  PLOP3.LUT P0, PT, PT, PT, PT, 0x8, 0x0 ;  /* 0x000000000000781c */ /* 0x000fe40003f0e170 */
[----:B0-----:R-:W-:-:S04]  /*10170*/  SHF.R.U32.HI R11, RZ, 0x7, R11 ;  /* 0x00000007ff0b7819 */ /* 0x001fc8000001160b */
[----:B------:R-:W-:-:S13]  /*10180*/  ISETP.NE.AND P4, PT, R11, 0x1, PT ;  /* 0x000000010b00780c */ /* 0x000fda0003f85270 */
[----:B------:R-:W-:Y:S06]  /*10190*/  @!P4 BAR.ARV 0x9, 0x100 ;  /* 0x024400000000cb1d */ /* 0x000fec0000002000 */
.L_x_2632:
[----:B------:R-:W-:Y:S05]  /*101a0*/  @P0 BRA `(.L_x_2743) ;  /* 0x00000000000c0947 */ /* 0x000fea0003800000 */
[----:B------:R-:W0:Y:S01]  /*101b0*/  FENCE.VIEW.ASYNC.G ;  /* 0x00000000000073c6 */ /* 0x000e220000000100 */
[----:B------:R-:W-:Y:S05]  /*101c0*/  WARPSYNC.ALL ;  /* 0x0000000000007948 */ /* 0x000fea0003800000 */
[----:B0-----:R-:W-:Y:S06]  /*101d0*/  BAR.ARV 0xc, 0x180 ;  /* 0x0306000000007b1d */ /* 0x001fec0000002000 */
.L_x_2743:
        /* <DEDUP_REMOVED lines=8> */
[----:B------:R-:W1:Y:S08]  /*10260*/  @P0 LDC.64 R6, c[0x0][0x9a8] ;  /* 0x00026a00ff060b82 */ /* 0x000e700000000a00 */
[----:B------:R-:W2:Y:S08]  /*10270*/  @P1 LDC.64 R10, c[0x0][0x9c0] ;  /* 0x00027000ff0a1b82 */ /* 0x000eb00000000a00 */
[----:B------:R-:W3:Y:S01]  /*10280*/  @P0 LDC.64 R12, c[0x0][0x9b0] ;  /* 0x00026c00ff0c0b82 */ /* 0x000ee20000000a00 */
[----:B0-----:R-:W-:-:S02]  /*10290*/  @P1 IMAD R2, R227, R8, RZ ;  /* 0x00000008e3021224 */ /* 0x001fc400078e02ff */
[----:B------:R-:W-:-:S04]  /*102a0*/  @P1 IMAD.WIDE.U32 R4, R221, R8, RZ ;  /* 0x00000008dd041225 */ /* 0x000fc800078e00ff */
[----:B------:R-:W-:Y:S02]  /*102b0*/  @P1 IMAD R9, R221, R9, R2 ;  /* 0x00000009dd091224 */ /* 0x000fe400078e0202 */
[-C--:B-1----:R-:W-:Y:S02]  /*102c0*/  @P0 IMAD R0, R227, R6.reuse, RZ ;  /* 0x00000006e3000224 */ /* 0x082fe400078e02ff */
[----:B------:R-:W-:Y:S01]  /*102d0*/  @P0 IMAD.WIDE.U32 R2, R221, R6, RZ ;  /* 0x00000006dd020225 */ /* 0x000fe200078e00ff */
[----:B------:R-:W-:Y:S02]  /*102e0*/  @P1 IADD3 R5, R5, R9, RZ ;  /* 0x0000000905051210 */ /* 0x000fe40007ffe0ff */
[----:B------:R-:W-:Y:S01]  /*102f0*/  @P0 SHF.R.S32.HI R9, RZ, 0x1f, R22 ;  /* 0x0000001fff090819 */ /* 0x000fe20000011416 */
[----:B------:R-:W-:Y:S02]  /*10300*/  @P0 IMAD R7, R221, R7, R0 ;  /* 0x00000007dd070224 */ /* 0x000fe400078e0200 */
[----:B--2---:R-:W-:-:S02]  /*10310*/  @P1 IMAD R6, R15, R10, RZ ;  /* 0x0000000a0f061224 */ /* 0x004fc400078e02ff */
[----:B------:R-:W-:Y:S02]  /*10320*/  @P0 IMAD.IADD R3, R3, 0x1, R7 ;  /* 0x0000000103030824 */ /* 0x000fe400078e0207 */
[C---:B------:R-:W-:Y:S02]  /*10330*/  @P1 IMAD R11, R22.reuse, R11, R6 ;  /* 0x0000000b160b1224 */ /* 0x040fe400078e0206 */
[----:B------:R-:W-:-:S04]  /*10340*/  @P1 IMAD.WIDE.U32 R6, R22, R10, R4 ;  /* 0x0000000a16061225 */ /* 0x000fc800078e0004 */
[-C--:B---3--:R-:W-:Y:S01]  /*10350*/  @P0 IMAD R0, R9, R12.reuse, RZ ;  /* 0x0000000c09000224 */ /* 0x088fe200078e02ff */
[----:B------:R-:W-:Y:S01]  /*10360*/  @P1 LEA R8, P3, R6, UR6, 0x2 ;  /* 0x0000000606081c11 */ /* 0x000fe2000f8610ff */
[----:B------:R-:W-:-:S04]  /*10370*/  @P0 IMAD.WIDE.U32 R2, R22, R12, R2 ;  /* 0x0000000c16020225 */ /* 0x000fc800078e0002 */
[----:B------:R-:W-:Y:S01]  /*10380*/  @P0 IMAD R9, R22, R13, R0 ;  /* 0x0000000d16090224 */ /* 0x000fe200078e0200 */
[----:B------:R-:W-:Y:S01]  /*10390*/  @P0 LEA R4, P2, R2, UR4, 0x2 ;  /* 0x0000000402040c11 */ /* 0x000fe2000f8410ff */
[----:B------:R-:W-:Y:S01]  /*103a0*/  @P1 IMAD.IADD R5, R7, 0x1, R11 ;  /* 0x0000000107051824 */ /* 0x000fe200078e020b */
[----:B------:R-:W-:Y:S01]  /*103b0*/  ULDC UR4, c[0x0][0x988] ;  /* 0x0002620000047ab9 */ /* 0x000fe20000000800 */
[----:B------:R-:W-:Y:S02]  /*103c0*/  @P0 IMAD.IADD R3, R3, 0x1, R9 ;  /* 0x0000000103030824 */ /* 0x000fe400078e0209 */
[----:B------:R-:W-:Y:S01]  /*103d0*/  IMAD.MOV.U32 R0, RZ, RZ, 0x3f800000 ;  /* 0x3f800000ff007424 */ /* 0x000fe200078e00ff */
[----:B------:R-:W-:Y:S02]  /*103e0*/  @P1 LEA.HI.X R9, R6, UR7, R5, 0x2, P3 ;  /* 0x0000000706091c11 */ /* 0x000fe400098f1405 */
[----:B------:R-:W-:Y:S02]  /*103f0*/  @P0 LEA.HI.X R5, R2, UR5, R3, 0x2, P2 ;  /* 0x0000000502050c11 */ /* 0x000fe400090f1403 */
[----:B------:R-:W-:Y:S01]  /*10400*/  MOV R3, 0x3f800000 ;  /* 0x3f80000000037802 */ /* 0x000fe20000000f00 */
[----:B------:R0:W2:Y:S01]  /*10410*/  @P1 LDG.E R0, desc[UR50][R8.64] ;  /* 0x0000003208001981 */ /* 0x0000a2000c1e1900 */
[----:B------:R-:W1:Y:S04]  /*10420*/  LDC R2, c[0x0][0x448] ;  /* 0x00011200ff027b82 */ /* 0x000e680000000800 */
[----:B------:R3:W2:Y:S01]  /*10430*/  @P0 LDG.E R3, desc[UR50][R4.64] ;  /* 0x0000003204030981 */ /* 0x0006a2000c1e1900 */
[----:B------:R-:W-:-:S02]  /*10440*/  CS2R R88, SRZ ;  /* 0x0000000000587805 */ /* 0x000fc4000001ff00 */
[----:B------:R-:W-:Y:S02]  /*10450*/  CS2R R86, SRZ ;  /* 0x0000000000567805 */ /* 0x000fe4000001ff00 */
[----:B------:R-:W-:Y:S02]  /*10460*/  CS2R R84, SRZ ;  /* 0x0000000000547805 */ /* 0x000fe4000001ff00 */
[----:B------:R-:W-:Y:S02]  /*10470*/  CS2R R78, SRZ ;  /* 0x00000000004e7805 */ /* 0x000fe4000001ff00 */
[----:B0-----:R-:W-:Y:S02]  /*10480*/  CS2R R8, SRZ ;  /* 0x0000000000087805 */ /* 0x001fe4000001ff00 */
        /* <DEDUP_REMOVED lines=12> */
[----:B------:R-:W-:Y:S01]  /*10550*/  CS2R R32, SRZ ;  /* 0x0000000000207805 */ /* 0x000fe2000001ff00 */
[----:B------:R-:W-:Y:S01]  /*10560*/  IMAD.MOV.U32 R54, RZ, RZ, RZ ;  /* 0x000000ffff367224 */ /* 0x000fe200078e00ff */
[----:B-1----:R-:W-:Y:S01]  /*10570*/  ISETP.NE.AND P0, PT, R2, 0x1, PT ;  /* 0x000000010200780c */ /* 0x002fe20003f05270 */
[----:B------:R-:W-:Y:S01]  /*10580*/  VIADD R2, R212, 0x7f ;  /* 0x0000007fd4027836 */ /* 0x000fe20000000000 */
[----:B------:R-:W-:-:S02]  /*10590*/  CS2R R30, SRZ ;  /* 0x00000000001e7805 */ /* 0x000fc4000001ff00 */
[----:B------:R-:W-:Y:S02]  /*105a0*/  CS2R R46, SRZ ;  /* 0x00000000002e7805 */ /* 0x000fe4000001ff00 */
[----:B------:R-:W-:Y:S02]  /*105b0*/  CS2R R34, SRZ ;  /* 0x0000000000227805 */ /* 0x000fe4000001ff00 */
[----:B------:R-:W-:Y:S02]  /*105c0*/  CS2R R44, SRZ ;  /* 0x00000000002c7805 */ /* 0x000fe4000001ff00 */
[----:B------:R-:W-:Y:S02]  /*105d0*/  CS2R R36, SRZ ;  /* 0x0000000000247805 */ /* 0x000fe4000001ff00 */
[----:B------:R-:W-:Y:S02]  /*105e0*/  CS2R R40, SRZ ;  /* 0x0000000000287805 */ /* 0x000fe4000001ff00 */
[----:B------:R-:W-:Y:S01]  /*105f0*/  CS2R R90, SRZ ;  /* 0x00000000005a7805 */ /* 0x000fe2000001ff00 */
[----:B------:R-:W-:Y:S01]  /*10600*/  IMAD.MOV.U32 R38, RZ, RZ, RZ ;  /* 0x000000ffff267224 */ /* 0x000fe200078e00ff */
[----:B------:R-:W-:-:S02]  /*10610*/  CS2R R48, SRZ ;  /* 0x0000000000307805 */ /* 0x000fc4000001ff00 */
[----:B------:R-:W-:Y:S02]  /*10620*/  CS2R R92, SRZ ;  /* 0x00000000005c7805 */ /* 0x000fe4000001ff00 */
[----:B------:R-:W-:Y:S01]  /*10630*/  MOV R57, RZ ;  /* 0x000000ff00397202 */ /* 0x000fe20000000f00 */
[----:B------:R-:W0:Y:S01]  /*10640*/  @P0 LDC R7, c[0x0][0x44c] ;  /* 0x00011300ff070b82 */ /* 0x000e220000000800 */
[----:B------:R-:W-:Y:S01]  /*10650*/  CS2R R94, SRZ ;  /* 0x00000000005e7805 */ /* 0x000fe2000001ff00 */
[----:B------:R-:W-:Y:S01]  /*10660*/  IMAD.MOV.U32 R65, RZ, RZ, RZ ;  /* 0x000000ffff417224 */ /* 0x000fe200078e00ff */
[----:B------:R-:W-:-:S05]  /*10670*/  CS2R R96, SRZ ;  /* 0x0000000000607805 */ /* 0x000fca000001ff00 */
[----:B------:R-:W1:Y:S01]  /*10680*/  @P0 LDC R6, c[0x0][0x450] ;  /* 0x00011400ff060b82 */ /* 0x000e620000000800 */
[----:B0-----:R-:W-:-:S05]  /*10690*/  @P0 IMAD.HI.U32 R7, R2, R7, RZ ;  /* 0x0000000702070227 */ /* 0x001fca00078e00ff */
[----:B-1----:R-:W-:Y:S02]  /*106a0*/  @P0 SHF.R.U32.HI R2, RZ, R6, R7 ;  /* 0x00000006ff020219 */ /* 0x002fe40000011607 */
[----:B------:R-:W-:Y:S02]  /*106b0*/  CS2R R6, SRZ ;  /* 0x0000000000067805 */ /* 0x000fe4000001ff00 */
[----:B------:R-:W-:Y:S01]  /*106c0*/  PLOP3.LUT P0, PT, PT, PT, PT, 0x80, 0x0 ;  /* 0x000000000000781c */ /* 0x000fe20003f0f070 */
[----:B------:R-:W-:-:S04]  /*106d0*/  IMAD.IADD R2, R151, 0x1, R2 ;  /* 0x0000000197027824 */ /* 0x000fc800078e0202 */
[----:B------:R-:W-:-:S05]  /*106e0*/  IMAD.HI R2, R2, 0x66666667, RZ ;  /* 0x6666666702027827 */ /* 0x000fca00078e02ff */
[----:B---3--:R-:W-:-:S04]  /*106f0*/  SHF.R.U32.HI R5, RZ, 0x1f, R2 ;  /* 0x0000001fff057819 */ /* 0x008fc80000011602 */
[----:B------:R-:W-:-:S04]  /*10700*/  LEA.HI.SX32 R5, R2, R5, 0x1a ;  /* 0x0000000502057211 */ /* 0x000fc800078fd2ff */
[----:B------:R-:W-:Y:S02]  /*10710*/  VIMNMX R152, R152, R5, PT ;  /* 0x0000000598987248 */ /* 0x000fe40003fe0100 */
[----:B------:R-:W-:Y:S02]  /*10720*/  CS2R R4, SRZ ;  /* 0x0000000000047805 */ /* 0x000fe4000001ff00 */
[----:B------:R-:W-:Y:S01]  /*10730*/  ISETP.GE.AND P1, PT, R152, 0x1, PT ;  /* 0x000000019800780c */ /* 0x000fe20003f26270 */
[----:B--2---:R-:W-:-:S04]  /*10740*/  FMUL.FTZ R0, R3, R0 ;  /* 0x0000000003007220 */ /* 0x004fc80000410000 */
[----:B------:R-:W-:-:S08]  /*10750*/  FMUL.FTZ R2, R0, UR4 ;  /* 0x0000000400027c20 */ /* 0x000fd00008410000 */
[----:B------:R-:W-:Y:S05]  /*10760*/  @!P1 BRA `(.L_x_2744) ;  /* 0x0000012400289947 */ /* 0x000fea0003800000 */
        /* <DEDUP_REMOVED lines=8> */
.L_x_3011:
[----:B01----:R-:W-:Y:S01]  /*107f0*/  LEA.HI R0, R23, R23, RZ, 0x1 ;  /* 0x0000001717007211 */ /* 0x003fe200078f08ff */
        /* <DEDUP_REMOVED lines=23> */
[----:B-1--45:R-:W-:Y:S05]  /*10970*/  CALL.ABS.NOINC R14 ;  /* 0x000000000e007343 */ /* 0x032fea0003c00000 */
.L_x_2746:
        /* <DEDUP_REMOVED lines=13> */
.L_x_2750:
[----:B-1----:R1:W2:Y:S02]  /*10a50*/  SYNCS.PHASECHK.TRANS64.TRYWAIT P0, [R18+URZ+0x29800], R3 ;  /* 0x02980003120075a7 */ /* 0x0022a4000800017f */
[----:B--2---:R-:W-:Y:S05]  /*10a60*/  @!P0 NANOSLEEP.SYNCS 0x989680 ;  /* 0x009896800000895d */ /* 0x004fea0003900000 */
[----:B------:R-:W2:Y:S02]  /*10a70*/  @!P0 SYNCS.PHASECHK.TRANS64 P0, [R18+URZ+0x29800], R3 ;  /* 0x02980003120085a7 */ /* 0x000ea4000800007f */
[----:B--2---:R-:W-:Y:S05]  /*10a80*/  @!P0 BRA `(.L_x_2750) ;  /* 0xfffffffc00f08947 */ /* 0x004fea000383ffff */
.L_x_2749:
[----:B------:R-:W-:Y:S05]  /*10a90*/  BSYNC B0 ;  /* 0x0000000000007941 */ /* 0x000fea0003800000 */
.L_x_2748:
[----:B------:R-:W-:Y:S05]  /*10aa0*/  BRA `(.L_x_2751) ;  /* 0x0000006c00cc7947 */ /* 0x000fea0003800000 */
.L_x_2747:
        /* <DEDUP_REMOVED lines=8> */
[----:B------:R-:W-:-:S04]  /*10b30*/  IMAD.WIDE.U32 R26, R135, UR6, RZ ;  /* 0x00000006871a7c25 */ /* 0x000fc8000f8e00ff */
[C---:B------:R-:W-:Y:S02]  /*10b40*/  IMAD R31, R135.reuse, UR7, R0 ;  /* 0x00000007871f7c24 */ /* 0x040fe4000f8e0200 */
[----:B------:R-:W-:-:S03]  /*10b50*/  IMAD R29, R135, UR5, R4 ;  /* 0x00000005871d7c24 */ /* 0x000fc6000f8e0204 */
[----:B------:R-:W-:Y:S01]  /*10b60*/  IADD3 R31, R31, R27, RZ ;  /* 0x0000001b1f1f7210 */ /* 0x000fe20007ffe0ff */
[----:B------:R-:W-:Y:S01]  /*10b70*/  IMAD.IADD R29, R29, 0x1, R25 ;  /* 0x000000011d1d7824 */ /* 0x000fe200078e0219 */
        /* <DEDUP_REMOVED lines=10> */
[----:B------:R-:W-:Y:S02]  /*10c20*/  IMAD.U32 R7, RZ, RZ, UR7 ;  /* 0x00000007ff077e24 */ /* 0x000fe4000f8e00ff */
[----:B------:R-:W-:-:S02]  /*10c30*/  IMAD.U32 R11, RZ, RZ, UR5 ;  /* 0x00000005ff0b7e24 */ /* 0x000fc4000f8e00ff */
[----:B------:R-:W-:Y:S02]  /*10c40*/  IMAD.MOV.U32 R8, RZ, RZ, 0x70 ;  /* 0x00000070ff087424 */ /* 0x000fe400078e00ff */
[----:B------:R-:W-:Y:S02]  /*10c50*/  IMAD.MOV.U32 R12, RZ, RZ, 0x1 ;  /* 0x00000001ff0c7424 */ /* 0x000fe400078e00ff */
[----:B0-----:R-:W-:-:S07]  /*10c60*/  IMAD.MOV.U32 R13, RZ, RZ, RZ ;  /* 0x000000ffff0d7224 */ /* 0x001fce00078e00ff */
[----:B------:R-:W-:-:S07]  /*10c70*/  LEPC R20, `(.L_x_2752) ;  /* 0x000000001014794e */ /* 0x000fce0000000000 */
[----:B-1--4-:R-:W-:Y:S05]  /*10c80*/  CALL.ABS.NOINC R14 ;  /* 0x000000000e007343 */ /* 0x012fea0003c00000 */
.L_x_2752:
[----:B------:R-:W-:Y:S01]  /*10c90*/  ULDC.U8 UR4, c[0x0][0x410] ;  /* 0x0001040000047ab9 */ /* 0x000fe20000000000 */
[----:B------:R-:W-:Y:S01]  /*10ca0*/  BSSY B0, `(.L_x_2753) ;  /* 0x00006cb000007945 */ /* 0x000fe20003800000 */
[----:B------:R-:W-:Y:S02]  /*10cb0*/  ISETP.NE.AND P0, PT, RZ, UR4, PT ;  /* 0x00000004ff007c0c */ /* 0x000fe4000bf05270 */
[----:B------:R-:W-:-:S11]  /*10cc0*/  IADD3 R10, R198, R212, RZ ;  /* 0x000000d4c60a7210 */ /* 0x000fd60007ffe0ff */
[----:B------:R-:W-:Y:S05]  /*10cd0*/  @!P0 BRA `(.L_x_2754) ;  /* 0x00000034008c8947 */ /* 0x000fea0003800000 */
[----:B------:R-:W0:Y:S01]  /*10ce0*/  LDC R20, c[0x0][0x448] ;  /* 0x00011200ff147b82 */ /* 0x000e220000000800 */
[----:B------:R-:W-:Y:S01]  /*10cf0*/  IMAD.MOV.U32 R11, RZ, RZ, R10 ;  /* 0x000000ffff0b7224 */ /* 0x000fe200078e000a */
[----:B------:R-:W-:Y:S01]  /*10d00*/  MOV R9, R31 ;  /* 0x0000001f00097202 */ /* 0x000fe20000000f00 */
[----:B------:R-:W-:Y:S01]  /*10d10*/  IMAD.MOV.U32 R8, RZ, RZ, R26 ;  /* 0x000000ffff087224 */ /* 0x000fe200078e001a */
[----:B------:R-:W-:Y:S01]  /*10d20*/  ULDC.64 UR4, c[0x0][0x3f8] ;  /* 0x0000fe0000047ab9 */ /* 0x000fe20000000a00 */
[----:B------:R-:W-:Y:S01]  /*10d30*/  IMAD.MOV.U32 R6, RZ, RZ, R24 ;  /* 0x000000ffff067224 */ /* 0x000fe200078e0018 */
[----:B------:R-:W-:Y:S01]  /*10d40*/  ULDC.64 UR6, c[0x0][0x408] ;  /* 0x0001020000067ab9 */ /* 0x000fe20000000a00 */
[----:B------:R-:W-:Y:S01]  /*10d50*/  IMAD.MOV.U32 R7, RZ, RZ, R29 ;  /* 0x000000ffff077224 */ /* 0x000fe200078e001d */
[----:B------:R-:W-:Y:S01]  /*10d60*/  ULDC.64 UR8, c[0x0][0x400] ;  /* 0x0001000000087ab9 */ /* 0x000fe20000000a00 */
[----:B0-----:R-:W-:-:S13]  /*10d70*/  ISETP.NE.AND P0, PT, R20, 0x1, PT ;  /* 0x000000011400780c */ /* 0x001fda0003f05270 */
[----:B------:R-:W0:Y:S08]  /*10d80*/  @P0 LDC R3, c[0x0][0x44c] ;  /* 0x00011300ff030b82 */ /* 0x000e300000000800 */
[----:B------:R-:W1:Y:S01]  /*10d90*/  @P0 LDC R5, c[0x0][0x450] ;  /* 0x00011400ff050b82 */ /* 0x000e620000000800 */
[----:B0-----:R-:W-:-:S05]  /*10da0*/  @P0 IMAD.HI.U32 R0, R10, R3, RZ ;  /* 0x000000030a000227 */ /* 0x001fca00078e00ff */
[----:B-1----:R-:W-:-:S04]  /*10db0*/  @P0 SHF.R.U32.HI R11, RZ, R5, R0 ;  /* 0x00000005ff0b0219 */ /* 0x002fc80000011600 */
        /* <DEDUP_REMOVED lines=14> */
[----:B------:R0:W1:Y:S04]  /*10ea0*/  SHFL.IDX PT, R0, R13, RZ, 0x1e1f ;  /* 0x001e1fff0d007589 */ /* 0x00006800000e0000 */
[----:B------:R-:W2:Y:S04]  /*10eb0*/  SHFL.IDX PT, R3, R3, RZ, 0x1e1f ;  /* 0x001e1fff03037589 */ /* 0x000ea800000e0000 */
[----:B------:R-:W3:Y:S04]  /*10ec0*/  SHFL.IDX PT, R4, R4, RZ, 0x1e1f ;  /* 0x001e1fff04047589 */ /* 0x000ee800000e0000 */
[----:B------:R0:W0:Y:S02]  /*10ed0*/  SHFL.IDX PT, R14, R5, RZ, 0x1e1f ;  /* 0x001e1fff050e7589 */ /* 0x00002400000e0000 */
.L_x_3017:
        /* <DEDUP_REMOVED lines=13> */
[----:B0-----:R-:W-:Y:S02]  /*10fb0*/  CS2R R12, SRZ ;  /* 0x00000000000c7805 */ /* 0x001fe4000001ff00 */
[----:B------:R-:W-:Y:S01]  /*10fc0*/  CS2R R10, SRZ ;  /* 0x00000000000a7805 */ /* 0x000fe2000001ff00 */
[----:B------:R-:W-:Y:S06]  /*10fd0*/  @P0 BRA `(.L_x_2757) ;  /* 0x0000000000f40947 */ /* 0x000fec0003800000 */
[----:B------:R-:W3:Y:S01]  /*10fe0*/  LDL R43, [R1+0x1c] ;  /* 0x00001c00012b7983 */ /* 0x000ee20000100800 */
[----:B------:R-:W-:-:S03]  /*10ff0*/  ULDC UR4, c[0x0][0x3f4] ;  /* 0x0000fd0000047ab9 */ /* 0x000fc60000000800 */
[----:B----4-:R-:W4:Y:S04]  /*11000*/  LDL R42, [R1+0x18] ;  /* 0x00001800012a7983 */ /* 0x010f280000100800 */
        /* <DEDUP_REMOVED lines=10> */
[CC--:B--2---:R-:W-:Y:S02]  /*110b0*/  @!P5 IADD3 R6, P0, R190.reuse, R3.reuse, RZ ;  /* 0x00000003be06d210 */ /* 0x0c4fe40007f1e0ff */
[----:B------:R-:W-:Y:S02]  /*110c0*/  @!P5 IADD3 R8, P1, R190, R14, RZ ;  /* 0x0000000ebe08d210 */ /* 0x000fe40007f3e0ff */
[----:B------:R-:W-:Y:S01]  /*110d0*/  @!P2 IADD3 R10, P4, R201, R3, RZ ;  /* 0x00000003c90aa210 */ /* 0x000fe20007f9e0ff */
[--C-:B-1----:R-:W-:Y:S02]  /*110e0*/  @!P5 IMAD.X R7, R0, 0x1, R5.reuse, P0 ;  /* 0x000000010007d824 */ /* 0x102fe400000e0605 */
[----:B---3--:R-:W-:Y:S01]  /*110f0*/  @!P5 IMAD.X R9, R4, 0x1, R5, P1 ;  /* 0x000000010409d824 */ /* 0x008fe200008e0605 */
[----:B------:R-:W-:-:S02]  /*11100*/  ISETP.GE.AND P1, PT, R203, UR4, PT ;  /* 0x00000004cb007c0c */ /* 0x000fc4000bf26270 */
[----:B------:R-:W5:Y:S01]  /*11110*/  @!P5 LD.E.64 R38, desc[UR50][R6.64] ;  /* 0x000000320626d980 */ /* 0x000f62000c101b00 */
[----:B------:R-:W-:-:S03]  /*11120*/  @!P2 IADD3 R12, P0, R201, R14, RZ ;  /* 0x0000000ec90ca210 */ /* 0x000fc60007f1e0ff */
[----:B------:R0:W5:Y:S01]  /*11130*/  @!P5 LD.E.64 R36, desc[UR50][R8.64] ;  /* 0x000000320824d980 */ /* 0x000162000c101b00 */
[----:B------:R-:W-:Y:S02]  /*11140*/  @!P3 IADD3 R40, P5, R200, R14, RZ ;  /* 0x0000000ec828b210 */ /* 0x000fe40007fbe0ff */
[----:B------:R-:W-:Y:S02]  /*11150*/  CS2R R34, SRZ ;  /* 0x0000000000227805 */ /* 0x000fe4000001ff00 */
[----:B------:R-:W-:Y:S02]  /*11160*/  CS2R R30, SRZ ;  /* 0x00000000001e7805 */ /* 0x000fe4000001ff00 */
[----:B------:R-:W-:Y:S02]  /*11170*/  CS2R R28, SRZ ;  /* 0x00000000001c7805 */ /* 0x000fe4000001ff00 */
[----:B------:R-:W-:Y:S02]  /*11180*/  CS2R R26, SRZ ;  /* 0x00000000001a7805 */ /* 0x000fe4000001ff00 */
[----:B------:R-:W-:-:S02]  /*11190*/  CS2R R24, SRZ ;  /* 0x0000000000187805 */ /* 0x000fc4000001ff00 */
[----:B0-----:R-:W-:Y:S01]  /*111a0*/  CS2R R8, SRZ ;  /* 0x0000000000087805 */ /* 0x001fe2000001ff00 */
[--C-:B------:R-:W-:Y:S01]  /*111b0*/  @!P2 IMAD.X R11, R0, 0x1, R43.reuse, P4 ;  /* 0x00000001000ba824 */ /* 0x100fe200020e062b */
[----:B------:R-:W-:Y:S01]  /*111c0*/  @!P3 IADD3 R20, P4, R200, R3, RZ ;  /* 0x00000003c814b210 */ /* 0x000fe20007f9e0ff */
[C---:B------:R-:W-:Y:S02]  /*111d0*/  @!P2 IMAD.X R13, R4.reuse, 0x1, R43, P0 ;  /* 0x00000001040da824 */ /* 0x040fe400000e062b */
[----:B----4-:R-:W-:Y:S01]  /*111e0*/  @!P3 IMAD.X R41, R4, 0x1, R42, P5 ;  /* 0x000000010429b824 */ /* 0x010fe200028e062a */
[----:B------:R-:W-:Y:S01]  /*111f0*/  @!P3 IADD3.X R21, R0, R42, RZ, P4, !PT ;  /* 0x0000002a0015b210 */ /* 0x000fe200027fe4ff */
[----:B------:R-:W5:Y:S01]  /*11200*/  @!P2 LD.E.64 R32, desc[UR50][R10.64] ;  /* 0x000000320a20a980 */ /* 0x000f62000c101b00 */
[----:B------:R-:W-:-:S03]  /*11210*/  ISETP.GE.AND P0, PT, R202, UR4, PT ;  /* 0x00000004ca007c0c */ /* 0x000fc6000bf06270 */
        /* <DEDUP_REMOVED lines=25> */
.L_x_2757:
[----:B------:R-:W-:Y:S05]  /*113b0*/  BSYNC B1 ;  /* 0x0000000000017941 */ /* 0x000fea0003800000 */
.L_x_2756:
[----:B------:R-:W-:Y:S01]  /*113c0*/  ULEA.HI UR4, UR37, UR37, URZ, 0x1 ;  /* 0x0000002525047291 */ /* 0x000fe2000f8f083f */
[----:B--2---:R-:W-:Y:S01]  /*113d0*/  VIADDMNMX R3, R45, -R212, 0x80, PT ;  /* 0x000000802d037446 */ /* 0x004fe200038009d4 */
[----:B------:R-:W-:Y:S02]  /*113e0*/  BSSY B1, `(.L_x_2758) ;  /* 0x0000008000017945 */ /* 0x000fe40003800000 */
[----:B------:R-:W-:Y:S01]  /*113f0*/  ULOP3.LUT UR4, UR4, 0xfffffffe, URZ, 0xc0, !UPT ;  /* 0xfffffffe04047892 */ /* 0x000fe2000f8ec03f */
[----:B------:R-:W-:-:S03]  /*11400*/  ISETP.GE.AND P1, PT, R198, R3, PT ;  /* 0x00000003c600720c */ /* 0x000fc60003f26270 */
[----:B------:R-:W-:-:S06]  /*11410*/  UIADD3 UR4, UR37, -UR4, URZ ;  /* 0x8000000425047290 */ /* 0x000fcc000fffe03f */
[----:B------:R-:W-:-:S05]  /*11420*/  IMAD.U32 R5, RZ, RZ, UR4 ;  /* 0x00000004ff057e24 */ /* 0x000fca000f8e00ff */
[----:B------:R-:W-:-:S04]  /*11430*/  SHF.L.U32 R5, R5, 0x1f, RZ ;  /* 0x0000001f05057819 */ /* 0x000fc800000006ff */
[----:B------:R-:W0:Y:S02]  /*11440*/  SYNCS.PHASECHK.TRANS64.TRYWAIT P0, [R18+URZ+0x29800], R5 ;  /* 0x02980005120075a7 */ /* 0x000e24000800017f */
[----:B0-----:R-:W-:Y:S05]  /*11450*/  @!P0 BRA `(.L_x_2759) ;  /* 0x000001c8009c8947 */ /* 0x001fea0003800000 */
.L_x_3018:
[----:B------:R-:W-:Y:S05]  /*11460*/  BSYNC B1 ;  /* 0x0000000000017941 */ /* 0x000fea0003800000 */
.L_x_2758:
[----:B------:R-:W-:Y:S05]  /*11470*/  @P1 BRA `(.L_x_2760) ;  /* 0x0000006400341947 */ /* 0x000fea0003800000 */
[----:B------:R-:W2:Y:S01]  /*11480*/  LDC R3, c[0x0][0x3f4] ;  /* 0x0000fd00ff037b82 */ /* 0x000ea20000000800 */
[----:B------:R-:W-:Y:S01]  /*11490*/  BSSY B1, `(.L_x_2761) ;  /* 0x000007f000017945 */ /* 0x000fe20003800000 */
[----:B-1----:R-:W-:Y:S01]  /*114a0*/  IMAD.IADD R0, R18, 0x1, R216 ;  /* 0x0000000112007824 */ /* 0x002fe200078e02d8 */
[-C--:B--2---:R-:W-:Y:S02]  /*114b0*/  ISETP.GE.AND P0, PT, R190, R3.reuse, PT ;  /* 0x00000003be00720c */ /* 0x084fe40003f06270 */
[-C--:B------:R-:W-:Y:S02]  /*114c0*/  ISETP.GE.AND P1, PT, R201, R3.reuse, PT ;  /* 0x00000003c900720c */ /* 0x080fe40003f26270 */
[-C--:B------:R-:W-:Y:S02]  /*114d0*/  ISETP.GE.AND P2, PT, R200, R3.reuse, PT ;  /* 0x00000003c800720c */ /* 0x080fe40003f46270 */
[-C--:B------:R-:W-:Y:S02]  /*114e0*/  ISETP.GE.AND P3, PT, R203, R3.reuse, PT ;  /* 0x00000003cb00720c */ /* 0x080fe40003f66270 */
[----:B------:R-:W-:-:S02]  /*114f0*/  ISETP.GE.AND P4, PT, R202, R3, PT ;  /* 0x00000003ca00720c */ /* 0x000fc40003f86270 */
[----:B------:R-:W-:-:S03]  /*11500*/  ISETP.GE.AND P5, PT, R204, R3, PT ;  /* 0x00000003cc00720c */ /* 0x000fc60003fa6270 */
[----:B------:R-:W-:Y:S10]  /*11510*/  @P0 BRA `(.L_x_2762) ;  /* 0x0000000400d80947 */ /* 0x000ff40003800000 */
[----:B0--3--:R-:W0:Y:S01]  /*11520*/  LDS.128 R4, [R0+0x14400] ;  /* 0x0144000000047984 */ /* 0x009e220000000c00 */
[----:B-----5:R-:W-:Y:S02]  /*11530*/  SHF.R.U32.HI R14, RZ, 0x8, R38 ;  /* 0x00000008ff0e7819 */ /* 0x020fe40000011626 */
[----:B------:R-:W-:Y:S02]  /*11540*/  SHF.R.U32.HI R40, RZ, 0x8, R39 ;  /* 0x00000008ff287819 */ /* 0x000fe40000011627 */
[----:B------:R-:W-:Y:S02]  /*11550*/  LOP3.LUT R3, R38, 0xff, RZ, 0xc0, !PT ;  /* 0x000000ff26037812 */ /* 0x000fe400078ec0ff */
[----:B------:R-:W-:Y:S02]  /*11560*/  LOP3.LUT R14, R14, 0xff, RZ, 0xc0, !PT ;  /* 0x000000ff0e0e7812 */ /* 0x000fe400078ec0ff */
[----:B------:R-:W-:Y:S02]  /*11570*/  SHF.R.U32.HI R43, RZ, 0x8, R37 ;  /* 0x00000008ff2b7819 */ /* 0x000fe40000011625 */
[----:B------:R-:W-:-:S02]  /*11580*/  LOP3.LUT R15, R39, 0xff, RZ, 0xc0, !PT ;  /* 0x000000ff270f7812 */ /* 0x000fc400078ec0ff */
[----:B------:R-:W-:Y:S02]  /*11590*/  LOP3.LUT R40, R40, 0xff, RZ, 0xc0, !PT ;  /* 0x000000ff28287812 */ /* 0x000fe400078ec0ff */
[----:B------:R-:W-:Y:S02]  /*115a0*/  PRMT R3, R14, 0x7604, R3 ;  /* 0x000076040e037816 */ /* 0x000fe40000000003 */
[----:B------:R-:W-:Y:S02]  /*115b0*/  SHF.R.U32.HI R45, RZ, 0x10, R37 ;  /* 0x00000010ff2d7819 */ /* 0x000fe40000011625 */
[----:B------:R-:W-:Y:S02]  /*115c0*/  SHF.R.U32.HI R14, RZ, 0x8, R36 ;  /* 0x00000008ff0e7819 */ /* 0x000fe40000011624 */
[----:B------:R-:W-:Y:S01]  /*115d0*/  SHF.R.U32.HI R46, RZ, 0x10, R39 ;  /* 0x00000010ff2e7819 */ /* 0x000fe20000011627 */
[----:B------:R-:W-:Y:S01]  /*115e0*/  IMAD.U32 R45, R45, 0x10000, RZ ;  /* 0x000100002d2d7824 */ /* 0x000fe200078e00ff */
[----:B----4-:R-:W-:-:S02]  /*115f0*/  LOP3.LUT R42, R37, 0xff, RZ, 0xc0, !PT ;  /* 0x000000ff252a7812 */ /* 0x010fc400078ec0ff */
[----:B------:R-:W-:Y:S02]  /*11600*/  LOP3.LUT R43, R43, 0xff, RZ, 0xc0, !PT ;  /* 0x000000ff2b2b7812 */ /* 0x000fe400078ec0ff */
[----:B------:R-:W-:Y:S02]  /*11610*/  PRMT R15, R40, 0x7604, R15 ;  /* 0x00007604280f7816 */ /* 0x000fe4000000000f */
[----:B------:R-:W-:Y:S02]  /*11620*/  LOP3.LUT R40, R36, 0xff, RZ, 0xc0, !PT ;  /* 0x000000ff24287812 */ /* 0x000fe400078ec0ff */
[----:B------:R-:W-:Y:S02]  /*11630*/  LOP3.LUT R41, R14, 0xff, RZ, 0xc0, !PT ;  /* 0x000000ff0e297812 */ /* 0x000fe400078ec0ff */
[----:B------:R-:W-:Y:S02]  /*11640*/  SHF.L.U32 R14, R46, 0x10, RZ ;  /* 0x000000102e0e7819 */ /* 0x000fe400000006ff */
[----:B------:R-:W-:-:S02]  /*11650*/  PRMT R42, R43, 0x7604, R42 ;  /* 0x000076042b2a7816 */ /* 0x000fc4000000002a */
[----:B------:R-:W-:Y:S02]  /*11660*/  PRMT R43, R41, 0x7604, R40 ;  /* 0x00007604292b7816 */ /* 0x000fe40000000028 */
[----:B------:R-:W-:Y:S02]  /*11670*/  LOP3.LUT R41, R15, 0xff0000, R14, 0xf8, !PT ;  /* 0x00ff00000f297812 */ /* 0x000fe400078ef80e */
[----:B------:R-:W-:Y:S02]  /*11680*/  LOP3.LUT R45, R42, 0xff0000, R45, 0xf8, !PT ;  /* 0x00ff00002a2d7812 */ /* 0x000fe400078ef82d */
[----:B------:R-:W-:Y:S02]  /*11690*/  LOP3.LUT R41, R41, 0xff000000, R39, 0xf8, !PT ;  /* 0xff00000029297812 */ /* 0x000fe400078ef827 */
[----:B------:R-:W-:Y:S02]  /*116a0*/  LOP3.LUT R45, R45, 0xff000000, R37, 0xf8, !PT ;  /* 0xff0000002d2d7812 */ /* 0x000fe400078ef825 */
[----:B------:R-:W-:-:S02]  /*116b0*/  LOP3.LUT R15, R3, 0xff0000, R38, 0xf8, !PT ;  /* 0x00ff0000030f7812 */ /* 0x000fc400078ef826 */
[-C--:B0-----:R-:W-:Y:S02]  /*116c0*/  F2FP.F16.E4M3.UNPACK_B R3, R6.reuse.H1 ;  /* 0x00000006ff03723e */ /* 0x081fe400030006ff */
        /* <DEDUP_REMOVED lines=91> */
.L_x_2762:
[----:B------:R-:W-:Y:S05]  /*11c80*/  BSYNC B1 ;  /* 0x0000000000017941 */ /* 0x000fea0003800000 */
.L_x_2761:
[----:B------:R-:W-:Y:S04]  /*11c90*/  BSSY B1, `(.L_x_2763) ;  /* 0x000007c000017945 */ /* 0x000fe80003800000 */
[----:B------:R-:W-:Y:S05]  /*11ca0*/  @P1 BRA `(.L_x_2764) ;  /* 0x0000000400e81947 */ /* 0x000fea0003800000 */
[----:B01-3--:R-:W0:Y:S01]  /*11cb0*/  LDS.128 R4, [R228] ;  /* 0x00000000e4047984 */ /* 0x00be220000000c00 */
        /* <DEDUP_REMOVED lines=42> */
[C---:B----4-:R-:W-:Y:S01]  /*11f60*/  FMUL.FTZ R42, R14.reuse, R40 ;  /* 0x000000280e2a7220 */ /* 0x050fe20000410000 */
        /* <DEDUP_REMOVED lines=78> */
.L_x_2764:
[----:B------:R-:W-:Y:S05]  /*12450*/  BSYNC B1 ;  /* 0x0000000000017941 */ /* 0x000fea0003800000 */
.L_x_2763:
[----:B------:R-:W-:Y:S04]  /*12460*/  BSSY B1, `(.L_x_2765) ;  /* 0x0000078000017945 */ /* 0x000fe80003800000 */
[----:B------:R-:W-:Y:S05]  /*12470*/  @P2 BRA `(.L_x_2766) ;  /* 0x0000000400d82947 */ /* 0x000fea0003800000 */
[----:B0123--:R-:W0:Y:S01]  /*12480*/  LDS.128 R4, [R0+0x16400] ;  /* 0x0164000000047984 */ /* 0x00fe220000000c00 */
        /* <DEDUP_REMOVED lines=25> */
[----:B0-----:R-:W-:-:S02]  /*12620*/  F2FP.F16.E4M3.UNPACK_B R3, R6.H1 ;  /* 0x00000006ff03723e */ /* 0x001fc400030006ff */
        /* <DEDUP_REMOVED lines=45> */
[C---:B----4-:R-:W-:Y:S01]  /*12900*/  FFMA.FTZ R42, R29.reuse, R33, -R34 ;  /* 0x000000211d2a7223 */ /* 0x050fe20000010822 */
        /* <DEDUP_REMOVED lines=45> */
.L_x_2766:
[----:B------:R-:W-:Y:S05]  /*12be0*/  BSYNC B1 ;  /* 0x0000000000017941 */ /* 0x000fea0003800000 */
.L_x_2765:
[----:B------:R-:W-:Y:S04]  /*12bf0*/  BSSY B1, `(.L_x_2767) ;  /* 0x000007c000017945 */ /* 0x000fe80003800000 */
[----:B------:R-:W-:Y:S05]  /*12c00*/  @P3 BRA `(.L_x_2768) ;  /* 0x0000000400e83947 */ /* 0x000fea0003800000 */
[----:B0123--:R-:W0:Y:S01]  /*12c10*/  LDS.128 R4, [R228+0x2000] ;  /* 0x00200000e4047984 */ /* 0x00fe220000000c00 */
        /* <DEDUP_REMOVED lines=19> */
[----:B------:R-:W-:Y:S02]  /*12d50*/  SHF.R.U32.HI R3, RZ, 0x10, R26 ;  /* 0x00000010ff037819 */ /* 0x000fe4000001161a */
[----:B------:R-:W-:Y:S02]  /*12d60*/  SHF.R.U32.HI R15, RZ, 0x10, R24 ;  /* 0x00000010ff0f7819 */ /* 0x000fe40000011618 */
[----:B------:R-:W-:Y:S02]  /*12d70*/  PRMT R29, R28, 0x7054, R29 ;  /* 0x000070541c1d7816 */ /* 0x000fe4000000001d */
        /* <DEDUP_REMOVED lines=12> */
[----:B------:R-:W-:Y:S01]  /*12e40*/  F2FP.F16.E4M3.UNPACK_B R6, R6 ;  /* 0x00000006ff06723e */ /* 0x000fe200020006ff */
[--C-:B------:R-:W-:Y:S01]  /*12e50*/  HADD2.F32 R32, -RZ, R30.reuse.H1_H1 ;  /* 0x3000001eff207230 */ /* 0x100fe20000004100 */
[----:B------:R-:W-:Y:S01]  /*12e60*/  LOP3.LUT R31, R31, 0xff000000, R24, 0xf8, !PT ;  /* 0xff0000001f1f7812 */ /* 0x000fe200078ef818 */
[----:B------:R-:W-:Y:S01]  /*12e70*/  HADD2.F32 R28, -RZ, R27.H1_H1 ;  /* 0x3000001bff1c7230 */ /* 0x000fe20000004100 */
[----:B------:R-:W-:Y:S01]  /*12e80*/  LOP3.LUT R26, R15, 0xff000000, R26, 0xf8, !PT ;  /* 0xff0000000f1a7812 */ /* 0x000fe200078ef81a */
[----:B------:R-:W-:Y:S01]  /*12e90*/  HADD2.F32 R15, -RZ, R3.H0_H0 ;  /* 0x20000003ff0f7230 */ /* 0x000fe20000004100 */
[-C--:B------:R-:W-:Y:S01]  /*12ea0*/  F2FP.F16.E4M3.UNPACK_B R24, R7.reuse ;  /* 0x00000007ff18723e */ /* 0x080fe200020006ff */
[C---:B------:R-:W-:Y:S01]  /*12eb0*/  FMUL.FTZ R34, R14.reuse, R32 ;  /* 0x000000200e227220 */ /* 0x040fe20000410000 */
[----:B------:R-:W-:Y:S01]  /*12ec0*/  F2FP.F16.E4M3.UNPACK_B R25, R7.H1 ;  /* 0x00000007ff19723e */ /* 0x000fe200030006ff */
        /* <DEDUP_REMOVED lines=78> */
.L_x_2768:
[----:B------:R-:W-:Y:S05]  /*133b0*/  BSYNC B1 ;  /* 0x0000000000017941 */ /* 0x000fea0003800000 */
.L_x_2767:
        /* <DEDUP_REMOVED lines=120> */
.L_x_2770:
[----:B------:R-:W-:Y:S05]  /*13b40*/  BSYNC B1 ;  /* 0x0000000000017941 */ /* 0x000fea0003800000 */
.L_x_2769:
[----:B------:R-:W-:Y:S05]  /*13b50*/  @P5 BRA `(.L_x_2760) ;  /* 0x0000003c007c5947 */ /* 0x000fea0003800000 */
[----:B0123--:R-:W0:Y:S01]  /*13b60*/  LDS.128 R4, [R228+0x4000] ;  /* 0x00400000e4047984 */ /* 0x00fe220000000c00 */
        /* <DEDUP_REMOVED lines=122> */
.L_x_2754:
[----:B------:R-:W0:Y:S01]  /*14310*/  LDC R20, c[0x0][0x448] ;  /* 0x00011200ff147b82 */ /* 0x000e220000000800 */
[----:B------:R-:W-:Y:S01]  /*14320*/  MOV R7, R31 ;  /* 0x0000001f00077202 */ /* 0x000fe20000000f00 */
[----:B------:R-:W-:Y:S01]  /*14330*/  IMAD.MOV.U32 R4, RZ, RZ, R24 ;  /* 0x000000ffff047224 */ /* 0x000fe200078e0018 */
[----:B------:R-:W-:Y:S01]  /*14340*/  ULDC.64 UR4, c[0x0][0x3f8] ;  /* 0x0000fe0000047ab9 */ /* 0x000fe20000000a00 */
[----:B------:R-:W-:Y:S01]  /*14350*/  IMAD.MOV.U32 R6, RZ, RZ, R26 ;  /* 0x000000ffff067224 */ /* 0x000fe200078e001a */
[----:B------:R-:W-:Y:S01]  /*14360*/  ULDC.64 UR6, c[0x0][0x408] ;  /* 0x0001020000067ab9 */ /* 0x000fe20000000a00 */
[----:B------:R-:W-:Y:S01]  /*14370*/  ULDC.64 UR8, c[0x0][0x400] ;  /* 0x0001000000087ab9 */ /* 0x000fe20000000a00 */
[----:B0-----:R-:W-:-:S13]  /*14380*/  ISETP.NE.AND P0, PT, R20, 0x1, PT ;  /* 0x000000011400780c */ /* 0x001fda0003f05270 */
[----:B------:R-:W0:Y:S08]  /*14390*/  @P0 LDC R3, c[0x0][0x44c] ;  /* 0x00011300ff030b82 */ /* 0x000e300000000800 */
[----:B------:R-:W1:Y:S01]  /*143a0*/  @P0 LDC R5, c[0x0][0x450] ;  /* 0x00011400ff050b82 */ /* 0x000e620000000800 */
[----:B0-----:R-:W-:-:S04]  /*143b0*/  @P0 IMAD.HI.U32 R0, R10, R3, RZ ;  /* 0x000000030a000227 */ /* 0x001fc800078e00ff */
[----:B------:R-:W-:Y:S01]  /*143c0*/  IMAD.MOV.U32 R3, RZ, RZ, R10 ;  /* 0x000000ffff037224 */ /* 0x000fe200078e000a */
[----:B-1----:R-:W-:Y:S01]  /*143d0*/  @P0 SHF.R.U32.HI R3, RZ, R5, R0 ;  /* 0x00000005ff030219 */ /* 0x002fe20000011600 */
[----:B------:R-:W-:-:S03]  /*143e0*/  IMAD.MOV.U32 R5, RZ, RZ, R29 ;  /* 0x000000ffff057224 */ /* 0x000fc600078e001d */
[----:B------:R-:W-:Y:S01]  /*143f0*/  SHF.R.S32.HI R0, RZ, 0x1f, R3 ;  /* 0x0000001fff007819 */ /* 0x000fe20000011403 */
[----:B------:R-:W-:-:S04]  /*14400*/  IMAD.WIDE.U32 R4, R3, UR4, R4 ;  /* 0x0000000403047c25 */ /* 0x000fc8000f8e0004 */
[----:B------:R-:W-:Y:S02]  /*14410*/  IMAD R8, R0, UR4, RZ ;  /* 0x0000000400087c24 */ /* 0x000fe4000f8e02ff */
[----:B------:R-:W-:-:S04]  /*14420*/  IMAD.WIDE.U32 R6, R3, UR6, R6 ;  /* 0x0000000603067c25 */ /* 0x000fc8000f8e0006 */
[----:B------:R-:W-:Y:S01]  /*14430*/  IMAD R0, R0, UR6, RZ ;  /* 0x0000000600007c24 */ /* 0x000fe2000f8e02ff */
[----:B------:R-:W-:Y:S01]  /*14440*/  IADD3 R39, P1, R6, UR8, RZ ;  /* 0x0000000806277c10 */ /* 0x000fe2000ff3e0ff */
        /* <DEDUP_REMOVED lines=11> */
[----:B------:R-:W0:Y:S02]  /*14500*/  SHFL.IDX PT, R39, R39, RZ, 0x1e1f ;  /* 0x001e1fff27277589 */ /* 0x000e2400000e0000 */
.L_x_3024:
[----:B------:R-:W-:Y:S01]  /*14510*/  IMAD R45, R213, R20, RZ ;  /* 0x00000014d52d7224 */ /* 0x000fe200078e02ff */
[----:B------:R-:W-:Y:S01]  /*14520*/  BSSY B1, `(.L_x_2772) ;  /* 0x0000037000017945 */ /* 0x000fe20003800000 */
[----:B------:R-:W-:Y:S02]  /*14530*/  CS2R R4, SRZ ;  /* 0x0000000000047805 */ /* 0x000fe4000001ff00 */
[----:B------:R-:W-:Y:S02]  /*14540*/  CS2R R6, SRZ ;  /* 0x0000000000067805 */ /* 0x000fe4000001ff00 */
[----:B------:R-:W-:Y:S02]  /*14550*/  CS2R R8, SRZ ;  /* 0x0000000000087805 */ /* 0x000fe4000001ff00 */
[----:B------:R-:W-:Y:S02]  /*14560*/  ISETP.GE.AND P0, PT, R10, R45, PT ;  /* 0x0000002d0a00720c */ /* 0x000fe40003f06270 */
[----:B------:R-:W-:-:S02]  /*14570*/  CS2R R10, SRZ ;  /* 0x00000000000a7805 */ /* 0x000fc4000001ff00 */
[----:B0-----:R-:W-:Y:S02]  /*14580*/  CS2R R12, SRZ ;  /* 0x00000000000c7805 */ /* 0x001fe4000001ff00 */
        /* <DEDUP_REMOVED lines=19> */
[----:B------:R-:W-:Y:S02]  /*146c0*/  CS2R R30, SRZ ;  /* 0x00000000001e7805 */ /* 0x000fe4000001ff00 */
[----:B--2---:R-:W-:Y:S01]  /*146d0*/  @!P2 IADD3 R40, P3, R16, R21, RZ ;  /* 0x000000151028a210 */ /* 0x004fe20007f7e0ff */
[----:B------:R-:W-:Y:S02]  /*146e0*/  @!P1 IMAD.SHL.U32 R46, R192, 0x10, RZ ;  /* 0x00000010c02e9824 */ /* 0x000fe400078e00ff */
[----:B------:R-:W-:Y:S01]  /*146f0*/  @!P0 IMAD.SHL.U32 R48, R193, 0x10, RZ ;  /* 0x00000010c1308824 */ /* 0x000fe200078e00ff */
[----:B-1----:R-:W-:-:S02]  /*14700*/  @!P2 IADD3.X R41, R3, R17, RZ, P3, !PT ;  /* 0x000000110329a210 */ /* 0x002fc40001ffe4ff */
[----:B------:R-:W-:Y:S02]  /*14710*/  @!P1 SHF.R.S32.HI R0, RZ, 0x1f, R46 ;  /* 0x0000001fff009819 */ /* 0x000fe4000001142e */
[C---:B----4-:R-:W-:Y:S02]  /*14720*/  @!P1 IADD3 R42, P5, R46.reuse, R21, RZ ;  /* 0x000000152e2a9210 */ /* 0x050fe40007fbe0ff */
[----:B------:R-:W-:Y:S02]  /*14730*/  CS2R R10, SRZ ;  /* 0x00000000000a7805 */ /* 0x000fe4000001ff00 */
[----:B------:R-:W-:Y:S02]  /*14740*/  @!P1 IADD3 R46, P4, R46, R39, RZ ;  /* 0x000000272e2e9210 */ /* 0x000fe40007f9e0ff */
[----:B------:R-:W-:Y:S02]  /*14750*/  CS2R R32, SRZ ;  /* 0x0000000000207805 */ /* 0x000fe4000001ff00 */
[C---:B------:R-:W-:Y:S01]  /*14760*/  @!P0 IADD3 R38, P3, R48.reuse, R21, RZ ;  /* 0x0000001530268210 */ /* 0x040fe20007f7e0ff */
[----:B------:R-:W-:Y:S01]  /*14770*/  @!P1 IMAD.X R43, R3, 0x1, R0, P5 ;  /* 0x00000001032b9824 */ /* 0x000fe200028e0600 */
[----:B------:R-:W-:Y:S01]  /*14780*/  @!P0 SHF.R.S32.HI R8, RZ, 0x1f, R48 ;  /* 0x0000001fff088819 */ /* 0x000fe20000011430 */
[----:B---3--:R-:W-:Y:S01]  /*14790*/  @!P1 IMAD.X R47, R37, 0x1, R0, P4 ;  /* 0x00000001252f9824 */ /* 0x008fe200020e0600 */
[----:B------:R-:W-:-:S02]  /*147a0*/  @!P0 IADD3 R48, P5, R48, R39, RZ ;  /* 0x0000002730308210 */ /* 0x000fc40007fbe0ff */
[----:B------:R-:W-:Y:S02]  /*147b0*/  CS2R R34, SRZ ;  /* 0x0000000000227805 */ /* 0x000fe4000001ff00 */
        /* <DEDUP_REMOVED lines=13> */
.L_x_2773:
[----:B------:R-:W-:Y:S05]  /*14890*/  BSYNC B1 ;  /* 0x0000000000017941 */ /* 0x000fea0003800000 */
.L_x_2772:
[----:B------:R-:W-:Y:S01]  /*148a0*/  ULEA.HI UR4, UR37, UR37, URZ, 0x1 ;  /* 0x0000002525047291 */ /* 0x000fe2000f8f083f */
[----:B-1----:R-:W-:Y:S01]  /*148b0*/  VIADDMNMX R3, R45, -R212, 0x80, PT ;  /* 0x000000802d037446 */ /* 0x002fe200038009d4 */
[----:B------:R-:W-:Y:S02]  /*148c0*/  BSSY B1, `(.L_x_2774) ;  /* 0x0000008000017945 */ /* 0x000fe40003800000 */
[----:B------:R-:W-:Y:S01]  /*148d0*/  ULOP3.LUT UR4, UR4, 0xfffffffe, URZ, 0xc0, !UPT ;  /* 0xfffffffe04047892 */ /* 0x000fe2000f8ec03f */
[----:B------:R-:W-:-:S03]  /*148e0*/  ISETP.GE.AND P1, PT, R198, R3, PT ;  /* 0x00000003c600720c */ /* 0x000fc60003f26270 */
[----:B------:R-:W-:-:S06]  /*148f0*/  UIADD3 UR4, UR37, -UR4, URZ ;  /* 0x8000000425047290 */ /* 0x000fcc000fffe03f */
[----:B0-2---:R-:W-:-:S05]  /*14900*/  IMAD.U32 R21, RZ, RZ, UR4 ;  /* 0x00000004ff157e24 */ /* 0x005fca000f8e00ff */
[----:B------:R-:W-:-:S04]  /*14910*/  SHF.L.U32 R21, R21, 0x1f, RZ ;  /* 0x0000001f15157819 */ /* 0x000fc800000006ff */
[----:B------:R-:W0:Y:S02]  /*14920*/  SYNCS.PHASECHK.TRANS64.TRYWAIT P0, [R18+URZ+0x29800], R21 ;  /* 0x02980015120075a7 */ /* 0x000e24000800017f */
[----:B0-----:R-:W-:Y:S05]  /*14930*/  @!P0 BRA `(.L_x_2775) ;  /* 0x0000019400e88947 */ /* 0x001fea0003800000 */
.L_x_3025:
[----:B------:R-:W-:Y:S05]  /*14940*/  BSYNC B1 ;  /* 0x0000000000017941 */ /* 0x000fea0003800000 */
.L_x_2774:
        /* <DEDUP_REMOVED lines=9> */
[----:B------:R-:W2:Y:S01]  /*149e0*/  LDL R67, [R1+0x28] ;  /* 0x0000280001437983 */ /* 0x000ea20000100800 */
[----:B------:R-:W1:Y:S01]  /*149f0*/  S2R R36, SR_TID.X ;  /* 0x0000000000247919 */ /* 0x000e620000002100 */
[----:B-----5:R-:W-:Y:S02]  /*14a00*/  SHF.R.U32.HI R0, RZ, 0x8, R24 ;  /* 0x00000008ff007819 */ /* 0x020fe40000011618 */
[----:B------:R-:W-:Y:S02]  /*14a10*/  LOP3.LUT R20, R24, 0xff, RZ, 0xc0, !PT ;  /* 0x000000ff18147812 */ /* 0x000fe400078ec0ff */
[----:B0-----:R-:W-:-:S04]  /*14a20*/  LOP3.LUT R21, R0, 0xff, RZ, 0xc0, !PT ;  /* 0x000000ff00157812 */ /* 0x001fc800078ec0ff */
[----:B------:R-:W-:Y:S01]  /*14a30*/  PRMT R45, R21, 0x7604, R20 ;  /* 0x00007604152d7816 */ /* 0x000fe20000000014 */
[----:B-1----:R-:W-:-:S05]  /*14a40*/  VIADD R38, R36, 0xffffff80 ;  /* 0xffffff8024267836 */ /* 0x002fca0000000000 */
[----:B------:R-:W-:-:S04]  /*14a50*/  LEA.HI R40, R38, R38, RZ, 0x1 ;  /* 0x0000002626287211 */ /* 0x000fc800078f08ff */
[----:B------:R-:W-:-:S04]  /*14a60*/  LOP3.LUT R40, R40, 0xfffffffe, RZ, 0xc0, !PT ;  /* 0xfffffffe28287812 */ /* 0x000fc800078ec0ff */
[----:B------:R-:W-:-:S04]  /*14a70*/  IADD3 R40, R38, -R40, RZ ;  /* 0x8000002826287210 */ /* 0x000fc80007ffe0ff */
[----:B------:R-:W-:-:S04]  /*14a80*/  LEA.HI R0, R3, R40, RZ, 0x1c ;  /* 0x0000002803007211 */ /* 0x000fc800078fe0ff */
[----:B------:R-:W-:-:S04]  /*14a90*/  SHF.R.S32.HI R21, RZ, 0x1f, R0 ;  /* 0x0000001fff157819 */ /* 0x000fc80000011400 */
[----:B------:R-:W-:Y:S01]  /*14aa0*/  LEA.HI R20, R21, R0, RZ, 0x2 ;  /* 0x0000000015147211 */ /* 0x000fe200078f10ff */
[----:B------:R-:W-:-:S04]  /*14ab0*/  IMAD.SHL.U32 R0, R0, 0x10, RZ ;  /* 0x0000001000007824 */ /* 0x000fc800078e00ff */
[----:B------:R-:W-:Y:S01]  /*14ac0*/  IMAD.SHL.U32 R20, R20, 0x800, RZ ;  /* 0x0000080014147824 */ /* 0x000fe200078e00ff */
[----:B------:R-:W-:Y:S02]  /*14ad0*/  LOP3.LUT R21, R207, 0x30, R0, 0xf8, !PT ;  /* 0x00000030cf157812 */ /* 0x000fe400078ef800 */
[----:B---3--:R-:W-:Y:S02]  /*14ae0*/  SHF.R.U32.HI R37, RZ, 0x8, R25 ;  /* 0x00000008ff257819 */ /* 0x008fe40000011619 */
[----:B------:R-:W-:Y:S02]  /*14af0*/  SHF.R.U32.HI R39, RZ, 0x8, R26 ;  /* 0x00000008ff277819 */ /* 0x000fe4000001161a */
[----:B------:R-:W-:Y:S02]  /*14b00*/  LOP3.LUT R21, R21, R208, RZ, 0x3c, !PT ;  /* 0x000000d015157212 */ /* 0x000fe400078e3cff */
[----:B------:R-:W-:Y:S02]  /*14b10*/  LOP3.LUT R20, R20, 0xffffe000, RZ, 0xc0, !PT ;  /* 0xffffe00014147812 */ /* 0x000fe400078ec0ff */
[----:B------:R-:W-:-:S02]  /*14b20*/  LOP3.LUT R36, R25, 0xff, RZ, 0xc0, !PT ;  /* 0x000000ff19247812 */ /* 0x000fc400078ec0ff */
[----:B------:R-:W-:Y:S02]  /*14b30*/  LOP3.LUT R38, R26, 0xff, RZ, 0xc0, !PT ;  /* 0x000000ff1a267812 */ /* 0x000fe400078ec0ff */
[----:B------:R-:W-:Y:S02]  /*14b40*/  LOP3.LUT R37, R37, 0xff, RZ, 0xc0, !PT ;  /* 0x000000ff25257812 */ /* 0x000fe400078ec0ff */
[----:B------:R-:W-:Y:S02]  /*14b50*/  LOP3.LUT R39, R39, 0xff, RZ, 0xc0, !PT ;  /* 0x000000ff27277812 */ /* 0x000fe400078ec0ff */
[----:B------:R-:W-:Y:S02]  /*14b60*/  IADD3 R21, R21, R209, R20 ;  /* 0x000000d115157210 */ /* 0x000fe40007ffe014 */
[----:B------:R-:W-:Y:S02]  /*14b70*/  PRMT R46, R37, 0x7604, R36 ;  /* 0x00007604252e7816 */ /* 0x000fe40000000024 */
[----:B------:R-:W-:Y:S01]  /*14b80*/  PRMT R47, R39, 0x7604, R38 ;  /* 0x00007604272f7816 */ /* 0x000fe20000000026 */
[----:B------:R-:W-:Y:S01]  /*14b90*/  IMAD.IADD R0, R18, 0x1, R21 ;  /* 0x0000000112007824 */ /* 0x000fe200078e0215 */
[----:B------:R-:W-:-:S02]  /*14ba0*/  SHF.R.U32.HI R37, RZ, 0x8, R27 ;  /* 0x00000008ff257819 */ /* 0x000fc4000001161b */
[----:B------:R-:W-:Y:S02]  /*14bb0*/  SHF.R.U32.HI R39, RZ, 0x8, R4 ;  /* 0x00000008ff277819 */ /* 0x000fe40000011604 */
[----:B------:R-:W-:Y:S02]  /*14bc0*/  SHF.R.U32.HI R40, RZ, 0x8, R5 ;  /* 0x00000008ff287819 */ /* 0x000fe40000011605 */
[----:B------:R-:W-:Y:S02]  /*14bd0*/  LOP3.LUT R36, R27, 0xff, RZ, 0xc0, !PT ;  /* 0x000000ff1b247812 */ /* 0x000fe400078ec0ff */
[----:B------:R-:W-:Y:S02]  /*14be0*/  LOP3.LUT R38, R4, 0xff, RZ, 0xc0, !PT ;  /* 0x000000ff04267812 */ /* 0x000fe400078ec0ff */
[----:B------:R-:W-:Y:S02]  /*14bf0*/  LOP3.LUT R37, R37, 0xff, RZ, 0xc0, !PT ;  /* 0x000000ff25257812 */ /* 0x000fe400078ec0ff */
[----:B------:R-:W-:-:S02]  /*14c00*/  LOP3.LUT R39, R39, 0xff, RZ, 0xc0, !PT ;  /* 0x000000ff27277812 */ /* 0x000fc400078ec0ff */
[----:B------:R-:W-:Y:S02]  /*14c10*/  LOP3.LUT R21, R40, 0xff, RZ, 0xc0, !PT ;  /* 0x000000ff28157812 */ /* 0x000fe400078ec0ff */
[----:B----4-:R-:W0:Y:S01]  /*14c20*/  LDS.128 R40, [R0+0x14400] ;  /* 0x0144000000287984 */ /* 0x010e220000000c00 */
[----:B------:R-:W-:Y:S02]  /*14c30*/  PRMT R48, R37, 0x7604, R36 ;  /* 0x0000760425307816 */ /* 0x000fe40000000024 */
[----:B------:R-:W-:Y:S02]  /*14c40*/  PRMT R53, R39, 0x7604, R38 ;  /* 0x0000760427357816 */ /* 0x000fe40000000026 */
[----:B------:R-:W-:Y:S02]  /*14c50*/  SHF.R.U32.HI R52, RZ, 0x8, R7 ;  /* 0x00000008ff347819 */ /* 0x000fe40000011607 */
[----:B------:R-:W-:Y:S02]  /*14c60*/  LOP3.LUT R51, R7, 0xff, RZ, 0xc0, !PT ;  /* 0x000000ff07337812 */ /* 0x000fe400078ec0ff */
[----:B------:R-:W-:-:S02]  /*14c70*/  LOP3.LUT R52, R52, 0xff, RZ, 0xc0, !PT ;  /* 0x000000ff34347812 */ /* 0x000fc400078ec0ff */
[----:B------:R-:W-:Y:S02]  /*14c80*/  LOP3.LUT R20, R5, 0xff, RZ, 0xc0, !PT ;  /* 0x000000ff05147812 */ /* 0x000fe400078ec0ff */
[----:B------:R-:W-:Y:S02]  /*14c90*/  SHF.R.U32.HI R50, RZ, 0x8, R6 ;  /* 0x00000008ff327819 */ /* 0x000fe40000011606 */
[----:B------:R-:W-:Y:S02]  /*14ca0*/  PRMT R52, R52, 0x7604, R51 ;  /* 0x0000760434347816 */ /* 0x000fe40000000033 */
[----:B------:R-:W-:Y:S02]  /*14cb0*/  LOP3.LUT R49, R6, 0xff, RZ, 0xc0, !PT ;  /* 0x000000ff06317812 */ /* 0x000fe400078ec0ff */
[----:B------:R-:W-:Y:S02]  /*14cc0*/  LOP3.LUT R50, R50, 0xff, RZ, 0xc0, !PT ;  /* 0x000000ff32327812 */ /* 0x000fe400078ec0ff */
[----:B------:R-:W-:-:S02]  /*14cd0*/  PRMT R20, R21, 0x7604, R20 ;  /* 0x0000760415147816 */ /* 0x000fc40000000014 */
[----:B------:R-:W-:Y:S02]  /*14ce0*/  SHF.R.U32.HI R51, RZ, 0x10, R5 ;  /* 0x00000010ff337819 */ /* 0x000fe40000011605 */
[----:B------:R-:W-:Y:S02]  /*14cf0*/  SHF.R.U32.HI R21, RZ, 0x10, R25 ;  /* 0x00000010ff157819 */ /* 0x000fe40000011619 */
[----:B------:R-:W-:Y:S01]  /*14d00*/  PRMT R57, R50, 0x7604, R49 ;  /* 0x0000760432397816 */ /* 0x000fe20000000031 */
[----:B------:R-:W-:Y:S01]  /*14d10*/  IMAD.U32 R51, R51, 0x10000, RZ ;  /* 0x0001000033337824 */ /* 0x000fe200078e00ff */
[----:B------:R-:W-:Y:S01]  /*14d20*/  SHF.R.U32.HI R49, RZ, 0x10, R27 ;  /* 0x00000010ff317819 */ /* 0x000fe2000001161b */
[----:B------:R-:W-:-:S03]  /*14d30*/  IMAD.U32 R21, R21, 0x10000, RZ ;  /* 0x0001000015157824 */ /* 0x000fc600078e00ff */
[----:B------:R-:W-:Y:S02]  /*14d40*/  SHF.L.U32 R49, R49, 0x10, RZ ;  /* 0x0000001031317819 */ /* 0x000fe400000006ff */
[----:B------:R-:W-:Y:S02]  /*14d50*/  LOP3.LUT R55, R20, 0xff0000, R51, 0xf8, !PT ;  /* 0x00ff000014377812 */ /* 0x000fe400078ef833 */
[----:B------:R-:W-:Y:S02]  /*14d60*/  LOP3.LUT R21, R46, 0xff0000, R21, 0xf8, !PT ;  /* 0x00ff00002e157812 */ /* 0x000fe400078ef815 */
[----:B------:R-:W-:Y:S02]  /*14d70*/  SHF.R.U32.HI R59, RZ, 0x10, R7 ;  /* 0x00000010ff3b7819 */ /* 0x000fe40000011607 */
[----:B------:R-:W-:Y:S02]  /*14d80*/  LOP3.LUT R49, R48, 0xff0000, R49, 0xf8, !PT ;  /* 0x00ff000030317812 */ /* 0x000fe400078ef831 */
[----:B------:R-:W-:-:S02]  /*14d90*/  LOP3.LUT R45, R45, 0xff0000, R24, 0xf8, !PT ;  /* 0x00ff00002d2d7812 */ /* 0x000fc400078ef818 */
[----:B------:R-:W-:Y:S02]  /*14da0*/  LOP3.LUT R47, R47, 0xff0000, R26, 0xf8, !PT ;  /* 0x00ff00002f2f7812 */ /* 0x000fe400078ef81a */
[----:B------:R-:W-:Y:S02]  /*14db0*/  LOP3.LUT R55, R55, 0xff000000, R5, 0xf8, !PT ;  /* 0xff00000037377812 */ /* 0x000fe400078ef805 */
[----:B------:R-:W-:Y:S02]  /*14dc0*/  LOP3.LUT R50, R21, 0xff000000, R25, 0xf8, !PT ;  /* 0xff00000015327812 */ /* 0x000fe400078ef819 */
[----:B------:R-:W-:Y:S01]  /*14dd0*/  LOP3.LUT R21, R53, 0xff0000, R4, 0xf8, !PT ;  /* 0x00ff000035157812 */ /* 0x000fe200078ef804 */
[----:B------:R-:W-:Y:S01]  /*14de0*/  IMAD.U32 R59, R59, 0x10000, RZ ;  /* 0x000100003b3b7824 */ /* 0x000fe200078e00ff */
[----:B------:R-:W-:Y:S02]  /*14df0*/  LOP3.LUT R51, R45, 0xff000000, R24, 0xf8, !PT ;  /* 0xff0000002d337812 */ /* 0x000fe400078ef818 */
[----:B------:R-:W-:-:S02]  /*14e00*/  LOP3.LUT R53, R49, 0xff000000, R27, 0xf8, !PT ;  /* 0xff00000031357812 */ /* 0x000fc400078ef81b */
[----:B------:R-:W-:Y:S02]  /*14e10*/  LOP3.LUT R20, R47, 0xff000000, R26, 0xf8, !PT ;  /* 0xff0000002f147812 */ /* 0x000fe400078ef81a */
[----:B------:R-:W-:Y:S02]  /*14e20*/  F2FP.F16.E4M3.UNPACK_B R27, R55 ;  /* 0x00000037ff1b723e */ /* 0x000fe400020006ff */
[----:B0-----:R-:W-:Y:S02]  /*14e30*/  F2FP.F16.E4M3.UNPACK_B R24, R41 ;  /* 0x00000029ff18723e */ /* 0x001fe400020006ff */
[----:B------:R-:W-:Y:S02]  /*14e40*/  F2FP.F16.E4M3.UNPACK_B R26, R50 ;  /* 0x00000032ff1a723e */ /* 0x000fe400020006ff */
[----:B------:R-:W-:Y:S01]  /*14e50*/  LOP3.LUT R56, R21, 0xff000000, R4, 0xf8, !PT ;  /* 0xff00000015387812 */ /* 0x000fe200078ef804 */
[----:B------:R-:W-:Y:S01]  /*14e60*/  HADD2.F32 R54, -RZ, R27.H0_H0 ;  /* 0x2000001bff367230 */ /* 0x000fe20000004100 */
[----:B------:R-:W-:Y:S01]  /*14e70*/  LOP3.LUT R59, R52, 0xff0000, R59, 0xf8, !PT ;  /* 0x00ff0000343b7812 */ /* 0x000fe200078ef83b */
[----:B------:R-:W-:Y:S01]  /*14e80*/  HADD2.F32 R5, -RZ, R24.H0_H0 ;  /* 0x20000018ff057230 */ /* 0x000fe20000004100 */
[----:B------:R-:W-:Y:S01]  /*14e90*/  LOP3.LUT R57, R57, 0xff0000, R6, 0xf8, !PT ;  /* 0x00ff000039397812 */ /* 0x000fe200078ef806 */
[----:B------:R-:W-:Y:S01]  /*14ea0*/  HADD2.F32 R52, -RZ, R26.H0_H0 ;  /* 0x2000001aff347230 */ /* 0x000fe20000004100 */
[----:B------:R-:W-:-:S02]  /*14eb0*/  F2FP.F16.E4M3.UNPACK_B R48, R43 ;  /* 0x0000002bff30723e */ /* 0x000fc400020006ff */
[----:B------:R-:W-:Y:S02]  /*14ec0*/  F2FP.F16.E4M3.UNPACK_B R49, R43.H1 ;  /* 0x0000002bff31723e */ /* 0x000fe400030006ff */
[----:B------:R-:W-:Y:S02]  /*14ed0*/  F2FP.F16.E4M3.UNPACK_B R43, R40.H1 ;  /* 0x00000028ff2b723e */ /* 0x000fe400030006ff */
[----:B------:R-:W-:Y:S01]  /*14ee0*/  LOP3.LUT R6, R57, 0xff000000, R6, 0xf8, !PT ;  /* 0xff00000039067812 */ /* 0x000fe200078ef806 */
[----:B------:R-:W-:Y:S01]  /*14ef0*/  FMUL.FTZ R57, R5, R52 ;  /* 0x0000003405397220 */ /* 0x000fe20000410000 */
[----:B------:R-:W-:Y:S02]  /*14f00*/  F2FP.F16.E4M3.UNPACK_B R55, R55.H1 ;  /* 0x00000037ff37723e */ /* 0x000fe400030006ff */
[----:B------:R-:W-:Y:S01]  /*14f10*/  F2FP.F16.E4M3.UNPACK_B R50, R50.H1 ;  /* 0x00000032ff32723e */ /* 0x000fe200030006ff */
[----:B------:R-:W-:Y:S01]  /*14f20*/  HADD2.F32 R24, -RZ, R24.H1_H1 ;  /* 0x30000018ff187230 */ /* 0x000fe20000004100 */
[----:B------:R-:W-:Y:S01]  /*14f30*/  LOP3.LUT R59, R59, 0xff000000, R7, 0xf8, !PT ;  /* 0xff0000003b3b7812 */ /* 0x000fe200078ef807 */
[----:B--2---:R-:W0:Y:S02]  /*14f40*/  LDS.128 R36, [R67+0x14400] ;  /* 0x0144000043247984 */ /* 0x004e240000000c00 */
[----:B0-----:R-:W-:-:S02]  /*14f50*/  F2FP.F16.E4M3.UNPACK_B R21, R37 ;  /* 0x00000025ff15723e */ /* 0x001fc400020006ff */
[----:B------:R-:W-:Y:S02]  /*14f60*/  F2FP.F16.E4M3.UNPACK_B R45, R37.H1 ;  /* 0x00000025ff2d723e */ /* 0x000fe400030006ff */
[-C--:B------:R-:W-:Y:S02]  /*14f70*/  F2FP.F16.E4M3.UNPACK_B R46, R39.reuse ;  /* 0x00000027ff2e723e */ /* 0x080fe400020006ff */
[----:B------:R-:W-:Y:S02]  /*14f80*/  F2FP.F16.E4M3.UNPACK_B R47, R39.H1 ;  /* 0x00000027ff2f723e */ /* 0x000fe400030006ff */
[-C--:B------:R-:W-:Y:S02]  /*14f90*/  F2FP.F16.E4M3.UNPACK_B R37, R36.reuse ;  /* 0x00000024ff25723e */ /* 0x080fe400020006ff */
[----:B------:R-:W-:Y:S01]  /*14fa0*/  F2FP.F16.E4M3.UNPACK_B R39, R36.H1 ;  /* 0x00000024ff27723e */ /* 0x000fe200030006ff */
[----:B------:R-:W-:Y:S01]  /*14fb0*/  HADD2.F32 R25, -RZ, R21.H0_H0 ;  /* 0x20000015ff197230 */ /* 0x000fe20000004100 */
[----:B------:R-:W-:-:S02]  /*14fc0*/  F2FP.F16.E4M3.UNPACK_B R36, R41.H1 ;  /* 0x00000029ff24723e */ /* 0x000fc400030006ff */
[----:B------:R-:W-:Y:S01]  /*14fd0*/  F2FP.F16.E4M3.UNPACK_B R41, R40 ;  /* 0x00000028ff29723e */ /* 0x000fe200020006ff */
[----:B------:R-:W-:-:S04]  /*14fe0*/  FMUL.FTZ R40, R5, R54 ;  /* 0x0000003605287220 */ /* 0x000fc80000410000 */
[C---:B------:R-:W-:Y:S01]  /*14ff0*/  FFMA.FTZ R5, R25.reuse, R52, -R40 ;  /* 0x0000003419057223 */ /* 0x040fe20000010828 */
[----:B------:R-:W-:Y:S01]  /*15000*/  FFMA.FTZ R25, R25, R54, R57 ;  /* 0x0000003619197223 */ /* 0x000fe20000010039 */
[----:B------:R-:W-:Y:S02]  /*15010*/  HADD2.F32 R54, -RZ, R27.H1_H1 ;  /* 0x3000001bff367230 */ /* 0x000fe40000004100 */
[----:B------:R-:W-:Y:S02]  /*15020*/  HADD2.F32 R40, -RZ, R26.H1_H1 ;  /* 0x3000001aff287230 */ /* 0x000fe40000004100 */
[----:B------:R-:W-:Y:S02]  /*15030*/  HADD2.F32 R57, -RZ, R55.H0_H0 ;  /* 0x20000037ff397230 */ /* 0x000fe40000004100 */
[----:B------:R-:W-:Y:S02]  /*15040*/  HADD2.F32 R26, -RZ, R36.H0_H0 ;  /* 0x20000024ff1a7230 */ /* 0x000fe40000004100 */
[----:B------:R-:W-:-:S02]  /*15050*/  HADD2.F32 R52, -RZ, R50.H0_H0 ;  /* 0x20000032ff347230 */ /* 0x000fc40000004100 */
[C---:B------:R-:W-:Y:S01]  /*15060*/  FMUL.FTZ R58, R24.reuse, R54 ;  /* 0x00000036183a7220 */ /* 0x040fe20000410000 */
[----:B------:R-:W-:Y:S02]  /*15070*/  HADD2.F32 R21, -RZ, R21.H1_H1 ;  /* 0x30000015ff157230 */ /* 0x000fe40000004100 */
[----:B------:R-:W-:Y:S01]  /*15080*/  FMUL.FTZ R61, R24, R40 ;  /* 0x00000028183d7220 */ /* 0x000fe20000410000 */
[----:B------:R-:W-:Y:S02]  /*15090*/  HADD2.F32 R27, -RZ, R45.H0_H0 ;  /* 0x2000002dff1b7230 */ /* 0x000fe40000004100 */
[C---:B------:R-:W-:Y:S01]  /*150a0*/  FMUL.FTZ R60, R26.reuse, R57 ;  /* 0x000000391a3c7220 */ /* 0x040fe20000410000 */
[----:B------:R-:W-:Y:S01]  /*150b0*/  FMUL.FTZ R62, R26, R52 ;  /* 0x000000341a3e7220 */ /* 0x000fe20000410000 */
[C---:B------:R-:W-:Y:S01]  /*150c0*/  FFMA.FTZ R24, R21.reuse, R40, -R58 ;  /* 0x0000002815187223 */ /* 0x040fe2000001083a */
[----:B------:R-:W-:Y:S01]  /*150d0*/  FFMA.FTZ R26, R21, R54, R61 ;  /* 0x00000036151a7223 */ /* 0x000fe2000001003d */
[----:B------:R-:W-:Y:S01]  /*150e0*/  F2FP.F16.E4M3.UNPACK_B R58, R59 ;  /* 0x0000003bff3a723e */ /* 0x000fe200020006ff */
[C---:B------:R-:W-:Y:S01]  /*150f0*/  FFMA.FTZ R21, R27.reuse, R52, -R60 ;  /* 0x000000341b157223 */ /* 0x040fe2000001083c */
[----:B------:R-:W-:Y:S01]  /*15100*/  F2FP.F16.E4M3.UNPACK_B R54, R53 ;  /* 0x00000035ff36723e */ /* 0x000fe200020006ff */
[----:B------:R-:W-:Y:S01]  /*15110*/  FFMA.FTZ R27, R27, R57, R62 ;  /* 0x000000391b1b7223 */ /* 0x000fe2000001003e */
[----:B------:R-:W-:-:S02]  /*15120*/  HADD2.F32 R57, -RZ, R55.H1_H1 ;  /* 0x30000037ff397230 */ /* 0x000fc40000004100 */
[----:B------:R-:W-:Y:S02]  /*15130*/  HADD2.F32 R36, -RZ, R36.H1_H1 ;  /* 0x30000024ff247230 */ /* 0x000fe40000004100 */
[----:B------:R-:W-:Y:S02]  /*15140*/  HADD2.F32 R52, -RZ, R50.H1_H1 ;  /* 0x30000032ff347230 */ /* 0x000fe40000004100 */
[----:B------:R-:W-:Y:S02]  /*15150*/  HADD2.F32 R61, -RZ, R58.H0_H0 ;  /* 0x2000003aff3d7230 */ /* 0x000fe40000004100 */
[----:B------:R-:W-:Y:S02]  /*15160*/  HADD2.F32 R50, -RZ, R48.H0_H0 ;  /* 0x20000030ff327230 */ /* 0x000fe40000004100 */
[----:B------:R-:W-:Y:S02]  /*15170*/  HADD2.F32 R55, -RZ, R54.H0_H0 ;  /* 0x20000036ff377230 */ /* 0x000fe40000004100 */
[----:B------:R-:W-:Y:S01]  /*15180*/  FMUL.FTZ R60, R36, R57 ;  /* 0x00000039243c7220 */ /* 0x000fe20000410000 */
[----:B------:R-:W-:-:S02]  /*15190*/  HADD2.F32 R45, -RZ, R45.H1_H1 ;  /* 0x3000002dff2d7230 */ /* 0x000fc40000004100 */
[-C--:B------:R-:W-:Y:S01]  /*151a0*/  FMUL.FTZ R36, R36, R52.reuse ;  /* 0x0000003424247220 */ /* 0x080fe20000410000 */
[----:B------:R-:W-:Y:S02]  /*151b0*/  HADD2.F32 R40, -RZ, R46.H0_H0 ;  /* 0x2000002eff287230 */ /* 0x000fe40000004100 */
[C---:B------:R-:W-:Y:S01]  /*151c0*/  FMUL.FTZ R63, R50.reuse, R61 ;  /* 0x0000003d323f7220 */ /* 0x040fe20000410000 */
[----:B------:R-:W-:Y:S01]  /*151d0*/  F2FP.F16.E4M3.UNPACK_B R59, R59.H1 ;  /* 0x0000003bff3b723e */ /* 0x000fe200030006ff */
[----:B------:R-:W-:Y:S01]  /*151e0*/  FMUL.FTZ R50, R50, R55 ;  /* 0x0000003732327220 */ /* 0x000fe20000410000 */
[----:B------:R-:W-:Y:S01]  /*151f0*/  F2FP.F16.E4M3.UNPACK_B R53, R53.H1 ;  /* 0x00000035ff35723e */ /* 0x000fe200030006ff */
[C---:B------:R-:W-:Y:S01]  /*15200*/  FFMA.FTZ R62, R45.reuse, R57, R36 ;  /* 0x000000392d3e7223 */ /* 0x040fe20000010024 */
[----:B------:R-:W-:Y:S01]  /*15210*/  FFMA.FTZ R60, R45, R52, -R60 ;  /* 0x000000342d3c7223 */ /* 0x000fe2000001083c */
[----:B------:R-:W-:Y:S01]  /*15220*/  FFMA.FTZ R36, R40, R55, -R63 ;  /* 0x0000003728247223 */ /* 0x000fe2000001083f */
[----:B------:R-:W-:-:S02]  /*15230*/  HADD2.F32 R57, -RZ, R58.H1_H1 ;  /* 0x3000003aff397230 */ /* 0x000fc40000004100 */
[----:B------:R-:W-:Y:S01]  /*15240*/  FFMA.FTZ R61, R40, R61, R50 ;  /* 0x0000003d283d7223 */ /* 0x000fe20000010032 */
[----:B------:R-:W-:Y:S02]  /*15250*/  HADD2.F32 R48, -RZ, R48.H1_H1 ;  /* 0x30000030ff307230 */ /* 0x000fe40000004100 */
[----:B------:R-:W-:Y:S02]  /*15260*/  HADD2.F32 R55, -RZ, R54.H1_H1 ;  /* 0x30000036ff377230 */ /* 0x000fe40000004100 */
[----:B------:R-:W-:Y:S02]  /*15270*/  HADD2.F32 R52, -RZ, R59.H0_H0 ;  /* 0x2000003bff347230 */ /* 0x000fe40000004100 */
[----:B------:R-:W-:Y:S02]  /*15280*/  HADD2.F32 R45, -RZ, R49.H0_H0 ;  /* 0x20000031ff2d7230 */ /* 0x000fe40000004100 */
[----:B------:R-:W-:Y:S02]  /*15290*/  HADD2.F32 R50, -RZ, R53.H0_H0 ;  /* 0x20000035ff327230 */ /* 0x000fe40000004100 */
[----:B------:R-:W-:Y:S01]  /*152a0*/  FMUL.FTZ R63, R48, R57 ;  /* 0x00000039303f7220 */ /* 0x000fe20000410000 */
[----:B------:R-:W-:-:S02]  /*152b0*/  HADD2.F32 R46, -RZ, R46.H1_H1 ;  /* 0x3000002eff2e7230 */ /* 0x000fc40000004100 */
[----:B------:R-:W-:Y:S01]  /*152c0*/  FMUL.FTZ R48, R48, R55 ;  /* 0x0000003730307220 */ /* 0x000fe20000410000 */
[----:B------:R-:W-:Y:S02]  /*152d0*/  HADD2.F32 R40, -RZ, R47.H0_H0 ;  /* 0x2000002fff287230 */ /* 0x000fe40000004100 */
[C---:B------:R-:W-:Y:S01]  /*152e0*/  FMUL.FTZ R65, R45.reuse, R52 ;  /* 0x000000342d417220 */ /* 0x040fe20000410000 */
[----:B------:R-:W-:Y:S01]  /*152f0*/  FMUL.FTZ R45, R45, R50 ;  /* 0x000000322d2d7220 */ /* 0x000fe20000410000 */
[----:B------:R-:W-:-:S03]  /*15300*/  FFMA.FTZ R64, R46, R57, R48 ;  /* 0x000000392e407223 */ /* 0x000fc60000010030 */
[----:B------:R-:W-:Y:S01]  /*15310*/  FFMA.FTZ R57, R40, R52, R45 ;  /* 0x0000003428397223 */ /* 0x000fe2000001002d */
[----:B------:R-:W-:Y:S01]  /*15320*/  F2FP.F16.E4M3.UNPACK_B R52, R56.H1 ;  /* 0x00000038ff34723e */ /* 0x000fe200030006ff */
[----:B------:R-:W-:Y:S01]  /*15330*/  FFMA.FTZ R63, R46, R55, -R63 ;  /* 0x000000372e3f7223 */ /* 0x000fe2000001083f */
[----:B------:R-:W-:Y:S01]  /*15340*/  FFMA.FTZ R65, R40, R50, -R65 ;  /* 0x0000003228417223 */ /* 0x000fe20000010841 */
[----:B------:R-:W-:Y:S01]  /*15350*/  HADD2.F32 R50, -RZ, R53.H1_H1 ;  /* 0x30000035ff327230 */ /* 0x000fe20000004100 */
[----:B------:R-:W-:Y:S01]  /*15360*/  F2FP.F16.E4M3.UNPACK_B R46, R51.H1 ;  /* 0x00000033ff2e723e */ /* 0x000fe200030006ff */
[----:B------:R-:W-:Y:S02]  /*15370*/  HADD2.F32 R54, -RZ, R59.H1_H1 ;  /* 0x3000003bff367230 */ /* 0x000fe40000004100 */
[----:B------:R-:W-:Y:S02]  /*15380*/  HADD2.F32 R49, -RZ, R49.H1_H1 ;  /* 0x30000031ff317230 */ /* 0x000fe40000004100 */
[----:B------:R-:W-:-:S02]  /*15390*/  HADD2.F32 R53, -RZ, R52.H0_H0 ;  /* 0x20000034ff357230 */ /* 0x000fc40000004100 */
[----:B------:R-:W-:Y:S02]  /*153a0*/  HADD2.F32 R45, -RZ, R43.H0_H0 ;  /* 0x2000002bff2d7230 */ /* 0x000fe40000004100 */
[C---:B------:R-:W-:Y:S01]  /*153b0*/  FMUL.FTZ R66, R49.reuse, R54 ;  /* 0x0000003631427220 */ /* 0x040fe20000410000 */
[----:B------:R-:W-:Y:S02]  /*153c0*/  HADD2.F32 R48, -RZ, R46.H0_H0 ;  /* 0x2000002eff307230 */ /* 0x000fe40000004100 */
[----:B------:R-:W-:Y:S01]  /*153d0*/  FMUL.FTZ R55, R49, R50 ;  /* 0x0000003231377220 */ /* 0x000fe20000410000 */
[----:B------:R-:W-:Y:S02]  /*153e0*/  HADD2.F32 R40, -RZ, R39.H0_H0 ;  /* 0x20000027ff287230 */ /* 0x000fe40000004100 */
[----:B------:R-:W-:Y:S01]  /*153f0*/  FMUL.FTZ R49, R45, R53 ;  /* 0x000000352d317220 */ /* 0x000fe20000410000 */
[----:B------:R-:W-:Y:S02]  /*15400*/  HADD2.F32 R52, -RZ, R52.H1_H1 ;  /* 0x30000034ff347230 */ /* 0x000fe40000004100 */
[----:B------:R-:W-:-:S02]  /*15410*/  HADD2.F32 R43, -RZ, R43.H1_H1 ;  /* 0x3000002bff2b7230 */ /* 0x000fc40000004100 */
[----:B------:R-:W-:Y:S02]  /*15420*/  HADD2.F32 R46, -RZ, R46.H1_H1 ;  /* 0x3000002eff2e7230 */ /* 0x000fe40000004100 */
[-C--:B------:R-:W-:Y:S01]  /*15430*/  FMUL.FTZ R58, R45, R48.reuse ;  /* 0x000000302d3a7220 */ /* 0x080fe20000410000 */
[----:B------:R-:W-:Y:S01]  /*15440*/  FFMA.FTZ R49, R40, R48, -R49 ;  /* 0x0000003028317223 */ /* 0x000fe20000010831 */
[----:B------:R-:W-:Y:S02]  /*15450*/  HADD2.F32 R39, -RZ, R39.H1_H1 ;  /* 0x30000027ff277230 */ /* 0x000fe40000004100 */
[C---:B------:R-:W-:Y:S01]  /*15460*/  FMUL.FTZ R48, R43.reuse, R52 ;  /* 0x000000342b307220 */ /* 0x040fe20000410000 */
[----:B------:R-:W-:Y:S01]  /*15470*/  F2FP.F16.E4M3.UNPACK_B R56, R56 ;  /* 0x00000038ff38723e */ /* 0x000fe200020006ff */
[----:B------:R-:W-:Y:S01]  /*15480*/  FMUL.FTZ R43, R43, R46 ;  /* 0x0000002e2b2b7220 */ /* 0x000fe20000410000 */
[----:B------:R-:W-:Y:S01]  /*15490*/  F2FP.F16.E4M3.UNPACK_B R51, R51 ;  /* 0x00000033ff33723e */ /* 0x000fe200020006ff */
[----:B------:R-:W-:-:S02]  /*154a0*/  HADD2.F32 R47, -RZ, R47.H1_H1 ;  /* 0x3000002fff2f7230 */ /* 0x000fc40000004100 */
[----:B------:R-:W-:Y:S01]  /*154b0*/  FFMA.FTZ R58, R40, R53, R58 ;  /* 0x00000035283a7223 */ /* 0x000fe2000001003a */
[----:B------:R-:W-:Y:S01]  /*154c0*/  FFMA.FTZ R53, R39, R52, R43 ;  /* 0x0000003427357223 */ /* 0x000fe2000001002b */
[----:B------:R-:W-:Y:S02]  /*154d0*/  HADD2.F32 R45, -RZ, R56.H0_H0 ;  /* 0x20000038ff2d7230 */ /* 0x000fe40000004100 */
[----:B------:R-:W-:Y:S02]  /*154e0*/  HADD2.F32 R40, -RZ, R41.H0_H0 ;  /* 0x20000029ff287230 */ /* 0x000fe40000004100 */
[----:B------:R-:W-:Y:S02]  /*154f0*/  HADD2.F32 R43, -RZ, R51.H0_H0 ;  /* 0x20000033ff2b7230 */ /* 0x000fe40000004100 */
[----:B------:R-:W-:Y:S01]  /*15500*/  FFMA.FTZ R68, R47, R54, R55 ;  /* 0x000000362f447223 */ /* 0x000fe20000010037 */
[----:B------:R-:W-:Y:S01]  /*15510*/  FFMA.FTZ R54, R39, R46, -R48 ;  /* 0x0000002e27367223 */ /* 0x000fe20000010830 */
[----:B------:R-:W-:-:S02]  /*15520*/  HADD2.F32 R39, -RZ, R37.H0_H0 ;  /* 0x20000025ff277230 */ /* 0x000fc40000004100 */
[C---:B------:R-:W-:Y:S01]  /*15530*/  FMUL.FTZ R46, R40.reuse, R45 ;  /* 0x0000002d282e7220 */ /* 0x040fe20000410000 */
[----:B------:R-:W-:Y:S02]  /*15540*/  HADD2.F32 R56, -RZ, R56.H1_H1 ;  /* 0x30000038ff387230 */ /* 0x000fe40000004100 */
[-C--:B------:R-:W-:Y:S01]  /*15550*/  FMUL.FTZ R48, R40, R43.reuse ;  /* 0x0000002b28307220 */ /* 0x080fe20000410000 */
[----:B------:R-:W-:Y:S02]  /*15560*/  HADD2.F32 R41, -RZ, R41.H1_H1 ;  /* 0x30000029ff297230 */ /* 0x000fe40000004100 */
[----:B------:R-:W-:Y:S02]  /*15570*/  HADD2.F32 R40, -RZ, R51.H1_H1 ;  /* 0x30000033ff287230 */ /* 0x000fe40000004100 */
[----:B------:R-:W-:Y:S01]  /*15580*/  FFMA.FTZ R66, R47, R50, -R66 ;  /* 0x000000322f427223 */ /* 0x000fe20000010842 */
[-C--:B------:R-:W-:Y:S01]  /*15590*/  F2FP.F16.E4M3.UNPACK_B R7, R42.reuse ;  /* 0x0000002aff07723e */ /* 0x080fe200020006ff */
        /* <DEDUP_REMOVED lines=8> */
[----:B------:R-:W-:Y:S01]  /*15620*/  F2FP.F16.E4M3.UNPACK_B R4, R38 ;  /* 0x00000026ff04723e */ /* 0x000fe200020006ff */
[----:B------:R-:W-:Y:S01]  /*15630*/  FFMA.FTZ R50, R37, R40, -R50 ;  /* 0x0000002825327223 */ /* 0x000fe20000010832 */
[----:B------:R-:W-:Y:S01]  /*15640*/  F2FP.F16.E4M3.UNPACK_B R38, R38.H1 ;  /* 0x00000026ff26723e */ /* 0x000fe200030006ff */
[----:B------:R-:W-:-:S02]  /*15650*/  HADD2.F32 R48, -RZ, R46.H0_H0 ;  /* 0x2000002eff307230 */ /* 0x000fc40000004100 */
[----:B------:R-:W-:Y:S01]  /*15660*/  FFMA.FTZ R56, R37, R56, R41 ;  /* 0x0000003825387223 */ /* 0x000fe20000010029 */
[----:B------:R-:W-:Y:S02]  /*15670*/  HADD2.F32 R39, -RZ, R42.H0_H0 ;  /* 0x2000002aff277230 */ /* 0x000fe40000004100 */
[--C-:B------:R-:W-:Y:S02]  /*15680*/  HADD2.F32 R40, -RZ, R43.reuse.H0_H0 ;  /* 0x2000002bff287230 */ /* 0x100fe40000004100 */
[----:B------:R-:W-:Y:S02]  /*15690*/  HADD2.F32 R41, -RZ, R46.H1_H1 ;  /* 0x3000002eff297230 */ /* 0x000fe40000004100 */
[----:B------:R-:W-:Y:S02]  /*156a0*/  HADD2.F32 R42, -RZ, R42.H1_H1 ;  /* 0x3000002aff2a7230 */ /* 0x000fe40000004100 */
[----:B------:R-:W-:Y:S02]  /*156b0*/  HADD2.F32 R43, -RZ, R43.H1_H1 ;  /* 0x3000002bff2b7230 */ /* 0x000fe40000004100 */
[----:B------:R-:W-:Y:S01]  /*156c0*/  FMUL.FTZ R52, R39, R48 ;  /* 0x0000003027347220 */ /* 0x000fe20000410000 */
[----:B------:R-:W-:-:S02]  /*156d0*/  HADD2.F32 R37, -RZ, R38.H0_H0 ;  /* 0x20000026ff257230 */ /* 0x000fc40000004100 */
[----:B------:R-:W-:Y:S01]  /*156e0*/  FMUL.FTZ R46, R39, R40 ;  /* 0x00000028272e7220 */ /* 0x000fe20000410000 */
[----:B------:R-:W-:Y:S02]  /*156f0*/  HADD2.F32 R38, -RZ, R38.H1_H1 ;  /* 0x30000026ff267230 */ /* 0x000fe40000004100 */
[C---:B------:R-:W-:Y:S01]  /*15700*/  FMUL.FTZ R39, R42.reuse, R41 ;  /* 0x000000292a277220 */ /* 0x040fe20000410000 */
[----:B------:R-:W-:Y:S01]  /*15710*/  F2FP.F16.E4M3.UNPACK_B R20, R20 ;  /* 0x00000014ff14723e */ /* 0x000fe200020006ff */
[-C--:B------:R-:W-:Y:S01]  /*15720*/  FMUL.FTZ R42, R42, R43.reuse ;  /* 0x0000002b2a2a7220 */ /* 0x080fe20000410000 */
[----:B------:R-:W-:Y:S01]  /*15730*/  F2FP.F16.E4M3.UNPACK_B R6, R6 ;  /* 0x00000006ff06723e */ /* 0x000fe200020006ff */
[C---:B------:R-:W-:Y:S01]  /*15740*/  FFMA.FTZ R52, R37.reuse, R40, -R52 ;  /* 0x0000002825347223 */ /* 0x040fe20000010834 */
[----:B------:R-:W-:Y:S01]  /*15750*/  FFMA.FTZ R46, R37, R48, R46 ;  /* 0x00000030252e7223 */ /* 0x000fe2000001002e */
[C---:B------:R-:W-:Y:S01]  /*15760*/  FFMA.FTZ R51, R38.reuse, R43, -R39 ;  /* 0x0000002b26337223 */ /* 0x040fe20000010827 */
[----:B------:R-:W-:Y:S01]  /*15770*/  FFMA.FTZ R55, R38, R41, R42 ;  /* 0x0000002926377223 */ /* 0x000fe2000001002a */
[----:B------:R-:W-:-:S02]  /*15780*/  HADD2.F32 R37, -RZ, R20.H0_H0 ;  /* 0x20000014ff257230 */ /* 0x000fc40000004100 */
[----:B------:R-:W-:Y:S02]  /*15790*/  HADD2.F32 R38, -RZ, R20.H1_H1 ;  /* 0x30000014ff267230 */ /* 0x000fe40000004100 */
[--C-:B------:R-:W-:Y:S02]  /*157a0*/  HADD2.F32 R39, -RZ, R6.reuse.H0_H0 ;  /* 0x20000006ff277230 */ /* 0x100fe40000004100 */
[--C-:B------:R-:W-:Y:S02]  /*157b0*/  HADD2.F32 R20, -RZ, R7.reuse.H0_H0 ;  /* 0x20000007ff147230 */ /* 0x100fe40000004100 */
[----:B------:R-:W-:Y:S02]  /*157c0*/  HADD2.F32 R40, -RZ, R6.H1_H1 ;  /* 0x30000006ff287230 */ /* 0x000fe40000004100 */
[----:B------:R-:W-:Y:S02]  /*157d0*/  HADD2.F32 R7, -RZ, R7.H1_H1 ;  /* 0x30000007ff077230 */ /* 0x000fe40000004100 */
[----:B------:R-:W-:Y:S01]  /*157e0*/  FMUL.FTZ R41, R20, R39 ;  /* 0x0000002714297220 */ /* 0x000fe20000410000 */
[----:B------:R-:W-:-:S02]  /*157f0*/  HADD2.F32 R6, -RZ, R4.H0_H0 ;  /* 0x20000004ff067230 */ /* 0x000fc40000004100 */
[-C--:B------:R-:W-:Y:S01]  /*15800*/  FMUL.FTZ R20, R20, R37.reuse ;  /* 0x0000002514147220 */ /* 0x080fe20000410000 */
[----:B------:R-:W-:Y:S02]  /*15810*/  HADD2.F32 R4, -RZ, R4.H1_H1 ;  /* 0x30000004ff047230 */ /* 0x000fe40000004100 */
[C---:B------:R-:W-:Y:S01]  /*15820*/  FMUL.FTZ R43, R7.reuse, R40 ;  /* 0x00000028072b7220 */ /* 0x040fe20000410000 */
        /* <DEDUP_REMOVED lines=9> */
[----:B------:R-:W-:Y:S02]  /*158c0*/  F2FP.SATFINITE.E4M3.F32.PACK_AB_MERGE_C R51, R51, R52, RZ ;  /* 0x000000343333723e */ /* 0x000fe400048070ff */
[----:B------:R-:W-:Y:S02]  /*158d0*/  F2FP.SATFINITE.E4M3.F32.PACK_AB_MERGE_C R57, R68, R57, RZ ;  /* 0x000000394439723e */ /* 0x000fe400048070ff */
[----:B------:R-:W-:Y:S02]  /*158e0*/  F2FP.SATFINITE.E4M3.F32.PACK_AB_MERGE_C R53, R53, R58, RZ ;  /* 0x0000003a3535723e */ /* 0x000fe400048070ff */
[----:B------:R-:W-:-:S02]  /*158f0*/  F2FP.SATFINITE.E4M3.F32.PACK_AB_MERGE_C R46, R55, R46, RZ ;  /* 0x0000002e372e723e */ /* 0x000fc400048070ff */
[----:B------:R-:W-:Y:S02]  /*15900*/  F2FP.SATFINITE.E4M3.F32.PACK_AB_MERGE_C R5, R24, R5, R21 ;  /* 0x000000051805723e */ /* 0x000fe40004807015 */
[----:B------:R-:W-:Y:S02]  /*15910*/  F2FP.SATFINITE.E4M3.F32.PACK_AB_MERGE_C R7, R63, R36, R7 ;  /* 0x000000243f07723e */ /* 0x000fe40004807007 */
[----:B------:R-:W-:Y:S02]  /*15920*/  F2FP.SATFINITE.E4M3.F32.PACK_AB_MERGE_C R25, R26, R25, R27 ;  /* 0x000000191a19723e */ /* 0x000fe4000480701b */
[----:B------:R-:W-:Y:S02]  /*15930*/  F2FP.SATFINITE.E4M3.F32.PACK_AB_MERGE_C R4, R50, R47, R4 ;  /* 0x0000002f3204723e */ /* 0x000fe40004807004 */
[----:B------:R-:W-:Y:S02]  /*15940*/  F2FP.SATFINITE.E4M3.F32.PACK_AB_MERGE_C R6, R6, R41, R51 ;  /* 0x000000290606723e */ /* 0x000fe40004807033 */
[----:B------:R-:W-:-:S02]  /*15950*/  F2FP.SATFINITE.E4M3.F32.PACK_AB_MERGE_C R27, R64, R61, R57 ;  /* 0x0000003d401b723e */ /* 0x000fc40004807039 */
[----:B------:R-:W-:Y:S02]  /*15960*/  F2FP.SATFINITE.E4M3.F32.PACK_AB_MERGE_C R24, R56, R45, R53 ;  /* 0x0000002d3818723e */ /* 0x000fe40004807035 */
[----:B------:R-:W-:Y:S01]  /*15970*/  F2FP.SATFINITE.E4M3.F32.PACK_AB_MERGE_C R26, R37, R20, R46 ;  /* 0x00000014251a723e */ /* 0x000fe2000480702e */
[----:B------:R1:W-:Y:S04]  /*15980*/  STS.128 [R67+0x14400], R4 ;  /* 0x0144000443007388 */ /* 0x0003e80000000c00 */
[----:B------:R1:W-:Y:S02]  /*15990*/  STS.128 [R0+0x14400], R24 ;  /* 0x0144001800007388 */ /* 0x0003e40000000c00 */
.L_x_2777:
[----:B------:R-:W-:Y:S05]  /*159a0*/  BSYNC B1 ;  /* 0x0000000000017941 */ /* 0x000fea0003800000 */
.L_x_2776:
[----:B------:R-:W-:Y:S04]  /*159b0*/  BSSY B1, `(.L_x_2778) ;  /* 0x0000101000017945 */ /* 0x000fe80003800000 */
[----:B------:R-:W-:Y:S05]  /*159c0*/  @P1 BRA `(.L_x_2779) ;  /* 0x0000000c00fc1947 */ /* 0x000fea0003800000 */
[----:B------:R-:W2:Y:S01]  /*159d0*/  LDL R62, [R1+0x24] ;  /* 0x00002400013e7983 */ /* 0x000ea20000100800 */
[----:B-1---5:R-:W-:Y:S02]  /*159e0*/  SHF.R.U32.HI R0, RZ, 0x8, R28 ;  /* 0x00000008ff007819 */ /* 0x022fe4000001161c */
[----:B------:R-:W-:Y:S02]  /*159f0*/  LOP3.LUT R5, R28, 0xff, RZ, 0xc0, !PT ;  /* 0x000000ff1c057812 */ /* 0x000fe400078ec0ff */
[----:B------:R-:W-:Y:S02]  /*15a00*/  LOP3.LUT R4, R0, 0xff, RZ, 0xc0, !PT ;  /* 0x000000ff00047812 */ /* 0x000fe400078ec0ff */
[----:B------:R-:W-:Y:S02]  /*15a10*/  LEA.HI R0, R3, R192, RZ, 0x1c ;  /* 0x000000c003007211 */ /* 0x000fe400078fe0ff */
[----:B---3--:R-:W-:Y:S02]  /*15a20*/  PRMT R37, R4, 0x7604, R5 ;  /* 0x0000760404257816 */ /* 0x008fe40000000005 */
        /* <DEDUP_REMOVED lines=13> */
[----:B------:R-:W-:Y:S02]  /*15b00*/  SHF.R.U32.HI R0, RZ, 0x8, R9 ;  /* 0x00000008ff007819 */ /* 0x000fe40000011609 */
[----:B------:R-:W-:-:S02]  /*15b10*/  LOP3.LUT R5, R5, R208, RZ, 0x3c, !PT ;  /* 0x000000d005057212 */ /* 0x000fc400078e3cff */
[----:B------:R-:W-:Y:S02]  /*15b20*/  LOP3.LUT R4, R4, 0xffffe000, RZ, 0xc0, !PT ;  /* 0xffffe00004047812 */ /* 0x000fe400078ec0ff */
[----:B------:R-:W-:Y:S02]  /*15b30*/  LOP3.LUT R7, R29, 0xff, RZ, 0xc0, !PT ;  /* 0x000000ff1d077812 */ /* 0x000fe400078ec0ff */
[----:B------:R-:W-:Y:S02]  /*15b40*/  LOP3.LUT R6, R6, 0xff, RZ, 0xc0, !PT ;  /* 0x000000ff06067812 */ /* 0x000fe400078ec0ff */
[----:B------:R-:W-:Y:S02]  /*15b50*/  PRMT R45, R20, 0x7604, R25 ;  /* 0x00007604142d7816 */ /* 0x000fe40000000019 */
[----:B------:R-:W-:Y:S02]  /*15b60*/  LOP3.LUT R25, R9, 0xff, RZ, 0xc0, !PT ;  /* 0x000000ff09197812 */ /* 0x000fe400078ec0ff */
[----:B------:R-:W-:-:S02]  /*15b70*/  SHF.R.U32.HI R24, RZ, 0x8, R11 ;  /* 0x00000008ff187819 */ /* 0x000fc4000001160b */
[----:B------:R-:W-:Y:S02]  /*15b80*/  LOP3.LUT R0, R0, 0xff, RZ, 0xc0, !PT ;  /* 0x000000ff00007812 */ /* 0x000fe400078ec0ff */
[----:B------:R-:W-:Y:S02]  /*15b90*/  IADD3 R21, R5, R209, R4 ;  /* 0x000000d105157210 */ /* 0x000fe40007ffe004 */
[----:B------:R-:W-:Y:S02]  /*15ba0*/  SHF.R.U32.HI R20, RZ, 0x8, R10 ;  /* 0x00000008ff147819 */ /* 0x000fe4000001160a */
[----:B------:R-:W-:Y:S02]  /*15bb0*/  PRMT R36, R6, 0x7604, R7 ;  /* 0x0000760406247816 */ /* 0x000fe40000000007 */
[----:B------:R-:W-:Y:S02]  /*15bc0*/  SHF.R.U32.HI R6, RZ, 0x8, R30 ;  /* 0x00000008ff067819 */ /* 0x000fe4000001161e */
[----:B------:R-:W-:-:S02]  /*15bd0*/  LOP3.LUT R27, R10, 0xff, RZ, 0xc0, !PT ;  /* 0x000000ff0a1b7812 */ /* 0x000fc400078ec0ff */
[----:B------:R-:W-:Y:S02]  /*15be0*/  LOP3.LUT R24, R24, 0xff, RZ, 0xc0, !PT ;  /* 0x000000ff18187812 */ /* 0x000fe400078ec0ff */
[----:B------:R-:W-:Y:S02]  /*15bf0*/  PRMT R49, R0, 0x7604, R25 ;  /* 0x0000760400317816 */ /* 0x000fe40000000019 */
[----:B------:R-:W-:Y:S02]  /*15c00*/  LOP3.LUT R20, R20, 0xff, RZ, 0xc0, !PT ;  /* 0x000000ff14147812 */ /* 0x000fe400078ec0ff */
[----:B------:R-:W-:Y:S02]  /*15c10*/  LOP3.LUT R43, R11, 0xff, RZ, 0xc0, !PT ;  /* 0x000000ff0b2b7812 */ /* 0x000fe400078ec0ff */
[----:B------:R-:W-:Y:S02]  /*15c20*/  IADD3 R0, R18, R21, RZ ;  /* 0x0000001512007210 */ /* 0x000fe40007ffe0ff */
[----:B------:R-:W-:-:S02]  /*15c30*/  LOP3.LUT R7, R30, 0xff, RZ, 0xc0, !PT ;  /* 0x000000ff1e077812 */ /* 0x000fc400078ec0ff */
[----:B------:R-:W-:Y:S02]  /*15c40*/  LOP3.LUT R6, R6, 0xff, RZ, 0xc0, !PT ;  /* 0x000000ff06067812 */ /* 0x000fe400078ec0ff */
[----:B------:R-:W-:Y:S02]  /*15c50*/  PRMT R51, R20, 0x7604, R27 ;  /* 0x0000760414337816 */ /* 0x000fe4000000001b */
[----:B------:R-:W-:Y:S02]  /*15c60*/  PRMT R53, R24, 0x7604, R43 ;  /* 0x0000760418357816 */ /* 0x000fe4000000002b */
[----:B------:R-:W0:Y:S01]  /*15c70*/  LDS.128 R24, [R0+0x14400] ;  /* 0x0144000000187984 */ /* 0x000e220000000c00 */
[----:B------:R-:W-:Y:S02]  /*15c80*/  PRMT R39, R6, 0x7604, R7 ;  /* 0x0000760406277816 */ /* 0x000fe40000000007 */
        /* <DEDUP_REMOVED lines=21> */
[----:B------:R-:W-:Y:S02]  /*15de0*/  SHF.R.U32.HI R40, RZ, 0x10, R11 ;  /* 0x00000010ff287819 */ /* 0x000fe4000001160b */
[----:B------:R-:W-:Y:S02]  /*15df0*/  PRMT R51, R38, 0x7054, R51 ;  /* 0x0000705426337816 */ /* 0x000fe40000000033 */
[----:B----4-:R-:W-:Y:S02]  /*15e00*/  LOP3.LUT R42, R21, 0xff000000, R29, 0xf8, !PT ;  /* 0xff000000152a7812 */ /* 0x010fe400078ef81d */
[----:B------:R-:W-:Y:S02]  /*15e10*/  F2FP.F16.E4M3.UNPACK_B R48, R49 ;  /* 0x00000031ff30723e */ /* 0x000fe400020006ff */
[----:B0-----:R-:W-:-:S02]  /*15e20*/  F2FP.F16.E4M3.UNPACK_B R36, R25 ;  /* 0x00000019ff24723e */ /* 0x001fc400020006ff */
[----:B------:R-:W-:Y:S01]  /*15e30*/  LOP3.LUT R45, R43, 0xff000000, R31, 0xf8, !PT ;  /* 0xff0000002b2d7812 */ /* 0x000fe200078ef81f */
[--C-:B------:R-:W-:Y:S01]  /*15e40*/  HADD2.F32 R50, -RZ, R48.reuse.H0_H0 ;  /* 0x20000030ff327230 */ /* 0x100fe20000004100 */
[----:B------:R-:W-:Y:S02]  /*15e50*/  LOP3.LUT R47, R47, 0xff000000, R8, 0xf8, !PT ;  /* 0xff0000002f2f7812 */ /* 0x000fe400078ef808 */
[----:B------:R-:W-:Y:S02]  /*15e60*/  LOP3.LUT R40, R40, 0xff, RZ, 0xc0, !PT ;  /* 0x000000ff28287812 */ /* 0x000fe400078ec0ff */
[----:B------:R-:W-:Y:S02]  /*15e70*/  LOP3.LUT R41, R37, 0xff000000, R28, 0xf8, !PT ;  /* 0xff00000025297812 */ /* 0x000fe400078ef81c */
[----:B------:R-:W-:Y:S01]  /*15e80*/  LOP3.LUT R8, R51, 0xff000000, R10, 0xf8, !PT ;  /* 0xff00000033087812 */ /* 0x000fe200078ef80a */
[----:B------:R-:W-:Y:S01]  /*15e90*/  HADD2.F32 R51, -RZ, R48.H1_H1 ;  /* 0x30000030ff337230 */ /* 0x000fe20000004100 */
[----:B------:R-:W-:-:S02]  /*15ea0*/  F2FP.F16.E4M3.UNPACK_B R43, R42 ;  /* 0x0000002aff2b723e */ /* 0x000fc400020006ff */
[----:B------:R-:W-:Y:S02]  /*15eb0*/  PRMT R53, R40, 0x7054, R53 ;  /* 0x0000705428357816 */ /* 0x000fe40000000035 */
[----:B------:R-:W-:Y:S01]  /*15ec0*/  LOP3.LUT R20, R39, 0xff000000, R30, 0xf8, !PT ;  /* 0xff00000027147812 */ /* 0x000fe200078ef81e */
[--C-:B------:R-:W-:Y:S01]  /*15ed0*/  HADD2.F32 R46, -RZ, R43.reuse.H0_H0 ;  /* 0x2000002bff2e7230 */ /* 0x100fe20000004100 */
[-C--:B------:R-:W-:Y:S01]  /*15ee0*/  F2FP.F16.E4M3.UNPACK_B R39, R27.reuse ;  /* 0x0000001bff27723e */ /* 0x080fe200020006ff */
[----:B------:R-:W-:Y:S01]  /*15ef0*/  HADD2.F32 R43, -RZ, R43.H1_H1 ;  /* 0x3000002bff2b7230 */ /* 0x000fe20000004100 */
[----:B------:R-:W-:Y:S02]  /*15f00*/  F2FP.F16.E4M3.UNPACK_B R40, R27.H1 ;  /* 0x0000001bff28723e */ /* 0x000fe400030006ff */
[-C--:B------:R-:W-:Y:S02]  /*15f10*/  F2FP.F16.E4M3.UNPACK_B R27, R24.reuse ;  /* 0x00000018ff1b723e */ /* 0x080fe400020006ff */
[----:B------:R-:W-:-:S02]  /*15f20*/  F2FP.F16.E4M3.UNPACK_B R31, R24.H1 ;  /* 0x00000018ff1f723e */ /* 0x000fc400030006ff */
[----:B------:R-:W-:Y:S02]  /*15f30*/  F2FP.F16.E4M3.UNPACK_B R37, R25.H1 ;  /* 0x00000019ff25723e */ /* 0x000fe400030006ff */
[----:B------:R-:W-:Y:S02]  /*15f40*/  F2FP.F16.E4M3.UNPACK_B R49, R49.H1 ;  /* 0x00000031ff31723e */ /* 0x000fe400030006ff */
[----:B------:R-:W-:Y:S02]  /*15f50*/  F2FP.F16.E4M3.UNPACK_B R42, R42.H1 ;  /* 0x0000002aff2a723e */ /* 0x000fe400030006ff */
[----:B------:R-:W-:Y:S02]  /*15f60*/  LOP3.LUT R53, R53, 0xff000000, R11, 0xf8, !PT ;  /* 0xff00000035357812 */ /* 0x000fe400078ef80b */
[----:B------:R-:W-:Y:S01]  /*15f70*/  F2FP.F16.E4M3.UNPACK_B R38, R26.H1 ;  /* 0x0000001aff26723e */ /* 0x000fe200030006ff */
[----:B--2---:R-:W0:Y:S02]  /*15f80*/  LDS.128 R4, [R62+0x14400] ;  /* 0x014400003e047984 */ /* 0x004e240000000c00 */
[----:B0-----:R-:W-:-:S02]  /*15f90*/  F2FP.F16.E4M3.UNPACK_B R10, R5 ;  /* 0x00000005ff0a723e */ /* 0x001fc400020006ff */
[----:B------:R-:W-:Y:S01]  /*15fa0*/  F2FP.F16.E4M3.UNPACK_B R28, R5.H1 ;  /* 0x00000005ff1c723e */ /* 0x000fe200030006ff */
[----:B------:R-:W-:Y:S01]  /*15fb0*/  HADD2.F32 R5, -RZ, R36.H0_H0 ;  /* 0x20000024ff057230 */ /* 0x000fe20000004100 */
[-C--:B------:R-:W-:Y:S01]  /*15fc0*/  F2FP.F16.E4M3.UNPACK_B R29, R7.reuse ;  /* 0x00000007ff1d723e */ /* 0x080fe200020006ff */
[----:B------:R-:W-:Y:S01]  /*15fd0*/  HADD2.F32 R9, -RZ, R10.H0_H0 ;  /* 0x2000000aff097230 */ /* 0x000fe20000004100 */
[----:B------:R-:W-:Y:S01]  /*15fe0*/  F2FP.F16.E4M3.UNPACK_B R30, R7.H1 ;  /* 0x00000007ff1e723e */ /* 0x000fe200030006ff */
[----:B------:R-:W-:Y:S02]  /*15ff0*/  HADD2.F32 R36, -RZ, R36.H1_H1 ;  /* 0x30000024ff247230 */ /* 0x000fe40000004100 */
[C---:B------:R-:W-:Y:S01]  /*16000*/  FMUL.FTZ R24, R5.reuse, R50 ;  /* 0x0000003205187220 */ /* 0x040fe20000410000 */
[----:B------:R-:W-:Y:S01]  /*16010*/  F2FP.F16.E4M3.UNPACK_B R11, R4 ;  /* 0x00000004ff0b723e */ /* 0x000fe200020006ff */
[----:B------:R-:W-:Y:S01]  /*16020*/  FMUL.FTZ R25, R5, R46 ;  /* 0x0000002e05197220 */ /* 0x000fe20000410000 */
[----:B------:R-:W-:Y:S01]  /*16030*/  F2FP.F16.E4M3.UNPACK_B R21, R4.H1 ;  /* 0x00000004ff15723e */ /* 0x000fe200030006ff */
[----:B------:R-:W-:Y:S01]  /*16040*/  FFMA.FTZ R5, R9, R46, -R24 ;  /* 0x0000002e09057223 */ /* 0x000fe20000010818 */
[-C--:B------:R-:W-:Y:S01]  /*16050*/  F2FP.F16.E4M3.UNPACK_B R4, R6.reuse ;  /* 0x00000006ff04723e */ /* 0x080fe200020006ff */
[----:B------:R-:W-:Y:S01]  /*16060*/  HADD2.F32 R24, -RZ, R10.H1_H1 ;  /* 0x3000000aff187230 */ /* 0x000fe20000004100 */
[----:B------:R-:W-:Y:S01]  /*16070*/  F2FP.F16.E4M3.UNPACK_B R7, R6.H1 ;  /* 0x00000006ff07723e */ /* 0x000fe200030006ff */
[----:B------:R-:W-:Y:S01]  /*16080*/  HADD2.F32 R46, -RZ, R49.H0_H0 ;  /* 0x20000031ff2e7230 */ /* 0x000fe20000004100 */
[----:B------:R-:W-:Y:S01]  /*16090*/  F2FP.F16.E4M3.UNPACK_B R6, R26 ;  /* 0x0000001aff06723e */ /* 0x000fe200020006ff */
[----:B------:R-:W-:-:S02]  /*160a0*/  HADD2.F32 R10, -RZ, R37.H0_H0 ;  /* 0x20000025ff0a7230 */ /* 0x000fc40000004100 */
[C---:B------:R-:W-:Y:S01]  /*160b0*/  FMUL.FTZ R55, R36.reuse, R51 ;  /* 0x0000003324377220 */ /* 0x040fe20000410000 */
[----:B------:R-:W-:Y:S02]  /*160c0*/  HADD2.F32 R26, -RZ, R42.H0_H0 ;  /* 0x2000002aff1a7230 */ /* 0x000fe40000004100 */
[-C--:B------:R-:W-:Y:S01]  /*160d0*/  FMUL.FTZ R36, R36, R43.reuse ;  /* 0x0000002b24247220 */ /* 0x080fe20000410000 */
[----:B------:R-:W-:Y:S01]  /*160e0*/  FFMA.FTZ R9, R9, R50, R25 ;  /* 0x0000003209097223 */ /* 0x000fe20000010019 */
[C---:B------:R-:W-:Y:S01]  /*160f0*/  FMUL.FTZ R48, R10.reuse, R46 ;  /* 0x0000002e0a307220 */ /* 0x040fe20000410000 */
[----:B------:R-:W-:Y:S02]  /*16100*/  HADD2.F32 R25, -RZ, R28.H0_H0 ;  /* 0x2000001cff197230 */ /* 0x000fe40000004100 */
[----:B------:R-:W-:Y:S01]  /*16110*/  FMUL.FTZ R57, R10, R26 ;  /* 0x0000001a0a397220 */ /* 0x000fe20000410000 */
[C---:B------:R-:W-:Y:S01]  /*16120*/  FFMA.FTZ R10, R24.reuse, R43, -R55 ;  /* 0x0000002b180a7223 */ /* 0x040fe20000010837 */
[----:B------:R-:W-:Y:S01]  /*16130*/  FFMA.FTZ R24, R24, R51, R36 ;  /* 0x0000003318187223 */ /* 0x000fe20000010024 */
[----:B------:R-:W-:Y:S01]  /*16140*/  F2FP.F16.E4M3.UNPACK_B R36, R45 ;  /* 0x0000002dff24723e */ /* 0x000fe200020006ff */
[C---:B------:R-:W-:Y:S01]  /*16150*/  FFMA.FTZ R57, R25.reuse, R46, R57 ;  /* 0x0000002e19397223 */ /* 0x040fe20000010039 */
[----:B------:R-:W-:Y:S01]  /*16160*/  FFMA.FTZ R50, R25, R26, -R48 ;  /* 0x0000001a19327223 */ /* 0x000fe20000010830 */
[----:B------:R-:W-:Y:S01]  /*16170*/  HADD2.F32 R42, -RZ, R42.H1_H1 ;  /* 0x3000002aff2a7230 */ /* 0x000fe20000004100 */
[-C--:B------:R-:W-:Y:S01]  /*16180*/  F2FP.F16.E4M3.UNPACK_B R46, R53.reuse ;  /* 0x00000035ff2e723e */ /* 0x080fe200020006ff */
[----:B------:R-:W-:Y:S01]  /*16190*/  HADD2.F32 R49, -RZ, R49.H1_H1 ;  /* 0x30000031ff317230 */ /* 0x000fe20000004100 */
[----:B------:R-:W-:Y:S01]  /*161a0*/  F2FP.F16.E4M3.UNPACK_B R53, R53.H1 ;  /* 0x00000035ff35723e */ /* 0x000fe200030006ff */
[----:B------:R-:W-:Y:S01]  /*161b0*/  HADD2.F32 R37, -RZ, R37.H1_H1 ;  /* 0x30000025ff257230 */ /* 0x000fe20000004100 */
[----:B------:R-:W-:Y:S01]  /*161c0*/  F2FP.F16.E4M3.UNPACK_B R45, R45.H1 ;  /* 0x0000002dff2d723e */ /* 0x000fe200030006ff */
[----:B------:R-:W-:-:S02]  /*161d0*/  HADD2.F32 R26, -RZ, R39.H0_H0 ;  /* 0x20000027ff1a7230 */ /* 0x000fc40000004100 */
[----:B------:R-:W-:Y:S02]  /*161e0*/  HADD2.F32 R43, -RZ, R36.H0_H0 ;  /* 0x20000024ff2b7230 */ /* 0x000fe40000004100 */
[C---:B------:R-:W-:Y:S01]  /*161f0*/  FMUL.FTZ R51, R37.reuse, R49 ;  /* 0x0000003125337220 */ /* 0x040fe20000410000 */
[----:B------:R-:W-:Y:S02]  /*16200*/  HADD2.F32 R28, -RZ, R28.H1_H1 ;  /* 0x3000001cff1c7230 */ /* 0x000fe40000004100 */
[----:B------:R-:W-:Y:S01]  /*16210*/  FMUL.FTZ R52, R37, R42 ;  /* 0x0000002a25347220 */ /* 0x000fe20000410000 */
[--C-:B------:R-:W-:Y:S02]  /*16220*/  HADD2.F32 R48, -RZ, R46.reuse.H0_H0 ;  /* 0x2000002eff307230 */ /* 0x100fe40000004100 */
[----:B------:R-:W-:Y:S01]  /*16230*/  FMUL.FTZ R37, R26, R43 ;  /* 0x0000002b1a257220 */ /* 0x000fe20000410000 */
[----:B------:R-:W-:Y:S02]  /*16240*/  HADD2.F32 R25, -RZ, R29.H0_H0 ;  /* 0x2000001dff197230 */ /* 0x000fe40000004100 */
[----:B------:R-:W-:Y:S01]  /*16250*/  FFMA.FTZ R52, R28, R49, R52 ;  /* 0x000000311c347223 */ /* 0x000fe20000010034 */
[----:B------:R-:W-:-:S02]  /*16260*/  HADD2.F32 R46, -RZ, R46.H1_H1 ;  /* 0x3000002eff2e7230 */ /* 0x000fc40000004100 */
[-C--:B------:R-:W-:Y:S01]  /*16270*/  FMUL.FTZ R54, R26, R48.reuse ;  /* 0x000000301a367220 */ /* 0x080fe20000410000 */
[----:B------:R-:W-:Y:S02]  /*16280*/  HADD2.F32 R39, -RZ, R39.H1_H1 ;  /* 0x30000027ff277230 */ /* 0x000fe40000004100 */
[C---:B------:R-:W-:Y:S01]  /*16290*/  FFMA.FTZ R49, R25.reuse, R48, R37 ;  /* 0x0000003019317223 */ /* 0x040fe20000010025 */
[----:B------:R-:W-:Y:S02]  /*162a0*/  HADD2.F32 R37, -RZ, R53.H0_H0 ;  /* 0x20000035ff257230 */ /* 0x000fe40000004100 */
[----:B------:R-:W-:Y:S01]  /*162b0*/  FFMA.FTZ R51, R28, R42, -R51 ;  /* 0x0000002a1c337223 */ /* 0x000fe20000010833 */
[----:B------:R-:W-:Y:S02]  /*162c0*/  HADD2.F32 R26, -RZ, R40.H0_H0 ;  /* 0x20000028ff1a7230 */ /* 0x000fe40000004100 */
[----:B------:R-:W-:Y:S01]  /*162d0*/  FFMA.FTZ R54, R25, R43, -R54 ;  /* 0x0000002b19367223 */ /* 0x000fe20000010836 */
[----:B------:R-:W-:-:S02]  /*162e0*/  HADD2.F32 R36, -RZ, R36.H1_H1 ;  /* 0x30000024ff247230 */ /* 0x000fc40000004100 */
[C---:B------:R-:W-:Y:S01]  /*162f0*/  FMUL.FTZ R42, R39.reuse, R46 ;  /* 0x0000002e272a7220 */ /* 0x040fe20000410000 */
[----:B------:R-:W-:Y:S02]  /*16300*/  HADD2.F32 R29, -RZ, R29.H1_H1 ;  /* 0x3000001dff1d7230 */ /* 0x000fe40000004100 */
[C---:B------:R-:W-:Y:S01]  /*16310*/  FMUL.FTZ R48, R26.reuse, R37 ;  /* 0x000000251a307220 */ /* 0x040fe20000410000 */
[--C-:B------:R-:W-:Y:S02]  /*16320*/  HADD2.F32 R28, -RZ, R45.reuse.H0_H0 ;  /* 0x2000002dff1c7230 */ /* 0x100fe40000004100 */
[-C--:B------:R-:W-:Y:S01]  /*16330*/  FMUL.FTZ R39, R39, R36.reuse ;  /* 0x0000002427277220 */ /* 0x080fe20000410000 */
[----:B------:R-:W-:Y:S02]  /*16340*/  HADD2.F32 R25, -RZ, R30.H0_H0 ;  /* 0x2000001eff197230 */ /* 0x000fe40000004100 */
[----:B------:R-:W-:Y:S01]  /*16350*/  FFMA.FTZ R55, R29, R36, -R42 ;  /* 0x000000241d377223 */ /* 0x000fe2000001082a */
[----:B------:R-:W-:Y:S01]  /*16360*/  F2FP.F16.E4M3.UNPACK_B R36, R47.H1 ;  /* 0x0000002fff24723e */ /* 0x000fe200030006ff */
[----:B------:R-:W-:Y:S01]  /*16370*/  FMUL.FTZ R26, R26, R28 ;  /* 0x0000001c1a1a7220 */ /* 0x000fe20000410000 */
[----:B------:R-:W-:-:S02]  /*16380*/  HADD2.F32 R45, -RZ, R45.H1_H1 ;  /* 0x3000002dff2d7230 */ /* 0x000fc40000004100 */
[C---:B------:R-:W-:Y:S01]  /*16390*/  FFMA.FTZ R58, R25.reuse, R28, -R48 ;  /* 0x0000001c193a7223 */ /* 0x040fe20000010830 */
[----:B------:R-:W-:Y:S01]  /*163a0*/  F2FP.F16.E4M3.UNPACK_B R28, R41.H1 ;  /* 0x00000029ff1c723e */ /* 0x000fe200030006ff */
[----:B------:R-:W-:Y:S01]  /*163b0*/  FFMA.FTZ R59, R25, R37, R26 ;  /* 0x00000025193b7223 */ /* 0x000fe2000001001a */
[----:B------:R-:W-:Y:S02]  /*163c0*/  HADD2.F32 R53, -RZ, R53.H1_H1 ;  /* 0x30000035ff357230 */ /* 0x000fe40000004100 */
[----:B------:R-:W-:Y:S01]  /*163d0*/  FFMA.FTZ R56, R29, R46, R39 ;  /* 0x0000002e1d387223 */ /* 0x000fe20000010027 */
[----:B------:R-:W-:Y:S01]  /*163e0*/  HADD2.F32 R40, -RZ, R40.H1_H1 ;  /* 0x30000028ff287230 */ /* 0x000fe20000004100 */
[----:B------:R-:W-:Y:S01]  /*163f0*/  F2FP.F16.E4M3.UNPACK_B R47, R47 ;  /* 0x0000002fff2f723e */ /* 0x000fe200020006ff */
[----:B------:R-:W-:Y:S01]  /*16400*/  HADD2.F32 R37, -RZ, R36.H0_H0 ;  /* 0x20000024ff257230 */ /* 0x000fe20000004100 */
[----:B------:R-:W-:Y:S01]  /*16410*/  F2FP.F16.E4M3.UNPACK_B R41, R41 ;  /* 0x00000029ff29723e */ /* 0x000fe200020006ff */
        /* <DEDUP_REMOVED lines=8> */
[----:B------:R-:W-:Y:S01]  /*164a0*/  HADD2.F32 R36, -RZ, R36.H1_H1 ;  /* 0x30000024ff247230 */ /* 0x000fe20000004100 */
[----:B------:R-:W-:Y:S01]  /*164b0*/  F2FP.SATFINITE.E4M3.F32.PACK_AB_MERGE_C R50, R51, R50, RZ ;  /* 0x000000323332723e */ /* 0x000fe200048070ff */
[----:B------:R-:W-:-:S02]  /*164c0*/  HADD2.F32 R31, -RZ, R31.H1_H1 ;  /* 0x3000001fff1f7230 */ /* 0x000fc40000004100 */
[----:B------:R-:W-:Y:S01]  /*164d0*/  FFMA.FTZ R37, R25, R37, R26 ;  /* 0x0000002519257223 */ /* 0x000fe2000001001a */
[----:B------:R-:W-:Y:S02]  /*164e0*/  HADD2.F32 R28, -RZ, R28.H1_H1 ;  /* 0x3000001cff1c7230 */ /* 0x000fe40000004100 */
[C---:B------:R-:W-:Y:S01]  /*164f0*/  FFMA.FTZ R61, R30.reuse, R45, -R39 ;  /* 0x0000002d1e3d7223 */ /* 0x040fe20000010827 */
[----:B------:R-:W-:Y:S02]  /*16500*/  HADD2.F32 R21, -RZ, R21.H1_H1 ;  /* 0x30000015ff157230 */ /* 0x000fe40000004100 */
[----:B------:R-:W-:Y:S01]  /*16510*/  FMUL.FTZ R26, R31, R36 ;  /* 0x000000241f1a7220 */ /* 0x000fe20000410000 */
[----:B------:R-:W-:Y:S01]  /*16520*/  FFMA.FTZ R60, R30, R53, R42 ;  /* 0x000000351e3c7223 */ /* 0x000fe2000001002a */
[----:B------:R-:W-:Y:S01]  /*16530*/  FFMA.FTZ R39, R25, R29, -R40 ;  /* 0x0000001d19277223 */ /* 0x000fe20000010828 */
[----:B------:R-:W-:Y:S01]  /*16540*/  FMUL.FTZ R31, R31, R28 ;  /* 0x0000001c1f1f7220 */ /* 0x000fe20000410000 */
[----:B------:R-:W-:-:S02]  /*16550*/  HADD2.F32 R30, -RZ, R47.H0_H0 ;  /* 0x2000002fff1e7230 */ /* 0x000fc40000004100 */
[C---:B------:R-:W-:Y:S01]  /*16560*/  FFMA.FTZ R46, R21.reuse, R28, -R26 ;  /* 0x0000001c152e7223 */ /* 0x040fe2000001081a */
[----:B------:R-:W-:Y:S02]  /*16570*/  HADD2.F32 R25, -RZ, R27.H0_H0 ;  /* 0x2000001bff197230 */ /* 0x000fe40000004100 */
        /* <DEDUP_REMOVED lines=11> */
[----:B------:R-:W-:Y:S02]  /*16630*/  HADD2.F32 R11, -RZ, R11.H1_H1 ;  /* 0x3000000bff0b7230 */ /* 0x000fe40000004100 */
[C---:B------:R-:W-:Y:S01]  /*16640*/  FMUL.FTZ R42, R27.reuse, R28 ;  /* 0x0000001c1b2a7220 */ /* 0x040fe20000410000 */
[----:B------:R-:W-:Y:S01]  /*16650*/  F2FP.F16.E4M3.UNPACK_B R25, R20.H1 ;  /* 0x00000014ff19723e */ /* 0x000fe200030006ff */
[-C--:B------:R-:W-:Y:S01]  /*16660*/  FMUL.FTZ R31, R27, R26.reuse ;  /* 0x0000001a1b1f7220 */ /* 0x080fe20000410000 */
[----:B------:R-:W-:Y:S02]  /*16670*/  HADD2.F32 R30, -RZ, R29.H0_H0 ;  /* 0x2000001dff1e7230 */ /* 0x000fe40000004100 */
        /* <DEDUP_REMOVED lines=11> */
[----:B------:R-:W-:Y:S01]  /*16730*/  HADD2.F32 R25, -RZ, R25.H1_H1 ;  /* 0x30000019ff197230 */ /* 0x000fe20000004100 */
[----:B------:R-:W-:Y:S01]  /*16740*/  F2FP.F16.E4M3.UNPACK_B R8, R8 ;  /* 0x00000008ff08723e */ /* 0x000fe200020006ff */
[----:B------:R-:W-:-:S02]  /*16750*/  HADD2.F32 R7, -RZ, R7.H1_H1 ;  /* 0x30000007ff077230 */ /* 0x000fc40000004100 */
[C---:B------:R-:W-:Y:S01]  /*16760*/  FMUL.FTZ R26, R38.reuse, R29 ;  /* 0x0000001d261a7220 */ /* 0x040fe20000410000 */
[----:B------:R-:W-:Y:S01]  /*16770*/  FFMA.FTZ R42, R11, R30, R42 ;  /* 0x0000001e0b2a7223 */ /* 0x000fe2000001002a */
[-C--:B------:R-:W-:Y:S01]  /*16780*/  FMUL.FTZ R38, R38, R25.reuse ;  /* 0x0000001926267220 */ /* 0x080fe20000410000 */
[--C-:B------:R-:W-:Y:S02]  /*16790*/  HADD2.F32 R11, -RZ, R20.reuse.H0_H0 ;  /* 0x20000014ff0b7230 */ /* 0x100fe40000004100 */
[C---:B------:R-:W-:Y:S01]  /*167a0*/  FFMA.FTZ R43, R7.reuse, R25, -R26 ;  /* 0x00000019072b7223 */ /* 0x040fe2000001081a */
[----:B------:R-:W-:Y:S02]  /*167b0*/  HADD2.F32 R21, -RZ, R20.H1_H1 ;  /* 0x30000014ff157230 */ /* 0x000fe40000004100 */
[----:B------:R-:W-:Y:S01]  /*167c0*/  FFMA.FTZ R45, R7, R29, R38 ;  /* 0x0000001d072d7223 */ /* 0x000fe20000010026 */
[----:B------:R-:W-:Y:S01]  /*167d0*/  HADD2.F32 R20, -RZ, R8.H0_H0 ;  /* 0x20000008ff147230 */ /* 0x000fe20000004100 */
[----:B------:R-:W-:Y:S01]  /*167e0*/  F2FP.SATFINITE.E4M3.F32.PACK_AB_MERGE_C R52, R52, R57, RZ ;  /* 0x000000393434723e */ /* 0x000fe200048070ff */
[----:B------:R-:W-:Y:S01]  /*167f0*/  HADD2.F32 R7, -RZ, R6.H0_H0 ;  /* 0x20000006ff077230 */ /* 0x000fe20000004100 */
[----:B------:R-:W-:Y:S01]  /*16800*/  F2FP.SATFINITE.E4M3.F32.PACK_AB_MERGE_C R28, R43, R28, RZ ;  /* 0x0000001c2b1c723e */ /* 0x000fe200048070ff */
[----:B------:R-:W-:Y:S01]  /*16810*/  HADD2.F32 R25, -RZ, R8.H1_H1 ;  /* 0x30000008ff197230 */ /* 0x000fe20000004100 */
[----:B------:R-:W-:Y:S01]  /*16820*/  F2FP.SATFINITE.E4M3.F32.PACK_AB_MERGE_C R42, R45, R42, RZ ;  /* 0x0000002a2d2a723e */ /* 0x000fe200048070ff */
[----:B------:R-:W-:-:S02]  /*16830*/  HADD2.F32 R8, -RZ, R6.H1_H1 ;  /* 0x30000006ff087230 */ /* 0x000fc40000004100 */
        /* <DEDUP_REMOVED lines=18> */
[----:B------:R-:W-:Y:S02]  /*16960*/  F2FP.SATFINITE.E4M3.F32.PACK_AB_MERGE_C R9, R24, R9, R52 ;  /* 0x000000091809723e */ /* 0x000fe40004807034 */
[----:B------:R-:W-:Y:S01]  /*16970*/  F2FP.SATFINITE.E4M3.F32.PACK_AB_MERGE_C R11, R56, R49, R11 ;  /* 0x00000031380b723e */ /* 0x000fe2000480700b */
[----:B------:R2:W-:Y:S01]  /*16980*/  STS.128 [R62+0x14400], R4 ;  /* 0x014400043e007388 */ /* 0x0005e20000000c00 */
[----:B------:R-:W-:Y:S02]  /*16990*/  F2FP.SATFINITE.E4M3.F32.PACK_AB_MERGE_C R8, R31, R40, R8 ;  /* 0x000000281f08723e */ /* 0x000fe40004807008 */
[----:B------:R-:W-:-:S05]  /*169a0*/  F2FP.SATFINITE.E4M3.F32.PACK_AB_MERGE_C R10, R25, R20, R42 ;  /* 0x00000014190a723e */ /* 0x000fca000480702a */
[----:B------:R2:W-:Y:S02]  /*169b0*/  STS.128 [R0+0x14400], R8 ;  /* 0x0144000800007388 */ /* 0x0005e40000000c00 */
.L_x_2779:
[----:B------:R-:W-:Y:S05]  /*169c0*/  BSYNC B1 ;  /* 0x0000000000017941 */ /* 0x000fea0003800000 */
.L_x_2778:
[----:B------:R-:W-:Y:S05]  /*169d0*/  @P2 BRA `(.L_x_2760) ;  /* 0x0000000c00dc2947 */ /* 0x000fea0003800000 */
[----:B------:R-:W4:Y:S01]  /*169e0*/  LDL R51, [R1+0x20] ;  /* 0x0000200001337983 */ /* 0x000f220000100800 */
[----:B-12--5:R-:W-:Y:S02]  /*169f0*/  SHF.R.U32.HI R4, RZ, 0x8, R32 ;  /* 0x00000008ff047819 */ /* 0x026fe40000011620 */
        /* <DEDUP_REMOVED lines=23> */
[----:B------:R-:W-:Y:S02]  /*16b70*/  SHF.R.U32.HI R6, RZ, 0x8, R35 ;  /* 0x00000008ff067819 */ /* 0x000fe40000011623 */
[----:B------:R-:W-:Y:S01]  /*16b80*/  PRMT R29, R8, 0x7604, R7 ;  /* 0x00007604081d7816 */ /* 0x000fe20000000007 */
[----:B------:R-:W-:Y:S01]  /*16b90*/  IMAD.IADD R0, R18, 0x1, R3 ;  /* 0x0000000112007824 */ /* 0x000fe200078e0203 */
[----:B------:R-:W-:-:S02]  /*16ba0*/  SHF.R.U32.HI R8, RZ, 0x8, R13 ;  /* 0x00000008ff087819 */ /* 0x000fc4000001160d */
[----:B------:R-:W-:Y:S02]  /*16bb0*/  LOP3.LUT R5, R35, 0xff, RZ, 0xc0, !PT ;  /* 0x000000ff23057812 */ /* 0x000fe400078ec0ff */
[----:B------:R-:W-:Y:S02]  /*16bc0*/  LOP3.LUT R6, R6, 0xff, RZ, 0xc0, !PT ;  /* 0x000000ff06067812 */ /* 0x000fe400078ec0ff */
[----:B------:R-:W-:Y:S02]  /*16bd0*/  LOP3.LUT R3, R8, 0xff, RZ, 0xc0, !PT ;  /* 0x000000ff08037812 */ /* 0x000fe400078ec0ff */
[----:B------:R-:W0:Y:S01]  /*16be0*/  LDS.128 R8, [R0+0x14400] ;  /* 0x0144000000087984 */ /* 0x000e220000000c00 */
        /* <DEDUP_REMOVED lines=8> */
[----:B------:R-:W-:-:S02]  /*16c70*/  PRMT R30, R31, 0x7604, R30 ;  /* 0x000076041f1e7816 */ /* 0x000fc4000000001e */
[----:B------:R-:W-:Y:S02]  /*16c80*/  PRMT R26, R3, 0x7604, R26 ;  /* 0x00007604031a7816 */ /* 0x000fe4000000001a */
[----:B---3--:R-:W-:Y:S02]  /*16c90*/  PRMT R37, R28, 0x7604, R27 ;  /* 0x000076041c257816 */ /* 0x008fe4000000001b */
[----:B------:R-:W-:Y:S02]  /*16ca0*/  SHF.R.U32.HI R31, RZ, 0x10, R13 ;  /* 0x00000010ff1f7819 */ /* 0x000fe4000001160d */
[----:B------:R-:W-:Y:S02]  /*16cb0*/  SHF.R.U32.HI R3, RZ, 0x10, R33 ;  /* 0x00000010ff037819 */ /* 0x000fe40000011621 */
[----:B------:R-:W-:Y:S01]  /*16cc0*/  SHF.R.U32.HI R27, RZ, 0x10, R35 ;  /* 0x00000010ff1b7819 */ /* 0x000fe20000011623 */
[----:B------:R-:W-:Y:S01]  /*16cd0*/  IMAD.U32 R31, R31, 0x10000, RZ ;  /* 0x000100001f1f7824 */ /* 0x000fe200078e00ff */
[----:B------:R-:W-:Y:S01]  /*16ce0*/  SHF.R.U32.HI R39, RZ, 0x10, R15 ;  /* 0x00000010ff277819 */ /* 0x000fe2000001160f */
[----:B------:R-:W-:Y:S01]  /*16cf0*/  IMAD.U32 R3, R3, 0x10000, RZ ;  /* 0x0001000003037824 */ /* 0x000fe200078e00ff */
[----:B------:R-:W-:-:S02]  /*16d00*/  SHF.L.U32 R27, R27, 0x10, RZ ;  /* 0x000000101b1b7819 */ /* 0x000fc400000006ff */
        /* <DEDUP_REMOVED lines=14> */
[----:B------:R-:W-:Y:S02]  /*16df0*/  F2FP.F16.E4M3.UNPACK_B R34, R33 ;  /* 0x00000021ff22723e */ /* 0x000fe400020006ff */
[----:B------:R-:W-:Y:S02]  /*16e00*/  LOP3.LUT R37, R29, 0xff000000, R12, 0xf8, !PT ;  /* 0xff0000001d257812 */ /* 0x000fe400078ef80c */
[----:B------:R-:W-:Y:S02]  /*16e10*/  LOP3.LUT R21, R21, 0xff0000, R32, 0xf8, !PT ;  /* 0x00ff000015157812 */ /* 0x000fe400078ef820 */
[----:B------:R-:W-:Y:S02]  /*16e20*/  LOP3.LUT R12, R3, 0xff000000, R14, 0xf8, !PT ;  /* 0xff000000030c7812 */ /* 0x000fe400078ef80e */
[----:B------:R-:W-:Y:S01]  /*16e30*/  LOP3.LUT R40, R39, 0xff000000, R15, 0xf8, !PT ;  /* 0xff00000027287812 */ /* 0x000fe200078ef80f */
[--C-:B------:R-:W-:Y:S01]  /*16e40*/  HADD2.F32 R39, -RZ, R38.reuse.H0_H0 ;  /* 0x20000026ff277230 */ /* 0x100fe20000004100 */
[----:B------:R-:W-:Y:S01]  /*16e50*/  LOP3.LUT R32, R21, 0xff000000, R32, 0xf8, !PT ;  /* 0xff00000015207812 */ /* 0x000fe200078ef820 */
[----:B------:R-:W-:Y:S01]  /*16e60*/  HADD2.F32 R38, -RZ, R38.H1_H1 ;  /* 0x30000026ff267230 */ /* 0x000fe20000004100 */
[----:B------:R-:W-:-:S02]  /*16e70*/  F2FP.F16.E4M3.UNPACK_B R28, R9.H1 ;  /* 0x00000009ff1c723e */ /* 0x000fc400030006ff */
[-C--:B------:R-:W-:Y:S02]  /*16e80*/  F2FP.F16.E4M3.UNPACK_B R30, R11.reuse ;  /* 0x0000000bff1e723e */ /* 0x080fe400020006ff */
[----:B------:R-:W-:Y:S02]  /*16e90*/  F2FP.F16.E4M3.UNPACK_B R31, R11.H1 ;  /* 0x0000000bff1f723e */ /* 0x000fe400030006ff */
[-C--:B------:R-:W-:Y:S02]  /*16ea0*/  F2FP.F16.E4M3.UNPACK_B R11, R8.reuse ;  /* 0x00000008ff0b723e */ /* 0x080fe400020006ff */
[----:B------:R-:W-:Y:S02]  /*16eb0*/  F2FP.F16.E4M3.UNPACK_B R26, R8.H1 ;  /* 0x00000008ff1a723e */ /* 0x000fe400030006ff */
[----:B------:R-:W-:Y:S02]  /*16ec0*/  F2FP.F16.E4M3.UNPACK_B R33, R33.H1 ;  /* 0x00000021ff21723e */ /* 0x000fe400030006ff */
[----:B------:R-:W-:Y:S01]  /*16ed0*/  F2FP.F16.E4M3.UNPACK_B R29, R10.H1 ;  /* 0x0000000aff1d723e */ /* 0x000fe200030006ff */
[----:B----4-:R-:W0:Y:S02]  /*16ee0*/  LDS.128 R4, [R51+0x14400] ;  /* 0x0144000033047984 */ /* 0x010e240000000c00 */
[----:B0-----:R-:W-:-:S02]  /*16ef0*/  F2FP.F16.E4M3.UNPACK_B R24, R7 ;  /* 0x00000007ff18723e */ /* 0x001fc400020006ff */
[----:B------:R-:W-:Y:S02]  /*16f00*/  F2FP.F16.E4M3.UNPACK_B R25, R7.H1 ;  /* 0x00000007ff19723e */ /* 0x000fe400030006ff */
[-C--:B------:R-:W-:Y:S02]  /*16f10*/  F2FP.F16.E4M3.UNPACK_B R14, R5.reuse ;  /* 0x00000005ff0e723e */ /* 0x080fe400020006ff */
[-C--:B------:R-:W-:Y:S02]  /*16f20*/  F2FP.F16.E4M3.UNPACK_B R7, R4.reuse ;  /* 0x00000004ff07723e */ /* 0x080fe400020006ff */
[----:B------:R-:W-:Y:S01]  /*16f30*/  F2FP.F16.E4M3.UNPACK_B R13, R4.H1 ;  /* 0x00000004ff0d723e */ /* 0x000fe200030006ff */
[--C-:B------:R-:W-:Y:S01]  /*16f40*/  HADD2.F32 R4, -RZ, R27.reuse.H0_H0 ;  /* 0x2000001bff047230 */ /* 0x100fe20000004100 */
[----:B------:R-:W-:Y:S01]  /*16f50*/  F2FP.F16.E4M3.UNPACK_B R15, R5.H1 ;  /* 0x00000005ff0f723e */ /* 0x000fe200030006ff */
[----:B------:R-:W-:Y:S01]  /*16f60*/  HADD2.F32 R5, -RZ, R34.H0_H0 ;  /* 0x20000022ff057230 */ /* 0x000fe20000004100 */
[-C--:B------:R-:W-:Y:S01]  /*16f70*/  F2FP.F16.E4M3.UNPACK_B R3, R6.reuse ;  /* 0x00000006ff03723e */ /* 0x080fe200020006ff */
[----:B------:R-:W-:Y:S01]  /*16f80*/  HADD2.F32 R27, -RZ, R27.H1_H1 ;  /* 0x3000001bff1b7230 */ /* 0x000fe20000004100 */
[----:B------:R-:W-:Y:S01]  /*16f90*/  F2FP.F16.E4M3.UNPACK_B R21, R6.H1 ;  /* 0x00000006ff15723e */ /* 0x000fe200030006ff */
[----:B------:R-:W-:-:S02]  /*16fa0*/  HADD2.F32 R6, -RZ, R14.H0_H0 ;  /* 0x2000000eff067230 */ /* 0x000fc40000004100 */
[C---:B------:R-:W-:Y:S01]  /*16fb0*/  FMUL.FTZ R9, R4.reuse, R39 ;  /* 0x0000002704097220 */ /* 0x040fe20000410000 */
[-C--:B------:R-:W-:Y:S01]  /*16fc0*/  FMUL.FTZ R8, R4, R5.reuse ;  /* 0x0000000504087220 */ /* 0x080fe20000410000 */
[----:B------:R-:W-:Y:S02]  /*16fd0*/  HADD2.F32 R34, -RZ, R34.H1_H1 ;  /* 0x30000022ff227230 */ /* 0x000fe40000004100 */
[C---:B------:R-:W-:Y:S01]  /*16fe0*/  FMUL.FTZ R43, R27.reuse, R38 ;  /* 0x000000261b2b7220 */ /* 0x040fe20000410000 */
[C---:B------:R-:W-:Y:S01]  /*16ff0*/  FFMA.FTZ R5, R6.reuse, R5, -R9 ;  /* 0x0000000506057223 */ /* 0x040fe20000010809 */
[----:B------:R-:W-:Y:S01]  /*17000*/  FFMA.FTZ R9, R6, R39, R8 ;  /* 0x0000002706097223 */ /* 0x000fe20000010008 */
[----:B------:R-:W-:Y:S01]  /*17010*/  F2FP.F16.E4M3.UNPACK_B R39, R35.H1 ;  /* 0x00000023ff27723e */ /* 0x000fe200030006ff */
[----:B------:R-:W-:Y:S02]  /*17020*/  HADD2.F32 R6, -RZ, R28.H0_H0 ;  /* 0x2000001cff067230 */ /* 0x000fe40000004100 */
[----:B------:R-:W-:Y:S01]  /*17030*/  FMUL.FTZ R27, R27, R34 ;  /* 0x000000221b1b7220 */ /* 0x000fe20000410000 */
[----:B------:R-:W-:Y:S01]  /*17040*/  HADD2.F32 R35, -RZ, R33.H0_H0 ;  /* 0x20000021ff237230 */ /* 0x000fe20000004100 */
[----:B------:R-:W-:Y:S01]  /*17050*/  F2FP.F16.E4M3.UNPACK_B R4, R10 ;  /* 0x0000000aff04723e */ /* 0x000fe200020006ff */
[----:B------:R-:W-:-:S02]  /*17060*/  HADD2.F32 R41, -RZ, R39.H0_H0 ;  /* 0x20000027ff297230 */ /* 0x000fc40000004100 */
[----:B------:R-:W-:Y:S02]  /*17070*/  HADD2.F32 R14, -RZ, R14.H1_H1 ;  /* 0x3000000eff0e7230 */ /* 0x000fe40000004100 */
[C---:B------:R-:W-:Y:S01]  /*17080*/  FMUL.FTZ R42, R6.reuse, R35 ;  /* 0x00000023062a7220 */ /* 0x040fe20000410000 */
[----:B------:R-:W-:Y:S02]  /*17090*/  HADD2.F32 R10, -RZ, R15.H0_H0 ;  /* 0x2000000fff0a7230 */ /* 0x000fe40000004100 */
[-C--:B------:R-:W-:Y:S01]  /*170a0*/  FMUL.FTZ R45, R6, R41.reuse ;  /* 0x00000029062d7220 */ /* 0x080fe20000410000 */
[----:B------:R-:W-:Y:S02]  /*170b0*/  HADD2.F32 R39, -RZ, R39.H1_H1 ;  /* 0x30000027ff277230 */ /* 0x000fe40000004100 */
[C---:B------:R-:W-:Y:S01]  /*170c0*/  FFMA.FTZ R6, R14.reuse, R34, -R43 ;  /* 0x000000220e067223 */ /* 0x040fe2000001082b */
[----:B------:R-:W-:Y:S01]  /*170d0*/  FFMA.FTZ R8, R14, R38, R27 ;  /* 0x000000260e087223 */ /* 0x000fe2000001001b */
[----:B------:R-:W-:Y:S01]  /*170e0*/  F2FP.F16.E4M3.UNPACK_B R34, R40 ;  /* 0x00000028ff22723e */ /* 0x000fe200020006ff */
[----:B------:R-:W-:Y:S01]  /*170f0*/  FFMA.FTZ R42, R10, R41, R42 ;  /* 0x000000290a2a7223 */ /* 0x000fe2000001002a */
[----:B------:R-:W-:Y:S01]  /*17100*/  F2FP.F16.E4M3.UNPACK_B R27, R36 ;  /* 0x00000024ff1b723e */ /* 0x000fe200020006ff */
[----:B------:R-:W-:-:S02]  /*17110*/  HADD2.F32 R28, -RZ, R28.H1_H1 ;  /* 0x3000001cff1c7230 */ /* 0x000fc40000004100 */
[----:B------:R-:W-:Y:S01]  /*17120*/  FFMA.FTZ R45, R10, R35, -R45 ;  /* 0x000000230a2d7223 */ /* 0x000fe2000001082d */
[----:B------:R-:W-:Y:S01]  /*17130*/  HADD2.F32 R41, -RZ, R34.H0_H0 ;  /* 0x20000022ff297230 */ /* 0x000fe20000004100 */
[----:B------:R-:W-:Y:S01]  /*17140*/  F2FP.F16.E4M3.UNPACK_B R40, R40.H1 ;  /* 0x00000028ff28723e */ /* 0x000fe200030006ff */
[----:B------:R-:W-:Y:S02]  /*17150*/  HADD2.F32 R14, -RZ, R30.H0_H0 ;  /* 0x2000001eff0e7230 */ /* 0x000fe40000004100 */
[----:B------:R-:W-:Y:S01]  /*17160*/  FMUL.FTZ R38, R28, R39 ;  /* 0x000000271c267220 */ /* 0x000fe20000410000 */
[----:B------:R-:W-:Y:S01]  /*17170*/  HADD2.F32 R35, -RZ, R27.H0_H0 ;  /* 0x2000001bff237230 */ /* 0x000fe20000004100 */
[----:B------:R-:W-:Y:S01]  /*17180*/  F2FP.F16.E4M3.UNPACK_B R36, R36.H1 ;  /* 0x00000024ff24723e */ /* 0x000fe200030006ff */
[----:B------:R-:W-:Y:S02]  /*17190*/  HADD2.F32 R33, -RZ, R33.H1_H1 ;  /* 0x30000021ff217230 */ /* 0x000fe40000004100 */
[----:B------:R-:W-:Y:S01]  /*171a0*/  FMUL.FTZ R43, R14, R41 ;  /* 0x000000290e2b7220 */ /* 0x000fe20000410000 */
[----:B------:R-:W-:-:S02]  /*171b0*/  HADD2.F32 R15, -RZ, R15.H1_H1 ;  /* 0x3000000fff0f7230 */ /* 0x000fc40000004100 */
[----:B------:R-:W-:Y:S01]  /*171c0*/  FMUL.FTZ R14, R14, R35 ;  /* 0x000000230e0e7220 */ /* 0x000fe20000410000 */
[----:B------:R-:W-:Y:S02]  /*171d0*/  HADD2.F32 R10, -RZ, R24.H0_H0 ;  /* 0x20000018ff0a7230 */ /* 0x000fe40000004100 */
[-C--:B------:R-:W-:Y:S01]  /*171e0*/  FMUL.FTZ R28, R28, R33.reuse ;  /* 0x000000211c1c7220 */ /* 0x080fe20000410000 */
[----:B------:R-:W-:Y:S02]  /*171f0*/  HADD2.F32 R30, -RZ, R30.H1_H1 ;  /* 0x3000001eff1e7230 */ /* 0x000fe40000004100 */
[----:B------:R-:W-:Y:S01]  /*17200*/  FFMA.FTZ R38, R15, R33, -R38 ;  /* 0x000000210f267223 */ /* 0x000fe20000010826 */
[----:B------:R-:W-:Y:S02]  /*17210*/  HADD2.F32 R33, -RZ, R34.H1_H1 ;  /* 0x30000022ff217230 */ /* 0x000fe40000004100 */
[C---:B------:R-:W-:Y:S01]  /*17220*/  FFMA.FTZ R43, R10.reuse, R35, -R43 ;  /* 0x000000230a2b7223 */ /* 0x040fe2000001082b */
[----:B------:R-:W-:Y:S01]  /*17230*/  FFMA.FTZ R41, R10, R41, R14 ;  /* 0x000000290a297223 */ /* 0x000fe2000001000e */
[----:B------:R-:W-:-:S02]  /*17240*/  HADD2.F32 R27, -RZ, R27.H1_H1 ;  /* 0x3000001bff1b7230 */ /* 0x000fc40000004100 */
[----:B------:R-:W-:Y:S01]  /*17250*/  FFMA.FTZ R39, R15, R39, R28 ;  /* 0x000000270f277223 */ /* 0x000fe2000001001c */
[----:B------:R-:W-:Y:S02]  /*17260*/  HADD2.F32 R35, -RZ, R40.H0_H0 ;  /* 0x20000028ff237230 */ /* 0x000fe40000004100 */
[C---:B------:R-:W-:Y:S01]  /*17270*/  FMUL.FTZ R47, R30.reuse, R33 ;  /* 0x000000211e2f7220 */ /* 0x040fe20000410000 */
[----:B------:R-:W-:Y:S02]  /*17280*/  HADD2.F32 R14, -RZ, R31.H0_H0 ;  /* 0x2000001fff0e7230 */ /* 0x000fe40000004100 */
[----:B------:R-:W-:Y:S01]  /*17290*/  FMUL.FTZ R30, R30, R27 ;  /* 0x0000001b1e1e7220 */ /* 0x000fe20000410000 */
[----:B------:R-:W-:Y:S01]  /*172a0*/  HADD2.F32 R24, -RZ, R24.H1_H1 ;  /* 0x30000018ff187230 */ /* 0x000fe20000004100 */
[----:B------:R-:W-:Y:S01]  /*172b0*/  F2FP.SATFINITE.E4M3.F32.PACK_AB_MERGE_C R38, R38, R45, RZ ;  /* 0x0000002d2626723e */ /* 0x000fe200048070ff */
[----:B------:R-:W-:Y:S02]  /*172c0*/  HADD2.F32 R15, -RZ, R36.H0_H0 ;  /* 0x20000024ff0f7230 */ /* 0x000fe40000004100 */
[----:B------:R-:W-:Y:S01]  /*172d0*/  FMUL.FTZ R49, R14, R35 ;  /* 0x000000230e317220 */ /* 0x000fe20000410000 */
[----:B------:R-:W-:-:S02]  /*172e0*/  HADD2.F32 R10, -RZ, R25.H0_H0 ;  /* 0x20000019ff0a7230 */ /* 0x000fc40000004100 */
[C---:B------:R-:W-:Y:S01]  /*172f0*/  FFMA.FTZ R46, R24.reuse, R27, -R47 ;  /* 0x0000001b182e7223 */ /* 0x040fe2000001082f */
[----:B------:R-:W-:Y:S01]  /*17300*/  FFMA.FTZ R48, R24, R33, R30 ;  /* 0x0000002118307223 */ /* 0x000fe2000001001e */
[----:B------:R-:W-:Y:S01]  /*17310*/  FMUL.FTZ R14, R14, R15 ;  /* 0x0000000f0e0e7220 */ /* 0x000fe20000410000 */
[----:B------:R-:W-:Y:S01]  /*17320*/  F2FP.F16.E4M3.UNPACK_B R24, R37.H1 ;  /* 0x00000025ff18723e */ /* 0x000fe200030006ff */
[C---:B------:R-:W-:Y:S01]  /*17330*/  FFMA.FTZ R49, R10.reuse, R15, -R49 ;  /* 0x0000000f0a317223 */ /* 0x040fe20000010831 */
[-C--:B------:R-:W-:Y:S01]  /*17340*/  F2FP.F16.E4M3.UNPACK_B R15, R32.reuse.H1 ;  /* 0x00000020ff0f723e */ /* 0x080fe200030006ff */
[----:B------:R-:W-:Y:S01]  /*17350*/  FFMA.FTZ R47, R10, R35, R14 ;  /* 0x000000230a2f7223 */ /* 0x000fe2000001000e */
[----:B------:R-:W-:Y:S01]  /*17360*/  HADD2.F32 R36, -RZ, R36.H1_H1 ;  /* 0x30000024ff247230 */ /* 0x000fe20000004100 */
[----:B------:R-:W-:Y:S01]  /*17370*/  F2FP.F16.E4M3.UNPACK_B R37, R37 ;  /* 0x00000025ff25723e */ /* 0x000fe200020006ff */
[----:B------:R-:W-:Y:S01]  /*17380*/  HADD2.F32 R40, -RZ, R40.H1_H1 ;  /* 0x30000028ff287230 */ /* 0x000fe20000004100 */
[----:B------:R-:W-:Y:S01]  /*17390*/  F2FP.F16.E4M3.UNPACK_B R32, R32 ;  /* 0x00000020ff20723e */ /* 0x000fe200020006ff */
[----:B------:R-:W-:Y:S01]  /*173a0*/  HADD2.F32 R31, -RZ, R31.H1_H1 ;  /* 0x3000001fff1f7230 */ /* 0x000fe20000004100 */
[----:B------:R-:W-:Y:S01]  /*173b0*/  F2FP.SATFINITE.E4M3.F32.PACK_AB_MERGE_C R39, R39, R42, RZ ;  /* 0x0000002a2727723e */ /* 0x000fe200048070ff */
[----:B------:R-:W-:Y:S01]  /*173c0*/  HADD2.F32 R33, -RZ, R24.H0_H0 ;  /* 0x20000018ff217230 */ /* 0x000fe20000004100 */
[----:B------:R-:W-:Y:S01]  /*173d0*/  F2FP.SATFINITE.E4M3.F32.PACK_AB_MERGE_C R5, R6, R5, R38 ;  /* 0x000000050605723e */ /* 0x000fe20004807026 */
        /* <DEDUP_REMOVED lines=16> */
[C---:B------:R-:W-:Y:S01]  /*174e0*/  FMUL.FTZ R10, R26.reuse, R24 ;  /* 0x000000181a0a7220 */ /* 0x040fe20000410000 */
[----:B------:R-:W-:Y:S01]  /*174f0*/  FMUL.FTZ R27, R26, R15 ;  /* 0x0000000f1a1b7220 */ /* 0x000fe20000410000 */
[----:B------:R-:W-:Y:S01]  /*17500*/  HADD2.F32 R25, -RZ, R37.H0_H0 ;  /* 0x20000025ff197230 */ /* 0x000fe20000004100 */
[----:B------:R-:W-:Y:S01]  /*17510*/  F2FP.SATFINITE.E4M3.F32.PACK_AB_MERGE_C R9, R8, R9, R39 ;  /* 0x000000090809723e */ /* 0x000fe20004807027 */
[----:B------:R-:W-:-:S02]  /*17520*/  HADD2.F32 R14, -RZ, R11.H0_H0 ;  /* 0x2000000bff0e7230 */ /* 0x000fc40000004100 */
[C---:B------:R-:W-:Y:S01]  /*17530*/  FFMA.FTZ R35, R13.reuse, R15, -R10 ;  /* 0x0000000f0d237223 */ /* 0x040fe2000001080a */
[----:B------:R-:W-:Y:S01]  /*17540*/  FFMA.FTZ R34, R13, R24, R27 ;  /* 0x000000180d227223 */ /* 0x000fe2000001001b */
[----:B------:R-:W-:Y:S02]  /*17550*/  HADD2.F32 R13, -RZ, R32.H0_H0 ;  /* 0x20000020ff0d7230 */ /* 0x000fe40000004100 */
        /* <DEDUP_REMOVED lines=28> */
[----:B------:R-:W-:Y:S01]  /*17720*/  FMUL.FTZ R36, R29, R24 ;  /* 0x000000181d247220 */ /* 0x000fe20000410000 */
[----:B------:R-:W-:Y:S01]  /*17730*/  FFMA.FTZ R25, R7, R25, R10 ;  /* 0x0000001907197223 */ /* 0x000fe2000001000a */
[-C--:B------:R-:W-:Y:S01]  /*17740*/  FMUL.FTZ R11, R29, R14.reuse ;  /* 0x0000000e1d0b7220 */ /* 0x080fe20000410000 */
[----:B------:R-:W-:Y:S02]  /*17750*/  HADD2.F32 R13, -RZ, R12.H0_H0 ;  /* 0x2000000cff0d7230 */ /* 0x000fe40000004100 */
[C---:B------:R-:W-:Y:S01]  /*17760*/  FFMA.FTZ R29, R21.reuse, R14, -R36 ;  /* 0x0000000e151d7223 */ /* 0x040fe20000010824 */
[----:B------:R-:W-:Y:S02]  /*17770*/  HADD2.F32 R7, -RZ, R4.H0_H0 ;  /* 0x20000004ff077230 */ /* 0x000fe40000004100 */
[----:B------:R-:W-:Y:S01]  /*17780*/  FFMA.FTZ R36, R21, R24, R11 ;  /* 0x0000001815247223 */ /* 0x000fe2000001000b */
[----:B------:R-:W-:Y:S01]  /*17790*/  HADD2.F32 R11, -RZ, R20.H0_H0 ;  /* 0x20000014ff0b7230 */ /* 0x000fe20000004100 */
[----:B------:R-:W-:Y:S01]  /*177a0*/  F2FP.SATFINITE.E4M3.F32.PACK_AB_MERGE_C R33, R34, R33, RZ ;  /* 0x000000212221723e */ /* 0x000fe200048070ff */
[----:B------:R-:W-:-:S02]  /*177b0*/  HADD2.F32 R12, -RZ, R12.H1_H1 ;  /* 0x3000000cff0c7230 */ /* 0x000fc40000004100 */
[C---:B------:R-:W-:Y:S01]  /*177c0*/  FMUL.FTZ R15, R7.reuse, R13 ;  /* 0x0000000d070f7220 */ /* 0x040fe20000410000 */
[----:B------:R-:W-:Y:S02]  /*177d0*/  HADD2.F32 R10, -RZ, R4.H1_H1 ;  /* 0x30000004ff0a7230 */ /* 0x000fe40000004100 */
[----:B------:R-:W-:Y:S01]  /*177e0*/  FMUL.FTZ R14, R7, R11 ;  /* 0x0000000b070e7220 */ /* 0x000fe20000410000 */
[----:B------:R-:W-:Y:S01]  /*177f0*/  HADD2.F32 R20, -RZ, R20.H1_H1 ;  /* 0x30000014ff147230 */ /* 0x000fe20000004100 */
[----:B------:R-:W-:Y:S01]  /*17800*/  F2FP.SATFINITE.E4M3.F32.PACK_AB_MERGE_C R29, R29, R32, RZ ;  /* 0x000000201d1d723e */ /* 0x000fe200048070ff */
[--C-:B------:R-:W-:Y:S02]  /*17810*/  HADD2.F32 R4, -RZ, R3.reuse.H0_H0 ;  /* 0x20000003ff047230 */ /* 0x100fe40000004100 */
[C---:B------:R-:W-:Y:S01]  /*17820*/  FMUL.FTZ R24, R10.reuse, R12 ;  /* 0x0000000c0a187220 */ /* 0x040fe20000410000 */
[----:B------:R-:W-:Y:S02]  /*17830*/  HADD2.F32 R3, -RZ, R3.H1_H1 ;  /* 0x30000003ff037230 */ /* 0x000fe40000004100 */
[-C--:B------:R-:W-:Y:S01]  /*17840*/  FMUL.FTZ R7, R10, R20.reuse ;  /* 0x000000140a077220 */ /* 0x080fe20000410000 */
[----:B------:R-:W-:Y:S01]  /*17850*/  F2FP.SATFINITE.E4M3.F32.PACK_AB_MERGE_C R25, R36, R25, RZ ;  /* 0x000000192419723e */ /* 0x000fe200048070ff */
[C---:B------:R-:W-:Y:S01]  /*17860*/  FFMA.FTZ R15, R4.reuse, R11, -R15 ;  /* 0x0000000b040f7223 */ /* 0x040fe2000001080f */
[----:B------:R-:W-:Y:S01]  /*17870*/  FFMA.FTZ R10, R4, R13, R14 ;  /* 0x0000000d040a7223 */ /* 0x000fe2000001000e */
[C---:B------:R-:W-:Y:S01]  /*17880*/  FFMA.FTZ R24, R3.reuse, R20, -R24 ;  /* 0x0000001403187223 */ /* 0x040fe20000010818 */
[----:B------:R-:W-:Y:S01]  /*17890*/  FFMA.FTZ R3, R3, R12, R7 ;  /* 0x0000000c03037223 */ /* 0x000fe20000010007 */
[----:B------:R-:W-:-:S02]  /*178a0*/  F2FP.SATFINITE.E4M3.F32.PACK_AB_MERGE_C R7, R50, R49, RZ ;  /* 0x000000313207723e */ /* 0x000fc400048070ff */
[----:B------:R-:W-:Y:S02]  /*178b0*/  F2FP.SATFINITE.E4M3.F32.PACK_AB_MERGE_C R4, R35, R30, RZ ;  /* 0x0000001e2304723e */ /* 0x000fe400048070ff */
[----:B------:R-:W-:Y:S02]  /*178c0*/  F2FP.SATFINITE.E4M3.F32.PACK_AB_MERGE_C R11, R40, R47, RZ ;  /* 0x0000002f280b723e */ /* 0x000fe400048070ff */
[----:B------:R-:W-:Y:S02]  /*178d0*/  F2FP.SATFINITE.E4M3.F32.PACK_AB_MERGE_C R7, R46, R43, R7 ;  /* 0x0000002b2e07723e */ /* 0x000fe40004807007 */
[----:B------:R-:W-:Y:S02]  /*178e0*/  F2FP.SATFINITE.E4M3.F32.PACK_AB_MERGE_C R4, R31, R26, R4 ;  /* 0x0000001a1f04723e */ /* 0x000fe40004807004 */
[----:B------:R-:W-:Y:S02]  /*178f0*/  F2FP.SATFINITE.E4M3.F32.PACK_AB_MERGE_C R6, R24, R15, R29 ;  /* 0x0000000f1806723e */ /* 0x000fe4000480701d */
[----:B------:R-:W-:-:S02]  /*17900*/  F2FP.SATFINITE.E4M3.F32.PACK_AB_MERGE_C R11, R48, R41, R11 ;  /* 0x00000029300b723e */ /* 0x000fc4000480700b */
[----:B------:R-:W-:Y:S01]  /*17910*/  F2FP.SATFINITE.E4M3.F32.PACK_AB_MERGE_C R8, R28, R27, R33 ;  /* 0x0000001b1c08723e */ /* 0x000fe20004807021 */
[----:B------:R0:W-:Y:S01]  /*17920*/  STS.128 [R51+0x14400], R4 ;  /* 0x0144000433007388 */ /* 0x0001e20000000c00 */
[----:B------:R-:W-:-:S05]  /*17930*/  F2FP.SATFINITE.E4M3.F32.PACK_AB_MERGE_C R10, R3, R10, R25 ;  /* 0x0000000a030a723e */ /* 0x000fca0004807019 */
[----:B------:R0:W-:Y:S02]  /*17940*/  STS.128 [R0+0x14400], R8 ;  /* 0x0144000800007388 */ /* 0x0001e40000000c00 */
.L_x_2760:
[----:B------:R-:W-:Y:S05]  /*17950*/  BSYNC B0 ;  /* 0x0000000000007941 */ /* 0x000fea0003800000 */
.L_x_2753:
        /* <DEDUP_REMOVED lines=8> */
.L_x_2751:
[----:B0-2---:R-:W-:-:S05]  /*179e0*/  IMAD.U32 R0, RZ, RZ, UR48 ;  /* 0x00000030ff007e24 */ /* 0x005fca000f8e00ff */
[----:B------:R-:W-:-:S13]  /*179f0*/  ISETP.NE.AND P1, PT, R0, 0x3, PT ;  /* 0x000000030000780c */ /* 0x000fda0003f25270 */
[----:B------:R-:W-:Y:S05]  /*17a00*/  @!P1 BRA `(.L_x_2780) ;  /* 0x0000000000049947 */ /* 0x000fea0003800000 */
[----:B------:R-:W-:Y:S01]  /*17a10*/  BPT.TRAP 0x1 ;  /* 0x000000040000795c */ /* 0x000fe20000300000 */
.L_x_2780:
[----:B------:R-:W-:Y:S01]  /*17a20*/  IMAD R0, R188, 0x8, R18 ;  /* 0x00000008bc007824 */ /* 0x000fe200078e0212 */
[----:B-1----:R-:W-:-:S04]  /*17a30*/  SHF.L.U32 R3, R194, 0x1f, RZ ;  /* 0x0000001fc2037819 */ /* 0x002fc800000006ff */
[----:B------:R0:W1:Y:S01]  /*17a40*/  SYNCS.PHASECHK.TRANS64.TRYWAIT P0, [R0+URZ+0x29830], R3 ;  /* 0x02983003000075a7 */ /* 0x000062000800017f */
[----:B------:R-:W-:Y:S05]  /*17a50*/  @!P1 BRA `(.L_x_2781) ;  /* 0x0000000000049947 */ /* 0x000fea0003800000 */
[----:B------:R-:W-:Y:S01]  /*17a60*/  BPT.TRAP 0x1 ;  /* 0x000000040000795c */ /* 0x000fe20000300000 */
.L_x_2781:
[----:B-1----:R-:W-:Y:S05]  /*17a70*/  @P0 BRA `(.L_x_2782) ;  /* 0x0000000000080947 */ /* 0x002fea0003800000 */
[----:B------:R-:W1:Y:S02]  /*17a80*/  SYNCS.PHASECHK.TRANS64.TRYWAIT P0, [R0+URZ+0x29830], R3 ;  /* 0x02983003000075a7 */ /* 0x000e64000800017f */
[----:B-1----:R-:W-:Y:S05]  /*17a90*/  @!P0 BRA `(.L_x_2783) ;  /* 0x0000016400a48947 */ /* 0x002fea0003800000 */
.L_x_2782:
        /* <DEDUP_REMOVED lines=8> */
[----:B------:R-:W-:Y:S01]  /*17b20*/  IMAD.MOV.U32 R7, RZ, RZ, -0x7fffffe0 ;  /* 0x80000020ff077424 */ /* 0x000fe200078e00ff */
[----:B------:R-:W-:Y:S01]  /*17b30*/  LOP3.LUT R3, R3, 0x3fff, RZ, 0xc0, !PT ;  /* 0x00003fff03037812 */ /* 0x000fe200078ec0ff */
[----:B------:R-:W-:Y:S01]  /*17b40*/  UMOV UR5, UR25 ;  /* 0x0000001900057c82 */ /* 0x000fe20008000000 */
[----:B------:R-:W-:Y:S01]  /*17b50*/  IMAD.MOV.U32 R9, RZ, RZ, -0x7fffffe0 ;  /* 0x80000020ff097424 */ /* 0x000fe200078e00ff */
[----:B------:R-:W-:Y:S01]  /*17b60*/  UMOV UR9, UR25 ;  /* 0x0000001900097c82 */ /* 0x000fe20008000000 */
[----:B------:R-:W-:Y:S01]  /*17b70*/  LOP3.LUT R11, R3, 0x10000, RZ, 0xfc, !PT ;  /* 0x00010000030b7812 */ /* 0x000fe200078efcff */
[----:B------:R-:W-:Y:S01]  /*17b80*/  UMOV UR13, UR25 ;  /* 0x00000019000d7c82 */ /* 0x000fe20008000000 */
[----:B------:R-:W-:Y:S01]  /*17b90*/  R2UR UR7, R7 ;  /* 0x00000000070772ca */ /* 0x000fe200000e0000 */
[----:B------:R-:W-:Y:S01]  /*17ba0*/  ULOP3.LUT UR24, UR24, 0x10000, URZ, 0xfc, !UPT ;  /* 0x0001000018187892 */ /* 0x000fe2000f8efc3f */
[----:B------:R-:W-:Y:S01]  /*17bb0*/  R2UR UR11, R9 ;  /* 0x00000000090b72ca */ /* 0x000fe200000e0000 */
[----:B---3--:R-:W-:Y:S01]  /*17bc0*/  IMAD R4, R188, 0x780, R11 ;  /* 0x00000780bc047824 */ /* 0x008fe200078e020b */
        /* <DEDUP_REMOVED lines=9> */
[----:B------:R-:W-:Y:S01]  /*17c60*/  UMOV UR12, UR24 ;  /* 0x00000018000c7c82 */ /* 0x000fe20008000000 */
[----:B------:R-:W-:Y:S01]  /*17c70*/  IADD3 R6, R4, 0x180, RZ ;  /* 0x0000018004067810 */ /* 0x000fe20007ffe0ff */
[----:B------:R-:W-:Y:S01]  /*17c80*/  UMOV UR16, UR24 ;  /* 0x0000001800107c82 */ /* 0x000fe20008000000 */
[----:B------:R-:W-:Y:S01]  /*17c90*/  R2UR UR10, R8 ;  /* 0x00000000080a72ca */ /* 0x000fe200000e0000 */
[----:B------:R-:W-:Y:S01]  /*17ca0*/  VIADD R8, R4, 0x200 ;  /* 0x0000020004087836 */ /* 0x000fe20000000000 */
[----:B------:R-:W-:Y:S01]  /*17cb0*/  R2UR UR14, R6 ;  /* 0x00000000060e72ca */ /* 0x000fe200000e0000 */
[C---:B------:R-:W-:Y:S01]  /*17cc0*/  VIADD R6, R4.reuse, 0x2 ;  /* 0x0000000204067836 */ /* 0x040fe20000000000 */
[----:B------:R-:W-:Y:S01]  /*17cd0*/  IADD3 R12, R4, 0x102, RZ ;  /* 0x00000102040c7810 */ /* 0x000fe20007ffe0ff */
[----:B------:R-:W-:Y:S01]  /*17ce0*/  QGMMA.64x32x32.F32.E4M3.E4M3 R88, gdesc[UR24], RZ, !UPT, gsb0 ;  /* 0x00600000185879f3 */ /* 0x000fe2000c0008ff */
[----:B------:R-:W-:Y:S01]  /*17cf0*/  R2UR UR18, R8 ;  /* 0x00000000081272ca */ /* 0x000fe200000e0000 */
[----:B------:R-:W-:-:S02]  /*17d00*/  IMAD.MOV.U32 R7, RZ, RZ, -0x7fffffe0 ;  /* 0x80000020ff077424 */ /* 0x000fc400078e00ff */
[----:B------:R-:W-:Y:S02]  /*17d10*/  VIADD R8, R4, 0x82 ;  /* 0x0000008204087836 */ /* 0x000fe40000000000 */
[----:B------:R-:W-:Y:S02]  /*17d20*/  IMAD.MOV.U32 R9, RZ, RZ, -0x7fffffe0 ;  /* 0x80000020ff097424 */ /* 0x000fe400078e00ff */
[----:B------:R-:W-:Y:S02]  /*17d30*/  IMAD.MOV.U32 R13, RZ, RZ, -0x7fffffe0 ;  /* 0x80000020ff0d7424 */ /* 0x000fe400078e00ff */
[----:B------:R-:W-:-:S05]  /*17d40*/  IMAD.MOV.U32 R5, RZ, RZ, -0x7fffffe0 ;  /* 0x80000020ff057424 */ /* 0x000fca00078e00ff */
[----:B------:R-:W-:Y:S01]  /*17d50*/  R2UR UR47, R5 ;  /* 0x00000000052f72ca */ /* 0x000fe200000e0000 */
[----:B------:R-:W-:Y:S02]  /*17d60*/  WARPGROUP.DEPBAR.LE gsb0, 0x0 ;  /* 0x00008000000079c5 */ /* 0x000fe40000010000 */
[----:B------:R-:W-:-:S06]  /*17d70*/  WARPGROUP.ARRIVE ;  /* 0x00000000000079c5 */ /* 0x000fcc0000000000 */
[----:B------:R-:W-:Y:S01]  /*17d80*/  QGMMA.64x32x32.F32.E4M3.E4M3 R72, gdesc[UR4], RZ, !UPT, gsb0 ;  /* 0x00600000044879f3 */ /* 0x000fe2000c0008ff */
        /* <DEDUP_REMOVED lines=10> */
[----:B------:R-:W-:Y:S01]  /*17e30*/  QGMMA.64x32x32.F32.E4M3.E4M3 R56, gdesc[UR8], RZ, !UPT, gsb0 ;  /* 0x00600000083879f3 */ /* 0x000fe2000c0008ff */
        /* <DEDUP_REMOVED lines=11> */
[----:B----4-:R-:W-:-:S06]  /*17ef0*/  WARPGROUP.ARRIVE ;  /* 0x00000000000079c5 */ /* 0x010fcc0000000000 */
        /* <DEDUP_REMOVED lines=162> */
[----:B------:R-:W-:Y:S01]  /*18920*/  IADD3 R4, R4, 0x702, RZ ;  /* 0x0000070204047810 */ /* 0x000fe20007ffe0ff */
[----:B------:R-:W-:Y:S01]  /*18930*/  IMAD.MOV.U32 R7, RZ, RZ, -0x7fffffe0 ;  /* 0x80000020ff077424 */ /* 0x000fe200078e00ff */
[----:B------:R-:W-:Y:S01]  /*18940*/  UMOV UR45, UR21 ;  /* 0x00000015002d7c82 */ /* 0x000fe20008000000 */
[----:B------:R-:W-:Y:S01]  /*18950*/  UMOV UR44, UR20 ;  /* 0x00000014002c7c82 */ /* 0x000fe20008000000 */
[----:B------:R-:W-:Y:S01]  /*18960*/  R2UR UR46, R4 ;  /* 0x00000000042e72ca */ /* 0x000fe200000e0000 */
[----:B------:R-:W-:-:S02]  /*18970*/  WARPGROUP.DEPBAR.LE gsb0, 0x0 ;  /* 0x00008000000079c5 */ /* 0x000fc40000010000 */
        /* <DEDUP_REMOVED lines=38> */
.L_x_2784:
[----:B------:R-:W0:Y:S01]  /*18be0*/  LDC R3, c[0x0][0x448] ;  /* 0x00011200ff037b82 */ /* 0x000e220000000800 */
[----:B------:R-:W-:Y:S02]  /*18bf0*/  IMAD.IADD R14, R218, 0x1, R212 ;  /* 0x00000001da0e7824 */ /* 0x000fe400078e02d4 */
[----:B------:R-:W-:Y:S02]  /*18c00*/  IMAD.MOV.U32 R7, RZ, RZ, -0xa0 ;  /* 0xffffff60ff077424 */ /* 0x000fe400078e00ff */
[----:B------:R-:W-:Y:S01]  /*18c10*/  VIADD R0, R0, 0x29840 ;  /* 0x0002984000007836 */ /* 0x000fe20000000000 */
[----:B0-----:R-:W-:-:S13]  /*18c20*/  ISETP.NE.AND P0, PT, R3, 0x1, PT ;  /* 0x000000010300780c */ /* 0x001fda0003f05270 */
[----:B------:R-:W0:Y:S08]  /*18c30*/  @P0 LDC R3, c[0x0][0x44c] ;  /* 0x00011300ff030b82 */ /* 0x000e300000000800 */
[----:B------:R-:W1:Y:S01]  /*18c40*/  @P0 LDC R4, c[0x0][0x450] ;  /* 0x00011400ff040b82 */ /* 0x000e620000000800 */
[----:B0-----:R-:W-:-:S05]  /*18c50*/  @P0 IMAD.HI.U32 R3, R14, R3, RZ ;  /* 0x000000030e030227 */ /* 0x001fca00078e00ff */
[----:B-1----:R-:W-:Y:S01]  /*18c60*/  @P0 SHF.R.U32.HI R14, RZ, R4, R3 ;  /* 0x00000004ff0e0219 */ /* 0x002fe20000011603 */
[C---:B------:R-:W-:Y:S02]  /*18c70*/  IMAD R3, R152.reuse, -0xa0, R214 ;  /* 0xffffff6098037824 */ /* 0x040fe400078e02d6 */
[----:B------:R-:W-:Y:S02]  /*18c80*/  IMAD R4, R152, R7, 0xa1 ;  /* 0x000000a198047424 */ /* 0x000fe400078e0207 */
[----:B------:R-:W0:Y:S01]  /*18c90*/  SHFL.IDX PT, R5, R14, 0x1, 0x1c1f ;  /* 0x003c1f000e057f89 */ /* 0x000e2200000e0000 */
[----:B------:R-:W-:Y:S01]  /*18ca0*/  IADD3 R12, R3, 0xa0, RZ ;  /* 0x000000a0030c7810 */ /* 0x000fe20007ffe0ff */
[----:B------:R-:W-:-:S04]  /*18cb0*/  IMAD R4, R217, -0x2, R4 ;  /* 0xfffffffed9047824 */ /* 0x000fc800078e0204 */
[----:B------:R-:W-:Y:S01]  /*18cc0*/  IMAD R12, R217, -0x2, R12 ;  /* 0xfffffffed90c7824 */ /* 0x000fe200078e020c */
[----:B------:R-:W-:-:S04]  /*18cd0*/  IADD3 R107, -R213, R4, R214 ;  /* 0x00000004d56b7210 */ /* 0x000fc80007ffe1d6 */
[----:B0-----:R-:W-:-:S04]  /*18ce0*/  VIADDMNMX R4, R5, R107, R12, PT ;  /* 0x0000006b05047246 */ /* 0x001fc8000380010c */
        /* <DEDUP_REMOVED lines=26> */
[C---:B------:R-:W-:Y:S02]  /*18e90*/  ISETP.GT.AND P3, PT, R4.reuse, 0x28, PT ;  /* 0x000000280400780c */ /* 0x040fe40003f64270 */
        /* <DEDUP_REMOVED lines=46> */
[----:B------:R-:W-:Y:S01]  /*19180*/  FMNMX.FTZ R6, R71, R6, !PT ;  /* 0x0000000647067209 */ /* 0x000fe20007810000 */
[----:B------:R-:W0:Y:S01]  /*19190*/  SHFL.IDX PT, R42, R14, RZ, 0x1c1f ;  /* 0x001c1fff0e2a7589 */ /* 0x000e2200000e0000 */
        /* <DEDUP_REMOVED lines=42> */
[----:B------:R-:W-:Y:S02]  /*19440*/  FSEL R6, R39, -INF , P2 ;  /* 0xff80000027067808 */ /* 0x000fe40001000000 */
[----:B------:R-:W-:Y:S02]  /*19450*/  FMNMX.FTZ R39, R75, R4, !PT ;  /* 0x000000044b277209 */ /* 0x000fe40007810000 */
[----:B0-----:R-:W-:Y:S02]  /*19460*/  VIADDMNMX R42, R42, R107, R12, PT ;  /* 0x0000006b2a2a7246 */ /* 0x001fe4000380010c */
[----:B------:R-:W-:-:S02]  /*19470*/  FMNMX.FTZ R26, R6, R39, !PT ;  /* 0x00000027061a7209 */ /* 0x000fc40007810000 */
[C---:B------:R-:W-:Y:S02]  /*19480*/  ISETP.GT.AND P3, PT, R42.reuse, 0x1, PT ;  /* 0x000000012a00780c */ /* 0x040fe40003f64270 */
[----:B------:R-:W-:Y:S01]  /*19490*/  ISETP.GT.AND P4, PT, R42, 0x8, PT ;  /* 0x000000082a00780c */ /* 0x000fe20003f84270 */
[----:B------:R-:W0:Y:S01]  /*194a0*/  SHFL.BFLY PT, R39, R26, 0x2, 0x1f ;  /* 0x0c401f001a277f89 */ /* 0x000e2200000e0000 */
[----:B------:R-:W-:Y:S02]  /*194b0*/  FSEL R14, R89, -INF , P3 ;  /* 0xff800000590e7808 */ /* 0x000fe40001800000 */
[----:B------:R-:W-:Y:S02]  /*194c0*/  FSEL R91, R92, -INF , P4 ;  /* 0xff8000005c5b7808 */ /* 0x000fe40002000000 */
[----:B------:R-:W-:Y:S02]  /*194d0*/  ISETP.GT.AND P3, PT, R42, 0x10, PT ;  /* 0x000000102a00780c */ /* 0x000fe40003f64270 */
[----:B0-----:R-:W-:-:S05]  /*194e0*/  FMNMX.FTZ R30, R26, R39, !PT ;  /* 0x000000271a1e7209 */ /* 0x001fca0007810000 */
[----:B------:R-:W0:Y:S02]  /*194f0*/  SHFL.BFLY PT, R39, R30, 0x1, 0x1f ;  /* 0x0c201f001e277f89 */ /* 0x000e2400000e0000 */
[----:B0-----:R-:W-:-:S04]  /*19500*/  FMNMX.FTZ R4, R30, R39, !PT ;  /* 0x000000271e047209 */ /* 0x001fc80007810000 */
[----:B------:R-:W-:Y:S01]  /*19510*/  FSETP.NEU.FTZ.AND P2, PT, R4, -INF , PT ;  /* 0xff8000000400780b */ /* 0x000fe20003f5d000 */
[----:B------:R-:W-:-:S05]  /*19520*/  FFMA.FTZ R39, R2, R4, -8 ;  /* 0xc100000002277423 */ /* 0x000fca0000010004 */
[----:B------:R-:W-:Y:S02]  /*19530*/  FSEL R39, R39, RZ, P2 ;  /* 0x000000ff27277208 */ /* 0x000fe40001000000 */
[----:B------:R-:W-:-:S03]  /*19540*/  ISETP.GT.AND P2, PT, R42, RZ, PT ;  /* 0x000000ff2a00720c */ /* 0x000fc60003f44270 */
[--C-:B------:R-:W-:Y:S01]  /*19550*/  FFMA.FTZ R30, R2, R99, -R39.reuse ;  /* 0x00000063021e7223 */ /* 0x100fe20000010827 */
[----:B------:R-:W-:Y:S01]  /*19560*/  FSEL R87, R88, -INF , P2 ;  /* 0xff80000058577808 */ /* 0x000fe20001000000 */
[--C-:B------:R-:W-:Y:S01]  /*19570*/  FFMA.FTZ R95, R2, R103, -R39.reuse ;  /* 0x00000067025f7223 */ /* 0x100fe20000010827 */
[----:B------:R-:W-:Y:S01]  /*19580*/  ISETP.GT.AND P2, PT, R42, 0x9, PT ;  /* 0x000000092a00780c */ /* 0x000fe20003f44270 */
[----:B------:R0:W-:Y:S01]  /*19590*/  MUFU.EX2 R89, R30 ;  /* 0x0000001e00597308 */ /* 0x0001e20000000800 */
[----:B------:R-:W-:Y:S01]  /*195a0*/  FMNMX.FTZ R26, R87, R14, !PT ;  /* 0x0000000e571a7209 */ /* 0x000fe20007810000 */
[C-C-:B------:R-:W-:Y:S01]  /*195b0*/  FFMA.FTZ R34, R2.reuse, R105, -R39.reuse ;  /* 0x0000006902227223 */ /* 0x140fe20000010827 */
[----:B------:R-:W-:Y:S01]  /*195c0*/  FSEL R93, R93, -INF , P2 ;  /* 0xff8000005d5d7808 */ /* 0x000fe20001000000 */
[C-C-:B------:R-:W-:Y:S01]  /*195d0*/  FFMA.FTZ R8, R2.reuse, R109, -R39.reuse ;  /* 0x0000006d02087223 */ /* 0x140fe20000010827 */
[----:B------:R-:W-:Y:S01]  /*195e0*/  FMNMX.FTZ R26, R91, R26, !PT ;  /* 0x0000001a5b1a7209 */ /* 0x000fe20007810000 */
[--C-:B------:R-:W-:Y:S01]  /*195f0*/  FFMA.FTZ R79, R2, R110, -R39.reuse ;  /* 0x0000006e024f7223 */ /* 0x100fe20000010827 */
[----:B------:R-:W-:Y:S01]  /*19600*/  ISETP.GT.AND P2, PT, R42, 0x11, PT ;  /* 0x000000112a00780c */ /* 0x000fe20003f44270 */
[--C-:B------:R-:W-:Y:S01]  /*19610*/  FFMA.FTZ R10, R2, R10, -R39.reuse ;  /* 0x0000000a020a7223 */ /* 0x100fe20000010827 */
[----:B------:R-:W-:Y:S01]  /*19620*/  FSEL R99, R96, -INF , P3 ;  /* 0xff80000060637808 */ /* 0x000fe20001800000 */
[----:B------:R-:W-:Y:S01]  /*19630*/  MUFU.EX2 R8, R8 ;  /* 0x0000000800087308 */ /* 0x000fe20000000800 */
[----:B------:R-:W-:Y:S01]  /*19640*/  FMNMX.FTZ R26, R93, R26, !PT ;  /* 0x0000001a5d1a7209 */ /* 0x000fe20007810000 */
[--C-:B------:R-:W-:Y:S01]  /*19650*/  FFMA.FTZ R83, R2, R106, -R39.reuse ;  /* 0x0000006a02537223 */ /* 0x100fe20000010827 */
[----:B------:R-:W-:Y:S01]  /*19660*/  ISETP.GT.AND P3, PT, R42, 0x18, PT ;  /* 0x000000182a00780c */ /* 0x000fe20003f64270 */
[C-C-:B------:R-:W-:Y:S01]  /*19670*/  FFMA.FTZ R12, R2.reuse, R108, -R39.reuse ;  /* 0x0000006c020c7223 */ /* 0x140fe20000010827 */
[----:B------:R-:W-:Y:S01]  /*19680*/  FSEL R97, R97, -INF , P2 ;  /* 0xff80000061617808 */ /* 0x000fe20001000000 */
[--C-:B------:R-:W-:Y:S01]  /*19690*/  FFMA.FTZ R78, R2, R78, -R39.reuse ;  /* 0x0000004e024e7223 */ /* 0x100fe20000010827 */
[----:B------:R-:W-:Y:S01]  /*196a0*/  FMNMX.FTZ R26, R99, R26, !PT ;  /* 0x0000001a631a7209 */ /* 0x000fe20007810000 */
[----:B------:R-:W-:Y:S01]  /*196b0*/  MUFU.EX2 R79, R79 ;  /* 0x0000004f004f7308 */ /* 0x000fe20000000800 */
[----:B------:R-:W-:Y:S01]  /*196c0*/  ISETP.GT.AND P2, PT, R42, 0x19, PT ;  /* 0x000000192a00780c */ /* 0x000fe20003f44270 */
[--C-:B------:R-:W-:Y:S01]  /*196d0*/  FFMA.FTZ R20, R2, R20, -R39.reuse ;  /* 0x0000001402147223 */ /* 0x100fe20000010827 */
[----:B------:R-:W-:Y:S01]  /*196e0*/  FSEL R103, R100, -INF , P3 ;  /* 0xff80000064677808 */ /* 0x000fe20001800000 */
[C-C-:B------:R-:W-:Y:S01]  /*196f0*/  FFMA.FTZ R102, R2.reuse, R102, -R39.reuse ;  /* 0x0000006602667223 */ /* 0x140fe20000010827 */
[----:B------:R-:W-:Y:S01]  /*19700*/  FMNMX.FTZ R26, R97, R26, !PT ;  /* 0x0000001a611a7209 */ /* 0x000fe20007810000 */
[--C-:B------:R-:W-:Y:S01]  /*19710*/  FFMA.FTZ R94, R2, R94, -R39.reuse ;  /* 0x0000005e025e7223 */ /* 0x100fe20000010827 */
[----:B------:R-:W-:Y:S01]  /*19720*/  FSEL R101, R101, -INF , P2 ;  /* 0xff80000065657808 */ /* 0x000fe20001000000 */
[----:B------:R-:W-:Y:S01]  /*19730*/  MUFU.EX2 R10, R10 ;  /* 0x0000000a000a7308 */ /* 0x000fe20000000800 */
[----:B------:R-:W-:Y:S01]  /*19740*/  ISETP.GT.AND P2, PT, R42, 0x20, PT ;  /* 0x000000202a00780c */ /* 0x000fe20003f44270 */
[C-C-:B------:R-:W-:Y:S01]  /*19750*/  FFMA.FTZ R86, R2.reuse, R86, -R39.reuse ;  /* 0x0000005602567223 */ /* 0x140fe20000010827 */
[----:B0-----:R-:W-:Y:S01]  /*19760*/  FMNMX.FTZ R30, R103, R26, !PT ;  /* 0x0000001a671e7209 */ /* 0x001fe20007810000 */
[--C-:B------:R-:W-:Y:S01]  /*19770*/  FFMA.FTZ R50, R2, R63, -R39.reuse ;  /* 0x0000003f02327223 */ /* 0x100fe20000010827 */
[----:B------:R-:W-:Y:S01]  /*19780*/  ISETP.GT.AND P3, PT, R42, 0x21, PT ;  /* 0x000000212a00780c */ /* 0x000fe20003f64270 */
[--C-:B------:R-:W-:Y:S01]  /*19790*/  FFMA.FTZ R3, R2, R3, -R39.reuse ;  /* 0x0000000302037223 */ /* 0x100fe20000010827 */
[----:B------:R-:W-:Y:S01]  /*197a0*/  FSEL R105, R72, -INF , P2 ;  /* 0xff80000048697808 */ /* 0x000fe20001000000 */
[----:B------:R0:W-:Y:S01]  /*197b0*/  MUFU.EX2 R26, R34 ;  /* 0x00000022001a7308 */ /* 0x0001e20000000800 */
[----:B------:R-:W-:Y:S01]  /*197c0*/  FMNMX.FTZ R30, R101, R30, !PT ;  /* 0x0000001e651e7209 */ /* 0x000fe20007810000 */
[--C-:B------:R-:W-:Y:S01]  /*197d0*/  FFMA.FTZ R7, R2, R7, -R39.reuse ;  /* 0x0000000702077223 */ /* 0x100fe20000010827 */
[----:B------:R-:W-:Y:S01]  /*197e0*/  ISETP.GT.AND P2, PT, R42, 0x28, PT ;  /* 0x000000282a00780c */ /* 0x000fe20003f44270 */
[C-C-:B------:R-:W-:Y:S01]  /*197f0*/  FFMA.FTZ R9, R2.reuse, R9, -R39.reuse ;  /* 0x0000000902097223 */ /* 0x140fe20000010827 */
[----:B------:R-:W-:Y:S01]  /*19800*/  FSEL R107, R73, -INF , P3 ;  /* 0xff800000496b7808 */ /* 0x000fe20001800000 */
[--C-:B------:R-:W-:Y:S01]  /*19810*/  FFMA.FTZ R73, R2, R104, -R39.reuse ;  /* 0x0000006802497223 */ /* 0x100fe20000010827 */
[----:B------:R-:W-:Y:S01]  /*19820*/  FMNMX.FTZ R30, R105, R30, !PT ;  /* 0x0000001e691e7209 */ /* 0x000fe20007810000 */
[----:B------:R-:W1:Y:S01]  /*19830*/  MUFU.EX2 R83, R83 ;  /* 0x0000005300537308 */ /* 0x000e620000000800 */
[----:B------:R-:W-:Y:S01]  /*19840*/  ISETP.GT.AND P3, PT, R42, 0x29, PT ;  /* 0x000000292a00780c */ /* 0x000fe20003f64270 */
[--C-:B------:R-:W-:Y:S01]  /*19850*/  FFMA.FTZ R13, R2, R13, -R39.reuse ;  /* 0x0000000d020d7223 */ /* 0x100fe20000010827 */
[----:B------:R-:W-:Y:S01]  /*19860*/  FSEL R109, R76, -INF , P2 ;  /* 0xff8000004c6d7808 */ /* 0x000fe20001000000 */
[C-C-:B------:R-:W-:Y:S01]  /*19870*/  FFMA.FTZ R15, R2.reuse, R15, -R39.reuse ;  /* 0x0000000f020f7223 */ /* 0x140fe20000010827 */
[----:B------:R-:W-:Y:S01]  /*19880*/  FMNMX.FTZ R30, R107, R30, !PT ;  /* 0x0000001e6b1e7209 */ /* 0x000fe20007810000 */
[--C-:B------:R-:W-:Y:S01]  /*19890*/  FFMA.FTZ R21, R2, R21, -R39.reuse ;  /* 0x0000001502157223 */ /* 0x100fe20000010827 */
[----:B------:R-:W-:Y:S01]  /*198a0*/  ISETP.GT.AND P2, PT, R42, 0x30, PT ;  /* 0x000000302a00780c */ /* 0x000fe20003f44270 */
[----:B------:R-:W-:Y:S01]  /*198b0*/  MUFU.EX2 R12, R12 ;  /* 0x0000000c000c7308 */ /* 0x000fe20000000800 */
[----:B------:R-:W-:Y:S01]  /*198c0*/  FSEL R111, R77, -INF , P3 ;  /* 0xff8000004d6f7808 */ /* 0x000fe20001800000 */
[C-C-:B------:R-:W-:Y:S01]  /*198d0*/  FFMA.FTZ R77, R2.reuse, R98, -R39.reuse ;  /* 0x00000062024d7223 */ /* 0x140fe20000010827 */
[----:B0-----:R-:W-:Y:S01]  /*198e0*/  FMNMX.FTZ R34, R109, R30, !PT ;  /* 0x0000001e6d227209 */ /* 0x001fe20007810000 */
[--C-:B------:R-:W-:Y:S01]  /*198f0*/  FFMA.FTZ R31, R2, R31, -R39.reuse ;  /* 0x0000001f021f7223 */ /* 0x100fe20000010827 */
[----:B------:R-:W-:Y:S01]  /*19900*/  ISETP.GT.AND P3, PT, R42, 0x31, PT ;  /* 0x000000312a00780c */ /* 0x000fe20003f64270 */
[----:B------:R-:W-:Y:S01]  /*19910*/  FFMA.FTZ R6, R2, R6, -R39 ;  /* 0x0000000602067223 */ /* 0x000fe20000010827 */
[----:B------:R-:W-:Y:S01]  /*19920*/  FSEL R113, R80, -INF , P2 ;  /* 0xff80000050717808 */ /* 0x000fe20001000000 */
[----:B------:R-:W-:Y:S01]  /*19930*/  MUFU.EX2 R20, R20 ;  /* 0x0000001400147308 */ /* 0x000fe20000000800 */
[----:B------:R-:W-:-:S02]  /*19940*/  FMNMX.FTZ R34, R111, R34, !PT ;  /* 0x000000226f227209 */ /* 0x000fc40007810000 */
[C---:B------:R-:W-:Y:S02]  /*19950*/  ISETP.GT.AND P2, PT, R42.reuse, 0x38, PT ;  /* 0x000000382a00780c */ /* 0x040fe40003f44270 */
[----:B------:R-:W-:Y:S02]  /*19960*/  FSEL R81, R81, -INF , P3 ;  /* 0xff80000051517808 */ /* 0x000fe40001800000 */
[----:B------:R-:W-:Y:S01]  /*19970*/  FMNMX.FTZ R34, R113, R34, !PT ;  /* 0x0000002271227209 */ /* 0x000fe20007810000 */
[----:B------:R-:W0:Y:S01]  /*19980*/  MUFU.EX2 R95, R95 ;  /* 0x0000005f005f7308 */ /* 0x000e220000000800 */
[----:B------:R-:W-:Y:S02]  /*19990*/  ISETP.GT.AND P3, PT, R42, 0x39, PT ;  /* 0x000000392a00780c */ /* 0x000fe40003f64270 */
[----:B------:R-:W-:Y:S02]  /*199a0*/  FSEL R115, R84, -INF , P2 ;  /* 0xff80000054737808 */ /* 0x000fe40001000000 */
[----:B------:R-:W-:-:S02]  /*199b0*/  FMNMX.FTZ R34, R81, R34, !PT ;  /* 0x0000002251227209 */ /* 0x000fc40007810000 */
        /* <DEDUP_REMOVED lines=10> */
[----:B------:R-:W-:Y:S01]  /*19a60*/  FFMA.FTZ R57, R2, R90, -R39 ;  /* 0x0000005a02397223 */ /* 0x000fe20000010827 */
[----:B------:R-:W-:Y:S01]  /*19a70*/  FMNMX.FTZ R38, R117, R38, !PT ;  /* 0x0000002675267209 */ /* 0x000fe20007810000 */
[----:B------:R-:W-:Y:S01]  /*19a80*/  MUFU.EX2 R77, R77 ;  /* 0x0000004d004d7308 */ /* 0x000fe20000000800 */
[----:B------:R-:W-:Y:S02]  /*19a90*/  ISETP.GT.AND P3, PT, R42, 0x49, PT ;  /* 0x000000492a00780c */ /* 0x000fe40003f64270 */
[----:B------:R-:W-:Y:S02]  /*19aa0*/  FSEL R121, R60, -INF , P2 ;  /* 0xff8000003c797808 */ /* 0x000fe40001000000 */
[----:B------:R-:W-:-:S02]  /*19ab0*/  FMNMX.FTZ R38, R119, R38, !PT ;  /* 0x0000002677267209 */ /* 0x000fc40007810000 */
[----:B------:R-:W-:Y:S01]  /*19ac0*/  ISETP.GT.AND P2, PT, R42, 0x50, PT ;  /* 0x000000502a00780c */ /* 0x000fe20003f44270 */
[----:B------:R-:W-:Y:S01]  /*19ad0*/  MUFU.EX2 R34, R94 ;  /* 0x0000005e00227308 */ /* 0x000fe20000000800 */
[----:B------:R-:W-:Y:S01]  /*19ae0*/  FSEL R123, R61, -INF , P3 ;  /* 0xff8000003d7b7808 */ /* 0x000fe20001800000 */
[----:B------:R-:W-:Y:S01]  /*19af0*/  FFMA.FTZ R61, R2, R82, -R39 ;  /* 0x00000052023d7223 */ /* 0x000fe20000010827 */
[----:B------:R-:W-:Y:S02]  /*19b00*/  FMNMX.FTZ R46, R121, R38, !PT ;  /* 0x00000026792e7209 */ /* 0x000fe40007810000 */
[----:B------:R-:W-:Y:S02]  /*19b10*/  ISETP.GT.AND P3, PT, R42, 0x51, PT ;  /* 0x000000512a00780c */ /* 0x000fe40003f64270 */
[----:B------:R-:W-:Y:S01]  /*19b20*/  FSEL R125, R64, -INF , P2 ;  /* 0xff800000407d7808 */ /* 0x000fe20001000000 */
[----:B------:R-:W-:Y:S01]  /*19b30*/  MUFU.EX2 R38, R86 ;  /* 0x0000005600267308 */ /* 0x000fe20000000800 */
[----:B------:R-:W-:-:S02]  /*19b40*/  FMNMX.FTZ R46, R123, R46, !PT ;  /* 0x0000002e7b2e7209 */ /* 0x000fc40007810000 */
[C---:B------:R-:W-:Y:S02]  /*19b50*/  ISETP.GT.AND P2, PT, R42.reuse, 0x58, PT ;  /* 0x000000582a00780c */ /* 0x040fe40003f44270 */
[----:B------:R-:W-:Y:S02]  /*19b60*/  FSEL R65, R65, -INF , P3 ;  /* 0xff80000041417808 */ /* 0x000fe40001800000 */
[----:B------:R-:W-:Y:S01]  /*19b70*/  FMNMX.FTZ R46, R125, R46, !PT ;  /* 0x0000002e7d2e7209 */ /* 0x000fe20007810000 */
[----:B------:R-:W-:Y:S01]  /*19b80*/  MUFU.EX2 R57, R57 ;  /* 0x0000003900397308 */ /* 0x000fe20000000800 */
[----:B------:R-:W-:Y:S02]  /*19b90*/  ISETP.GT.AND P3, PT, R42, 0x59, PT ;  /* 0x000000592a00780c */ /* 0x000fe40003f64270 */
[----:B------:R-:W-:Y:S02]  /*19ba0*/  FSEL R127, R68, -INF , P2 ;  /* 0xff800000447f7808 */ /* 0x000fe40001000000 */
[----:B------:R-:W-:-:S02]  /*19bb0*/  FMNMX.FTZ R46, R65, R46, !PT ;  /* 0x0000002e412e7209 */ /* 0x000fc40007810000 */
[----:B------:R-:W-:Y:S01]  /*19bc0*/  FSEL R69, R69, -INF , P3 ;  /* 0xff80000045457808 */ /* 0x000fe20001800000 */
[----:B------:R-:W2:Y:S01]  /*19bd0*/  MUFU.EX2 R61, R61 ;  /* 0x0000003d003d7308 */ /* 0x000ea20000000800 */
        /* <DEDUP_REMOVED lines=8> */
[--C-:B------:R-:W-:Y:S01]  /*19c60*/  FFMA.FTZ R41, R2, R74, -R39.reuse ;  /* 0x0000004a02297223 */ /* 0x100fe20000010827 */
[----:B------:R-:W-:Y:S01]  /*19c70*/  FMNMX.FTZ R46, R131, R46, !PT ;  /* 0x0000002e832e7209 */ /* 0x000fe20007810000 */
[----:B------:R-:W-:Y:S01]  /*19c80*/  MUFU.EX2 R40, R78 ;  /* 0x0000004e00287308 */ /* 0x000fe20000000800 */
[----:B------:R-:W-:Y:S02]  /*19c90*/  ISETP.GT.AND P3, PT, R42, 0x69, PT ;  /* 0x000000692a00780c */ /* 0x000fe40003f64270 */
[----:B------:R-:W-:Y:S01]  /*19ca0*/  FSEL R133, R44, -INF , P2 ;  /* 0xff8000002c857808 */ /* 0x000fe20001000000 */
[----:B------:R-:W-:-:S01]  /*19cb0*/  FFMA.FTZ R44, R2, R62, -R39 ;  /* 0x0000003e022c7223 */ /* 0x000fc20000010827 */
[----:B------:R-:W-:-:S02]  /*19cc0*/  FMNMX.FTZ R46, R129, R46, !PT ;  /* 0x0000002e812e7209 */ /* 0x000fc40007810000 */
[----:B------:R-:W-:Y:S01]  /*19cd0*/  ISETP.GT.AND P2, PT, R42, 0x70, PT ;  /* 0x000000702a00780c */ /* 0x000fe20003f44270 */
[----:B------:R-:W-:Y:S01]  /*19ce0*/  MUFU.EX2 R41, R41 ;  /* 0x0000002900297308 */ /* 0x000fe20000000800 */
[----:B------:R-:W-:Y:S01]  /*19cf0*/  FSEL R135, R45, -INF , P3 ;  /* 0xff8000002d877808 */ /* 0x000fe20001800000 */
[--C-:B------:R-:W-:Y:S01]  /*19d00*/  FFMA.FTZ R45, R2, R58, -R39.reuse ;  /* 0x0000003a022d7223 */ /* 0x100fe20000010827 */
[----:B------:R-:W-:Y:S02]  /*19d10*/  FMNMX.FTZ R46, R133, R46, !PT ;  /* 0x0000002e852e7209 */ /* 0x000fe40007810000 */
[----:B------:R-:W-:Y:S02]  /*19d20*/  ISETP.GT.AND P3, PT, R42, 0x71, PT ;  /* 0x000000712a00780c */ /* 0x000fe40003f64270 */
[----:B------:R-:W-:Y:S01]  /*19d30*/  FSEL R137, R48, -INF , P2 ;  /* 0xff80000030897808 */ /* 0x000fe20001000000 */
[C-C-:B------:R-:W-:Y:S01]  /*19d40*/  FFMA.FTZ R48, R2.reuse, R27, -R39.reuse ;  /* 0x0000001b02307223 */ /* 0x140fe20000010827 */
[----:B------:R-:W-:Y:S01]  /*19d50*/  FMNMX.FTZ R46, R135, R46, !PT ;  /* 0x0000002e872e7209 */ /* 0x000fe20007810000 */
[----:B------:R-:W-:Y:S01]  /*19d60*/  FFMA.FTZ R27, R2, R59, -R39 ;  /* 0x0000003b021b7223 */ /* 0x000fe20000010827 */
[----:B------:R-:W-:Y:S01]  /*19d70*/  ISETP.GT.AND P2, PT, R42, 0x78, PT ;  /* 0x000000782a00780c */ /* 0x000fe20003f44270 */
[----:B------:R-:W-:Y:S01]  /*19d80*/  MUFU.EX2 R44, R44 ;  /* 0x0000002c002c7308 */ /* 0x000fe20000000800 */
[----:B------:R-:W-:-:S02]  /*19d90*/  FSEL R49, R49, -INF , P3 ;  /* 0xff80000031317808 */ /* 0x000fc40001800000 */
[----:B------:R-:W-:Y:S02]  /*19da0*/  FMNMX.FTZ R46, R137, R46, !PT ;  /* 0x0000002e892e7209 */ /* 0x000fe40007810000 */
[----:B------:R-:W-:Y:S02]  /*19db0*/  ISETP.GT.AND P3, PT, R42, 0x79, PT ;  /* 0x000000792a00780c */ /* 0x000fe40003f64270 */
[----:B------:R-:W-:Y:S01]  /*19dc0*/  FSEL R139, R52, -INF , P2 ;  /* 0xff800000348b7808 */ /* 0x000fe20001000000 */
[----:B------:R-:W3:Y:S01]  /*19dd0*/  MUFU.EX2 R45, R45 ;  /* 0x0000002d002d7308 */ /* 0x000ee20000000800 */
[----:B------:R-:W-:Y:S02]  /*19de0*/  FMNMX.FTZ R46, R49, R46, !PT ;  /* 0x0000002e312e7209 */ /* 0x000fe40007810000 */
[----:B------:R-:W-:Y:S02]  /*19df0*/  FSEL R53, R53, -INF , P3 ;  /* 0xff80000035357808 */ /* 0x000fe40001800000 */
[----:B------:R-:W-:-:S02]  /*19e00*/  ISETP.GT.AND P2, PT, R42, 0x80, PT ;  /* 0x000000802a00780c */ /* 0x000fc40003f44270 */
[----:B------:R-:W-:Y:S01]  /*19e10*/  FMNMX.FTZ R46, R139, R46, !PT ;  /* 0x0000002e8b2e7209 */ /* 0x000fe20007810000 */
[----:B------:R-:W-:Y:S01]  /*19e20*/  MUFU.EX2 R7, R7 ;  /* 0x0000000700077308 */ /* 0x000fe20000000800 */
[----:B------:R-:W-:Y:S02]  /*19e30*/  ISETP.GT.AND P3, PT, R42, 0x81, PT ;  /* 0x000000812a00780c */ /* 0x000fe40003f64270 */
[----:B------:R-:W-:Y:S01]  /*19e40*/  FSEL R141, R24, -INF , P2 ;  /* 0xff800000188d7808 */ /* 0x000fe20001000000 */
[----:B------:R-:W-:-:S01]  /*19e50*/  FFMA.FTZ R24, R2, R67, -R39 ;  /* 0x0000004302187223 */ /* 0x000fc20000010827 */
[----:B------:R-:W-:Y:S02]  /*19e60*/  FMNMX.FTZ R46, R53, R46, !PT ;  /* 0x0000002e352e7209 */ /* 0x000fe40007810000 */
[----:B------:R-:W-:Y:S01]  /*19e70*/  ISETP.GT.AND P2, PT, R42, 0x88, PT ;  /* 0x000000882a00780c */ /* 0x000fe20003f44270 */
[----:B------:R-:W-:Y:S01]  /*19e80*/  MUFU.EX2 R9, R9 ;  /* 0x0000000900097308 */ /* 0x000fe20000000800 */
[----:B------:R-:W-:Y:S01]  /*19e90*/  FSEL R143, R25, -INF , P3 ;  /* 0xff800000198f7808 */ /* 0x000fe20001800000 */
[----:B------:R-:W-:Y:S01]  /*19ea0*/  FFMA.FTZ R25, R2, R5, -R39 ;  /* 0x0000000502197223 */ /* 0x000fe20000010827 */
        /* <DEDUP_REMOVED lines=16> */
[----:B------:R-:W4:Y:S01]  /*19fb0*/  MUFU.EX2 R28, R28 ;  /* 0x0000001c001c7308 */ /* 0x000f220000000800 */
[----:B------:R-:W-:-:S02]  /*19fc0*/  FMNMX.FTZ R46, R145, R46, !PT ;  /* 0x0000002e912e7209 */ /* 0x000fc40007810000 */
[----:B------:R-:W-:Y:S01]  /*19fd0*/  ISETP.GT.AND P3, PT, R42, 0x99, PT ;  /* 0x000000992a00780c */ /* 0x000fe20003f64270 */
[----:B------:R-:W-:-:S01]  /*19fe0*/  FFMA.FTZ R42, R2, R51, -R39 ;  /* 0x00000033022a7223 */ /* 0x000fc20000010827 */
[----:B------:R-:W-:Y:S01]  /*19ff0*/  FSEL R71, R36, -INF , P2 ;  /* 0xff80000024477808 */ /* 0x000fe20001000000 */
[----:B------:R-:W-:-:S01]  /*1a000*/  FFMA.FTZ R36, R2, R47, -R39 ;  /* 0x0000002f02247223 */ /* 0x000fc20000010827 */
[----:B------:R-:W-:Y:S01]  /*1a010*/  FMNMX.FTZ R46, R33, R46, !PT ;  /* 0x0000002e212e7209 */ /* 0x000fe20007810000 */
[----:B------:R-:W-:Y:S01]  /*1a020*/  MUFU.EX2 R32, R32 ;  /* 0x0000002000207308 */ /* 0x000fe20000000800 */
[----:B------:R-:W-:Y:S02]  /*1a030*/  FSEL R37, R37, -INF , P3 ;  /* 0xff80000025257808 */ /* 0x000fe40001800000 */
[----:B------:R-:W-:Y:S02]  /*1a040*/  FMNMX.FTZ R46, R71, R46, !PT ;  /* 0x0000002e472e7209 */ /* 0x000fe40007810000 */
[----:B-1----:R-:W-:-:S02]  /*1a050*/  F2FP.SATFINITE.E4M3.F32.PACK_AB_MERGE_C R185, R83, R10, RZ ;  /* 0x0000000a53b9723e */ /* 0x002fc400048070ff */
[----:B------:R-:W-:Y:S01]  /*1a060*/  FMNMX.FTZ R46, R37, R46, !PT ;  /* 0x0000002e252e7209 */ /* 0x000fe20007810000 */
[----:B------:R-:W1:Y:S01]  /*1a070*/  MUFU.EX2 R36, R36 ;  /* 0x0000002400247308 */ /* 0x000e620000000800 */
[----:B0-----:R-:W-:Y:S02]  /*1a080*/  F2FP.SATFINITE.E4M3.F32.PACK_AB_MERGE_C R187, R95, R20, RZ ;  /* 0x000000145fbb723e */ /* 0x001fe400048070ff */
[----:B------:R-:W-:Y:S01]  /*1a090*/  F2FP.SATFINITE.E4M3.F32.PACK_AB_MERGE_C R185, R79, R8, R185 ;  /* 0x000000084fb9723e */ /* 0x000fe200048070b9 */
[----:B------:R-:W0:Y:S01]  /*1a0a0*/  SHFL.BFLY PT, R5, R46, 0x2, 0x1f ;  /* 0x0c401f002e057f89 */ /* 0x000e2200000e0000 */
[----:B--2---:R-:W-:Y:S02]  /*1a0b0*/  F2FP.SATFINITE.E4M3.F32.PACK_AB_MERGE_C R183, R61, R38, RZ ;  /* 0x000000263db7723e */ /* 0x004fe400048070ff */
[----:B------:R-:W-:Y:S01]  /*1a0c0*/  F2FP.SATFINITE.E4M3.F32.PACK_AB_MERGE_C R187, R89, R12, R187 ;  /* 0x0000000c59bb723e */ /* 0x000fe200048070bb */
[----:B------:R-:W-:Y:S01]  /*1a0d0*/  MUFU.EX2 R13, R13 ;  /* 0x0000000d000d7308 */ /* 0x000fe20000000800 */
[----:B---3--:R-:W-:-:S02]  /*1a0e0*/  F2FP.SATFINITE.E4M3.F32.PACK_AB_MERGE_C R177, R45, R44, RZ ;  /* 0x0000002c2db1723e */ /* 0x008fc400048070ff */
[----:B----4-:R-:W-:Y:S02]  /*1a0f0*/  F2FP.SATFINITE.E4M3.F32.PACK_AB_MERGE_C R179, R28, R25, RZ ;  /* 0x000000191cb3723e */ /* 0x010fe400048070ff */
[----:B------:R-:W-:Y:S02]  /*1a100*/  F2FP.SATFINITE.E4M3.F32.PACK_AB_MERGE_C R177, R41, R40, R177 ;  /* 0x0000002829b1723e */ /* 0x000fe400048070b1 */
[----:B------:R-:W-:Y:S01]  /*1a110*/  F2FP.SATFINITE.E4M3.F32.PACK_AB_MERGE_C R179, R24, R3, R179 ;  /* 0x0000000318b3723e */ /* 0x000fe200048070b3 */
[----:B------:R-:W-:Y:S01]  /*1a120*/  MUFU.EX2 R42, R42 ;  /* 0x0000002a002a7308 */ /* 0x000fe20000000800 */
[----:B-1----:R-:W-:Y:S02]  /*1a130*/  F2FP.SATFINITE.E4M3.F32.PACK_AB_MERGE_C R173, R36, R9, RZ ;  /* 0x0000000924ad723e */ /* 0x002fe400048070ff */
[----:B------:R-:W-:Y:S02]  /*1a140*/  F2FP.SATFINITE.E4M3.F32.PACK_AB_MERGE_C R181, R77, R30, RZ ;  /* 0x0000001e4db5723e */ /* 0x000fe400048070ff */
[----:B------:R-:W-:-:S02]  /*1a150*/  F2FP.SATFINITE.E4M3.F32.PACK_AB_MERGE_C R173, R32, R7, R173 ;  /* 0x0000000720ad723e */ /* 0x000fc400048070ad */
[----:B------:R-:W-:Y:S01]  /*1a160*/  F2FP.SATFINITE.E4M3.F32.PACK_AB_MERGE_C R181, R73, R26, R181 ;  /* 0x0000001a49b5723e */ /* 0x000fe200048070b5 */
[----:B------:R-:W-:Y:S01]  /*1a170*/  MUFU.EX2 R15, R15 ;  /* 0x0000000f000f7308 */ /* 0x000fe20000000800 */
[----:B------:R-:W-:Y:S02]  /*1a180*/  F2FP.SATFINITE.E4M3.F32.PACK_AB_MERGE_C R183, R57, R34, R183 ;  /* 0x0000002239b7723e */ /* 0x000fe400048070b7 */
[----:B0-----:R-:W-:Y:S01]  /*1a190*/  FMNMX.FTZ R43, R46, R5, !PT ;  /* 0x000000052e2b7209 */ /* 0x001fe20007810000 */
[----:B------:R-:W-:-:S04]  /*1a1a0*/  FFMA.FTZ R46, R2, R55, -R39 ;  /* 0x00000037022e7223 */ /* 0x000fc80000010827 */
[----:B------:R-:W-:Y:S01]  /*1a1b0*/  MUFU.EX2 R21, R21 ;  /* 0x0000001500157308 */ /* 0x000fe20000000800 */
[----:B------:R-:W0:Y:S07]  /*1a1c0*/  SHFL.BFLY PT, R52, R43, 0x1, 0x1f ;  /* 0x0c201f002b347f89 */ /* 0x000e2e00000e0000 */
[----:B------:R-:W-:Y:S08]  /*1a1d0*/  MUFU.EX2 R46, R46 ;  /* 0x0000002e002e7308 */ /* 0x000ff00000000800 */
[----:B------:R-:W-:Y:S08]  /*1a1e0*/  MUFU.EX2 R48, R48 ;  /* 0x0000003000307308 */ /* 0x000ff00000000800 */
[----:B------:R-:W-:Y:S01]  /*1a1f0*/  MUFU.EX2 R27, R27 ;  /* 0x0000001b001b7308 */ /* 0x000fe20000000800 */
[----:B0-----:R-:W-:Y:S01]  /*1a200*/  FMNMX.FTZ R5, R43, R52, !PT ;  /* 0x000000342b057209 */ /* 0x001fe20007810000 */
[C-C-:B------:R-:W-:Y:S01]  /*1a210*/  FFMA.FTZ R52, R2.reuse, R35, -R39.reuse ;  /* 0x0000002302347223 */ /* 0x140fe20000010827 */
[----:B------:R-:W-:-:S02]  /*1a220*/  FFMA.FTZ R35, R2, R75, -R39 ;  /* 0x0000004b02237223 */ /* 0x000fc40000010827 */
        /* <DEDUP_REMOVED lines=8> */
[C-C-:B------:R-:W-:Y:S01]  /*1a2b0*/  FFMA.FTZ R47, R2.reuse, R99, -R54.reuse ;  /* 0x00000063022f7223 */ /* 0x140fe20000010836 */
[----:B------:R-:W-:Y:S01]  /*1a2c0*/  IMAD.U32 R91, RZ, RZ, UR38 ;  /* 0x00000026ff5b7e24 */ /* 0x000fe2000f8e00ff */
[----:B------:R-:W-:Y:S01]  /*1a2d0*/  MUFU.EX2 R43, R43 ;  /* 0x0000002b002b7308 */ /* 0x000fe20000000800 */
[----:B------:R-:W-:-:S01]  /*1a2e0*/  FFMA.FTZ R56, R2, R97, -R54 ;  /* 0x0000006102387223 */ /* 0x000fc20000010836 */
[C-C-:B------:R-:W-:Y:S01]  /*1a2f0*/  FFMA.FTZ R59, R2.reuse, R103, -R54.reuse ;  /* 0x00000067023b7223 */ /* 0x140fe20000010836 */
[----:B------:R-:W-:-:S01]  /*1a300*/  FFMA.FTZ R64, R2, R101, -R54 ;  /* 0x0000006502407223 */ /* 0x000fc20000010836 */
[----:B------:R-:W-:Y:S01]  /*1a310*/  PRMT R78, R91, 0x654, R0 ;  /* 0x000006545b4e7816 */ /* 0x000fe20000000000 */
[----:B------:R-:W-:-:S01]  /*1a320*/  FADD.FTZ R91, R8, R79 ;  /* 0x0000004f085b7221 */ /* 0x000fc20000010000 */
        /* <DEDUP_REMOVED lines=19> */
[----:B0-----:R-:W-:-:S01]  /*1a460*/  FADD.FTZ R80, R43, R14 ;  /* 0x0000000e2b507221 */ /* 0x001fc20000010000 */
        /* <DEDUP_REMOVED lines=10> */
[----:B------:R-:W-:Y:S01]  /*1a510*/  FFMA.FTZ R39, R2, R129, -R54 ;  /* 0x0000008102277223 */ /* 0x000fe20000010836 */
[----:B------:R1:W-:Y:S01]  /*1a520*/  SYNCS.ARRIVE.TRANS64.RED.A1T0 RZ, [R78+URZ], RZ ;  /* 0x000000ff4eff79a7 */ /* 0x0003e2000810043f */
[----:B------:R-:W-:-:S01]  /*1a530*/  FADD.FTZ R93, R73, R86 ;  /* 0x00000056495d7221 */ /* 0x000fc20000010000 */
[----:B------:R-:W-:Y:S01]  /*1a540*/  FFMA.FTZ R133, R2, R133, -R54 ;  /* 0x0000008502857223 */ /* 0x000fe20000010836 */
[----:B------:R-:W3:Y:S01]  /*1a550*/  MUFU.EX2 R56, R56 ;  /* 0x0000003800387308 */ /* 0x000ee20000000800 */
[----:B--2---:R-:W-:-:S01]  /*1a560*/  FADD.FTZ R82, R58, R91 ;  /* 0x0000005b3a527221 */ /* 0x004fc20000010000 */
[----:B------:R-:W-:Y:S01]  /*1a570*/  F2FP.SATFINITE.E4M3.F32.PACK_AB_MERGE_C R184, R58, R51, RZ ;  /* 0x000000333ab8723e */ /* 0x000fe200048070ff */
[----:B------:R-:W-:-:S01]  /*1a580*/  FFMA.FTZ R80, R2, R49, -R54 ;  /* 0x0000003102507223 */ /* 0x000fc20000010836 */
[C-C-:B------:R-:W-:Y:S01]  /*1a590*/  FFMA.FTZ R137, R2.reuse, R137, -R54.reuse ;  /* 0x0000008902897223 */ /* 0x140fe20000010836 */
[----:B-1----:R-:W-:-:S01]  /*1a5a0*/  FFMA.FTZ R78, R2, R135, -R54 ;  /* 0x00000087024e7223 */ /* 0x002fc20000010836 */
[----:B------:R-:W-:Y:S01]  /*1a5b0*/  F2FP.SATFINITE.E4M3.F32.PACK_AB_MERGE_C R184, R14, R43, R184 ;  /* 0x0000002b0eb8723e */ /* 0x000fe200048070b8 */
[----:B------:R-:W-:-:S01]  /*1a5c0*/  FFMA.FTZ R139, R2, R139, -R54 ;  /* 0x0000008b028b7223 */ /* 0x000fc20000010836 */
[----:B------:R-:W1:Y:S01]  /*1a5d0*/  MUFU.EX2 R59, R59 ;  /* 0x0000003b003b7308 */ /* 0x000e620000000800 */
        /* <DEDUP_REMOVED lines=8> */
[----:B---3--:R-:W-:-:S01]  /*1a660*/  FADD.FTZ R82, R56, R91 ;  /* 0x0000005b38527221 */ /* 0x008fc20000010000 */
[C-C-:B------:R-:W-:Y:S01]  /*1a670*/  FFMA.FTZ R71, R2.reuse, R71, -R54.reuse ;  /* 0x0000004702477223 */ /* 0x140fe20000010836 */
[----:B------:R-:W-:-:S05]  /*1a680*/  FFMA.FTZ R37, R2, R37, -R54 ;  /* 0x0000002502257223 */ /* 0x000fca0000010836 */
[----:B------:R-:W2:Y:S01]  /*1a690*/  MUFU.EX2 R55, R55 ;  /* 0x0000003700377308 */ /* 0x000ea20000000800 */
[----:B-1----:R-:W-:-:S01]  /*1a6a0*/  FADD.FTZ R91, R59, R82 ;  /* 0x000000523b5b7221 */ /* 0x002fc20000010000 */
[----:B------:R-:W-:-:S06]  /*1a6b0*/  FFMA.FTZ R82, R2, R29, -R54 ;  /* 0x0000001d02527223 */ /* 0x000fcc0000010836 */
[----:B------:R-:W1:Y:S01]  /*1a6c0*/  MUFU.EX2 R60, R60 ;  /* 0x0000003c003c7308 */ /* 0x000e620000000800 */
[----:B0-----:R-:W-:-:S01]  /*1a6d0*/  FADD.FTZ R84, R64, R91 ;  /* 0x0000005b40547221 */ /* 0x001fc20000010000 */
[----:B------:R-:W-:-:S04]  /*1a6e0*/  F2FP.SATFINITE.E4M3.F32.PACK_AB_MERGE_C R186, R64, R59, RZ ;  /* 0x0000003b40ba723e */ /* 0x000fc800048070ff */
[----:B------:R-:W-:Y:S02]  /*1a6f0*/  F2FP.SATFINITE.E4M3.F32.PACK_AB_MERGE_C R186, R56, R47, R186 ;  /* 0x0000002f38ba723e */ /* 0x000fe400048070ba */
[----:B------:R-:W0:Y:S01]  /*1a700*/  MUFU.EX2 R68, R68 ;  /* 0x0000004400447308 */ /* 0x000e220000000800 */
[----:B--2---:R-:W-:-:S01]  /*1a710*/  FADD.FTZ R91, R55, R84 ;  /* 0x00000054375b7221 */ /* 0x004fc20000010000 */
[----:B------:R-:W-:-:S04]  /*1a720*/  FADD.FTZ R84, R30, R93 ;  /* 0x0000005d1e547221 */ /* 0x000fc80000010000 */
[----:B------:R-:W-:Y:S02]  /*1a730*/  FADD.FTZ R83, R77, R84 ;  /* 0x000000544d537221 */ /* 0x000fe40000010000 */
[----:B------:R-:W2:Y:S01]  /*1a740*/  MUFU.EX2 R87, R87 ;  /* 0x0000005700577308 */ /* 0x000ea20000000800 */
[----:B-1----:R-:W-:-:S01]  /*1a750*/  FADD.FTZ R91, R60, R91 ;  /* 0x0000005b3c5b7221 */ /* 0x002fc20000010000 */
[----:B------:R-:W-:-:S04]  /*1a760*/  FADD.FTZ R20, R34, R83 ;  /* 0x0000005322147221 */ /* 0x000fc80000010000 */
[----:B------:R-:W-:Y:S01]  /*1a770*/  FADD.FTZ R59, R57, R20 ;  /* 0x00000014393b7221 */ /* 0x000fe20000010000 */
[----:B------:R-:W-:Y:S01]  /*1a780*/  CS2R R56, SRZ ;  /* 0x0000000000387805 */ /* 0x000fe2000001ff00 */
[----:B------:R-:W1:Y:S01]  /*1a790*/  MUFU.EX2 R62, R62 ;  /* 0x0000003e003e7308 */ /* 0x000e620000000800 */
[----:B0-----:R-:W-:-:S01]  /*1a7a0*/  FADD.FTZ R10, R68, R91 ;  /* 0x0000005b440a7221 */ /* 0x001fc20000010000 */
[----:B------:R-:W-:Y:S01]  /*1a7b0*/  FADD.FTZ R20, R38, R59 ;  /* 0x0000003b26147221 */ /* 0x000fe20000010000 */
[----:B------:R-:W-:-:S03]  /*1a7c0*/  CS2R R58, SRZ ;  /* 0x00000000003a7805 */ /* 0x000fc6000001ff00 */
[----:B------:R-:W-:Y:S02]  /*1a7d0*/  FADD.FTZ R61, R61, R20 ;  /* 0x000000143d3d7221 */ /* 0x000fe40000010000 */
[----:B------:R-:W0:Y:S01]  /*1a7e0*/  MUFU.EX2 R63, R63 ;  /* 0x0000003f003f7308 */ /* 0x000e220000000800 */
[----:B--2---:R-:W-:-:S01]  /*1a7f0*/  FADD.FTZ R51, R87, R10 ;  /* 0x0000000a57337221 */ /* 0x004fc20000010000 */
[----:B------:R-:W-:Y:S01]  /*1a800*/  FADD.FTZ R20, R40, R61 ;  /* 0x0000003d28147221 */ /* 0x000fe20000010000 */
[----:B------:R-:W-:Y:S02]  /*1a810*/  F2FP.SATFINITE.E4M3.F32.PACK_AB_MERGE_C R180, R87, R68, RZ ;  /* 0x0000004457b4723e */ /* 0x000fe400048070ff */
[----:B------:R-:W-:Y:S02]  /*1a820*/  CS2R R86, SRZ ;  /* 0x0000000000567805 */ /* 0x000fe4000001ff00 */
[----:B------:R-:W-:Y:S01]  /*1a830*/  F2FP.SATFINITE.E4M3.F32.PACK_AB_MERGE_C R180, R60, R55, R180 ;  /* 0x000000373cb4723e */ /* 0x000fe200048070b4 */
[----:B------:R-:W2:Y:S01]  /*1a840*/  MUFU.EX2 R72, R72 ;  /* 0x0000004800487308 */ /* 0x000ea20000000800 */
[----:B-1----:R-:W-:-:S01]  /*1a850*/  FADD.FTZ R10, R62, R51 ;  /* 0x000000333e0a7221 */ /* 0x002fc20000010000 */
[----:B------:R-:W-:-:S06]  /*1a860*/  CS2R R60, SRZ ;  /* 0x00000000003c7805 */ /* 0x000fcc000001ff00 */
[----:B------:R-:W1:Y:S01]  /*1a870*/  MUFU.EX2 R81, R81 ;  /* 0x0000005100517308 */ /* 0x000e620000000800 */
[----:B0-----:R-:W-:-:S07]  /*1a880*/  FADD.FTZ R51, R63, R10 ;  /* 0x0000000a3f337221 */ /* 0x001fce0000010000 */
[----:B------:R-:W0:Y:S01]  /*1a890*/  MUFU.EX2 R66, R66 ;  /* 0x0000004200427308 */ /* 0x000e220000000800 */
[----:B--2---:R-:W-:-:S01]  /*1a8a0*/  FADD.FTZ R8, R72, R51 ;  /* 0x0000003348087221 */ /* 0x004fc20000010000 */
[----:B------:R-:W-:Y:S02]  /*1a8b0*/  FADD.FTZ R51, R41, R20 ;  /* 0x0000001429337221 */ /* 0x000fe40000010000 */
[----:B------:R-:W2:Y:S02]  /*1a8c0*/  @P0 LDC R41, c[0x0][0x44c] ;  /* 0x00011300ff290b82 */ /* 0x000ea40000000800 */
[----:B------:R-:W-:-:S02]  /*1a8d0*/  FADD.FTZ R14, R44, R51 ;  /* 0x000000332c0e7221 */ /* 0x000fc40000010000 */
[----:B------:R-:W3:Y:S01]  /*1a8e0*/  MUFU.EX2 R75, R75 ;  /* 0x0000004b004b7308 */ /* 0x000ee20000000800 */
[C---:B-1----:R-:W-:Y:S01]  /*1a8f0*/  F2FP.SATFINITE.E4M3.F32.PACK_AB_MERGE_C R182, R81.reuse, R72, RZ ;  /* 0x0000004851b6723e */ /* 0x042fe200048070ff */
[----:B------:R-:W-:Y:S01]  /*1a900*/  FADD.FTZ R81, R81, R8 ;  /* 0x0000000851517221 */ /* 0x000fe20000010000 */
[----:B------:R-:W-:-:S01]  /*1a910*/  FADD.FTZ R14, R45, R14 ;  /* 0x0000000e2d0e7221 */ /* 0x000fc20000010000 */
[----:B------:R-:W-:-:S02]  /*1a920*/  CS2R R72, SRZ ;  /* 0x0000000000487805 */ /* 0x000fc4000001ff00 */
[----:B------:R-:W-:Y:S02]  /*1a930*/  F2FP.SATFINITE.E4M3.F32.PACK_AB_MERGE_C R182, R63, R62, R182 ;  /* 0x0000003e3fb6723e */ /* 0x000fe400048070b6 */
[----:B------:R-:W-:Y:S01]  /*1a940*/  CS2R R62, SRZ ;  /* 0x00000000003e7805 */ /* 0x000fe2000001ff00 */
[----:B------:R-:W1:Y:S01]  /*1a950*/  MUFU.EX2 R74, R74 ;  /* 0x0000004a004a7308 */ /* 0x000e620000000800 */
[----:B0-----:R-:W-:-:S07]  /*1a960*/  FADD.FTZ R8, R66, R81 ;  /* 0x0000005142087221 */ /* 0x001fce0000010000 */
[----:B------:R-:W0:Y:S01]  /*1a970*/  MUFU.EX2 R85, R85 ;  /* 0x0000005500557308 */ /* 0x000e220000000800 */
[----:B---3--:R-:W-:-:S07]  /*1a980*/  FADD.FTZ R43, R75, R8 ;  /* 0x000000084b2b7221 */ /* 0x008fce0000010000 */
[----:B------:R-:W3:Y:S01]  /*1a990*/  MUFU.EX2 R70, R70 ;  /* 0x0000004600467308 */ /* 0x000ee20000000800 */
[----:B-1----:R-:W-:-:S01]  /*1a9a0*/  FADD.FTZ R12, R74, R43 ;  /* 0x0000002b4a0c7221 */ /* 0x002fc20000010000 */
[----:B------:R-:W-:-:S04]  /*1a9b0*/  FADD.FTZ R43, R3, R14 ;  /* 0x0000000e032b7221 */ /* 0x000fc80000010000 */
[----:B------:R-:W-:Y:S02]  /*1a9c0*/  FADD.FTZ R14, R24, R43 ;  /* 0x0000002b180e7221 */ /* 0x000fe40000010000 */
[----:B------:R-:W1:Y:S01]  /*1a9d0*/  MUFU.EX2 R65, R65 ;  /* 0x0000004100417308 */ /* 0x000e620000000800 */
[C---:B0-----:R-:W-:Y:S01]  /*1a9e0*/  F2FP.SATFINITE.E4M3.F32.PACK_AB_MERGE_C R176, R85.reuse, R74, RZ ;  /* 0x0000004a55b0723e */ /* 0x041fe200048070ff */
[----:B------:R-:W-:Y:S01]  /*1a9f0*/  FADD.FTZ R85, R85, R12 ;  /* 0x0000000c55557221 */ /* 0x000fe20000010000 */
[----:B------:R-:W-:-:S02]  /*1aa00*/  FADD.FTZ R45, R25, R14 ;  /* 0x0000000e192d7221 */ /* 0x000fc40000010000 */
[----:B------:R-:W-:Y:S02]  /*1aa10*/  F2FP.SATFINITE.E4M3.F32.PACK_AB_MERGE_C R176, R75, R66, R176 ;  /* 0x000000424bb0723e */ /* 0x000fe400048070b0 */
[----:B------:R-:W-:Y:S01]  /*1aa20*/  CS2R R74, SRZ ;  /* 0x00000000004a7805 */ /* 0x000fe2000001ff00 */
[----:B------:R-:W-:Y:S01]  /*1aa30*/  FADD.FTZ R28, R28, R45 ;  /* 0x0000002d1c1c7221 */ /* 0x000fe20000010000 */
[----:B------:R-:W0:Y:S01]  /*1aa40*/  MUFU.EX2 R76, R76 ;  /* 0x0000004c004c7308 */ /* 0x000e220000000800 */
[----:B---3--:R-:W-:-:S01]  /*1aa50*/  FADD.FTZ R12, R70, R85 ;  /* 0x00000055460c7221 */ /* 0x008fc20000010000 */
[----:B------:R-:W-:Y:S01]  /*1aa60*/  CS2R R84, SRZ ;  /* 0x0000000000547805 */ /* 0x000fe2000001ff00 */
[----:B------:R-:W-:-:S01]  /*1aa70*/  FADD.FTZ R25, R7, R28 ;  /* 0x0000001c07197221 */ /* 0x000fc20000010000 */
[----:B------:R-:W-:-:S03]  /*1aa80*/  CS2R R44, SRZ ;  /* 0x00000000002c7805 */ /* 0x000fc6000001ff00 */
[----:B------:R-:W-:Y:S01]  /*1aa90*/  FADD.FTZ R20, R32, R25 ;  /* 0x0000001920147221 */ /* 0x000fe20000010000 */
[----:B------:R-:W3:Y:S01]  /*1aaa0*/  MUFU.EX2 R69, R69 ;  /* 0x0000004500457308 */ /* 0x000ee20000000800 */
[----:B-1----:R-:W-:-:S02]  /*1aab0*/  FADD.FTZ R43, R65, R12 ;  /* 0x0000000c412b7221 */ /* 0x002fc40000010000 */
[----:B------:R-:W-:Y:S02]  /*1aac0*/  FADD.FTZ R25, R9, R20 ;  /* 0x0000001409197221 */ /* 0x000fe40000010000 */
[----:B------:R-:W1:Y:S02]  /*1aad0*/  @P0 LDC R20, c[0x0][0x450] ;  /* 0x00011400ff140b82 */ /* 0x000e640000000800 */
[----:B------:R-:W-:-:S01]  /*1aae0*/  FADD.FTZ R36, R36, R25 ;  /* 0x0000001924247221 */ /* 0x000fc20000010000 */
[----:B------:R-:W4:Y:S01]  /*1aaf0*/  MUFU.EX2 R0, R131 ;  /* 0x0000008300007308 */ /* 0x000f220000000800 */
[----:B0-----:R-:W-:-:S01]  /*1ab00*/  FADD.FTZ R12, R76, R43 ;  /* 0x0000002b4c0c7221 */ /* 0x001fc20000010000 */
[----:B------:R-:W-:Y:S01]  /*1ab10*/  CS2R R24, SRZ ;  /* 0x0000000000187805 */ /* 0x000fe2000001ff00 */
[----:B------:R-:W-:-:S05]  /*1ab20*/  FADD.FTZ R7, R13, R36 ;  /* 0x000000240d077221 */ /* 0x000fca0000010000 */
[----:B------:R-:W0:Y:S01]  /*1ab30*/  MUFU.EX2 R39, R39 ;  /* 0x0000002700277308 */ /* 0x000e220000000800 */
[C---:B---3--:R-:W-:Y:S01]  /*1ab40*/  F2FP.SATFINITE.E4M3.F32.PACK_AB_MERGE_C R178, R69.reuse, R76, RZ ;  /* 0x0000004c45b2723e */ /* 0x048fe200048070ff */
[----:B------:R-:W-:Y:S01]  /*1ab50*/  FADD.FTZ R69, R69, R12 ;  /* 0x0000000c45457221 */ /* 0x000fe20000010000 */
[----:B------:R-:W-:Y:S02]  /*1ab60*/  CS2R R76, SRZ ;  /* 0x00000000004c7805 */ /* 0x000fe4000001ff00 */
[----:B------:R-:W-:Y:S02]  /*1ab70*/  F2FP.SATFINITE.E4M3.F32.PACK_AB_MERGE_C R178, R65, R70, R178 ;  /* 0x0000004641b2723e */ /* 0x000fe400048070b2 */
[----:B------:R-:W-:Y:S01]  /*1ab80*/  CS2R R64, SRZ ;  /* 0x0000000000407805 */ /* 0x000fe2000001ff00 */
[----:B------:R-:W3:Y:S01]  /*1ab90*/  MUFU.EX2 R49, R133 ;  /* 0x0000008500317308 */ /* 0x000ee20000000800 */
[----:B----4-:R-:W-:-:S01]  /*1aba0*/  FADD.FTZ R12, R0, R69 ;  /* 0x00000045000c7221 */ /* 0x010fc20000010000 */
[----:B------:R-:W-:-:S06]  /*1abb0*/  CS2R R68, SRZ ;  /* 0x0000000000447805 */ /* 0x000fcc000001ff00 */
[----:B------:R-:W4:Y:S01]  /*1abc0*/  MUFU.EX2 R78, R78 ;  /* 0x0000004e004e7308 */ /* 0x000f220000000800 */
[----:B0-----:R-:W-:-:S07]  /*1abd0*/  FADD.FTZ R14, R39, R12 ;  /* 0x0000000c270e7221 */ /* 0x001fce0000010000 */
[----:B------:R-:W0:Y:S01]  /*1abe0*/  MUFU.EX2 R29, R137 ;  /* 0x00000089001d7308 */ /* 0x000e220000000800 */
[----:B---3--:R-:W-:-:S01]  /*1abf0*/  FADD.FTZ R3, R49, R14 ;  /* 0x0000000e31037221 */ /* 0x008fc20000010000 */
[----:B------:R-:W-:Y:S01]  /*1ac00*/  FADD.FTZ R14, R42, R7 ;  /* 0x000000072a0e7221 */ /* 0x000fe20000010000 */
[----:B------:R-:W-:-:S03]  /*1ac10*/  F2FP.SATFINITE.E4M3.F32.PACK_AB_MERGE_C R7, R46, R15, RZ ;  /* 0x0000000f2e07723e */ /* 0x000fc600048070ff */
[----:B------:R-:W-:Y:S01]  /*1ac20*/  FADD.FTZ R15, R15, R14 ;  /* 0x0000000e0f0f7221 */ /* 0x000fe20000010000 */
[----:B------:R-:W-:Y:S01]  /*1ac30*/  F2FP.SATFINITE.E4M3.F32.PACK_AB_MERGE_C R175, R42, R13, R7 ;  /* 0x0000000d2aaf723e */ /* 0x000fe20004807007 */
[----:B------:R3:W5:Y:S01]  /*1ac40*/  MUFU.EX2 R54, R80 ;  /* 0x0000005000367308 */ /* 0x0007620000000800 */
[C---:B----4-:R-:W-:Y:S01]  /*1ac50*/  F2FP.SATFINITE.E4M3.F32.PACK_AB_MERGE_C R172, R78.reuse, R49, RZ ;  /* 0x000000314eac723e */ /* 0x050fe200048070ff */
[----:B------:R-:W-:Y:S01]  /*1ac60*/  FADD.FTZ R78, R78, R3 ;  /* 0x000000034e4e7221 */ /* 0x000fe20000010000 */
[----:B------:R-:W-:-:S01]  /*1ac70*/  FADD.FTZ R46, R46, R15 ;  /* 0x0000000f2e2e7221 */ /* 0x000fc20000010000 */
[----:B--2---:R-:W-:Y:S01]  /*1ac80*/  @P0 IMAD.HI.U32 R15, R212, R41, RZ ;  /* 0x00000029d40f0227 */ /* 0x004fe200078e00ff */
[----:B------:R-:W-:Y:S02]  /*1ac90*/  F2FP.SATFINITE.E4M3.F32.PACK_AB_MERGE_C R172, R39, R0, R172 ;  /* 0x0000000027ac723e */ /* 0x000fe400048070ac */
[----:B------:R-:W-:Y:S01]  /*1aca0*/  CS2R R42, SRZ ;  /* 0x00000000002a7805 */ /* 0x000fe2000001ff00 */
[----:B------:R-:W-:-:S01]  /*1acb0*/  FADD.FTZ R7, R21, R46 ;  /* 0x0000002e15077221 */ /* 0x000fc20000010000 */
[----:B------:R-:W-:Y:S01]  /*1acc0*/  MUFU.EX2 R139, R139 ;  /* 0x0000008b008b7308 */ /* 0x000fe20000000800 */
[----:B0-----:R-:W-:-:S01]  /*1acd0*/  FADD.FTZ R3, R29, R78 ;  /* 0x0000004e1d037221 */ /* 0x001fc20000010000 */
[----:B------:R-:W-:-:S02]  /*1ace0*/  IMAD.MOV.U32 R13, RZ, RZ, R212 ;  /* 0x000000ffff0d7224 */ /* 0x000fc400078e00d4 */
[----:B------:R-:W-:-:S01]  /*1acf0*/  FADD.FTZ R14, R48, R7 ;  /* 0x00000007300e7221 */ /* 0x000fc20000010000 */
[----:B-1----:R-:W-:Y:S02]  /*1ad00*/  @P0 SHF.R.U32.HI R13, RZ, R20, R15 ;  /* 0x00000014ff0d0219 */ /* 0x002fe4000001160f */
[----:B---3--:R-:W-:Y:S02]  /*1ad10*/  CS2R R80, SRZ ;  /* 0x0000000000507805 */ /* 0x008fe4000001ff00 */
[----:B------:R-:W-:Y:S02]  /*1ad20*/  CS2R R78, SRZ ;  /* 0x00000000004e7805 */ /* 0x000fe4000001ff00 */
[----:B------:R-:W-:Y:S01]  /*1ad30*/  CS2R R46, SRZ ;  /* 0x00000000002e7805 */ /* 0x000fe2000001ff00 */
[----:B------:R-:W0:Y:S01]  /*1ad40*/  MUFU.EX2 R10, R53 ;  /* 0x00000035000a7308 */ /* 0x000e220000000800 */
[----:B-----5:R-:W-:-:S01]  /*1ad50*/  FADD.FTZ R0, R54, R3 ;  /* 0x0000000336007221 */ /* 0x020fc20000010000 */
[----:B------:R-:W-:-:S02]  /*1ad60*/  CS2R R40, SRZ ;  /* 0x0000000000287805 */ /* 0x000fc4000001ff00 */
[----:B------:R-:W-:-:S04]  /*1ad70*/  CS2R R38, SRZ ;  /* 0x0000000000267805 */ /* 0x000fc8000001ff00 */
[----:B------:R-:W1:Y:S08]  /*1ad80*/  MUFU.EX2 R141, R141 ;  /* 0x0000008d008d7308 */ /* 0x000e700000000800 */
[----:B------:R-:W2:Y:S01]  /*1ad90*/  MUFU.EX2 R8, R143 ;  /* 0x0000008f00087308 */ /* 0x000ea20000000800 */
[----:B0-----:R-:W-:Y:S01]  /*1ada0*/  F2FP.SATFINITE.E4M3.F32.PACK_AB_MERGE_C R3, R10, R139, RZ ;  /* 0x0000008b0a03723e */ /* 0x001fe200048070ff */
[----:B------:R-:W-:-:S03]  /*1adb0*/  FADD.FTZ R139, R139, R0 ;  /* 0x000000008b8b7221 */ /* 0x000fc60000010000 */
[----:B------:R-:W-:Y:S01]  /*1adc0*/  F2FP.SATFINITE.E4M3.F32.PACK_AB_MERGE_C R174, R54, R29, R3 ;  /* 0x0000001d36ae723e */ /* 0x000fe20004807003 */
[----:B------:R-:W-:-:S01]  /*1add0*/  FADD.FTZ R0, R10, R139 ;  /* 0x0000008b0a007221 */ /* 0x000fc20000010000 */
[----:B------:R-:W-:Y:S01]  /*1ade0*/  CS2R R54, SRZ ;  /* 0x0000000000367805 */ /* 0x000fe2000001ff00 */
[----:B------:R-:W-:Y:S01]  /*1adf0*/  MUFU.EX2 R67, R67 ;  /* 0x0000004300437308 */ /* 0x000fe20000000800 */
[----:B------:R-:W-:Y:S01]  /*1ae00*/  CS2R R28, SRZ ;  /* 0x00000000001c7805 */ /* 0x000fe2000001ff00 */
[----:B-1----:R-:W-:-:S06]  /*1ae10*/  FADD.FTZ R3, R141, R0 ;  /* 0x000000008d037221 */ /* 0x002fcc0000010000 */
[----:B------:R-:W0:Y:S01]  /*1ae20*/  MUFU.EX2 R82, R82 ;  /* 0x0000005200527308 */ /* 0x000e220000000800 */
[----:B--2---:R-:W-:-:S01]  /*1ae30*/  FADD.FTZ R0, R8, R3 ;  /* 0x0000000308007221 */ /* 0x004fc20000010000 */
[----:B------:R-:W-:Y:S01]  /*1ae40*/  FADD.FTZ R3, R27, R14 ;  /* 0x0000000e1b037221 */ /* 0x000fe20000010000 */
[----:B------:R-:W-:-:S03]  /*1ae50*/  F2FP.SATFINITE.E4M3.F32.PACK_AB_MERGE_C R27, R50, R27, RZ ;  /* 0x0000001b321b723e */ /* 0x000fc600048070ff */
[----:B------:R-:W-:Y:S01]  /*1ae60*/  FADD.FTZ R50, R50, R3 ;  /* 0x0000000332327221 */ /* 0x000fe20000010000 */
[----:B------:R-:W-:Y:S01]  /*1ae70*/  F2FP.SATFINITE.E4M3.F32.PACK_AB_MERGE_C R169, R48, R21, R27 ;  /* 0x0000001530a9723e */ /* 0x000fe2000480701b */
[----:B------:R-:W1:Y:S01]  /*1ae80*/  MUFU.EX2 R31, R31 ;  /* 0x0000001f001f7308 */ /* 0x000e620000000800 */
[----:B------:R-:W-:Y:S02]  /*1ae90*/  CS2R R48, SRZ ;  /* 0x0000000000307805 */ /* 0x000fe4000001ff00 */
[----:B------:R-:W-:-:S05]  /*1aea0*/  CS2R R26, SRZ ;  /* 0x00000000001a7805 */ /* 0x000fca000001ff00 */
[----:B------:R-:W2:Y:S01]  /*1aeb0*/  MUFU.EX2 R52, R52 ;  /* 0x0000003400347308 */ /* 0x000ea20000000800 */
[----:B0-----:R-:W-:Y:S01]  /*1aec0*/  F2FP.SATFINITE.E4M3.F32.PACK_AB_MERGE_C R9, R82, R67, RZ ;  /* 0x000000435209723e */ /* 0x001fe200048070ff */
[----:B------:R-:W-:Y:S01]  /*1aed0*/  FADD.FTZ R67, R67, R0 ;  /* 0x0000000043437221 */ /* 0x000fe20000010000 */
[----:B------:R-:W-:Y:S02]  /*1aee0*/  IADD3 R0, R13, R214, -R213 ;  /* 0x000000d60d007210 */ /* 0x000fe40007ffe8d5 */
[----:B------:R-:W-:Y:S01]  /*1aef0*/  F2FP.SATFINITE.E4M3.F32.PACK_AB_MERGE_C R168, R8, R141, R9 ;  /* 0x0000008d08a8723e */ /* 0x000fe20004807009 */
[----:B------:R-:W-:-:S01]  /*1af00*/  FADD.FTZ R82, R82, R67 ;  /* 0x0000004352527221 */ /* 0x000fc20000010000 */
[----:B------:R-:W-:Y:S01]  /*1af10*/  CS2R R66, SRZ ;  /* 0x0000000000427805 */ /* 0x000fe2000001ff00 */
[----:B------:R-:W-:Y:S01]  /*1af20*/  MUFU.EX2 R35, R35 ;  /* 0x0000002300237308 */ /* 0x000fe20000000800 */
[----:B-1----:R-:W-:-:S01]  /*1af30*/  FADD.FTZ R7, R31, R50 ;  /* 0x000000321f077221 */ /* 0x002fc20000010000 */
[----:B------:R-:W-:Y:S01]  /*1af40*/  IMAD.HI R13, R0, 0x66666667, RZ ;  /* 0x66666667000d7827 */ /* 0x000fe200078e02ff */
[----:B------:R-:W-:-:S05]  /*1af50*/  CS2R R50, SRZ ;  /* 0x0000000000327805 */ /* 0x000fca000001ff00 */
[----:B------:R-:W0:Y:S01]  /*1af60*/  MUFU.EX2 R6, R6 ;  /* 0x0000000600067308 */ /* 0x000e220000000800 */
[----:B--2---:R-:W-:-:S07]  /*1af70*/  FADD.FTZ R8, R52, R7 ;  /* 0x0000000734087221 */ /* 0x004fce0000010000 */
[----:B------:R-:W1:Y:S08]  /*1af80*/  MUFU.EX2 R145, R145 ;  /* 0x0000009100917308 */ /* 0x000e700000000800 */
[----:B------:R2:W3:Y:S01]  /*1af90*/  MUFU.EX2 R12, R33 ;  /* 0x00000021000c7308 */ /* 0x0004e20000000800 */
[----:B0-----:R-:W-:Y:S01]  /*1afa0*/  F2FP.SATFINITE.E4M3.F32.PACK_AB_MERGE_C R7, R6, R35, RZ ;  /* 0x000000230607723e */ /* 0x001fe200048070ff */
[----:B------:R-:W-:Y:S01]  /*1afb0*/  FADD.FTZ R35, R35, R8 ;  /* 0x0000000823237221 */ /* 0x000fe20000010000 */
[----:B------:R-:W-:-:S02]  /*1afc0*/  SHF.R.U32.HI R8, RZ, 0x1f, R13 ;  /* 0x0000001fff087819 */ /* 0x000fc4000001160d */
[----:B------:R-:W-:Y:S02]  /*1afd0*/  F2FP.SATFINITE.E4M3.F32.PACK_AB_MERGE_C R171, R52, R31, R7 ;  /* 0x0000001f34ab723e */ /* 0x000fe40004807007 */
[----:B------:R-:W-:Y:S02]  /*1afe0*/  CS2R R52, SRZ ;  /* 0x0000000000347805 */ /* 0x000fe4000001ff00 */
[----:B------:R-:W-:Y:S01]  /*1aff0*/  LEA.HI.SX32 R14, R13, R8, 0x1a ;  /* 0x000000080d0e7211 */ /* 0x000fe200078fd2ff */
[----:B------:R-:W0:Y:S01]  /*1b000*/  MUFU.EX2 R71, R71 ;  /* 0x0000004700477308 */ /* 0x000e220000000800 */
[----:B------:R-:W-:Y:S02]  /*1b010*/  VIADD R8, R152, 0xfffffffe ;  /* 0xfffffffe98087836 */ /* 0x000fe40000000000 */
[----:B-1----:R-:W-:Y:S01]  /*1b020*/  FADD.FTZ R3, R145, R82 ;  /* 0x0000005291037221 */ /* 0x002fe20000010000 */
[----:B------:R-:W-:Y:S02]  /*1b030*/  VIMNMX R14, RZ, R14, !PT ;  /* 0x0000000eff0e7248 */ /* 0x000fe40007fe0100 */
[----:B------:R-:W-:-:S02]  /*1b040*/  CS2R R82, SRZ ;  /* 0x0000000000527805 */ /* 0x000fc4000001ff00 */
[----:B--2---:R-:W-:Y:S02]  /*1b050*/  CS2R R32, SRZ ;  /* 0x0000000000207805 */ /* 0x004fe4000001ff00 */
[----:B------:R-:W-:Y:S02]  /*1b060*/  CS2R R30, SRZ ;  /* 0x00000000001e7805 */ /* 0x000fe4000001ff00 */
[----:B------:R-:W-:Y:S01]  /*1b070*/  ISETP.GE.AND P2, PT, R8, R14, PT ;  /* 0x0000000e0800720c */ /* 0x000fe20003f46270 */
[----:B------:R1:W2:Y:S01]  /*1b080*/  MUFU.EX2 R10, R37 ;  /* 0x00000025000a7308 */ /* 0x0002a20000000800 */
[----:B---3--:R-:W-:-:S04]  /*1b090*/  FADD.FTZ R0, R12, R3 ;  /* 0x000000030c007221 */ /* 0x008fc80000010000 */
[----:B0-----:R-:W-:Y:S01]  /*1b0a0*/  FADD.FTZ R3, R71, R0 ;  /* 0x0000000047037221 */ /* 0x001fe20000010000 */
[----:B------:R-:W-:-:S01]  /*1b0b0*/  FADD.FTZ R0, R6, R35 ;  /* 0x0000002306007221 */ /* 0x000fc20000010000 */
[----:B-1----:R-:W-:Y:S02]  /*1b0c0*/  CS2R R36, SRZ ;  /* 0x0000000000247805 */ /* 0x002fe4000001ff00 */
[----:B------:R-:W-:Y:S02]  /*1b0d0*/  CS2R R34, SRZ ;  /* 0x0000000000227805 */ /* 0x000fe4000001ff00 */
[C---:B--2---:R-:W-:Y:S01]  /*1b0e0*/  F2FP.SATFINITE.E4M3.F32.PACK_AB_MERGE_C R9, R10.reuse, R71, RZ ;  /* 0x000000470a09723e */ /* 0x044fe200048070ff */
[----:B------:R-:W-:-:S01]  /*1b0f0*/  FADD.FTZ R3, R10, R3 ;  /* 0x000000030a037221 */ /* 0x000fc20000010000 */
[----:B------:R-:W-:Y:S02]  /*1b100*/  CS2R R70, SRZ ;  /* 0x0000000000467805 */ /* 0x000fe4000001ff00 */
[----:B------:R-:W-:Y:S01]  /*1b110*/  F2FP.SATFINITE.E4M3.F32.PACK_AB_MERGE_C R170, R12, R145, R9 ;  /* 0x000000910caa723e */ /* 0x000fe20004807009 */
[----:B------:R-:W-:Y:S06]  /*1b120*/  @!P2 BRA `(.L_x_2785) ;  /* 0x0000003c0068a947 */ /* 0x000fec0003800000 */
[----:B------:R-:W-:Y:S01]  /*1b130*/  MOV R6, R4 ;  /* 0x0000000400067202 */ /* 0x000fe20000000f00 */
[----:B------:R-:W-:Y:S02]  /*1b140*/  IMAD.MOV.U32 R7, RZ, RZ, R5 ;  /* 0x000000ffff077224 */ /* 0x000fe400078e0005 */
[----:B------:R-:W-:Y:S02]  /*1b150*/  IMAD.MOV.U32 R9, RZ, RZ, R194 ;  /* 0x000000ffff097224 */ /* 0x000fe400078e00c2 */
[----:B------:R-:W-:Y:S02]  /*1b160*/  IMAD.MOV.U32 R10, RZ, RZ, R188 ;  /* 0x000000ffff0a7224 */ /* 0x000fe400078e00bc */
[----:B------:R-:W-:-:S07]  /*1b170*/  IMAD.MOV.U32 R87, RZ, RZ, RZ ;  /* 0x000000ffff577224 */ /* 0x000fce00078e00ff */
.L_x_2797:
        /* <DEDUP_REMOVED lines=8> */
.L_x_2787:
[----:B------:R-:W-:-:S04]  /*1b200*/  IADD3 R4, R10, 0x1, RZ ;  /* 0x000000010a047810 */ /* 0x000fc80007ffe0ff */
[----:B------:R-:W-:-:S04]  /*1b210*/  ISETP.NE.AND P3, PT, R4, 0x2, PT ;  /* 0x000000020400780c */ /* 0x000fc80003f65270 */
[----:B------:R-:W-:Y:S02]  /*1b220*/  SEL R5, R4, RZ, P3 ;  /* 0x000000ff04057207 */ /* 0x000fe40001800000 */
[----:B------:R-:W-:-:S03]  /*1b230*/  SHF.L.U32 R4, R194, 0x1f, RZ ;  /* 0x0000001fc2047819 */ /* 0x000fc600000006ff */
[----:B------:R-:W-:-:S04]  /*1b240*/  IMAD R5, R5, 0x8, R18 ;  /* 0x0000000805057824 */ /* 0x000fc800078e0212 */
[----:B------:R0:W1:Y:S01]  /*1b250*/  SYNCS.PHASECHK.TRANS64.TRYWAIT P3, [R5+URZ+0x29830], R4 ;  /* 0x02983004050075a7 */ /* 0x000062000806017f */
[----:B------:R-:W-:Y:S05]  /*1b260*/  @!P1 BRA `(.L_x_2788) ;  /* 0x0000000000049947 */ /* 0x000fea0003800000 */
[----:B------:R-:W-:Y:S01]  /*1b270*/  BPT.TRAP 0x1 ;  /* 0x000000040000795c */ /* 0x000fe20000300000 */
.L_x_2788:
[----:B------:R-:W-:Y:S04]  /*1b280*/  BSSY B0, `(.L_x_2786) ;  /* 0x0000004000007945 */ /* 0x000fe80003800000 */
[----:B-1----:R-:W-:Y:S05]  /*1b290*/  @P3 BRA `(.L_x_2789) ;  /* 0x0000000000083947 */ /* 0x002fea0003800000 */
[----:B------:R-:W1:Y:S02]  /*1b2a0*/  SYNCS.PHASECHK.TRANS64.TRYWAIT P3, [R5+URZ+0x29830], R4 ;  /* 0x02983004050075a7 */ /* 0x000e64000806017f */
[----:B-1----:R-:W-:Y:S05]  /*1b2b0*/  @!P3 BRA `(.L_x_2790) ;  /* 0x0000012c00b0b947 */ /* 0x002fea0003800000 */
.L_x_2789:
[----:B------:R-:W-:Y:S05]  /*1b2c0*/  BSYNC B0 ;  /* 0x0000000000007941 */ /* 0x000fea0003800000 */
.L_x_2786:
[----:B01----:R-:W0:Y:S01]  /*1b2d0*/  S2R R4, SR_TID.X ;  /* 0x0000000000047919 */ /* 0x003e220000002100 */
[----:B------:R-:W-:Y:S01]  /*1b2e0*/  VIADD R188, R10, 0x1 ;  /* 0x000000010abc7836 */ /* 0x000fe20000000000 */
[----:B------:R-:W-:Y:S05]  /*1b2f0*/  WARPSYNC.ALL ;  /* 0x0000000000007948 */ /* 0x000fea0003800000 */
[C---:B------:R-:W-:Y:S01]  /*1b300*/  ISETP.NE.AND P3, PT, R188.reuse, 0x2, PT ;  /* 0x00000002bc00780c */ /* 0x040fe20003f65270 */
[----:B------:R-:W-:Y:S01]  /*1b310*/  UMOV UR44, UR24 ;  /* 0x00000018002c7c82 */ /* 0x000fe20008000000 */
[----:B------:R-:W-:Y:S01]  /*1b320*/  MOV R5, 0x80000020 ;  /* 0x8000002000057802 */ /* 0x000fe20000000f00 */
[----:B------:R-:W-:Y:S01]  /*1b330*/  UMOV UR45, UR25 ;  /* 0x00000019002d7c82 */ /* 0x000fe20008000000 */
[----:B------:R-:W-:Y:S01]  /*1b340*/  SEL R188, R188, RZ, P3 ;  /* 0x000000ffbcbc7207 */ /* 0x000fe20001800000 */
[----:B------:R-:W-:Y:S01]  /*1b350*/  IMAD.MOV.U32 R13, RZ, RZ, -0x7fffffe0 ;  /* 0x80000020ff0d7424 */ /* 0x000fe200078e00ff */
[----:B------:R-:W-:Y:S01]  /*1b360*/  R2UR UR47, R5 ;  /* 0x00000000052f72ca */ /* 0x000fe200000e0000 */
[----:B------:R-:W-:Y:S01]  /*1b370*/  UMOV UR40, UR24 ;  /* 0x0000001800287c82 */ /* 0x000fe20008000000 */
[----:B------:R-:W-:Y:S01]  /*1b380*/  UMOV UR41, UR25 ;  /* 0x0000001900297c82 */ /* 0x000fe20008000000 */
[----:B------:R-:W-:Y:S01]  /*1b390*/  MOV R89, 0x80000020 ;  /* 0x8000002000597802 */ /* 0x000fe20000000f00 */
        /* <DEDUP_REMOVED lines=11> */
[----:B------:R-:W-:-:S02]  /*1b450*/  MOV R21, 0x80000020 ;  /* 0x8000002000157802 */ /* 0x000fc40000000f00 */
[----:B------:R-:W-:Y:S02]  /*1b460*/  MOV R5, 0x80000020 ;  /* 0x8000002000057802 */ /* 0x000fe40000000f00 */
[----:B0-----:R-:W-:-:S05]  /*1b470*/  SHF.R.U32.HI R4, RZ, 0x7, R4 ;  /* 0x00000007ff047819 */ /* 0x001fca0000011604 */
[----:B------:R-:W-:Y:S02]  /*1b480*/  VIADD R15, R4, 0x8 ;  /* 0x00000008040f7836 */ /* 0x000fe40000000000 */
[----:B------:R-:W-:-:S03]  /*1b490*/  IMAD R4, R188, 0x780, R11 ;  /* 0x00000780bc047824 */ /* 0x000fc600078e020b */
[----:B------:R0:W-:Y:S01]  /*1b4a0*/  BAR.SYNC.DEFER_BLOCKING R15, 0x100 ;  /* 0x0004000f0000751d */ /* 0x0001e20000010000 */
[C---:B------:R-:W-:Y:S01]  /*1b4b0*/  VIADD R12, R4.reuse, 0x80 ;  /* 0x00000080040c7836 */ /* 0x040fe20000000000 */
[C---:B------:R-:W-:Y:S01]  /*1b4c0*/  R2UR UR46, R4.reuse ;  /* 0x00000000042e72ca */ /* 0x040fe200000e0000 */
[C---:B------:R-:W-:Y:S02]  /*1b4d0*/  VIADD R88, R4.reuse, 0x100 ;  /* 0x0000010004587836 */ /* 0x040fe40000000000 */
[----:B------:R-:W-:Y:S01]  /*1b4e0*/  VIADD R20, R4, 0x180 ;  /* 0x0000018004147836 */ /* 0x000fe20000000000 */
[----:B------:R-:W-:Y:S01]  /*1b4f0*/  R2UR UR42, R12 ;  /* 0x000000000c2a72ca */ /* 0x000fe200000e0000 */
        /* <DEDUP_REMOVED lines=33> */
[----:B------:R-:W-:Y:S01]  /*1b710*/  VIADD R12, R4, 0x202 ;  /* 0x00000202040c7836 */ /* 0x000fe20000000000 */
        /* <DEDUP_REMOVED lines=20> */
[----:B------:R-:W-:Y:S01]  /*1b860*/  UMOV UR40, UR8 ;  /* 0x0000000800287c82 */ /* 0x000fe20008000000 */
[----:B------:R-:W-:Y:S01]  /*1b870*/  UMOV UR41, UR9 ;  /* 0x0000000900297c82 */ /* 0x000fe20008000000 */
        /* <DEDUP_REMOVED lines=26> */
[----:B------:R-:W-:Y:S02]  /*1ba20*/  MOV R13, 0x80000020 ;  /* 0x80000020000d7802 */ /* 0x000fe40000000f00 */
[----:B------:R-:W-:Y:S01]  /*1ba30*/  R2UR UR46, R12 ;  /* 0x000000000c2e72ca */ /* 0x000fe200000e0000 */
[----:B------:R-:W-:Y:S01]  /*1ba40*/  VIADD R12, R4, 0x282 ;  /* 0x00000282040c7836 */ /* 0x000fe20000000000 */
[----:B------:R-:W-:Y:S01]  /*1ba50*/  R2UR UR47, R13 ;  /* 0x000000000d2f72ca */ /* 0x000fe200000e0000 */
        /* <DEDUP_REMOVED lines=110> */
[C---:B------:R-:W-:Y:S02]  /*1c140*/  VIADD R12, R4.reuse, 0x682 ;  /* 0x00000682040c7836 */ /* 0x040fe40000000000 */
[----:B------:R-:W-:Y:S02]  /*1c150*/  IMAD.MOV.U32 R13, RZ, RZ, -0x7fffffe0 ;  /* 0x80000020ff0d7424 */ /* 0x000fe400078e00ff */
[----:B------:R-:W-:Y:S01]  /*1c160*/  VIADD R4, R4, 0x702 ;  /* 0x0000070204047836 */ /* 0x000fe20000000000 */
        /* <DEDUP_REMOVED lines=30> */
[----:B0-----:R-:W-:Y:S05]  /*1c350*/  @P2 BRA `(.L_x_2791) ;  /* 0x0000000000282947 */ /* 0x001fea0003800000 */
[----:B------:R-:W-:Y:S05]  /*1c360*/  @!P1 BRA `(.L_x_2792) ;  /* 0x0000000000049947 */ /* 0x000fea0003800000 */
[----:B------:R-:W-:Y:S01]  /*1c370*/  BPT.TRAP 0x1 ;  /* 0x000000040000795c */ /* 0x000fe20000300000 */
.L_x_2792:
[----:B------:R-:W-:Y:S01]  /*1c380*/  SHF.L.U32 R4, R9, 0x1f, RZ ;  /* 0x0000001f09047819 */ /* 0x000fe200000006ff */
[----:B------:R-:W-:-:S04]  /*1c390*/  IMAD R5, R10, 0x8, R18 ;  /* 0x000000080a057824 */ /* 0x000fc800078e0212 */
[----:B------:R0:W1:Y:S01]  /*1c3a0*/  SYNCS.PHASECHK.TRANS64.TRYWAIT P2, [R5+URZ+0x29850], R4 ;  /* 0x02985004050075a7 */ /* 0x000062000804017f */
[----:B------:R-:W-:Y:S05]  /*1c3b0*/  @!P1 BRA `(.L_x_2793) ;  /* 0x0000000000049947 */ /* 0x000fea0003800000 */
[----:B------:R-:W-:Y:S01]  /*1c3c0*/  BPT.TRAP 0x1 ;  /* 0x000000040000795c */ /* 0x000fe20000300000 */
.L_x_2793:
[----:B-1----:R-:W-:Y:S05]  /*1c3d0*/  @P2 BRA `(.L_x_2791) ;  /* 0x0000000000082947 */ /* 0x002fea0003800000 */
[----:B------:R-:W1:Y:S02]  /*1c3e0*/  SYNCS.PHASECHK.TRANS64.TRYWAIT P2, [R5+URZ+0x29850], R4 ;  /* 0x02985004050075a7 */ /* 0x000e64000804017f */
[----:B-1----:R-:W-:Y:S05]  /*1c3f0*/  @!P2 BRA `(.L_x_2794) ;  /* 0x0000011c0074a947 */ /* 0x002fea0003800000 */
.L_x_2791:
[----:B01----:R-:W-:Y:S01]  /*1c400*/  VIADD R4, R18, 0x400 ;  /* 0x0000040012047836 */ /* 0x003fe20000000000 */
[----:B------:R-:W-:Y:S05]  /*1c410*/  WARPSYNC.ALL ;  /* 0x0000000000007948 */ /* 0x000fea0003800000 */
[----:B------:R-:W-:Y:S01]  /*1c420*/  SHF.R.U32.HI R4, RZ, 0x4, R4 ;  /* 0x00000004ff047819 */ /* 0x000fe20000011604 */
[----:B------:R-:W-:Y:S01]  /*1c430*/  IMAD.MOV.U32 R5, RZ, RZ, -0x3ffffff0 ;  /* 0xc0000010ff057424 */ /* 0x000fe200078e00ff */
[----:B------:R-:W-:Y:S01]  /*1c440*/  WARPGROUP.ARRIVE ;  /* 0x00000000000079c5 */ /* 0x000fe20000000000 */
[----:B------:R-:W-:-:S05]  /*1c450*/  MOV R13, 0xc0000010 ;  /* 0xc0000010000d7802 */ /* 0x000fca0000000f00 */
[----:B------:R-:W0:Y:S01]  /*1c460*/  S2R R9, SR_TID.X ;  /* 0x0000000000097919 */ /* 0x000e220000002100 */
[----:B------:R-:W-:Y:S02]  /*1c470*/  LOP3.LUT R4, R4, 0x3fff, RZ, 0xc0, !PT ;  /* 0x00003fff04047812 */ /* 0x000fe400078ec0ff */
[----:B------:R-:W-:Y:S01]  /*1c480*/  R2UR UR7, R5 ;  /* 0x00000000050772ca */ /* 0x000fe200000e0000 */
[----:B------:R-:W-:Y:S01]  /*1c490*/  IMAD.MOV.U32 R5, RZ, RZ, -0x3ffffff0 ;  /* 0xc0000010ff057424 */ /* 0x000fe200078e00ff */
[----:B------:R-:W-:-:S05]  /*1c4a0*/  LOP3.LUT R4, R4, 0x10000, RZ, 0xfc, !PT ;  /* 0x0001000004047812 */ /* 0x000fca00078efcff */
[----:B------:R-:W-:-:S04]  /*1c4b0*/  IMAD R4, R10, 0x500, R4 ;  /* 0x000005000a047824 */ /* 0x000fc800078e0204 */
[C---:B------:R-:W-:Y:S01]  /*1c4c0*/  VIADD R12, R4.reuse, 0x100 ;  /* 0x00000100040c7836 */ /* 0x040fe20000000000 */
[----:B------:R-:W-:-:S13]  /*1c4d0*/  R2UR UR6, R4 ;  /* 0x00000000040672ca */ /* 0x000fda00000e0000 */
[----:B------:R-:W-:Y:S01]  /*1c4e0*/  QGMMA.64x128x32.F32.E4M3.E4M3 R24, R184, gdesc[UR4], R24, gsb0 ;  /* 0x01e00004b8187df3 */ /* 0x000fe20008000818 */
[----:B------:R-:W-:Y:S01]  /*1c4f0*/  R2UR UR6, R12 ;  /* 0x000000000c0672ca */ /* 0x000fe200000e0000 */
[----:B------:R-:W-:Y:S01]  /*1c500*/  VIADD R12, R4, 0x200 ;  /* 0x00000200040c7836 */ /* 0x000fe20000000000 */
[----:B------:R-:W-:Y:S01]  /*1c510*/  R2UR UR7, R13 ;  /* 0x000000000d0772ca */ /* 0x000fe200000e0000 */
[----:B------:R-:W-:Y:S01]  /*1c520*/  IMAD.MOV.U32 R13, RZ, RZ, -0x3ffffff0 ;  /* 0xc0000010ff0d7424 */ /* 0x000fe200078e00ff */
[----:B0-----:R-:W-:Y:S01]  /*1c530*/  SHF.R.U32.HI R9, RZ, 0x7, R9 ;  /* 0x00000007ff097819 */ /* 0x001fe20000011609 */
[----:B------:R-:W-:Y:S02]  /*1c540*/  WARPGROUP.DEPBAR.LE gsb0, 0x0 ;  /* 0x00008000000079c5 */ /* 0x000fe40000010000 */
[----:B------:R-:W-:-:S08]  /*1c550*/  WARPGROUP.ARRIVE ;  /* 0x00000000000079c5 */ /* 0x000fd00000000000 */
[----:B------:R-:W-:Y:S01]  /*1c560*/  QGMMA.64x128x32.F32.E4M3.E4M3 R24, R180, gdesc[UR4], R24, gsb0 ;  /* 0x01e00004b4187df3 */ /* 0x000fe20008000818 */
[----:B------:R-:W-:Y:S01]  /*1c570*/  R2UR UR6, R12 ;  /* 0x000000000c0672ca */ /* 0x000fe200000e0000 */
[C---:B------:R-:W-:Y:S01]  /*1c580*/  VIADD R12, R4.reuse, 0x300 ;  /* 0x00000300040c7836 */ /* 0x040fe20000000000 */
[----:B------:R-:W-:Y:S01]  /*1c590*/  R2UR UR7, R13 ;  /* 0x000000000d0772ca */ /* 0x000fe200000e0000 */
[----:B------:R-:W-:Y:S01]  /*1c5a0*/  IMAD.MOV.U32 R13, RZ, RZ, -0x3ffffff0 ;  /* 0xc0000010ff0d7424 */ /* 0x000fe200078e00ff */
[----:B------:R-:W-:Y:S01]  /*1c5b0*/  IADD3 R4, R4, 0x400, RZ ;  /* 0x0000040004047810 */ /* 0x000fe20007ffe0ff */
[----:B------:R-:W-:Y:S02]  /*1c5c0*/  WARPGROUP.DEPBAR.LE gsb0, 0x0 ;  /* 0x00008000000079c5 */ /* 0x000fe40000010000 */
[----:B------:R-:W-:-:S08]  /*1c5d0*/  WARPGROUP.ARRIVE ;  /* 0x00000000000079c5 */ /* 0x000fd00000000000 */
        /* <DEDUP_REMOVED lines=16> */
.L_x_2795:
[----:B0-----:R-:W0:Y:S01]  /*1c6e0*/  @P0 LDC R4, c[0x0][0x44c] ;  /* 0x00011300ff040b82 */ /* 0x001e220000000800 */
[----:B------:R-:W-:-:S07]  /*1c6f0*/  IMAD.IADD R9, R218, 0x1, R212 ;  /* 0x00000001da097824 */ /* 0x000fce00078e02d4 */
[----:B------:R-:W1:Y:S01]  /*1c700*/  @P0 LDC R5, c[0x0][0x450] ;  /* 0x00011400ff050b82 */ /* 0x000e620000000800 */
[----:B0-----:R-:W-:-:S05]  /*1c710*/  @P0 IMAD.HI.U32 R4, R9, R4, RZ ;  /* 0x0000000409040227 */ /* 0x001fca00078e00ff */
[----:B-1----:R-:W-:Y:S01]  /*1c720*/  @P0 SHF.R.U32.HI R9, RZ, R5, R4 ;  /* 0x00000005ff090219 */ /* 0x002fe20000011604 */
[----:B------:R-:W-:-:S04]  /*1c730*/  IMAD.MOV.U32 R5, RZ, RZ, -0xa0 ;  /* 0xffffff60ff057424 */ /* 0x000fc800078e00ff */
[----:B------:R-:W0:Y:S01]  /*1c740*/  SHFL.IDX PT, R12, R9, RZ, 0x1c1f ;  /* 0x001c1fff090c7589 */ /* 0x000e2200000e0000 */
[----:B------:R-:W-:-:S04]  /*1c750*/  IMAD R4, R8, R5, 0x1 ;  /* 0x0000000108047424 */ /* 0x000fc800078e0205 */
[----:B------:R-:W-:-:S05]  /*1c760*/  IMAD R4, R217, -0x2, R4 ;  /* 0xfffffffed9047824 */ /* 0x000fca00078e0204 */
[----:B------:R-:W-:-:S05]  /*1c770*/  IADD3 R5, -R213, R4, R214 ;  /* 0x00000004d5057210 */ /* 0x000fca0007ffe1d6 */
[----:B0-----:R-:W-:-:S05]  /*1c780*/  IMAD.IADD R4, R5, 0x1, R12 ;  /* 0x0000000105047824 */ /* 0x001fca00078e020c */
[C---:B------:R-:W-:Y:S02]  /*1c790*/  ISETP.GT.AND P2, PT, R4.reuse, RZ, PT ;  /* 0x000000ff0400720c */ /* 0x040fe40003f44270 */
[----:B------:R-:W-:Y:S02]  /*1c7a0*/  ISETP.GT.AND P3, PT, R4, 0x1, PT ;  /* 0x000000010400780c */ /* 0x000fe40003f64270 */
[----:B------:R-:W-:Y:S02]  /*1c7b0*/  FSEL R152, R152, -INF , P2 ;  /* 0xff80000098987808 */ /* 0x000fe40001000000 */
[----:B------:R-:W-:Y:S02]  /*1c7c0*/  ISETP.GT.AND P2, PT, R4, 0x8, PT ;  /* 0x000000080400780c */ /* 0x000fe40003f44270 */
[----:B------:R-:W-:Y:S02]  /*1c7d0*/  FSEL R153, R153, -INF , P3 ;  /* 0xff80000099997808 */ /* 0x000fe40001800000 */
[----:B------:R-:W-:-:S02]  /*1c7e0*/  FMNMX.FTZ R12, R152, R7, !PT ;  /* 0x00000007980c7209 */ /* 0x000fc40007810000 */
[----:B------:R-:W-:Y:S02]  /*1c7f0*/  ISETP.GT.AND P3, PT, R4, 0x9, PT ;  /* 0x000000090400780c */ /* 0x000fe40003f64270 */
[----:B------:R-:W-:Y:S01]  /*1c800*/  FSEL R13, R156, -INF , P2 ;  /* 0xff8000009c0d7808 */ /* 0x000fe20001000000 */
[----:B------:R-:W-:Y:S01]  /*1c810*/  IMAD R156, R188, 0x8, R18 ;  /* 0x00000008bc9c7824 */ /* 0x000fe200078e0212 */
[----:B------:R-:W-:Y:S02]  /*1c820*/  FMNMX.FTZ R12, R153, R12, !PT ;  /* 0x0000000c990c7209 */ /* 0x000fe40007810000 */
[----:B------:R-:W-:Y:S01]  /*1c830*/  ISETP.GT.AND P2, PT, R4, 0x10, PT ;  /* 0x000000100400780c */ /* 0x000fe20003f44270 */
[----:B------:R-:W-:Y:S01]  /*1c840*/  VIADD R156, R156, 0x29840 ;  /* 0x000298409c9c7836 */ /* 0x000fe20000000000 */
        /* <DEDUP_REMOVED lines=101> */
[C---:B------:R-:W-:Y:S02]  /*1cea0*/  ISETP.GT.AND P5, PT, R4.reuse, 0x98, PT ;  /* 0x000000980400780c */ /* 0x040fe40003fa4270 */
[----:B------:R-:W-:Y:S02]  /*1ceb0*/  ISETP.GT.AND P4, PT, R4, 0x99, PT ;  /* 0x000000990400780c */ /* 0x000fe40003f84270 */
[----:B------:R-:W-:-:S02]  /*1cec0*/  FSEL R4, R97, -INF , P3 ;  /* 0xff80000061047808 */ /* 0x000fc40001800000 */
[----:B------:R-:W-:Y:S02]  /*1ced0*/  FMNMX.FTZ R12, R96, R12, !PT ;  /* 0x0000000c600c7209 */ /* 0x000fe40007810000 */
[----:B------:R-:W-:Y:S02]  /*1cee0*/  FSEL R97, R100, -INF , P5 ;  /* 0xff80000064617808 */ /* 0x000fe40002800000 */
[----:B------:R-:W-:Y:S02]  /*1cef0*/  FMNMX.FTZ R12, R4, R12, !PT ;  /* 0x0000000c040c7209 */ /* 0x000fe40007810000 */
[----:B------:R-:W-:Y:S02]  /*1cf00*/  FSEL R101, R101, -INF , P4 ;  /* 0xff80000065657808 */ /* 0x000fe40002000000 */
[----:B------:R-:W-:-:S04]  /*1cf10*/  FMNMX.FTZ R12, R97, R12, !PT ;  /* 0x0000000c610c7209 */ /* 0x000fc80007810000 */
[----:B------:R-:W-:-:S05]  /*1cf20*/  FMNMX.FTZ R20, R101, R12, !PT ;  /* 0x0000000c65147209 */ /* 0x000fca0007810000 */
[----:B------:R-:W0:Y:S02]  /*1cf30*/  SHFL.BFLY PT, R12, R20, 0x2, 0x1f ;  /* 0x0c401f00140c7f89 */ /* 0x000e2400000e0000 */
[----:B0-----:R-:W-:Y:S02]  /*1cf40*/  FMNMX.FTZ R100, R20, R12, !PT ;  /* 0x0000000c14647209 */ /* 0x001fe40007810000 */
[----:B------:R-:W0:Y:S04]  /*1cf50*/  SHFL.IDX PT, R12, R9, 0x1, 0x1c1f ;  /* 0x003c1f00090c7f89 */ /* 0x000e2800000e0000 */
[----:B------:R-:W1:Y:S01]  /*1cf60*/  SHFL.BFLY PT, R104, R100, 0x1, 0x1f ;  /* 0x0c201f0064687f89 */ /* 0x000e6200000e0000 */
[----:B0-----:R-:W-:-:S04]  /*1cf70*/  IADD3 R12, R5, R12, RZ ;  /* 0x0000000c050c7210 */ /* 0x001fc80007ffe0ff */
[C---:B------:R-:W-:Y:S02]  /*1cf80*/  ISETP.GT.AND P4, PT, R12.reuse, RZ, PT ;  /* 0x000000ff0c00720c */ /* 0x040fe40003f84270 */
[----:B------:R-:W-:Y:S02]  /*1cf90*/  ISETP.GT.AND P2, PT, R12, 0x8, PT ;  /* 0x000000080c00780c */ /* 0x000fe40003f44270 */
[----:B------:R-:W-:Y:S02]  /*1cfa0*/  FSEL R154, R154, -INF , P4 ;  /* 0xff8000009a9a7808 */ /* 0x000fe40002000000 */
[C---:B------:R-:W-:Y:S02]  /*1cfb0*/  ISETP.GT.AND P3, PT, R12.reuse, 0x9, PT ;  /* 0x000000090c00780c */ /* 0x040fe40003f64270 */
[----:B------:R-:W-:Y:S02]  /*1cfc0*/  ISETP.GT.AND P4, PT, R12, 0x10, PT ;  /* 0x000000100c00780c */ /* 0x000fe40003f84270 */
[----:B------:R-:W-:-:S02]  /*1cfd0*/  FSEL R9, R158, -INF , P2 ;  /* 0xff8000009e097808 */ /* 0x000fc40001000000 */
[----:B------:R-:W-:Y:S02]  /*1cfe0*/  ISETP.GT.AND P2, PT, R12, 0x18, PT ;  /* 0x000000180c00780c */ /* 0x000fe40003f44270 */
[----:B------:R-:W-:Y:S02]  /*1cff0*/  FSEL R159, R159, -INF , P3 ;  /* 0xff8000009f9f7808 */ /* 0x000fe40001800000 */
[----:B------:R-:W-:Y:S02]  /*1d000*/  FSEL R162, R162, -INF , P4 ;  /* 0xff800000a2a27808 */ /* 0x000fe40002000000 */
[C---:B------:R-:W-:Y:S02]  /*1d010*/  ISETP.GT.AND P3, PT, R12.reuse, 0x19, PT ;  /* 0x000000190c00780c */ /* 0x040fe40003f64270 */
[----:B------:R-:W-:Y:S02]  /*1d020*/  ISETP.GT.AND P4, PT, R12, 0x21, PT ;  /* 0x000000210c00780c */ /* 0x000fe40003f84270 */
[----:B-1----:R-:W-:-:S02]  /*1d030*/  FMNMX.FTZ R5, R100, R104, !PT ;  /* 0x0000006864057209 */ /* 0x002fc40007810000 */
[----:B------:R-:W-:Y:S02]  /*1d040*/  FSEL R166, R166, -INF , P2 ;  /* 0xff800000a6a67808 */ /* 0x000fe40001000000 */
[----:B------:R-:W-:Y:S01]  /*1d050*/  FSEL R167, R167, -INF , P3 ;  /* 0xff800000a7a77808 */ /* 0x000fe20001800000 */
[----:B------:R-:W-:-:S01]  /*1d060*/  FFMA.FTZ R20, R2, R5, -8 ;  /* 0xc100000002147423 */ /* 0x000fc20000010005 */
[C---:B------:R-:W-:Y:S02]  /*1d070*/  ISETP.GT.AND P2, PT, R12.reuse, 0x20, PT ;  /* 0x000000200c00780c */ /* 0x040fe40003f44270 */
[----:B------:R-:W-:Y:S02]  /*1d080*/  FSEL R139, R139, -INF , P4 ;  /* 0xff8000008b8b7808 */ /* 0x000fe40002000000 */
[C---:B------:R-:W-:Y:S02]  /*1d090*/  ISETP.GT.AND P3, PT, R12.reuse, 0x29, PT ;  /* 0x000000290c00780c */ /* 0x040fe40003f64270 */
[----:B------:R-:W-:-:S02]  /*1d0a0*/  ISETP.GT.AND P4, PT, R12, 0x30, PT ;  /* 0x000000300c00780c */ /* 0x000fc40003f84270 */
[----:B------:R-:W-:Y:S02]  /*1d0b0*/  FSEL R138, R138, -INF , P2 ;  /* 0xff8000008a8a7808 */ /* 0x000fe40001000000 */
[----:B------:R-:W-:Y:S02]  /*1d0c0*/  FSETP.NEU.FTZ.AND P2, PT, R5, -INF , PT ;  /* 0xff8000000500780b */ /* 0x000fe40003f5d000 */
[----:B------:R-:W-:Y:S02]  /*1d0d0*/  FSEL R143, R143, -INF , P3 ;  /* 0xff8000008f8f7808 */ /* 0x000fe40001800000 */
[----:B------:R-:W-:Y:S02]  /*1d0e0*/  FSEL R146, R146, -INF , P4 ;  /* 0xff80000092927808 */ /* 0x000fe40002000000 */
[C---:B------:R-:W-:Y:S02]  /*1d0f0*/  ISETP.GT.AND P5, PT, R12.reuse, 0x1, PT ;  /* 0x000000010c00780c */ /* 0x040fe40003fa4270 */
[----:B------:R-:W-:-:S02]  /*1d100*/  ISETP.GT.AND P3, PT, R12, 0x38, PT ;  /* 0x000000380c00780c */ /* 0x000fc40003f64270 */
[----:B------:R-:W-:Y:S02]  /*1d110*/  ISETP.GT.AND P4, PT, R12, 0x39, PT ;  /* 0x000000390c00780c */ /* 0x000fe40003f84270 */
[----:B------:R-:W-:Y:S02]  /*1d120*/  FSEL R20, R20, RZ, P2 ;  /* 0x000000ff14147208 */ /* 0x000fe40001000000 */
[----:B------:R-:W-:Y:S02]  /*1d130*/  FSEL R155, R155, -INF , P5 ;  /* 0xff8000009b9b7808 */ /* 0x000fe40002800000 */
[----:B------:R-:W-:Y:S01]  /*1d140*/  FSEL R150, R150, -INF , P3 ;  /* 0xff80000096967808 */ /* 0x000fe20001800000 */
[C-C-:B------:R-:W-:Y:S01]  /*1d150*/  FFMA.FTZ R108, R2.reuse, R153, -R20.reuse ;  /* 0x00000099026c7223 */ /* 0x140fe20000010814 */
[----:B------:R-:W-:Y:S01]  /*1d160*/  FSEL R151, R151, -INF , P4 ;  /* 0xff80000097977808 */ /* 0x000fe20002000000 */
[--C-:B------:R-:W-:Y:S01]  /*1d170*/  FFMA.FTZ R120, R2, R165, -R20.reuse ;  /* 0x000000a502787223 */ /* 0x100fe20000010814 */
[----:B------:R-:W-:Y:S01]  /*1d180*/  ISETP.GT.AND P5, PT, R12, 0x11, PT ;  /* 0x000000110c00780c */ /* 0x000fe20003fa4270 */
[--C-:B------:R-:W-:Y:S01]  /*1d190*/  FFMA.FTZ R100, R2, R152, -R20.reuse ;  /* 0x0000009802647223 */ /* 0x100fe20000010814 */
[----:B------:R-:W-:Y:S01]  /*1d1a0*/  ISETP.GT.AND P4, PT, R12, 0x40, PT ;  /* 0x000000400c00780c */ /* 0x000fe20003f84270 */
[--C-:B------:R-:W-:Y:S01]  /*1d1b0*/  FFMA.FTZ R13, R2, R13, -R20.reuse ;  /* 0x0000000d020d7223 */ /* 0x100fe20000010814 */
[----:B------:R-:W-:Y:S01]  /*1d1c0*/  ISETP.GT.AND P3, PT, R12, 0x41, PT ;  /* 0x000000410c00780c */ /* 0x000fe20003f64270 */
[C-C-:B------:R-:W-:Y:S01]  /*1d1d0*/  FFMA.FTZ R15, R2.reuse, R15, -R20.reuse ;  /* 0x0000000f020f7223 */ /* 0x140fe20000010814 */
[----:B------:R-:W-:Y:S01]  /*1d1e0*/  FSEL R163, R163, -INF , P5 ;  /* 0xff800000a3a37808 */ /* 0x000fe20002800000 */
[--C-:B------:R-:W-:Y:S01]  /*1d1f0*/  FFMA.FTZ R21, R2, R21, -R20.reuse ;  /* 0x0000001502157223 */ /* 0x100fe20000010814 */
[----:B------:R-:W-:Y:S01]  /*1d200*/  FSEL R153, R122, -INF , P4 ;  /* 0xff8000007a997808 */ /* 0x000fe20002000000 */
[C-C-:B------:R-:W-:Y:S01]  /*1d210*/  FFMA.FTZ R137, R2.reuse, R137, -R20.reuse ;  /* 0x0000008902897223 */ /* 0x140fe20000010814 */
[----:B------:R-:W-:Y:S01]  /*1d220*/  FSEL R104, R123, -INF , P3 ;  /* 0xff8000007b687808 */ /* 0x000fe20001800000 */
[--C-:B------:R-:W-:Y:S01]  /*1d230*/  FFMA.FTZ R141, R2, R141, -R20.reuse ;  /* 0x0000008d028d7223 */ /* 0x100fe20000010814 */
[C---:B------:R-:W-:Y:S01]  /*1d240*/  ISETP.GT.AND P5, PT, R12.reuse, 0x28, PT ;  /* 0x000000280c00780c */ /* 0x040fe20003fa4270 */
[----:B------:R0:W-:Y:S01]  /*1d250*/  MUFU.EX2 R123, R108 ;  /* 0x0000006c007b7308 */ /* 0x0001e20000000800 */
[----:B------:R-:W-:Y:S01]  /*1d260*/  ISETP.GT.AND P4, PT, R12, 0x49, PT ;  /* 0x000000490c00780c */ /* 0x000fe20003f84270 */
[--C-:B------:R-:W-:Y:S01]  /*1d270*/  FFMA.FTZ R145, R2, R145, -R20.reuse ;  /* 0x0000009102917223 */ /* 0x100fe20000010814 */
[----:B------:R-:W-:Y:S01]  /*1d280*/  ISETP.GT.AND P3, PT, R12, 0x50, PT ;  /* 0x000000500c00780c */ /* 0x000fe20003f64270 */
[--C-:B------:R-:W-:Y:S01]  /*1d290*/  FFMA.FTZ R149, R2, R149, -R20.reuse ;  /* 0x0000009502957223 */ /* 0x100fe20000010814 */
[----:B------:R-:W-:Y:S01]  /*1d2a0*/  FSEL R142, R142, -INF , P5 ;  /* 0xff8000008e8e7808 */ /* 0x000fe20002800000 */
[C-C-:B------:R-:W-:Y:S01]  /*1d2b0*/  FFMA.FTZ R177, R2.reuse, R177, -R20.reuse ;  /* 0x000000b102b17223 */ /* 0x140fe20000010814 */
[----:B------:R-:W-:Y:S01]  /*1d2c0*/  FSEL R127, R127, -INF , P4 ;  /* 0xff8000007f7f7808 */ /* 0x000fe20002000000 */
[--C-:B------:R-:W-:Y:S01]  /*1d2d0*/  FFMA.FTZ R121, R2, R121, -R20.reuse ;  /* 0x0000007902797223 */ /* 0x100fe20000010814 */
[----:B------:R-:W-:Y:S01]  /*1d2e0*/  FSEL R130, R130, -INF , P3 ;  /* 0xff80000082827808 */ /* 0x000fe20001800000 */
[--C-:B0-----:R-:W-:Y:S01]  /*1d2f0*/  FFMA.FTZ R108, R2, R157, -R20.reuse ;  /* 0x0000009d026c7223 */ /* 0x101fe20000010814 */
        /* <DEDUP_REMOVED lines=17> */
[--C-:B------:R-:W-:Y:S01]  /*1d410*/  FFMA.FTZ R112, R2, R112, -R20.reuse ;  /* 0x0000007002707223 */ /* 0x100fe20000010814 */
        /* <DEDUP_REMOVED lines=13> */
[C-C-:B------:R-:W-:Y:S01]  /*1d4f0*/  FFMA.FTZ R92, R2.reuse, R92, -R20.reuse ;  /* 0x0000005c025c7223 */ /* 0x140fe20000010814 */
[----:B------:R-:W-:Y:S01]  /*1d500*/  FSEL R111, R111, -INF , P4 ;  /* 0xff8000006f6f7808 */ /* 0x000fe20002000000 */
[--C-:B------:R-:W-:Y:S01]  /*1d510*/  FFMA.FTZ R93, R2, R93, -R20.reuse ;  /* 0x0000005d025d7223 */ /* 0x100fe20000010814 */
[----:B------:R-:W-:Y:S01]  /*1d520*/  FSEL R161, R114, -INF , P3 ;  /* 0xff80000072a17808 */ /* 0x000fe20001800000 */
[--C-:B------:R-:W-:Y:S01]  /*1d530*/  FFMA.FTZ R96, R2, R96, -R20.reuse ;  /* 0x0000006002607223 */ /* 0x100fe20000010814 */
[----:B------:R-:W-:Y:S01]  /*1d540*/  ISETP.GT.AND P5, PT, R12, 0x68, PT ;  /* 0x000000680c00780c */ /* 0x000fe20003fa4270 */
[----:B------:R-:W-:Y:S01]  /*1d550*/  FFMA.FTZ R97, R2, R97, -R20 ;  /* 0x0000006102617223 */ /* 0x000fe20000010814 */
[C---:B------:R-:W-:Y:S01]  /*1d560*/  ISETP.GT.AND P4, PT, R12.reuse, 0x78, PT ;  /* 0x000000780c00780c */ /* 0x040fe20003f84270 */
[----:B------:R-:W-:Y:S01]  /*1d570*/  MUFU.EX2 R100, R100 ;  /* 0x0000006400647308 */ /* 0x000fe20000000800 */
[----:B------:R-:W-:-:S02]  /*1d580*/  ISETP.GT.AND P3, PT, R12, 0x79, PT ;  /* 0x000000790c00780c */ /* 0x000fc40003f64270 */
[----:B------:R-:W-:Y:S02]  /*1d590*/  FSEL R110, R110, -INF , P5 ;  /* 0xff8000006e6e7808 */ /* 0x000fe40002800000 */
[----:B------:R-:W-:Y:S02]  /*1d5a0*/  FSEL R118, R118, -INF , P4 ;  /* 0xff80000076767808 */ /* 0x000fe40002000000 */
[----:B------:R-:W-:Y:S01]  /*1d5b0*/  FSEL R119, R119, -INF , P3 ;  /* 0xff80000077777808 */ /* 0x000fe20001800000 */
[----:B------:R-:W-:Y:S01]  /*1d5c0*/  MUFU.EX2 R13, R13 ;  /* 0x0000000d000d7308 */ /* 0x000fe20000000800 */
[C---:B------:R-:W-:Y:S02]  /*1d5d0*/  ISETP.GT.AND P5, PT, R12.reuse, 0x71, PT ;  /* 0x000000710c00780c */ /* 0x040fe40003fa4270 */
[C---:B------:R-:W-:Y:S02]  /*1d5e0*/  ISETP.GT.AND P4, PT, R12.reuse, 0x80, PT ;  /* 0x000000800c00780c */ /* 0x040fe40003f84270 */
[----:B------:R-:W-:-:S02]  /*1d5f0*/  ISETP.GT.AND P3, PT, R12, 0x81, PT ;  /* 0x000000810c00780c */ /* 0x000fc40003f64270 */
[----:B------:R-:W-:Y:S01]  /*1d600*/  FMNMX.FTZ R114, R154, R6, !PT ;  /* 0x000000069a727209 */ /* 0x000fe20007810000 */
[----:B------:R-:W-:Y:S01]  /*1d610*/  MUFU.EX2 R108, R108 ;  /* 0x0000006c006c7308 */ /* 0x000fe20000000800 */
[----:B------:R-:W-:Y:S02]  /*1d620*/  FSEL R115, R115, -INF , P5 ;  /* 0xff80000073737808 */ /* 0x000fe40002800000 */
[----:B------:R-:W-:Y:S02]  /*1d630*/  FSEL R90, R90, -INF , P4 ;  /* 0xff8000005a5a7808 */ /* 0x000fe40002000000 */
[----:B------:R-:W-:Y:S02]  /*1d640*/  FSEL R91, R91, -INF , P3 ;  /* 0xff8000005b5b7808 */ /* 0x000fe40001800000 */
[----:B------:R-:W-:Y:S01]  /*1d650*/  FMNMX.FTZ R114, R155, R114, !PT ;  /* 0x000000729b727209 */ /* 0x000fe20007810000 */
[----:B------:R-:W-:Y:S01]  /*1d660*/  MUFU.EX2 R15, R15 ;  /* 0x0000000f000f7308 */ /* 0x000fe20000000800 */
[----:B------:R-:W-:-:S02]  /*1d670*/  ISETP.GT.AND P5, PT, R12, 0x88, PT ;  /* 0x000000880c00780c */ /* 0x000fc40003fa4270 */
[C---:B------:R-:W-:Y:S02]  /*1d680*/  ISETP.GT.AND P4, PT, R12.reuse, 0x89, PT ;  /* 0x000000890c00780c */ /* 0x040fe40003f84270 */
[----:B------:R-:W-:Y:S02]  /*1d690*/  ISETP.GT.AND P3, PT, R12, 0x90, PT ;  /* 0x000000900c00780c */ /* 0x000fe40003f64270 */
[----:B------:R-:W-:Y:S01]  /*1d6a0*/  FMNMX.FTZ R114, R9, R114, !PT ;  /* 0x0000007209727209 */ /* 0x000fe20007810000 */
[----:B------:R-:W-:Y:S01]  /*1d6b0*/  MUFU.EX2 R106, R106 ;  /* 0x0000006a006a7308 */ /* 0x000fe20000000800 */
[----:B------:R-:W-:Y:S02]  /*1d6c0*/  FSEL R165, R94, -INF , P5 ;  /* 0xff8000005ea57808 */ /* 0x000fe40002800000 */
[----:B------:R-:W-:Y:S02]  /*1d6d0*/  FSEL R95, R95, -INF , P4 ;  /* 0xff8000005f5f7808 */ /* 0x000fe40002000000 */
[----:B------:R-:W-:-:S02]  /*1d6e0*/  FSEL R98, R98, -INF , P3 ;  /* 0xff80000062627808 */ /* 0x000fc40001800000 */
[C---:B------:R-:W-:Y:S01]  /*1d6f0*/  ISETP.GT.AND P5, PT, R12.reuse, 0x91, PT ;  /* 0x000000910c00780c */ /* 0x040fe20003fa4270 */
[----:B------:R0:W-:Y:S01]  /*1d700*/  MUFU.EX2 R94, R120 ;  /* 0x00000078005e7308 */ /* 0x0001e20000000800 */
[C---:B------:R-:W-:Y:S02]  /*1d710*/  ISETP.GT.AND P4, PT, R12.reuse, 0x98, PT ;  /* 0x000000980c00780c */ /* 0x040fe40003f84270 */
[----:B------:R-:W-:Y:S01]  /*1d720*/  ISETP.GT.AND P3, PT, R12, 0x99, PT ;  /* 0x000000990c00780c */ /* 0x000fe20003f64270 */
[----:B------:R-:W-:-:S01]  /*1d730*/  FFMA.FTZ R12, R2, R169, -R20 ;  /* 0x000000a9020c7223 */ /* 0x000fc20000010814 */
[----:B------:R-:W-:Y:S01]  /*1d740*/  FMNMX.FTZ R169, R159, R114, !PT ;  /* 0x000000729fa97209 */ /* 0x000fe20007810000 */
[----:B------:R-:W-:-:S01]  /*1d750*/  FFMA.FTZ R114, R2, R171, -R20 ;  /* 0x000000ab02727223 */ /* 0x000fc20000010814 */
[----:B------:R-:W-:Y:S01]  /*1d760*/  FSEL R99, R99, -INF , P5 ;  /* 0xff80000063637808 */ /* 0x000fe20002800000 */
[----:B------:R-:W-:Y:S01]  /*1d770*/  MUFU.EX2 R21, R21 ;  /* 0x0000001500157308 */ /* 0x000fe20000000800 */
[----:B0-----:R-:W-:-:S02]  /*1d780*/  FMNMX.FTZ R120, R162, R169, !PT ;  /* 0x000000a9a2787209 */ /* 0x001fc40007810000 */
[----:B------:R-:W-:Y:S02]  /*1d790*/  FSEL R103, R103, -INF , P3 ;  /* 0xff80000067677808 */ /* 0x000fe40001800000 */
[----:B------:R-:W-:Y:S02]  /*1d7a0*/  FMNMX.FTZ R169, R163, R120, !PT ;  /* 0x00000078a3a97209 */ /* 0x000fe40007810000 */
[----:B------:R-:W-:Y:S01]  /*1d7b0*/  FSEL R158, R5, RZ, P2 ;  /* 0x000000ff059e7208 */ /* 0x000fe20001000000 */
[----:B------:R-:W-:Y:S01]  /*1d7c0*/  MUFU.EX2 R12, R12 ;  /* 0x0000000c000c7308 */ /* 0x000fe20000000800 */
[----:B------:R-:W-:-:S04]  /*1d7d0*/  FMNMX.FTZ R120, R166, R169, !PT ;  /* 0x000000a9a6787209 */ /* 0x000fc80007810000 */
[----:B------:R-:W-:Y:S01]  /*1d7e0*/  FMNMX.FTZ R169, R167, R120, !PT ;  /* 0x00000078a7a97209 */ /* 0x000fe20007810000 */
[----:B------:R-:W-:-:S01]  /*1d7f0*/  FFMA.FTZ R120, R2, R173, -R20 ;  /* 0x000000ad02787223 */ /* 0x000fc20000010814 */
[----:B------:R-:W-:Y:S01]  /*1d800*/  FFMA.FTZ R173, R2, R4, -R20 ;  /* 0x0000000402ad7223 */ /* 0x000fe20000010814 */
[----:B------:R-:W-:Y:S01]  /*1d810*/  MUFU.EX2 R137, R137 ;  /* 0x0000008900897308 */ /* 0x000fe20000000800 */
[----:B------:R-:W-:-:S04]  /*1d820*/  FMNMX.FTZ R122, R138, R169, !PT ;  /* 0x000000a98a7a7209 */ /* 0x000fc80007810000 */
[----:B------:R-:W-:-:S03]  /*1d830*/  FMNMX.FTZ R169, R139, R122, !PT ;  /* 0x0000007a8ba97209 */ /* 0x000fc60007810000 */
[----:B------:R-:W-:Y:S01]  /*1d840*/  MUFU.EX2 R114, R114 ;  /* 0x0000007200727308 */ /* 0x000fe20000000800 */
[----:B------:R-:W-:-:S04]  /*1d850*/  FMNMX.FTZ R122, R142, R169, !PT ;  /* 0x000000a98e7a7209 */ /* 0x000fc80007810000 */
[----:B------:R-:W-:Y:S01]  /*1d860*/  FMNMX.FTZ R169, R143, R122, !PT ;  /* 0x0000007a8fa97209 */ /* 0x000fe20007810000 */
[----:B------:R-:W-:-:S02]  /*1d870*/  FFMA.FTZ R122, R2, R175, -R20 ;  /* 0x000000af027a7223 */ /* 0x000fc40000010814 */
[----:B------:R-:W-:Y:S01]  /*1d880*/  MUFU.EX2 R141, R141 ;  /* 0x0000008d008d7308 */ /* 0x000fe20000000800 */
[----:B------:R-:W-:-:S04]  /*1d890*/  FMNMX.FTZ R124, R146, R169, !PT ;  /* 0x000000a9927c7209 */ /* 0x000fc80007810000 */
[----:B------:R-:W-:-:S03]  /*1d8a0*/  FMNMX.FTZ R169, R147, R124, !PT ;  /* 0x0000007c93a97209 */ /* 0x000fc60007810000 */
        /* <DEDUP_REMOVED lines=35> */
[----:B------:R-:W-:-:S03]  /*1dae0*/  FMNMX.FTZ R169, R95, R144, !PT ;  /* 0x000000905fa97209 */ /* 0x000fc60007810000 */
[----:B------:R-:W-:Y:S01]  /*1daf0*/  MUFU.EX2 R133, R133 ;  /* 0x0000008500857308 */ /* 0x000fe20000000800 */
[----:B------:R-:W-:Y:S02]  /*1db00*/  FMNMX.FTZ R144, R98, R169, !PT ;  /* 0x000000a962907209 */ /* 0x000fe40007810000 */
[----:B------:R-:W-:Y:S02]  /*1db10*/  FSEL R169, R102, -INF , P4 ;  /* 0xff80000066a97808 */ /* 0x000fe40002000000 */
[----:B------:R-:W-:-:S03]  /*1db20*/  FMNMX.FTZ R144, R99, R144, !PT ;  /* 0x0000009063907209 */ /* 0x000fc60007810000 */
[----:B------:R-:W-:Y:S01]  /*1db30*/  MUFU.EX2 R140, R140 ;  /* 0x0000008c008c7308 */ /* 0x000fe20000000800 */
[----:B------:R-:W-:-:S04]  /*1db40*/  FMNMX.FTZ R144, R169, R144, !PT ;  /* 0x00000090a9907209 */ /* 0x000fc80007810000 */
[----:B------:R-:W-:-:S03]  /*1db50*/  FMNMX.FTZ R144, R103, R144, !PT ;  /* 0x0000009067907209 */ /* 0x000fc60007810000 */
[----:B------:R-:W-:Y:S02]  /*1db60*/  MUFU.EX2 R105, R105 ;  /* 0x0000006900697308 */ /* 0x000fe40000000800 */
[----:B------:R-:W0:Y:S06]  /*1db70*/  SHFL.BFLY PT, R171, R144, 0x2, 0x1f ;  /* 0x0c401f0090ab7f89 */ /* 0x000e2c00000e0000 */
[----:B------:R-:W-:Y:S08]  /*1db80*/  MUFU.EX2 R102, R187 ;  /* 0x000000bb00667308 */ /* 0x000ff00000000800 */
[----:B------:R-:W-:Y:S08]  /*1db90*/  MUFU.EX2 R109, R109 ;  /* 0x0000006d006d7308 */ /* 0x000ff00000000800 */
[----:B------:R-:W-:Y:S01]  /*1dba0*/  MUFU.EX2 R112, R112 ;  /* 0x0000007000707308 */ /* 0x000fe20000000800 */
[----:B0-----:R-:W-:-:S05]  /*1dbb0*/  FMNMX.FTZ R171, R144, R171, !PT ;  /* 0x000000ab90ab7209 */ /* 0x001fca0007810000 */
[----:B------:R-:W0:Y:S02]  /*1dbc0*/  SHFL.BFLY PT, R144, R171, 0x1, 0x1f ;  /* 0x0c201f00ab907f89 */ /* 0x000e2400000e0000 */
[----:B------:R-:W-:Y:S08]  /*1dbd0*/  MUFU.EX2 R113, R113 ;  /* 0x0000007100717308 */ /* 0x000ff00000000800 */
[----:B------:R-:W-:Y:S08]  /*1dbe0*/  MUFU.EX2 R116, R116 ;  /* 0x0000007400747308 */ /* 0x000ff00000000800 */
[----:B------:R-:W-:Y:S01]  /*1dbf0*/  MUFU.EX2 R117, R117 ;  /* 0x0000007500757308 */ /* 0x000fe20000000800 */
[----:B0-----:R-:W-:-:S07]  /*1dc00*/  FMNMX.FTZ R4, R171, R144, !PT ;  /* 0x00000090ab047209 */ /* 0x001fce0007810000 */
[----:B------:R-:W-:Y:S01]  /*1dc10*/  MUFU.EX2 R88, R88 ;  /* 0x0000005800587308 */ /* 0x000fe20000000800 */
[----:B------:R-:W-:Y:S01]  /*1dc20*/  FSETP.NEU.FTZ.AND P3, PT, R4, -INF , PT ;  /* 0xff8000000400780b */ /* 0x000fe20003f7d000 */
[----:B------:R-:W-:-:S06]  /*1dc30*/  FFMA.FTZ R101, R2, R4, -8 ;  /* 0xc100000002657423 */ /* 0x000fcc0000010004 */
[----:B------:R-:W-:Y:S01]  /*1dc40*/  MUFU.EX2 R89, R89 ;  /* 0x0000005900597308 */ /* 0x000fe20000000800 */
[----:B------:R-:W-:-:S05]  /*1dc50*/  FSEL R101, R101, RZ, P3 ;  /* 0x000000ff65657208 */ /* 0x000fca0001800000 */
[C-C-:B------:R-:W-:Y:S01]  /*1dc60*/  FFMA.FTZ R144, R2.reuse, R155, -R101.reuse ;  /* 0x0000009b02907223 */ /* 0x140fe20000010865 */
[----:B------:R-:W-:-:S01]  /*1dc70*/  FFMA.FTZ R155, R2, R163, -R101 ;  /* 0x000000a3029b7223 */ /* 0x000fc20000010865 */
[----:B------:R-:W-:Y:S02]  /*1dc80*/  IMAD.U32 R163, RZ, RZ, UR38 ;  /* 0x00000026ffa37e24 */ /* 0x000fe4000f8e00ff */
[----:B------:R-:W-:-:S01]  /*1dc90*/  FFMA.FTZ R160, R2, R127, -R101 ;  /* 0x0000007f02a07223 */ /* 0x000fc20000010865 */
[----:B------:R-:W-:Y:S01]  /*1dca0*/  FADD.FTZ R127, -R158, R7 ;  /* 0x000000079e7f7221 */ /* 0x000fe20000010100 */
[----:B------:R-:W-:-:S01]  /*1dcb0*/  FFMA.FTZ R171, R2, R154, -R101 ;  /* 0x0000009a02ab7223 */ /* 0x000fc20000010865 */
[C-C-:B------:R-:W-:Y:S01]  /*1dcc0*/  FFMA.FTZ R9, R2.reuse, R9, -R101.reuse ;  /* 0x0000000902097223 */ /* 0x140fe20000010865 */
[----:B------:R-:W-:Y:S01]  /*1dcd0*/  PRMT R156, R163, 0x654, R156 ;  /* 0x00000654a39c7816 */ /* 0x000fe2000000009c */
[----:B------:R-:W-:Y:S01]  /*1dce0*/  FMUL.FTZ R127, R2, R127 ;  /* 0x0000007f027f7220 */ /* 0x000fe20000410000 */
[----:B------:R-:W-:Y:S01]  /*1dcf0*/  FSEL R163, R4, RZ, P3 ;  /* 0x000000ff04a37208 */ /* 0x000fe20001800000 */
[----:B------:R-:W-:Y:S01]  /*1dd00*/  MUFU.EX2 R144, R144 ;  /* 0x0000009000907308 */ /* 0x000fe20000000800 */
[----:B------:R-:W-:-:S01]  /*1dd10*/  FFMA.FTZ R148, R2, R159, -R101 ;  /* 0x0000009f02947223 */ /* 0x000fc20000010865 */
[----:B------:R-:W-:Y:S01]  /*1dd20*/  FFMA.FTZ R152, R2, R162, -R101 ;  /* 0x000000a202987223 */ /* 0x000fe20000010865 */
[----:B------:R0:W-:Y:S01]  /*1dd30*/  SYNCS.ARRIVE.TRANS64.RED.A1T0 RZ, [R156+URZ], RZ ;  /* 0x000000ff9cff79a7 */ /* 0x0001e2000810043f */
[----:B------:R-:W-:-:S01]  /*1dd40*/  FADD.FTZ R163, -R163, R6 ;  /* 0x00000006a3a37221 */ /* 0x000fc20000010100 */
[C-C-:B------:R-:W-:Y:S01]  /*1dd50*/  FFMA.FTZ R154, R2.reuse, R166, -R101.reuse ;  /* 0x000000a6029a7223 */ /* 0x140fe20000010865 */
[----:B------:R-:W-:-:S01]  /*1dd60*/  FFMA.FTZ R159, R2, R167, -R101 ;  /* 0x000000a7029f7223 */ /* 0x000fc20000010865 */
[C-C-:B------:R-:W-:Y:S01]  /*1dd70*/  FFMA.FTZ R138, R2.reuse, R138, -R101.reuse ;  /* 0x0000008a028a7223 */ /* 0x140fe20000010865 */
[C---:B------:R-:W-:Y:S01]  /*1dd80*/  FMUL.FTZ R6, R2.reuse, R163 ;  /* 0x000000a302067220 */ /* 0x040fe20000410000 */
        /* <DEDUP_REMOVED lines=17> */
[----:B0-----:R-:W-:-:S01]  /*1dea0*/  FFMA.FTZ R156, R127, R3, R100 ;  /* 0x000000037f9c7223 */ /* 0x001fc20000010064 */
[C-C-:B------:R-:W-:Y:S01]  /*1deb0*/  FFMA.FTZ R157, R2.reuse, R157, -R101.reuse ;  /* 0x0000009d029d7223 */ /* 0x140fe20000010865 */
[----:B------:R-:W-:-:S01]  /*1dec0*/  FFMA.FTZ R107, R2, R107, -R101 ;  /* 0x0000006b026b7223 */ /* 0x000fc20000010865 */
[----:B------:R-:W-:Y:S01]  /*1ded0*/  FFMA.FTZ R110, R2, R110, -R101 ;  /* 0x0000006e026e7223 */ /* 0x000fe20000010865 */
[----:B------:R-:W-:-:S01]  /*1dee0*/  FADD.FTZ R156, R123, R156 ;  /* 0x0000009c7b9c7221 */ /* 0x000fc20000010000 */
        /* <DEDUP_REMOVED lines=11> */
[----:B-1----:R-:W-:-:S01]  /*1dfa0*/  FFMA.FTZ R3, R6, R0, R171 ;  /* 0x0000000006037223 */ /* 0x002fc200000100ab */
[C-C-:B------:R-:W-:Y:S01]  /*1dfb0*/  FFMA.FTZ R98, R2.reuse, R98, -R101.reuse ;  /* 0x0000006202627223 */ /* 0x140fe20000010865 */
[----:B------:R-:W-:-:S01]  /*1dfc0*/  FFMA.FTZ R99, R2, R99, -R101 ;  /* 0x0000006302637223 */ /* 0x000fc20000010865 */
[----:B------:R-:W-:Y:S01]  /*1dfd0*/  FFMA.FTZ R169, R2, R169, -R101 ;  /* 0x000000a902a97223 */ /* 0x000fe20000010865 */
[----:B------:R-:W-:-:S01]  /*1dfe0*/  FADD.FTZ R0, R144, R3 ;  /* 0x0000000390007221 */ /* 0x000fc20000010000 */
[----:B------:R-:W-:Y:S01]  /*1dff0*/  FFMA.FTZ R101, R2, R103, -R101 ;  /* 0x0000006702657223 */ /* 0x000fe20000010865 */
[----:B------:R-:W-:-:S01]  /*1e000*/  FADD.FTZ R3, R13, R156 ;  /* 0x0000009c0d037221 */ /* 0x000fc20000010000 */
[----:B------:R-:W1:Y:S01]  /*1e010*/  MUFU.EX2 R152, R152 ;  /* 0x0000009800987308 */ /* 0x000e620000000800 */
[----:B0-----:R-:W-:-:S02]  /*1e020*/  FADD.FTZ R103, R9, R0 ;  /* 0x0000000009677221 */ /* 0x001fc40000010000 */
[----:B------:R-:W-:-:S04]  /*1e030*/  FADD.FTZ R0, R108, R3 ;  /* 0x000000036c007221 */ /* 0x000fc80000010000 */
[----:B------:R-:W-:Y:S01]  /*1e040*/  FADD.FTZ R3, R15, R0 ;  /* 0x000000000f037221 */ /* 0x000fe20000010000 */
[----:B------:R-:W0:Y:S01]  /*1e050*/  MUFU.EX2 R155, R155 ;  /* 0x0000009b009b7308 */ /* 0x000e220000000800 */
[----:B--2---:R-:W-:-:S02]  /*1e060*/  FADD.FTZ R103, R148, R103 ;  /* 0x0000006794677221 */ /* 0x004fc40000010000 */
[----:B------:R-:W-:-:S05]  /*1e070*/  FADD.FTZ R156, R106, R3 ;  /* 0x000000036a9c7221 */ /* 0x000fca0000010000 */
[----:B------:R-:W2:Y:S01]  /*1e080*/  MUFU.EX2 R154, R154 ;  /* 0x0000009a009a7308 */ /* 0x000ea20000000800 */
[----:B-1----:R-:W-:-:S01]  /*1e090*/  FADD.FTZ R0, R152, R103 ;  /* 0x0000006798007221 */ /* 0x002fc20000010000 */
[----:B------:R-:W-:-:S04]  /*1e0a0*/  FADD.FTZ R103, R21, R156 ;  /* 0x0000009c15677221 */ /* 0x000fc80000010000 */
[----:B------:R-:W-:Y:S02]  /*1e0b0*/  FADD.FTZ R103, R94, R103 ;  /* 0x000000675e677221 */ /* 0x000fe40000010000 */
        /* <DEDUP_REMOVED lines=27> */
[----:B------:R-:W1:Y:S08]  /*1e270*/  MUFU.EX2 R153, R153 ;  /* 0x0000009900997308 */ /* 0x000e700000000800 */
[----:B------:R-:W3:Y:S08]  /*1e280*/  MUFU.EX2 R104, R104 ;  /* 0x0000006800687308 */ /* 0x000ef00000000800 */
[----:B------:R-:W4:Y:S08]  /*1e290*/  MUFU.EX2 R126, R126 ;  /* 0x0000007e007e7308 */ /* 0x000f300000000800 */
[----:B------:R0:W5:Y:S08]  /*1e2a0*/  MUFU.EX2 R7, R160 ;  /* 0x000000a000077308 */ /* 0x0001700000000800 */
[----:B------:R-:W5:Y:S01]  /*1e2b0*/  MUFU.EX2 R130, R130 ;  /* 0x0000008200827308 */ /* 0x000f620000000800 */
[----:B0-----:R-:W-:-:S01]  /*1e2c0*/  FADD.FTZ R160, R150, R103 ;  /* 0x0000006796a07221 */ /* 0x001fc20000010000 */
[----:B------:R-:W-:-:S03]  /*1e2d0*/  FADD.FTZ R103, R121, R0 ;  /* 0x0000000079677221 */ /* 0x000fc60000010000 */
[----:B--2---:R-:W-:Y:S01]  /*1e2e0*/  FADD.FTZ R160, R151, R160 ;  /* 0x000000a097a07221 */ /* 0x004fe20000010000 */
[----:B------:R-:W-:-:S02]  /*1e2f0*/  FADD.FTZ R0, R128, R103 ;  /* 0x0000006780007221 */ /* 0x000fc40000010000 */
[----:B------:R-:W0:Y:S01]  /*1e300*/  MUFU.EX2 R131, R131 ;  /* 0x0000008300837308 */ /* 0x000e220000000800 */
[----:B-1----:R-:W-:-:S04]  /*1e310*/  FADD.FTZ R3, R153, R160 ;  /* 0x000000a099037221 */ /* 0x002fc80000010000 */
[----:B---3--:R-:W-:-:S03]  /*1e320*/  FADD.FTZ R3, R104, R3 ;  /* 0x0000000368037221 */ /* 0x008fc60000010000 */
[----:B------:R-:W1:Y:S01]  /*1e330*/  MUFU.EX2 R134, R134 ;  /* 0x0000008600867308 */ /* 0x000e620000000800 */
[----:B----4-:R-:W-:-:S01]  /*1e340*/  FADD.FTZ R160, R126, R3 ;  /* 0x000000037ea07221 */ /* 0x010fc20000010000 */
[----:B------:R-:W-:-:S03]  /*1e350*/  FADD.FTZ R3, R125, R0 ;  /* 0x000000007d037221 */ /* 0x000fc60000010000 */
[----:B-----5:R-:W-:Y:S01]  /*1e360*/  FADD.FTZ R103, R7, R160 ;  /* 0x000000a007677221 */ /* 0x020fe20000010000 */
[----:B------:R-:W-:-:S02]  /*1e370*/  FADD.FTZ R0, R132, R3 ;  /* 0x0000000384007221 */ /* 0x000fc40000010000 */
[----:B------:R-:W2:Y:S01]  /*1e380*/  MUFU.EX2 R135, R135 ;  /* 0x0000008700877308 */ /* 0x000ea20000000800 */
[----:B------:R-:W-:-:S01]  /*1e390*/  FADD.FTZ R160, R130, R103 ;  /* 0x0000006782a07221 */ /* 0x000fc20000010000 */
[----:B------:R-:W-:-:S03]  /*1e3a0*/  FADD.FTZ R3, R129, R0 ;  /* 0x0000000081037221 */ /* 0x000fc60000010000 */
[----:B0-----:R-:W-:Y:S01]  /*1e3b0*/  FADD.FTZ R103, R131, R160 ;  /* 0x000000a083677221 */ /* 0x001fe20000010000 */
[----:B------:R-:W-:-:S02]  /*1e3c0*/  FADD.FTZ R0, R136, R3 ;  /* 0x0000000388007221 */ /* 0x000fc40000010000 */
        /* <DEDUP_REMOVED lines=9> */
[----:B0-----:R-:W-:-:S07]  /*1e460*/  FADD.FTZ R3, R157, R160 ;  /* 0x000000a09d037221 */ /* 0x001fce0000010000 */
[----:B------:R-:W0:Y:S01]  /*1e470*/  MUFU.EX2 R111, R111 ;  /* 0x0000006f006f7308 */ /* 0x000e220000000800 */
[----:B-1----:R-:W-:-:S07]  /*1e480*/  FADD.FTZ R3, R156, R3 ;  /* 0x000000039c037221 */ /* 0x002fce0000010000 */
        /* <DEDUP_REMOVED lines=10> */
[----:B------:R-:W-:Y:S01]  /*1e530*/  MUFU.EX2 R119, R119 ;  /* 0x0000007700777308 */ /* 0x000fe20000000800 */
[----:B--2---:R-:W-:-:S07]  /*1e540*/  FADD.FTZ R3, R158, R3 ;  /* 0x000000039e037221 */ /* 0x004fce0000010000 */
[----:B------:R-:W-:Y:S01]  /*1e550*/  MUFU.EX2 R90, R90 ;  /* 0x0000005a005a7308 */ /* 0x000fe20000000800 */
[----:B0-----:R-:W-:-:S01]  /*1e560*/  FADD.FTZ R162, R118, R3 ;  /* 0x0000000376a27221 */ /* 0x001fc20000010000 */
[----:B------:R-:W-:-:S04]  /*1e570*/  FADD.FTZ R3, R117, R0 ;  /* 0x0000000075037221 */ /* 0x000fc80000010000 */
[----:B------:R-:W-:Y:S02]  /*1e580*/  FADD.FTZ R0, R88, R3 ;  /* 0x0000000358007221 */ /* 0x000fe40000010000 */
[----:B------:R-:W-:Y:S02]  /*1e590*/  MUFU.EX2 R91, R91 ;  /* 0x0000005b005b7308 */ /* 0x000fe40000000800 */
[----:B------:R-:W-:-:S06]  /*1e5a0*/  FADD.FTZ R3, R89, R0 ;  /* 0x0000000059037221 */ /* 0x000fcc0000010000 */
[----:B------:R-:W0:Y:S08]  /*1e5b0*/  MUFU.EX2 R92, R92 ;  /* 0x0000005c005c7308 */ /* 0x000e300000000800 */
[----:B------:R-:W-:Y:S08]  /*1e5c0*/  MUFU.EX2 R165, R165 ;  /* 0x000000a500a57308 */ /* 0x000ff00000000800 */
[----:B------:R-:W1:Y:S01]  /*1e5d0*/  MUFU.EX2 R93, R93 ;  /* 0x0000005d005d7308 */ /* 0x000e620000000800 */
[----:B0-----:R-:W-:-:S07]  /*1e5e0*/  FADD.FTZ R0, R92, R3 ;  /* 0x000000035c007221 */ /* 0x001fce0000010000 */
[----:B------:R0:W2:Y:S08]  /*1e5f0*/  MUFU.EX2 R160, R95 ;  /* 0x0000005f00a07308 */ /* 0x0000b00000000800 */
[----:B------:R-:W3:Y:S01]  /*1e600*/  MUFU.EX2 R96, R96 ;  /* 0x0000006000607308 */ /* 0x000ee20000000800 */
[----:B0-----:R-:W-:-:S04]  /*1e610*/  FADD.FTZ R95, R119, R162 ;  /* 0x000000a2775f7221 */ /* 0x001fc80000010000 */
[----:B------:R-:W-:Y:S01]  /*1e620*/  FADD.FTZ R162, R90, R95 ;  /* 0x0000005f5aa27221 */ /* 0x000fe20000010000 */
[----:B-1----:R-:W-:-:S02]  /*1e630*/  FADD.FTZ R95, R93, R0 ;  /* 0x000000005d5f7221 */ /* 0x002fc40000010000 */
[----:B------:R-:W0:Y:S01]  /*1e640*/  MUFU.EX2 R98, R98 ;  /* 0x0000006200627308 */ /* 0x000e220000000800 */
[----:B------:R-:W-:-:S04]  /*1e650*/  FADD.FTZ R162, R91, R162 ;  /* 0x000000a25ba27221 */ /* 0x000fc80000010000 */
[----:B------:R-:W-:-:S03]  /*1e660*/  FADD.FTZ R3, R165, R162 ;  /* 0x000000a2a5037221 */ /* 0x000fc60000010000 */
[----:B------:R-:W1:Y:S01]  /*1e670*/  MUFU.EX2 R173, R173 ;  /* 0x000000ad00ad7308 */ /* 0x000e620000000800 */
[----:B--2---:R-:W-:-:S01]  /*1e680*/  FADD.FTZ R3, R160, R3 ;  /* 0x00000003a0037221 */ /* 0x004fc20000010000 */
[----:B---3--:R-:W-:-:S06]  /*1e690*/  FADD.FTZ R0, R96, R95 ;  /* 0x0000005f60007221 */ /* 0x008fcc0000010000 */
        /* <DEDUP_REMOVED lines=14> */
.L_x_2796:
[----:B------:R-:W-:Y:S01]  /*1e780*/  F2FP.SATFINITE.E4M3.F32.PACK_AB_MERGE_C R7, R7, R126, RZ ;  /* 0x0000007e0707723e */ /* 0x000fe200048070ff */
[----:B------:R-:W-:Y:S01]  /*1e790*/  FMUL.FTZ R26, R26, R6 ;  /* 0x000000061a1a7220 */ /* 0x000fe20000410000 */
[----:B------:R-:W-:Y:S01]  /*1e7a0*/  ISETP.GT.AND P2, PT, R8, R14, PT ;  /* 0x0000000e0800720c */ /* 0x000fe20003f44270 */
[-C--:B------:R-:W-:Y:S01]  /*1e7b0*/  FMUL.FTZ R27, R27, R6.reuse ;  /* 0x000000061b1b7220 */ /* 0x080fe20000410000 */
[----:B------:R-:W-:Y:S01]  /*1e7c0*/  F2FP.SATFINITE.E4M3.F32.PACK_AB_MERGE_C R177, R104, R153, R7 ;  /* 0x0000009968b1723e */ /* 0x000fe20004807007 */
[----:B------:R-:W-:Y:S01]  /*1e7d0*/  IMAD R7, R10, 0x8, R18 ;  /* 0x000000080a077824 */ /* 0x000fe200078e0212 */
[----:B------:R-:W-:Y:S01]  /*1e7e0*/  MOV R10, UR38 ;  /* 0x00000026000a7c02 */ /* 0x000fe20008000f00 */
        /* <DEDUP_REMOVED lines=9> */
[----:B------:R-:W-:Y:S01]  /*1e880*/  F2FP.SATFINITE.E4M3.F32.PACK_AB_MERGE_C R110, R156, R157, R110 ;  /* 0x0000009d9c6e723e */ /* 0x000fe2000480706e */
[-C--:B------:R-:W-:Y:S01]  /*1e890*/  FMUL.FTZ R38, R38, R6.reuse ;  /* 0x0000000626267220 */ /* 0x080fe20000410000 */
[----:B------:R-:W-:Y:S01]  /*1e8a0*/  F2FP.SATFINITE.E4M3.F32.PACK_AB_MERGE_C R13, R108, R13, RZ ;  /* 0x0000000d6c0d723e */ /* 0x000fe200048070ff */
[----:B------:R0:W-:Y:S01]  /*1e8b0*/  SYNCS.ARRIVE.TRANS64.RED.A1T0 RZ, [R7+URZ], RZ ;  /* 0x000000ff07ff79a7 */ /* 0x0001e2000810043f */
        /* <DEDUP_REMOVED lines=90> */
[----:B------:R-:W-:Y:S01]  /*1ee60*/  VIADD R8, R8, 0xffffffff ;  /* 0xffffffff08087836 */ /* 0x000fe20000000000 */
[----:B------:R-:W-:Y:S01]  /*1ee70*/  MOV R9, R194 ;  /* 0x000000c200097202 */ /* 0x000fe20000000f00 */
[----:B------:R-:W-:-:S02]  /*1ee80*/  IMAD.MOV.U32 R6, RZ, RZ, R4 ;  /* 0x000000ffff067224 */ /* 0x000fc400078e0004 */
[----:B0-----:R-:W-:Y:S02]  /*1ee90*/  IMAD.MOV.U32 R7, RZ, RZ, R5 ;  /* 0x000000ffff077224 */ /* 0x001fe400078e0005 */
[----:B------:R-:W-:Y:S02]  /*1eea0*/  IMAD.MOV.U32 R10, RZ, RZ, R188 ;  /* 0x000000ffff0a7224 */ /* 0x000fe400078e00bc */
[----:B------:R-:W-:Y:S01]  /*1eeb0*/  IMAD.MOV.U32 R173, RZ, RZ, R110 ;  /* 0x000000ffffad7224 */ /* 0x000fe200078e006e */
[----:B------:R-:W-:Y:S06]  /*1eec0*/  @P2 BRA `(.L_x_2797) ;  /* 0xffffffc000ac2947 */ /* 0x000fec000383ffff */
.L_x_2785:
[----:B------:R-:W-:-:S13]  /*1eed0*/  ISETP.GE.AND P0, PT, R8, RZ, PT ;  /* 0x000000ff0800720c */ /* 0x000fda0003f06270 */
[----:B------:R-:W-:Y:S05]  /*1eee0*/  @!P0 BRA `(.L_x_2798) ;  /* 0x0000003000848947 */ /* 0x000fea0003800000 */
[----:B------:R-:W-:Y:S01]  /*1eef0*/  IMAD.MOV.U32 R6, RZ, RZ, R4 ;  /* 0x000000ffff067224 */ /* 0x000fe200078e0004 */
[----:B------:R-:W-:Y:S01]  /*1ef00*/  MOV R9, R194 ;  /* 0x000000c200097202 */ /* 0x000fe20000000f00 */
[----:B------:R-:W-:Y:S02]  /*1ef10*/  IMAD.MOV.U32 R7, RZ, RZ, R5 ;  /* 0x000000ffff077224 */ /* 0x000fe400078e0005 */
[----:B------:R-:W-:-:S07]  /*1ef20*/  IMAD.MOV.U32 R10, RZ, RZ, R188 ;  /* 0x000000ffff0a7224 */ /* 0x000fce00078e00bc */
.L_x_2810:
        /* <DEDUP_REMOVED lines=10> */
.L_x_2800:
[----:B------:R-:W-:Y:S01]  /*1efd0*/  IMAD R4, R188, 0x8, R18 ;  /* 0x00000008bc047824 */ /* 0x000fe200078e0212 */
[----:B------:R-:W-:-:S04]  /*1efe0*/  SHF.L.U32 R5, R194, 0x1f, RZ ;  /* 0x0000001fc2057819 */ /* 0x000fc800000006ff */
[----:B------:R0:W1:Y:S01]  /*1eff0*/  SYNCS.PHASECHK.TRANS64.TRYWAIT P0, [R4+URZ+0x29830], R5 ;  /* 0x02983005040075a7 */ /* 0x000062000800017f */
[----:B------:R-:W-:Y:S05]  /*1f000*/  @!P1 BRA `(.L_x_2801) ;  /* 0x0000000000049947 */ /* 0x000fea0003800000 */
[----:B------:R-:W-:Y:S01]  /*1f010*/  BPT.TRAP 0x1 ;  /* 0x000000040000795c */ /* 0x000fe20000300000 */
.L_x_2801:
[----:B------:R-:W-:Y:S04]  /*1f020*/  BSSY B0, `(.L_x_2799) ;  /* 0x0000004000007945 */ /* 0x000fe80003800000 */
[----:B-1----:R-:W-:Y:S05]  /*1f030*/  @P0 BRA `(.L_x_2802) ;  /* 0x0000000000080947 */ /* 0x002fea0003800000 */
[----:B------:R-:W1:Y:S02]  /*1f040*/  SYNCS.PHASECHK.TRANS64.TRYWAIT P0, [R4+URZ+0x29830], R5 ;  /* 0x02983005040075a7 */ /* 0x000e64000800017f */
[----:B-1----:R-:W-:Y:S05]  /*1f050*/  @!P0 BRA `(.L_x_2803) ;  /* 0x000000f000708947 */ /* 0x002fea0003800000 */
.L_x_2802:
[----:B------:R-:W-:Y:S05]  /*1f060*/  BSYNC B0 ;  /* 0x0000000000007941 */ /* 0x000fea0003800000 */
.L_x_2799:
[----:B01----:R-:W0:Y:S01]  /*1f070*/  S2R R4, SR_TID.X ;  /* 0x0000000000047919 */ /* 0x003e220000002100 */
[----:B------:R-:W-:Y:S05]  /*1f080*/  WARPSYNC.ALL ;  /* 0x0000000000007948 */ /* 0x000fea0003800000 */
[----:B------:R-:W-:Y:S01]  /*1f090*/  IMAD.MOV.U32 R5, RZ, RZ, -0x7fffffe0 ;  /* 0x80000020ff057424 */ /* 0x000fe200078e00ff */
[----:B------:R-:W-:Y:S01]  /*1f0a0*/  UMOV UR44, UR24 ;  /* 0x00000018002c7c82 */ /* 0x000fe20008000000 */
[----:B------:R-:W-:Y:S01]  /*1f0b0*/  UMOV UR45, UR25 ;  /* 0x00000019002d7c82 */ /* 0x000fe20008000000 */
[----:B------:R-:W-:Y:S01]  /*1f0c0*/  IMAD.MOV.U32 R13, RZ, RZ, -0x7fffffe0 ;  /* 0x80000020ff0d7424 */ /* 0x000fe200078e00ff */
[----:B------:R-:W-:Y:S01]  /*1f0d0*/  UMOV UR40, UR24 ;  /* 0x0000001800287c82 */ /* 0x000fe20008000000 */
[----:B------:R-:W-:Y:S01]  /*1f0e0*/  R2UR UR47, R5 ;  /* 0x00000000052f72ca */ /* 0x000fe200000e0000 */
[----:B------:R-:W-:Y:S01]  /*1f0f0*/  UMOV UR41, UR25 ;  /* 0x0000001900297c82 */ /* 0x000fe20008000000 */
[----:B------:R-:W-:Y:S01]  /*1f100*/  IMAD.MOV.U32 R21, RZ, RZ, -0x7fffffe0 ;  /* 0x80000020ff157424 */ /* 0x000fe200078e00ff */
[----:B------:R-:W-:Y:S01]  /*1f110*/  R2UR UR43, R13 ;  /* 0x000000000d2b72ca */ /* 0x000fe200000e0000 */
[----:B------:R-:W-:Y:S01]  /*1f120*/  IMAD.MOV.U32 R15, RZ, RZ, -0x7fffffe0 ;  /* 0x80000020ff0f7424 */ /* 0x000fe200078e00ff */
[----:B------:R-:W-:Y:S01]  /*1f130*/  UMOV UR28, UR24 ;  /* 0x00000018001c7c82 */ /* 0x000fe20008000000 */
        /* <DEDUP_REMOVED lines=8> */
[----:B------:R-:W-:-:S02]  /*1f1c0*/  IMAD.MOV.U32 R13, RZ, RZ, -0x7fffffe0 ;  /* 0x80000020ff0d7424 */ /* 0x000fc400078e00ff */
[----:B------:R-:W-:Y:S01]  /*1f1d0*/  IMAD.MOV.U32 R5, RZ, RZ, -0x7fffffe0 ;  /* 0x80000020ff057424 */ /* 0x000fe200078e00ff */
[----:B0-----:R-:W-:-:S05]  /*1f1e0*/  SHF.R.U32.HI R4, RZ, 0x7, R4 ;  /* 0x00000007ff047819 */ /* 0x001fca0000011604 */
[----:B------:R-:W-:Y:S02]  /*1f1f0*/  VIADD R88, R4, 0x8 ;  /* 0x0000000804587836 */ /* 0x000fe40000000000 */
[----:B------:R-:W-:-:S03]  /*1f200*/  IMAD R4, R188, 0x780, R11 ;  /* 0x00000780bc047824 */ /* 0x000fc600078e020b */
[----:B------:R0:W-:Y:S01]  /*1f210*/  BAR.SYNC.DEFER_BLOCKING R88, 0x100 ;  /* 0x000400580000751d */ /* 0x0001e20000010000 */
[C---:B------:R-:W-:Y:S01]  /*1f220*/  VIADD R20, R4.reuse, 0x100 ;  /* 0x0000010004147836 */ /* 0x040fe20000000000 */
[C---:B------:R-:W-:Y:S01]  /*1f230*/  R2UR UR46, R4.reuse ;  /* 0x00000000042e72ca */ /* 0x040fe200000e0000 */
[C---:B------:R-:W-:Y:S01]  /*1f240*/  VIADD R14, R4.reuse, 0x180 ;  /* 0x00000180040e7836 */ /* 0x040fe20000000000 */
[----:B------:R-:W-:Y:S02]  /*1f250*/  IADD3 R12, R4, 0x80, RZ ;  /* 0x00000080040c7810 */ /* 0x000fe40007ffe0ff */
[----:B------:R-:W-:Y:S01]  /*1f260*/  R2UR UR26, R20 ;  /* 0x00000000141a72ca */ /* 0x000fe200000e0000 */
[----:B------:R-:W-:Y:S01]  /*1f270*/  VIADD R20, R4, 0x2 ;  /* 0x0000000204147836 */ /* 0x000fe20000000000 */
[----:B------:R-:W-:Y:S02]  /*1f280*/  R2UR UR42, R12 ;  /* 0x000000000c2a72ca */ /* 0x000fe400000e0000 */
[----:B------:R-:W-:Y:S01]  /*1f290*/  R2UR UR30, R14 ;  /* 0x000000000e1e72ca */ /* 0x000fe200000e0000 */
[C---:B------:R-:W-:Y:S01]  /*1f2a0*/  VIADD R14, R4.reuse, 0x82 ;  /* 0x00000082040e7836 */ /* 0x040fe20000000000 */
[----:B------:R-:W-:-:S02]  /*1f2b0*/  IADD3 R12, R4, 0x200, RZ ;  /* 0x00000200040c7810 */ /* 0x000fc40007ffe0ff */
[----:B------:R-:W-:Y:S02]  /*1f2c0*/  R2UR UR6, R20 ;  /* 0x00000000140672ca */ /* 0x000fe400000e0000 */
[----:B------:R-:W-:Y:S02]  /*1f2d0*/  R2UR UR34, R12 ;  /* 0x000000000c2272ca */ /* 0x000fe400000e0000 */
[----:B------:R-:W-:Y:S01]  /*1f2e0*/  IADD3 R12, R4, 0x102, RZ ;  /* 0x00000102040c7810 */ /* 0x000fe20007ffe0ff */
        /* <DEDUP_REMOVED lines=74> */
[----:B------:R-:W-:-:S04]  /*1f790*/  IADD3 R12, R4, 0x480, RZ ;  /* 0x00000480040c7810 */ /* 0x000fc80007ffe0ff */
[----:B------:R-:W-:Y:S01]  /*1f7a0*/  R2UR UR46, R12 ;  /* 0x000000000c2e72ca */ /* 0x000fe200000e0000 */
[----:B------:R-:W-:Y:S01]  /*1f7b0*/  VIADD R12, R4, 0x282 ;  /* 0x00000282040c7836 */ /* 0x000fe20000000000 */
[----:B------:R-:W-:Y:S01]  /*1f7c0*/  R2UR UR47, R13 ;  /* 0x000000000d2f72ca */ /* 0x000fe200000e0000 */
        /* <DEDUP_REMOVED lines=146> */
.L_x_2805:
[----:B------:R-:W-:Y:S01]  /*200f0*/  SHF.L.U32 R4, R9, 0x1f, RZ ;  /* 0x0000001f09047819 */ /* 0x000fe200000006ff */
[----:B------:R-:W-:-:S04]  /*20100*/  IMAD R5, R10, 0x8, R18 ;  /* 0x000000080a057824 */ /* 0x000fc800078e0212 */
[----:B------:R0:W1:Y:S01]  /*20110*/  SYNCS.PHASECHK.TRANS64.TRYWAIT P0, [R5+URZ+0x29850], R4 ;  /* 0x02985004050075a7 */ /* 0x000062000800017f */
[----:B------:R-:W-:Y:S05]  /*20120*/  @!P1 BRA `(.L_x_2806) ;  /* 0x0000000000049947 */ /* 0x000fea0003800000 */
[----:B------:R-:W-:Y:S01]  /*20130*/  BPT.TRAP 0x1 ;  /* 0x000000040000795c */ /* 0x000fe20000300000 */
.L_x_2806:
[----:B-1----:R-:W-:Y:S05]  /*20140*/  @P0 BRA `(.L_x_2804) ;  /* 0x0000000000080947 */ /* 0x002fea0003800000 */
[----:B------:R-:W1:Y:S02]  /*20150*/  SYNCS.PHASECHK.TRANS64.TRYWAIT P0, [R5+URZ+0x29850], R4 ;  /* 0x02985004050075a7 */ /* 0x000e64000800017f */
[----:B-1----:R-:W-:Y:S05]  /*20160*/  @!P0 BRA `(.L_x_2807) ;  /* 0x000000e000408947 */ /* 0x002fea0003800000 */
.L_x_2804:
[----:B01----:R-:W-:Y:S01]  /*20170*/  VIADD R4, R18, 0x400 ;  /* 0x0000040012047836 */ /* 0x003fe20000000000 */
[----:B------:R-:W-:Y:S05]  /*20180*/  WARPSYNC.ALL ;  /* 0x0000000000007948 */ /* 0x000fea0003800000 */
[----:B------:R-:W-:Y:S01]  /*20190*/  SHF.R.U32.HI R4, RZ, 0x4, R4 ;  /* 0x00000004ff047819 */ /* 0x000fe20000011604 */
[----:B------:R-:W-:Y:S01]  /*201a0*/  IMAD.MOV.U32 R5, RZ, RZ, -0x3ffffff0 ;  /* 0xc0000010ff057424 */ /* 0x000fe200078e00ff */
[----:B------:R-:W-:Y:S01]  /*201b0*/  WARPGROUP.ARRIVE ;  /* 0x00000000000079c5 */ /* 0x000fe20000000000 */
[----:B------:R-:W-:Y:S01]  /*201c0*/  IMAD.MOV.U32 R13, RZ, RZ, -0x3ffffff0 ;  /* 0xc0000010ff0d7424 */ /* 0x000fe200078e00ff */
[----:B------:R-:W-:-:S04]  /*201d0*/  LOP3.LUT R4, R4, 0x3fff, RZ, 0xc0, !PT ;  /* 0x00003fff04047812 */ /* 0x000fc800078ec0ff */
[----:B------:R-:W0:Y:S01]  /*201e0*/  S2R R9, SR_TID.X ;  /* 0x0000000000097919 */ /* 0x000e220000002100 */
[----:B------:R-:W-:Y:S01]  /*201f0*/  R2UR UR7, R5 ;  /* 0x00000000050772ca */ /* 0x000fe200000e0000 */
[----:B------:R-:W-:Y:S01]  /*20200*/  IMAD.MOV.U32 R5, RZ, RZ, -0x3ffffff0 ;  /* 0xc0000010ff057424 */ /* 0x000fe200078e00ff */
[----:B------:R-:W-:-:S05]  /*20210*/  LOP3.LUT R4, R4, 0x10000, RZ, 0xfc, !PT ;  /* 0x0001000004047812 */ /* 0x000fca00078efcff */
[----:B------:R-:W-:-:S05]  /*20220*/  IMAD R4, R10, 0x500, R4 ;  /* 0x000005000a047824 */ /* 0x000fca00078e0204 */
[C---:B------:R-:W-:Y:S02]  /*20230*/  R2UR UR6, R4.reuse ;  /* 0x00000000040672ca */ /* 0x040fe400000e0000 */
[----:B------:R-:W-:-:S11]  /*20240*/  IADD3 R12, R4, 0x100, RZ ;  /* 0x00000100040c7810 */ /* 0x000fd60007ffe0ff */
        /* <DEDUP_REMOVED lines=12> */
[----:B------:R-:W-:Y:S01]  /*20310*/  VIADD R4, R4, 0x400 ;  /* 0x0000040004047836 */ /* 0x000fe20000000000 */
[----:B------:R-:W-:Y:S01]  /*20320*/  MOV R13, 0xc0000010 ;  /* 0xc0000010000d7802 */ /* 0x000fe20000000f00 */
        /* <DEDUP_REMOVED lines=18> */
.L_x_2808:
[----:B0-----:R-:W-:-:S04]  /*20450*/  FMNMX.FTZ R4, R152, R7, !PT ;  /* 0x0000000798047209 */ /* 0x001fc80007810000 */
[----:B------:R-:W-:Y:S02]  /*20460*/  FMNMX.FTZ R5, R153, R4, !PT ;  /* 0x0000000499057209 */ /* 0x000fe40007810000 */
        /* <DEDUP_REMOVED lines=127> */
[C---:B------:R-:W-:Y:S01]  /*20c60*/  FMUL.FTZ R15, R2.reuse, R7 ;  /* 0x00000007020f7220 */ /* 0x040fe20000410000 */
[----:B------:R-:W-:Y:S01]  /*20c70*/  FFMA.FTZ R9, R2, R101, -R9 ;  /* 0x0000006502097223 */ /* 0x000fe20000010809 */
[----:B------:R-:W-:-:S01]  /*20c80*/  FADD.FTZ R7, -R4, R6 ;  /* 0x0000000604077221 */ /* 0x000fc20000010100 */
[C---:B------:R-:W-:Y:S01]  /*20c90*/  FFMA.FTZ R101, R2.reuse, R4, -8 ;  /* 0xc100000002657423 */ /* 0x040fe20000010004 */
[----:B------:R-:W-:Y:S02]  /*20ca0*/  MUFU.EX2 R6, R15 ;  /* 0x0000000f00067308 */ /* 0x000fe40000000800 */
[C---:B------:R-:W-:Y:S01]  /*20cb0*/  FMUL.FTZ R7, R2.reuse, R7 ;  /* 0x0000000702077220 */ /* 0x040fe20000410000 */
[C-C-:B------:R-:W-:Y:S01]  /*20cc0*/  FFMA.FTZ R154, R2.reuse, R154, -R101.reuse ;  /* 0x0000009a029a7223 */ /* 0x140fe20000010865 */
[----:B------:R-:W-:-:S01]  /*20cd0*/  FFMA.FTZ R155, R2, R155, -R101 ;  /* 0x0000009b029b7223 */ /* 0x000fc20000010865 */
[C-C-:B------:R-:W-:Y:S01]  /*20ce0*/  FFMA.FTZ R156, R2.reuse, R158, -R101.reuse ;  /* 0x0000009e029c7223 */ /* 0x140fe20000010865 */
[----:B------:R-:W-:-:S01]  /*20cf0*/  FFMA.FTZ R158, R2, R162, -R101 ;  /* 0x000000a2029e7223 */ /* 0x000fc20000010865 */
[----:B------:R-:W-:Y:S01]  /*20d00*/  IMAD R162, R188, 0x8, R18 ;  /* 0x00000008bca27824 */ /* 0x000fe200078e0212 */
[----:B------:R-:W0:Y:S01]  /*20d10*/  MUFU.EX2 R13, R13 ;  /* 0x0000000d000d7308 */ /* 0x000e220000000800 */
[----:B------:R-:W-:-:S01]  /*20d20*/  FFMA.FTZ R160, R2, R166, -R101 ;  /* 0x000000a602a07223 */ /* 0x000fc20000010865 */
[----:B------:R-:W-:Y:S01]  /*20d30*/  FFMA.FTZ R161, R2, R167, -R101 ;  /* 0x000000a702a17223 */ /* 0x000fe20000010865 */
[----:B------:R-:W-:-:S02]  /*20d40*/  VIADD R162, R162, 0x29840 ;  /* 0x00029840a2a27836 */ /* 0x000fc40000000000 */
        /* <DEDUP_REMOVED lines=38> */
[----:B0-----:R-:W-:-:S06]  /*20fb0*/  FADD.FTZ R3, R12, R3 ;  /* 0x000000030c037221 */ /* 0x001fcc0000010000 */
[----:B------:R-:W0:Y:S01]  /*20fc0*/  MUFU.EX2 R14, R14 ;  /* 0x0000000e000e7308 */ /* 0x000e220000000800 */
[----:B-1----:R-:W-:-:S01]  /*20fd0*/  FFMA.FTZ R157, R2, R159, -R101 ;  /* 0x0000009f029d7223 */ /* 0x002fc20000010865 */
[C-C-:B------:R-:W-:Y:S01]  /*20fe0*/  FFMA.FTZ R159, R2.reuse, R163, -R101.reuse ;  /* 0x000000a3029f7223 */ /* 0x140fe20000010865 */
[----:B------:R-:W-:Y:S01]  /*20ff0*/  MOV R163, UR38 ;  /* 0x0000002600a37c02 */ /* 0x000fe20008000f00 */
[----:B------:R-:W-:Y:S01]  /*21000*/  FFMA.FTZ R101, R2, R103, -R101 ;  /* 0x0000006702657223 */ /* 0x000fe20000010865 */
[----:B--2---:R-:W-:-:S02]  /*21010*/  FADD.FTZ R103, R155, R0 ;  /* 0x000000009b677221 */ /* 0x004fc40000010000 */
[----:B------:R-:W-:Y:S01]  /*21020*/  PRMT R162, R163, 0x654, R162 ;  /* 0x00000654a3a27816 */ /* 0x000fe200000000a2 */
[----:B------:R-:W1:Y:S03]  /*21030*/  MUFU.EX2 R156, R156 ;  /* 0x0000009c009c7308 */ /* 0x000e660000000800 */
[----:B------:R1:W-:Y:S05]  /*21040*/  SYNCS.ARRIVE.TRANS64.RED.A1T0 RZ, [R162+URZ], RZ ;  /* 0x000000ffa2ff79a7 */ /* 0x0003ea000810043f */
        /* <DEDUP_REMOVED lines=151> */
.L_x_2809:
[----:B------:R-:W-:Y:S01]  /*219c0*/  F2FP.SATFINITE.E4M3.F32.PACK_AB_MERGE_C R100, R9, R100, RZ ;  /* 0x000000640964723e */ /* 0x000fe200048070ff */
[----:B------:R-:W-:Y:S01]  /*219d0*/  IMAD R9, R10, 0x8, R18 ;  /* 0x000000080a097824 */ /* 0x000fe200078e0212 */
[----:B------:R-:W-:Y:S01]  /*219e0*/  ISETP.GT.AND P0, PT, R8, RZ, PT ;  /* 0x000000ff0800720c */ /* 0x000fe20003f04270 */
[----:B------:R-:W-:Y:S01]  /*219f0*/  IMAD.U32 R10, RZ, RZ, UR38 ;  /* 0x00000026ff0a7e24 */ /* 0x000fe2000f8e00ff */
[----:B------:R-:W-:Y:S01]  /*21a00*/  F2FP.SATFINITE.E4M3.F32.PACK_AB_MERGE_C R14, R15, R14, RZ ;  /* 0x0000000e0f0e723e */ /* 0x000fe200048070ff */
[----:B------:R-:W-:Y:S01]  /*21a10*/  VIADD R9, R9, 0x29860 ;  /* 0x0002986009097836 */ /* 0x000fe20000000000 */
[----:B------:R-:W-:Y:S01]  /*21a20*/  F2FP.SATFINITE.E4M3.F32.PACK_AB_MERGE_C R156, R157, R156, RZ ;  /* 0x0000009c9d9c723e */ /* 0x000fe200048070ff */
[----:B------:R-:W-:Y:S01]  /*21a30*/  FMUL.FTZ R24, R24, R6 ;  /* 0x0000000618187220 */ /* 0x000fe20000410000 */
        /* <DEDUP_REMOVED lines=108> */
.L_x_2798:
[----:B------:R-:W-:Y:S05]  /*22100*/  WARPSYNC.ALL ;  /* 0x0000000000007948 */ /* 0x000fea0003800000 */
[----:B------:R-:W-:Y:S06]  /*22110*/  BAR.ARV 0x8, 0x180 ;  /* 0x0206000000007b1d */ /* 0x000fec0000002000 */
[----:B------:R-:W-:Y:S05]  /*22120*/  @!P1 BRA `(.L_x_2811) ;  /* 0x0000000000049947 */ /* 0x000fea0003800000 */
[----:B------:R-:W-:Y:S01]  /*22130*/  BPT.TRAP 0x1 ;  /* 0x000000040000795c */ /* 0x000fe20000300000 */
.L_x_2811:
[----:B------:R-:W-:Y:S01]  /*22140*/  IMAD R15, R188, 0x8, R18 ;  /* 0x00000008bc0f7824 */ /* 0x000fe200078e0212 */
[----:B------:R-:W-:-:S04]  /*22150*/  SHF.L.U32 R6, R194, 0x1f, RZ ;  /* 0x0000001fc2067819 */ /* 0x000fc800000006ff */
[----:B------:R0:W1:Y:S01]  /*22160*/  SYNCS.PHASECHK.TRANS64.TRYWAIT P0, [R15+URZ+0x29850], R6 ;  /* 0x029850060f0075a7 */ /* 0x000062000800017f */
[----:B------:R-:W-:Y:S05]  /*22170*/  @!P1 BRA `(.L_x_2812) ;  /* 0x0000000000049947 */ /* 0x000fea0003800000 */
[----:B------:R-:W-:Y:S01]  /*22180*/  BPT.TRAP 0x1 ;  /* 0x000000040000795c */ /* 0x000fe20000300000 */
.L_x_2812:
[----:B------:R-:W-:-:S04]  /*22190*/  IADD3 R18, R18, 0x400, RZ ;  /* 0x0000040012127810 */ /* 0x000fc80007ffe0ff */
[----:B------:R-:W-:-:S04]  /*221a0*/  SHF.R.U32.HI R18, RZ, 0x4, R18 ;  /* 0x00000004ff127819 */ /* 0x000fc80000011612 */
[----:B------:R-:W-:-:S04]  /*221b0*/  LOP3.LUT R18, R18, 0x3fff, RZ, 0xc0, !PT ;  /* 0x00003fff12127812 */ /* 0x000fc800078ec0ff */
[----:B------:R-:W-:Y:S01]  /*221c0*/  LOP3.LUT R7, R18, 0x10000, RZ, 0xfc, !PT ;  /* 0x0001000012077812 */ /* 0x000fe200078efcff */
[----:B-1----:R-:W-:Y:S06]  /*221d0*/  @P0 BRA `(.L_x_2813) ;  /* 0x0000000000080947 */ /* 0x002fec0003800000 */
[----:B------:R-:W1:Y:S02]  /*221e0*/  SYNCS.PHASECHK.TRANS64.TRYWAIT P0, [R15+URZ+0x29850], R6 ;  /* 0x029850060f0075a7 */ /* 0x000e64000800017f */
[----:B-1----:R-:W-:Y:S05]  /*221f0*/  @!P0 BRA `(.L_x_2814) ;  /* 0x000000c000308947 */ /* 0x002fea0003800000 */
.L_x_2813:
[----:B01----:R-:W-:Y:S01]  /*22200*/  IMAD R6, R188, 0x500, R7 ;  /* 0x00000500bc067824 */ /* 0x003fe200078e0207 */
[----:B------:R-:W-:Y:S05]  /*22210*/  WARPSYNC.ALL ;  /* 0x0000000000007948 */ /* 0x000fea0003800000 */
[----:B------:R-:W-:Y:S01]  /*22220*/  IMAD.MOV.U32 R7, RZ, RZ, -0x3ffffff0 ;  /* 0xc0000010ff077424 */ /* 0x000fe200078e00ff */
[C---:B------:R-:W-:Y:S01]  /*22230*/  R2UR UR6, R6.reuse ;  /* 0x00000000060672ca */ /* 0x040fe200000e0000 */
[----:B------:R-:W-:Y:S01]  /*22240*/  WARPGROUP.ARRIVE ;  /* 0x00000000000079c5 */ /* 0x000fe20000000000 */
[C---:B------:R-:W-:Y:S01]  /*22250*/  VIADD R8, R6.reuse, 0x100 ;  /* 0x0000010006087836 */ /* 0x040fe20000000000 */
[----:B------:R-:W-:Y:S01]  /*22260*/  ULDC.64 UR4, c[0x0][0x9a0] ;  /* 0x0002680000047ab9 */ /* 0x000fe20000000a00 */
[----:B------:R-:W-:Y:S01]  /*22270*/  R2UR UR7, R7 ;  /* 0x00000000070772ca */ /* 0x000fe200000e0000 */
[----:B------:R-:W-:Y:S01]  /*22280*/  IMAD.MOV.U32 R9, RZ, RZ, -0x3ffffff0 ;  /* 0xc0000010ff097424 */ /* 0x000fe200078e00ff */
[----:B------:R-:W-:Y:S01]  /*22290*/  ISETP.NE.U32.AND P0, PT, RZ, UR4, PT ;  /* 0x00000004ff007c0c */ /* 0x000fe2000bf05070 */
[----:B------:R-:W-:-:S02]  /*222a0*/  VIADD R20, R6, 0x200 ;  /* 0x0000020006147836 */ /* 0x000fc40000000000 */
[----:B------:R-:W-:Y:S01]  /*222b0*/  IMAD.MOV.U32 R21, RZ, RZ, -0x3ffffff0 ;  /* 0xc0000010ff157424 */ /* 0x000fe200078e00ff */
[----:B------:R-:W-:-:S07]  /*222c0*/  ISETP.NE.AND.EX P0, PT, RZ, UR5, PT, P0 ;  /* 0x00000005ff007c0c */ /* 0x000fce000bf05300 */
[----:B------:R-:W-:Y:S01]  /*222d0*/  QGMMA.64x128x32.F32.E4M3.E4M3 R24, R184, gdesc[UR4], R24, gsb0 ;  /* 0x01e00004b8187df3 */ /* 0x000fe20008000818 */
[----:B------:R-:W-:Y:S02]  /*222e0*/  R2UR UR6, R8 ;  /* 0x00000000080672ca */ /* 0x000fe400000e0000 */
[----:B------:R-:W-:-:S03]  /*222f0*/  R2UR UR7, R9 ;  /* 0x00000000090772ca */ /* 0x000fc600000e0000 */
[----:B------:R-:W0:Y:S08]  /*22300*/  @P0 LDC.64 R12, c[0x0][0x9c8] ;  /* 0x00027200ff0c0b82 */ /* 0x000e300000000a00 */
[----:B------:R-:W1:Y:S01]  /*22310*/  @P0 LDC.64 R8, c[0x0][0x9d0] ;  /* 0x00027400ff080b82 */ /* 0x000e620000000a00 */
        /* <DEDUP_REMOVED lines=8> */
[----:B------:R-:W-:Y:S01]  /*223a0*/  IMAD.MOV.U32 R12, RZ, RZ, 0x3f800000 ;  /* 0x3f800000ff0c7424 */ /* 0x000fe200078e00ff */
[----:B------:R-:W-:Y:S02]  /*223b0*/  @P0 IADD3 R7, R9, R7, RZ ;  /* 0x0000000709070210 */ /* 0x000fe40007ffe0ff */
        /* <DEDUP_REMOVED lines=15> */
[----:B------:R-:W-:Y:S02]  /*224b0*/  VIADD R6, R6, 0x400 ;  /* 0x0000040006067836 */ /* 0x000fe40000000000 */
[----:B------:R-:W-:Y:S01]  /*224c0*/  IMAD.MOV.U32 R7, RZ, RZ, -0x3ffffff0 ;  /* 0xc0000010ff077424 */ /* 0x000fe200078e00ff */
        /* <DEDUP_REMOVED lines=9> */
[----:B------:R-:W1:Y:S04]  /*22560*/  SHFL.BFLY PT, R7, R8, 0x1, 0x1f ;  /* 0x0c201f0008077f89 */ /* 0x000e6800000e0000 */
[----:B------:R-:W0:Y:S01]  /*22570*/  SHFL.BFLY PT, R6, R9, 0x1, 0x1f ;  /* 0x0c201f0009067f89 */ /* 0x000e2200000e0000 */
[----:B------:R-:W-:Y:S02]  /*22580*/  IMAD.MOV.U32 R3, RZ, RZ, RZ ;  /* 0x000000ffff037224 */ /* 0x000fe400078e00ff */
[----:B-1----:R-:W-:Y:S01]  /*22590*/  FADD.FTZ R7, R8, R7 ;  /* 0x0000000708077221 */ /* 0x002fe20000010000 */
[----:B0-----:R-:W-:-:S04]  /*225a0*/  FADD.FTZ R10, R9, R6 ;  /* 0x00000006090a7221 */ /* 0x001fc80000010000 */
        /* <DEDUP_REMOVED lines=17> */
[----:B------:R-:W-:Y:S01]  /*226c0*/  IMAD.MOV.U32 R89, RZ, RZ, -0x800000 ;  /* 0xff800000ff597424 */ /* 0x000fe200078e00ff */
[----:B------:R-:W-:Y:S01]  /*226d0*/  MOV R88, 0xff800000 ;  /* 0xff80000000587802 */ /* 0x000fe20000000f00 */
[----:B-1----:R-:W-:Y:S01]  /*226e0*/  @P2 FMUL.FTZ R7, R6, 0.69314718246459960938 ;  /* 0x3f31721806072820 */ /* 0x002fe20000410000 */
[----:B------:R-:W-:-:S01]  /*226f0*/  @P3 FFMA.FTZ R89, R2, R4, R11 ;  /* 0x0000000402593223 */ /* 0x000fc2000001000b */
[----:B--2---:R-:W-:-:S02]  /*22700*/  FMUL.FTZ R3, R3, R12 ;  /* 0x0000000c03037220 */ /* 0x004fc40000410000 */
[----:B------:R-:W-:-:S01]  /*22710*/  @P2 FFMA.FTZ R88, R0, R5, R7 ;  /* 0x0000000500582223 */ /* 0x000fc20000010007 */
[----:B---3--:R-:W-:Y:S01]  /*22720*/  FMUL.FTZ R2, R9, R12 ;  /* 0x0000000c09027220 */ /* 0x008fe20000410000 */
[----:B------:R-:W-:Y:S02]  /*22730*/  WARPGROUP.DEPBAR.LE gsb0, 0x0 ;  /* 0x00008000000079c5 */ /* 0x000fe40000010000 */
[----:B------:R-:W-:Y:S05]  /*22740*/  @!P1 BRA `(.L_x_2815) ;  /* 0x0000000000049947 */ /* 0x000fea0003800000 */
[----:B------:R-:W-:Y:S01]  /*22750*/  BPT.TRAP 0x1 ;  /* 0x000000040000795c */ /* 0x000fe20000300000 */
.L_x_2815:
        /* <DEDUP_REMOVED lines=38> */
[----:B------:R-:W-:Y:S01]  /*229c0*/  SEL R3, RZ, 0x1, P1 ;  /* 0x00000001ff037807 */ /* 0x000fe20000800000 */
        /* <DEDUP_REMOVED lines=35> */
[----:B0-----:R-:W-:-:S11]  /*22c00*/  SEL R188, R188, RZ, P1 ;  /* 0x000000ffbcbc7207 */ /* 0x001fd60000800000 */
.L_x_2744:
[----:B------:R-:W-:Y:S05]  /*22c10*/  WARPSYNC.ALL ;  /* 0x0000000000007948 */ /* 0x000fea0003800000 */
[----:B------:R-:W0:Y:S08]  /*22c20*/  S2UR UR38, SR_CgaCtaId ;  /* 0x00000000002679c3 */ /* 0x000e300000008800 */
[----:B------:R-:W-:Y:S06]  /*22c30*/  BAR.SYNC.DEFER_BLOCKING 0x5, 0x180 ;  /* 0x0146000000007b1d */ /* 0x000fec0000010000 */
[----:B------:R-:W-:Y:S01]  /*22c40*/  UMOV UR4, 0x400 ;  /* 0x0000040000047882 */ /* 0x000fe20000000000 */
[----:B------:R-:W-:Y:S01]  /*22c50*/  BSSY B0, `(.L_x_2816) ;  /* 0x0000279000007945 */ /* 0x000fe20003800000 */
[----:B0-----:R-:W-:-:S06]  /*22c60*/  ULEA UR4, UR38, UR4, 0x18 ;  /* 0x0000000426047291 */ /* 0x001fcc000f8ec03f */
[----:B------:R-:W-:-:S05]  /*22c70*/  MOV R18, UR4 ;  /* 0x0000000400127c02 */ /* 0x000fca0008000f00 */
[----:B------:R0:W1:Y:S01]  /*22c80*/  LDS.128 R20, [R18+0x298d0] ;  /* 0x0298d00012147984 */ /* 0x0000620000000c00 */
[----:B------:R-:W-:Y:S06]  /*22c90*/  BAR.ARV 0x4, 0x180 ;  /* 0x0106000000007b1d */ /* 0x000fec0000002000 */
[----:B------:R-:W-:Y:S05]  /*22ca0*/  @P0 BRA `(.L_x_2817) ;  /* 0x0000001800d80947 */ /* 0x000fea0003800000 */
[----:B------:R-:W2:Y:S01]  /*22cb0*/  S2R R43, SR_TID.X ;  /* 0x00000000002b7919 */ /* 0x000ea20000002100 */
[----:B------:R-:W-:Y:S01]  /*22cc0*/  ULDC.64 UR4, c[0x4][0x40] ;  /* 0x0100100000047ab9 */ /* 0x000fe20000000a00 */
[----:B----4-:R-:W3:Y:S01]  /*22cd0*/  LDL R42, [R1+0x38] ;  /* 0x00003800012a7983 */ /* 0x010ee20000100800 */
        /* <DEDUP_REMOVED lines=24> */
[----:B-1----:R-:W-:-:S02]  /*22e60*/  F2FP.BF16.F32.PACK_AB R20, R40, R57 ;  /* 0x000000392814723e */ /* 0x002fc400000010ff */
[----:B------:R-:W-:Y:S02]  /*22e70*/  MOV R44, R18 ;  /* 0x00000012002c7202 */ /* 0x000fe40000000f00 */
[----:B0-----:R-:W-:Y:S02]  /*22e80*/  MOV R45, R39 ;  /* 0x00000027002d7202 */ /* 0x001fe40000000f00 */
[----:B------:R-:W-:Y:S02]  /*22e90*/  F2FP.BF16.F32.PACK_AB R34, R77, R10 ;  /* 0x0000000a4d22723e */ /* 0x000fe400000010ff */
[----:B------:R-:W-:Y:S02]  /*22ea0*/  F2FP.BF16.F32.PACK_AB R40, R85, R8 ;  /* 0x000000085528723e */ /* 0x000fe400000010ff */
[----:B------:R-:W-:Y:S02]  /*22eb0*/  F2FP.BF16.F32.PACK_AB R67, R63, R24 ;  /* 0x000000183f43723e */ /* 0x000fe400000010ff */
[----:B--2---:R-:W-:-:S02]  /*22ec0*/  LOP3.LUT P0, R2, R43, 0x3, RZ, 0xc0, !PT ;  /* 0x000000032b027812 */ /* 0x004fc4000780c0ff */
[----:B------:R-:W-:Y:S02]  /*22ed0*/  F2FP.BF16.F32.PACK_AB R96, R96, R97 ;  /* 0x000000616060723e */ /* 0x000fe400000010ff */
[----:B------:R-:W-:Y:S02]  /*22ee0*/  F2FP.BF16.F32.PACK_AB R95, R94, R95 ;  /* 0x0000005f5e5f723e */ /* 0x000fe400000010ff */
[----:B------:R-:W-:Y:S02]  /*22ef0*/  ISETP.EQ.OR P0, PT, R2, 0x3, !P0 ;  /* 0x000000030200780c */ /* 0x000fe40004702670 */
        /* <DEDUP_REMOVED lines=9> */
[----:B------:R-:W-:Y:S01]  /*22f90*/  SEL R3, R95, R96, P0 ;  /* 0x000000605f037207 */ /* 0x000fe20000000000 */
[----:B---3--:R-:W-:Y:S01]  /*22fa0*/  IMAD.WIDE R4, R42, 0x2, R44 ;  /* 0x000000022a047825 */ /* 0x008fe200078e022c */
[----:B------:R-:W-:Y:S02]  /*22fb0*/  F2FP.BF16.F32.PACK_AB R42, R87, R6 ;  /* 0x00000006572a723e */ /* 0x000fe400000010ff */
[C---:B------:R-:W-:Y:S02]  /*22fc0*/  IADD3 R29, P5, R4.reuse, 0x4060, RZ ;  /* 0x00004060041d7810 */ /* 0x040fe40007fbe0ff */
[----:B------:R-:W-:Y:S02]  /*22fd0*/  IADD3 R27, P1, R4, 0x4040, RZ ;  /* 0x00004040041b7810 */ /* 0x000fe40007f3e0ff */
[----:B------:R-:W-:Y:S02]  /*22fe0*/  LOP3.LUT R28, R29, 0x380, RZ, 0xc0, !PT ;  /* 0x000003801d1c7812 */ /* 0x000fe400078ec0ff */
[----:B------:R-:W-:-:S02]  /*22ff0*/  LOP3.LUT R26, R27, 0x380, RZ, 0xc0, !PT ;  /* 0x000003801b1a7812 */ /* 0x000fc400078ec0ff */
[----:B------:R-:W-:Y:S02]  /*23000*/  IADD3 R7, P3, R4, 0x4000, RZ ;  /* 0x0000400004077810 */ /* 0x000fe40007f7e0ff */
[----:B------:R-:W-:Y:S02]  /*23010*/  SHF.R.U64 R28, R28, 0x3, RZ ;  /* 0x000000031c1c7819 */ /* 0x000fe400000012ff */
[----:B------:R-:W-:Y:S02]  /*23020*/  SHF.R.U64 R26, R26, 0x3, RZ ;  /* 0x000000031a1a7819 */ /* 0x000fe400000012ff */
[----:B------:R-:W-:Y:S02]  /*23030*/  LOP3.LUT R14, R7, 0x380, RZ, 0xc0, !PT ;  /* 0x00000380070e7812 */ /* 0x000fe400078ec0ff */
[----:B------:R-:W-:Y:S01]  /*23040*/  LOP3.LUT R28, R28, R29, RZ, 0x3c, !PT ;  /* 0x0000001d1c1c7212 */ /* 0x000fe200078e3cff */
[--C-:B------:R-:W-:Y:S01]  /*23050*/  IMAD.X R29, RZ, RZ, R5.reuse, P5 ;  /* 0x000000ffff1d7224 */ /* 0x100fe200028e0605 */
[----:B------:R-:W-:Y:S01]  /*23060*/  LOP3.LUT R26, R26, R27, RZ, 0x3c, !PT ;  /* 0x0000001b1a1a7212 */ /* 0x000fe200078e3cff */
[----:B------:R-:W-:Y:S01]  /*23070*/  IMAD.X R27, RZ, RZ, R5, P1 ;  /* 0x000000ffff1b7224 */ /* 0x000fe200008e0605 */
[----:B------:R-:W-:-:S02]  /*23080*/  SHF.R.U64 R14, R14, 0x3, RZ ;  /* 0x000000030e0e7819 */ /* 0x000fc400000012ff */
[C---:B------:R-:W-:Y:S02]  /*23090*/  IADD3 R15, P4, R4.reuse, 0x60, RZ ;  /* 0x00000060040f7810 */ /* 0x040fe40007f9e0ff */
[C---:B------:R-:W-:Y:S02]  /*230a0*/  IADD3 R11, P5, R4.reuse, 0x40, RZ ;  /* 0x00000040040b7810 */ /* 0x040fe40007fbe0ff */
        /* <DEDUP_REMOVED lines=73> */
[----:B------:R-:W3:Y:S01]  /*23540*/  SHFL.IDX PT, R30, R31, R0, 0x1c1f ;  /* 0x001c1f001f1e7589 */ /* 0x000ee200000e0000 */
[----:B------:R-:W-:Y:S02]  /*23550*/  SEL R75, R38, R75, P0 ;  /* 0x0000004b264b7207 */ /* 0x000fe40000000000 */
[----:B------:R-:W-:Y:S01]  /*23560*/  SEL R77, R79, R42, P0 ;  /* 0x0000002a4f4d7207 */ /* 0x000fe20000000000 */
[----:B------:R-:W4:Y:S01]  /*23570*/  SHFL.IDX PT, R20, R25, R2, 0x1c1f ;  /* 0x001c1f0219147589 */ /* 0x000f2200000e0000 */
[----:B------:R-:W-:-:S02]  /*23580*/  SEL R79, R42, R79, P0 ;  /* 0x0000004f2a4f7207 */ /* 0x000fc40000000000 */
[----:B0-----:R-:W-:Y:S01]  /*23590*/  SEL R24, R26, R29, P0 ;  /* 0x0000001d1a187207 */ /* 0x001fe20000000000 */
[----:B------:R-:W0:Y:S01]  /*235a0*/  SHFL.IDX PT, R38, R39, R0, 0x1c1f ;  /* 0x001c1f0027267589 */ /* 0x000e2200000e0000 */
[----:B-1----:R-:W-:Y:S02]  /*235b0*/  SEL R8, R10, R7, P0 ;  /* 0x000000070a087207 */ /* 0x002fe40000000000 */
[----:B------:R-:W-:Y:S01]  /*235c0*/  SEL R26, R29, R26, P0 ;  /* 0x0000001a1d1a7207 */ /* 0x000fe20000000000 */
[----:B------:R-:W1:Y:S01]  /*235d0*/  SHFL.IDX PT, R42, R43, R0, 0x1c1f ;  /* 0x001c1f002b2a7589 */ /* 0x000e6200000e0000 */
[----:B--2---:R-:W-:Y:S02]  /*235e0*/  SEL R32, R34, R37, P0 ;  /* 0x0000002522207207 */ /* 0x004fe40000000000 */
[----:B------:R-:W-:Y:S01]  /*235f0*/  SEL R4, R6, R3, P0 ;  /* 0x0000000306047207 */ /* 0x000fe20000000000 */
[----:B------:R-:W-:Y:S01]  /*23600*/  SHFL.IDX PT, R31, R65, R0, 0x1c1f ;  /* 0x001c1f00411f7589 */ /* 0x000fe200000e0000 */
[----:B------:R-:W-:-:S02]  /*23610*/  SEL R10, R7, R10, P0 ;  /* 0x0000000a070a7207 */ /* 0x000fc40000000000 */
[----:B------:R-:W-:Y:S01]  /*23620*/  SEL R34, R37, R34, P0 ;  /* 0x0000002225227207 */ /* 0x000fe20000000000 */
[----:B------:R-:W-:Y:S01]  /*23630*/  SHFL.IDX PT, R35, R69, R0, 0x1c1f ;  /* 0x001c1f0045237589 */ /* 0x000fe200000e0000 */
[----:B------:R-:W-:-:S03]  /*23640*/  SEL R6, R3, R6, P0 ;  /* 0x0000000603067207 */ /* 0x000fc60000000000 */
[----:B------:R-:W2:Y:S01]  /*23650*/  SHFL.IDX PT, R52, R63, R2, 0x1c1f ;  /* 0x001c1f023f347589 */ /* 0x000ea200000e0000 */
[----:B---3--:R-:W-:Y:S02]  /*23660*/  SEL R28, R30, R33, P0 ;  /* 0x000000211e1c7207 */ /* 0x008fe40000000000 */
[----:B------:R-:W-:Y:S01]  /*23670*/  SEL R30, R33, R30, P0 ;  /* 0x0000001e211e7207 */ /* 0x000fe20000000000 */
[----:B------:R-:W3:Y:S01]  /*23680*/  SHFL.IDX PT, R54, R67, R2, 0x1c1f ;  /* 0x001c1f0243367589 */ /* 0x000ee200000e0000 */
[----:B----4-:R-:W-:Y:S02]  /*23690*/  SEL R12, R9, R20, P0 ;  /* 0x00000014090c7207 */ /* 0x010fe40000000000 */
[----:B------:R-:W-:Y:S01]  /*236a0*/  SEL R14, R20, R9, P0 ;  /* 0x00000009140e7207 */ /* 0x000fe20000000000 */
[----:B------:R-:W4:Y:S01]  /*236b0*/  SHFL.IDX PT, R56, R71, R2, 0x1c1f ;  /* 0x001c1f0247387589 */ /* 0x000f2200000e0000 */
[----:B0-----:R-:W-:Y:S02]  /*236c0*/  SEL R36, R38, R41, P0 ;  /* 0x0000002926247207 */ /* 0x001fe40000000000 */
[----:B------:R-:W-:Y:S01]  /*236d0*/  SEL R38, R41, R38, P0 ;  /* 0x0000002629267207 */ /* 0x000fe20000000000 */
[----:B------:R-:W-:Y:S01]  /*236e0*/  SHFL.IDX PT, R49, R49, R0, 0x1c1f ;  /* 0x001c1f0031317589 */ /* 0x000fe200000e0000 */
[----:B-1----:R-:W-:-:S02]  /*236f0*/  SEL R40, R42, R47, P0 ;  /* 0x0000002f2a287207 */ /* 0x002fc40000000000 */
[----:B------:R-:W-:Y:S01]  /*23700*/  SEL R42, R47, R42, P0 ;  /* 0x0000002a2f2a7207 */ /* 0x000fe20000000000 */
[----:B------:R-:W-:Y:S04]  /*23710*/  SHFL.IDX PT, R53, R53, R0, 0x1c1f ;  /* 0x001c1f0035357589 */ /* 0x000fe800000e0000 */
[----:B------:R-:W-:Y:S04]  /*23720*/  SHFL.IDX PT, R57, R57, R0, 0x1c1f ;  /* 0x001c1f0039397589 */ /* 0x000fe800000e0000 */
[----:B------:R-:W-:Y:S01]  /*23730*/  SHFL.IDX PT, R73, R73, R0, 0x1c1f ;  /* 0x001c1f0049497589 */ /* 0x000fe200000e0000 */
[----:B--2---:R-:W-:-:S02]  /*23740*/  SEL R25, R27, R52, P0 ;  /* 0x000000341b197207 */ /* 0x004fc40000000000 */
[----:B------:R-:W-:Y:S01]  /*23750*/  SEL R27, R52, R27, P0 ;  /* 0x0000001b341b7207 */ /* 0x000fe20000000000 */
[----:B------:R-:W0:Y:S01]  /*23760*/  SHFL.IDX PT, R46, R51, R2, 0x1c1f ;  /* 0x001c1f02332e7589 */ /* 0x000e2200000e0000 */
[----:B---3--:R-:W-:Y:S02]  /*23770*/  SEL R29, R31, R54, P0 ;  /* 0x000000361f1d7207 */ /* 0x008fe40000000000 */
[----:B------:R-:W-:Y:S01]  /*23780*/  SEL R31, R54, R31, P0 ;  /* 0x0000001f361f7207 */ /* 0x000fe20000000000 */
[----:B------:R-:W1:Y:S01]  /*23790*/  SHFL.IDX PT, R48, R55, R2, 0x1c1f ;  /* 0x001c1f0237307589 */ /* 0x000e6200000e0000 */
[----:B----4-:R-:W-:Y:S02]  /*237a0*/  SEL R33, R35, R56, P0 ;  /* 0x0000003823217207 */ /* 0x010fe40000000000 */
[----:B------:R-:W-:Y:S01]  /*237b0*/  SEL R35, R56, R35, P0 ;  /* 0x0000002338237207 */ /* 0x000fe20000000000 */
[----:B------:R-:W2:Y:S04]  /*237c0*/  SHFL.IDX PT, R50, R59, R2, 0x1c1f ;  /* 0x001c1f023b327589 */ /* 0x000ea800000e0000 */
[----:B------:R-:W3:Y:S04]  /*237d0*/  SHFL.IDX PT, R58, R75, R2, 0x1c1f ;  /* 0x001c1f024b3a7589 */ /* 0x000ee800000e0000 */
[----:B------:R-:W4:Y:S04]  /*237e0*/  SHFL.IDX PT, R77, R77, R0, 0x1c1f ;  /* 0x001c1f004d4d7589 */ /* 0x000f2800000e0000 */
[----:B------:R3:W4:Y:S01]  /*237f0*/  SHFL.IDX PT, R60, R79, R2, 0x1c1f ;  /* 0x001c1f024f3c7589 */ /* 0x00072200000e0000 */
[----:B0-----:R-:W-:-:S02]  /*23800*/  SEL R5, R49, R46, P0 ;  /* 0x0000002e31057207 */ /* 0x001fc40000000000 */
[----:B------:R-:W-:Y:S02]  /*23810*/  SEL R7, R46, R49, P0 ;  /* 0x000000312e077207 */ /* 0x000fe40000000000 */
[----:B-1----:R-:W-:Y:S02]  /*23820*/  SEL R9, R53, R48, P0 ;  /* 0x0000003035097207 */ /* 0x002fe40000000000 */
[----:B------:R-:W-:Y:S02]  /*23830*/  SEL R11, R48, R53, P0 ;  /* 0x00000035300b7207 */ /* 0x000fe40000000000 */
[----:B--2---:R-:W-:Y:S02]  /*23840*/  SEL R13, R57, R50, P0 ;  /* 0x00000032390d7207 */ /* 0x004fe40000000000 */
[----:B------:R-:W-:Y:S02]  /*23850*/  SEL R15, R50, R57, P0 ;  /* 0x00000039320f7207 */ /* 0x000fe40000000000 */
[----:B---3--:R-:W-:-:S02]  /*23860*/  SEL R37, R73, R58, P0 ;  /* 0x0000003a49257207 */ /* 0x008fc40000000000 */
[----:B------:R-:W-:Y:S02]  /*23870*/  SEL R39, R58, R73, P0 ;  /* 0x000000493a277207 */ /* 0x000fe40000000000 */
[----:B------:R-:W-:-:S07]  /*23880*/  MOV R2, RZ ;  /* 0x000000ff00027202 */ /* 0x000fce0000000f00 */
.L_x_3058:
[----:B------:R-:W-:Y:S05]  /*23890*/  WARPSYNC.ALL ;  /* 0x0000000000007948 */ /* 0x000fea0003800000 */
[----:B------:R-:W-:Y:S01]  /*238a0*/  BAR.SYNC.DEFER_BLOCKING 0x1, 0x100 ;  /* 0x0044000000007b1d */ /* 0x000fe20000010000 */
[----:B----4-:R-:W-:Y:S02]  /*238b0*/  SEL R41, R77, R60, P0 ;  /* 0x0000003c4d297207 */ /* 0x010fe40000000000 */
[----:B------:R-:W-:-:S03]  /*238c0*/  SEL R43, R60, R77, P0 ;  /* 0x0000004d3c2b7207 */ /* 0x000fc60000000000 */
[----:B------:R-:W-:Y:S02]  /*238d0*/  ULDC.64 UR4, c[0x0][0xc00] ;  /* 0x0003000000047ab9 */ /* 0x000fe40000000a00 */
[----:B------:R-:W0:Y:S01]  /*238e0*/  LDC R51, c[0x0][0xbe8] ;  /* 0x0002fa00ff337b82 */ /* 0x000e220000000800 */
[----:B------:R-:W-:Y:S02]  /*238f0*/  ISETP.NE.U32.AND P1, PT, RZ, UR4, PT ;  /* 0x00000004ff007c0c */ /* 0x000fe4000bf25070 */
[----:B------:R-:W-:Y:S02]  /*23900*/  IADD3 R46, P2, R225, UR4, RZ ;  /* 0x00000004e12e7c10 */ /* 0x000fe4000ff5e0ff */
[----:B------:R-:W-:Y:S02]  /*23910*/  ISETP.NE.AND.EX P1, PT, RZ, UR5, PT, P1 ;  /* 0x00000005ff007c0c */ /* 0x000fe4000bf25310 */
[----:B------:R-:W-:Y:S01]  /*23920*/  IADD3.X R47, R226, UR5, RZ, P2, !PT ;  /* 0x00000005e22f7c10 */ /* 0x000fe200097fe4ff */
[----:B------:R-:W-:-:S02]  /*23930*/  ULDC.64 UR4, c[0x0][0xc08] ;  /* 0x0003020000047ab9 */ /* 0x000fc40000000a00 */
[----:B------:R-:W-:Y:S01]  /*23940*/  ISETP.NE.U32.AND P0, PT, RZ, UR4, PT ;  /* 0x00000004ff007c0c */ /* 0x000fe2000bf05070 */
[----:B------:R1:W-:Y:S04]  /*23950*/  STSM.16.M88.4 [R81], R4 ;  /* 0x0000000451007844 */ /* 0x0003e80000000200 */
[----:B------:R2:W-:Y:S04]  /*23960*/  STSM.16.M88.4 [R80], R8 ;  /* 0x0000000850007844 */ /* 0x0005e80000000200 */
        /* <DEDUP_REMOVED lines=8> */
[----:B-1----:R-:W-:Y:S01]  /*239f0*/  @P0 IADD3 R4, P3, R225, UR4, RZ ;  /* 0x00000004e1040c10 */ /* 0x002fe2000ff7e0ff */
[----:B------:R-:W-:-:S02]  /*23a00*/  ULDC UR4, c[0x0][0xa88] ;  /* 0x0002a20000047ab9 */ /* 0x000fc40000000800 */
[----:B------:R-:W-:Y:S01]  /*23a10*/  IMAD.U32 R0, RZ, RZ, UR4 ;  /* 0x00000004ff007e24 */ /* 0x000fe2000f8e00ff */
[----:B------:R-:W-:Y:S01]  /*23a20*/  @P0 IADD3.X R5, R226, UR5, RZ, P3, !PT ;  /* 0x00000005e2050c10 */ /* 0x000fe20009ffe4ff */
[----:B------:R3:W5:Y:S01]  /*23a30*/  @P1 LDG.E R2, desc[UR50][R46.64] ;  /* 0x000000322e021981 */ /* 0x000762000c1e1900 */
[----:B0-----:R-:W-:Y:S01]  /*23a40*/  ISETP.NE.AND P2, PT, R51, 0x1, PT ;  /* 0x000000013300780c */ /* 0x001fe20003f45270 */
[----:B--2---:R-:W-:Y:S02]  /*23a50*/  IMAD.IADD R8, R218, 0x1, R212 ;  /* 0x00000001da087824 */ /* 0x004fe400078e02d4 */
[----:B------:R3:W5:Y:S10]  /*23a60*/  @P0 LDG.E R0, desc[UR50][R4.64] ;  /* 0x0000003204000981 */ /* 0x000774000c1e1900 */
[----:B------:R-:W0:Y:S08]  /*23a70*/  @P2 LDC R3, c[0x0][0xbec] ;  /* 0x0002fb00ff032b82 */ /* 0x000e300000000800 */
[----:B------:R-:W1:Y:S01]  /*23a80*/  @P2 LDC R11, c[0x0][0xbf0] ;  /* 0x0002fc00ff0b2b82 */ /* 0x000e620000000800 */
[----:B---3--:R-:W-:Y:S05]  /*23a90*/  @P0 BRA `(.L_x_2819) ;  /* 0x0000000000100947 */ /* 0x008fea0003800000 */
[----:B------:R-:W-:Y:S05]  /*23aa0*/  @!P1 BRA `(.L_x_2819) ;  /* 0x00000000000c9947 */ /* 0x000fea0003800000 */
[----:B------:R-:W2:Y:S04]  /*23ab0*/  LDG.E R5, desc[UR50][R46.64] ;  /* 0x000000322e057981 */ /* 0x000ea8000c1e1900 */
[----:B-----5:R-:W2:Y:S02]  /*23ac0*/  LDG.E R0, desc[UR50][R46.64+0x4] ;  /* 0x000004322e007981 */ /* 0x020ea4000c1e1900 */
[----:B--2---:R-:W-:-:S07]  /*23ad0*/  IMAD.IADD R0, R0, 0x1, -R5 ;  /* 0x0000000100007824 */ /* 0x004fce00078e0a05 */
.L_x_2819:
[----:B------:R-:W2:Y:S01]  /*23ae0*/  LDL R10, [R1+0x30] ;  /* 0x00003000010a7983 */ /* 0x000ea20000100800 */
[----:B------:R-:W-:Y:S01]  /*23af0*/  SHF.R.S32.HI R50, RZ, 0x1f, R224 ;  /* 0x0000001fff327819 */ /* 0x000fe200000114e0 */
[----:B0-----:R-:W-:Y:S01]  /*23b00*/  @P2 IMAD.HI.U32 R4, R8, R3, RZ ;  /* 0x0000000308042227 */ /* 0x001fe200078e00ff */
[----:B------:R-:W-:Y:S01]  /*23b10*/  ULDC.64 UR4, c[0x0][0xb90] ;  /* 0x0002e40000047ab9 */ /* 0x000fe20000000a00 */
[----:B------:R-:W0:Y:S01]  /*23b20*/  S2R R14, SR_TID.X ;  /* 0x00000000000e7919 */ /* 0x000e220000002100 */
[----:B-----5:R-:W-:Y:S01]  /*23b30*/  SHF.R.S32.HI R3, RZ, 0x1f, R2 ;  /* 0x0000001fff037819 */ /* 0x020fe20000011402 */
[----:B------:R-:W-:Y:S01]  /*23b40*/  IMAD R9, R50, UR4, RZ ;  /* 0x0000000432097c24 */ /* 0x000fe2000f8e02ff */
[----:B------:R-:W-:Y:S01]  /*23b50*/  SEL R20, R227, RZ, !P1 ;  /* 0x000000ffe3147207 */ /* 0x000fe20004800000 */
[----:B------:R-:W-:Y:S01]  /*23b60*/  IMAD.MOV.U32 R7, RZ, RZ, R8 ;  /* 0x000000ffff077224 */ /* 0x000fe200078e0008 */
[----:B-1----:R-:W-:Y:S01]  /*23b70*/  @P2 SHF.R.U32.HI R7, RZ, R11, R4 ;  /* 0x0000000bff072219 */ /* 0x002fe20000011604 */
[C---:B------:R-:W-:Y:S01]  /*23b80*/  IMAD.WIDE.U32 R4, R224.reuse, UR4, R2 ;  /* 0x00000004e0047c25 */ /* 0x040fe2000f8e0002 */
[----:B------:R-:W-:Y:S01]  /*23b90*/  SEL R221, R221, RZ, !P1 ;  /* 0x000000ffdddd7207 */ /* 0x000fe20004800000 */
[----:B------:R-:W1:Y:S01]  /*23ba0*/  @P2 LDC R55, c[0x0][0xbec] ;  /* 0x0002fb00ff372b82 */ /* 0x000e620000000800 */
[----:B------:R-:W-:Y:S01]  /*23bb0*/  LEA R11, R229, R215, 0x6 ;  /* 0x000000d7e50b7211 */ /* 0x000fe200078e30ff */
[----:B------:R-:W-:Y:S01]  /*23bc0*/  IMAD R9, R224, UR5, R9 ;  /* 0x00000005e0097c24 */ /* 0x000fe2000f8e0209 */
[----:B------:R-:W-:Y:S01]  /*23bd0*/  ULDC.64 UR4, c[0x0][0xb98] ;  /* 0x0002e60000047ab9 */ /* 0x000fe20000000a00 */
[----:B------:R-:W-:-:S02]  /*23be0*/  IMAD.MOV R6, RZ, RZ, -R7 ;  /* 0x000000ffff067224 */ /* 0x000fc400078e0a07 */
        /* <DEDUP_REMOVED lines=11> */
[----:B0-----:R-:W-:Y:S01]  /*23ca0*/  VIADD R15, R14, 0xffffff80 ;  /* 0xffffff800e0f7836 */ /* 0x001fe20000000000 */
[----:B------:R-:W-:Y:S01]  /*23cb0*/  IADD3.X R5, R11, R5, R8, P1, !PT ;  /* 0x000000050b057210 */ /* 0x000fe20000ffe408 */
[----:B------:R-:W-:Y:S01]  /*23cc0*/  IMAD R6, R6, UR4, RZ ;  /* 0x0000000406067c24 */ /* 0x000fe2000f8e02ff */
[----:B------:R-:W-:Y:S01]  /*23cd0*/  IADD3 R13, P4, R44, 0x2000, RZ ;  /* 0x000020002c0d7810 */ /* 0x000fe20007f9e0ff */
[----:B------:R-:W-:Y:S01]  /*23ce0*/  IMAD R53, R0, R51, RZ ;  /* 0x0000003300357224 */ /* 0x000fe200078e02ff */
[----:B------:R-:W-:Y:S01]  /*23cf0*/  SHF.R.S32.HI R14, RZ, 0x1f, R15 ;  /* 0x0000001fff0e7819 */ /* 0x000fe2000001140f */
[C---:B------:R-:W-:Y:S01]  /*23d00*/  IMAD R11, R9.reuse, UR5, R6 ;  /* 0x00000005090b7c24 */ /* 0x040fe2000f8e0206 */
[----:B------:R-:W-:Y:S01]  /*23d10*/  IADD3 R29, P3, R44, 0x4000, RZ ;  /* 0x000040002c1d7810 */ /* 0x000fe20007f7e0ff */
[----:B------:R-:W-:Y:S01]  /*23d20*/  IMAD.WIDE.U32 R4, R9, UR4, R4 ;  /* 0x0000000409047c25 */ /* 0x000fe2000f8e0004 */
[----:B------:R-:W-:Y:S01]  /*23d30*/  ULDC.64 UR4, c[0x0][0xb50] ;  /* 0x0002d40000047ab9 */ /* 0x000fe20000000a00 */
[----:B------:R-:W-:-:S02]  /*23d40*/  LEA.HI R14, R14, R15, RZ, 0x7 ;  /* 0x0000000f0e0e7211 */ /* 0x000fc400078f38ff */
[----:B------:R-:W-:Y:S01]  /*23d50*/  IMAD.IADD R5, R5, 0x1, R11 ;  /* 0x0000000105057824 */ /* 0x000fe200078e020b */
[----:B------:R-:W-:Y:S01]  /*23d60*/  LEA R6, P1, R4, UR4, 0x2 ;  /* 0x0000000404067c11 */ /* 0x000fe2000f8210ff */
[----:B------:R-:W-:Y:S01]  /*23d70*/  IMAD.X R9, RZ, RZ, R45, P0 ;  /* 0x000000ffff097224 */ /* 0x000fe200000e062d */
[----:B------:R-:W-:Y:S02]  /*23d80*/  LOP3.LUT R14, R14, 0xffffff80, RZ, 0xc0, !PT ;  /* 0xffffff800e0e7812 */ /* 0x000fe400078ec0ff */
[----:B------:R-:W-:Y:S01]  /*23d90*/  LEA.HI.X R4, R4, UR5, R5, 0x2, P1 ;  /* 0x0000000504047c11 */ /* 0x000fe200088f1405 */
[----:B------:R-:W-:Y:S01]  /*23da0*/  SHFL.IDX PT, R46, R6, RZ, 0x1c1f ;  /* 0x001c1fff062e7589 */ /* 0x000fe200000e0000 */
[----:B------:R-:W-:Y:S01]  /*23db0*/  IADD3 R25, P1, R44, 0x3000, RZ ;  /* 0x000030002c197810 */ /* 0x000fe20007f3e0ff */
[----:B------:R-:W-:Y:S01]  /*23dc0*/  ULDC.64 UR4, c[0x0][0xaa0] ;  /* 0x0002a80000047ab9 */ /* 0x000fe20000000a00 */
[----:B------:R-:W-:Y:S01]  /*23dd0*/  IADD3 R14, R15, -R14, RZ ;  /* 0x8000000e0f0e7210 */ /* 0x000fe20007ffe0ff */
[----:B------:R-:W0:Y:S01]  /*23de0*/  SHFL.IDX PT, R47, R4, RZ, 0x1c1f ;  /* 0x001c1fff042f7589 */ /* 0x000e2200000e0000 */
[----:B------:R-:W-:-:S02]  /*23df0*/  LOP3.LUT R24, R25, 0x380, RZ, 0xc0, !PT ;  /* 0x0000038019187812 */ /* 0x000fc400078ec0ff */
[----:B------:R-:W-:Y:S01]  /*23e00*/  LOP3.LUT R12, R13, 0x380, RZ, 0xc0, !PT ;  /* 0x000003800d0c7812 */ /* 0x000fe200078ec0ff */
[----:B------:R-:W-:Y:S01]  /*23e10*/  SHFL.IDX PT, R48, R6, 0x1, 0x1c1f ;  /* 0x003c1f0006307f89 */ /* 0x000fe200000e0000 */
[----:B------:R-:W-:Y:S02]  /*23e20*/  SHF.R.U64 R24, R24, 0x3, RZ ;  /* 0x0000000318187819 */ /* 0x000fe400000012ff */
[----:B------:R-:W-:Y:S01]  /*23e30*/  LOP3.LUT R28, R29, 0x380, RZ, 0xc0, !PT ;  /* 0x000003801d1c7812 */ /* 0x000fe200078ec0ff */
[----:B------:R-:W3:Y:S01]  /*23e40*/  SHFL.IDX PT, R49, R4, 0x1, 0x1c1f ;  /* 0x003c1f0004317f89 */ /* 0x000ee200000e0000 */
[----:B------:R-:W-:Y:S02]  /*23e50*/  LOP3.LUT R8, R7, 0x380, RZ, 0xc0, !PT ;  /* 0x0000038007087812 */ /* 0x000fe400078ec0ff */
[----:B------:R-:W-:Y:S02]  /*23e60*/  LOP3.LUT P0, RZ, R14, 0x3, RZ, 0xc0, !PT ;  /* 0x000000030eff7812 */ /* 0x000fe4000780c0ff */
[----:B------:R-:W-:Y:S01]  /*23e70*/  LOP3.LUT R24, R24, R25, RZ, 0x3c, !PT ;  /* 0x0000001918187212 */ /* 0x000fe200078e3cff */
[----:B------:R-:W-:Y:S01]  /*23e80*/  IMAD.X R25, RZ, RZ, R45, P1 ;  /* 0x000000ffff197224 */ /* 0x000fe200008e062d */
[----:B------:R-:W-:-:S02]  /*23e90*/  SHF.R.U64 R12, R12, 0x3, RZ ;  /* 0x000000030c0c7819 */ /* 0x000fc400000012ff */
[----:B------:R-:W-:Y:S02]  /*23ea0*/  SHF.R.U64 R28, R28, 0x3, RZ ;  /* 0x000000031c1c7819 */ /* 0x000fe400000012ff */
[----:B------:R-:W-:Y:S02]  /*23eb0*/  SHF.R.U64 R8, R8, 0x3, RZ ;  /* 0x0000000308087819 */ /* 0x000fe400000012ff */
[----:B------:R-:W-:Y:S01]  /*23ec0*/  LOP3.LUT R12, R12, R13, RZ, 0x3c, !PT ;  /* 0x0000000d0c0c7212 */ /* 0x000fe200078e3cff */
[--C-:B------:R-:W-:Y:S01]  /*23ed0*/  IMAD.X R13, RZ, RZ, R45.reuse, P4 ;  /* 0x000000ffff0d7224 */ /* 0x100fe200020e062d */
[----:B------:R-:W-:Y:S01]  /*23ee0*/  LOP3.LUT R28, R28, R29, RZ, 0x3c, !PT ;  /* 0x0000001d1c1c7212 */ /* 0x000fe200078e3cff */
[----:B------:R-:W-:Y:S01]  /*23ef0*/  IMAD.X R29, RZ, RZ, R45, P3 ;  /* 0x000000ffff1d7224 */ /* 0x000fe200018e062d */
[----:B------:R-:W-:Y:S02]  /*23f00*/  LOP3.LUT R8, R8, R7, RZ, 0x3c, !PT ;  /* 0x0000000708087212 */ /* 0x000fe400078e3cff */
[----:B------:R-:W-:-:S02]  /*23f10*/  IADD3 R33, P5, R44, 0x5000, RZ ;  /* 0x000050002c217810 */ /* 0x000fc40007fbe0ff */
[C---:B------:R-:W-:Y:S02]  /*23f20*/  IADD3 R37, P4, R44.reuse, 0x6000, RZ ;  /* 0x000060002c257810 */ /* 0x040fe40007f9e0ff */
[C---:B------:R-:W-:Y:S02]  /*23f30*/  LOP3.LUT R7, R44.reuse, 0x380, RZ, 0xc0, !PT ;  /* 0x000003802c077812 */ /* 0x040fe400078ec0ff */
[----:B------:R-:W-:Y:S02]  /*23f40*/  IADD3 R5, P3, R44, 0x7000, RZ ;  /* 0x000070002c057810 */ /* 0x000fe40007f7e0ff */
[----:B------:R-:W-:Y:S02]  /*23f50*/  LOP3.LUT R32, R33, 0x380, RZ, 0xc0, !PT ;  /* 0x0000038021207812 */ /* 0x000fe400078ec0ff */
[----:B------:R-:W-:Y:S01]  /*23f60*/  LOP3.LUT R36, R37, 0x380, RZ, 0xc0, !PT ;  /* 0x0000038025247812 */ /* 0x000fe200078ec0ff */
[----:B------:R-:W-:Y:S01]  /*23f70*/  IMAD R3, R3, UR4, RZ ;  /* 0x0000000403037c24 */ /* 0x000fe2000f8e02ff */
[----:B------:R-:W-:Y:S01]  /*23f80*/  SHF.R.U64 R7, R7, 0x3, RZ ;  /* 0x0000000307077819 */ /* 0x000fe200000012ff */
[----:B------:R-:W-:Y:S01]  /*23f90*/  IMAD.X R41, RZ, RZ, R45, P3 ;  /* 0x000000ffff297224 */ /* 0x000fe200018e062d */
[----:B------:R-:W-:-:S02]  /*23fa0*/  SHF.R.U64 R32, R32, 0x3, RZ ;  /* 0x0000000320207819 */ /* 0x000fc400000012ff */
[----:B------:R-:W-:Y:S02]  /*23fb0*/  SHF.R.U64 R36, R36, 0x3, RZ ;  /* 0x0000000324247819 */ /* 0x000fe400000012ff */
[----:B------:R-:W-:Y:S02]  /*23fc0*/  LOP3.LUT R44, R7, R44, RZ, 0x3c, !PT ;  /* 0x0000002c072c7212 */ /* 0x000fe400078e3cff */
[----:B------:R-:W-:Y:S01]  /*23fd0*/  LOP3.LUT R32, R32, R33, RZ, 0x3c, !PT ;  /* 0x0000002120207212 */ /* 0x000fe200078e3cff */
[--C-:B------:R-:W-:Y:S01]  /*23fe0*/  IMAD.X R33, RZ, RZ, R45.reuse, P5 ;  /* 0x000000ffff217224 */ /* 0x100fe200028e062d */
[----:B------:R-:W-:Y:S01]  /*23ff0*/  LOP3.LUT R36, R36, R37, RZ, 0x3c, !PT ;  /* 0x0000002524247212 */ /* 0x000fe200078e3cff */
[----:B------:R-:W-:Y:S01]  /*24000*/  IMAD.X R37, RZ, RZ, R45, P4 ;  /* 0x000000ffff257224 */ /* 0x000fe200020e062d */
[----:B------:R-:W-:Y:S01]  /*24010*/  BSSY B1, `(.L_x_2820) ;  /* 0x0000053000017945 */ /* 0x000fe20003800000 */
[----:B------:R-:W-:Y:S02]  /*24020*/  SHF.R.S32.HI R52, RZ, 0x1f, R222 ;  /* 0x0000001fff347819 */ /* 0x000fe400000114de */
[----:B------:R-:W-:Y:S01]  /*24030*/  SHF.R.S32.HI R54, RZ, 0x1f, R215 ;  /* 0x0000001fff367819 */ /* 0x000fe200000114d7 */
[----:B--2---:R-:W-:-:S05]  /*24040*/  IMAD.IADD R10, R10, 0x1, R212 ;  /* 0x000000010a0a7824 */ /* 0x004fca00078e02d4 */
[C---:B------:R-:W-:Y:S02]  /*24050*/  IADD3 R0, R10.reuse, 0x8, RZ ;  /* 0x000000080a007810 */ /* 0x040fe40007ffe0ff */
[-C--:B------:R-:W-:Y:S02]  /*24060*/  ISETP.GE.OR P1, PT, R10, R53.reuse, P0 ;  /* 0x000000350a00720c */ /* 0x080fe40000726670 */
[----:B------:R-:W-:Y:S02]  /*24070*/  ISETP.GE.OR P0, PT, R0, R53, P0 ;  /* 0x000000350000720c */ /* 0x000fe40000706670 */
[----:B------:R-:W-:-:S04]  /*24080*/  LOP3.LUT R0, R5, 0x380, RZ, 0xc0, !PT ;  /* 0x0000038005007812 */ /* 0x000fc800078ec0ff */
[----:B------:R-:W-:-:S04]  /*24090*/  SHF.R.U64 R0, R0, 0x3, RZ ;  /* 0x0000000300007819 */ /* 0x000fc800000012ff */
[----:B------:R-:W-:Y:S01]  /*240a0*/  LOP3.LUT R40, R0, R5, RZ, 0x3c, !PT ;  /* 0x0000000500287212 */ /* 0x000fe200078e3cff */
[----:B0-----:R-:W-:Y:S04]  /*240b0*/  @!P1 ST.E desc[UR50][R46.64], R88 ;  /* 0x000000582e009985 */ /* 0x001fe8000c101932 */
[----:B---3--:R0:W-:Y:S04]  /*240c0*/  @!P0 ST.E desc[UR50][R48.64], R89 ;  /* 0x0000005930008985 */ /* 0x0081e8000c101932 */
[----:B------:R2:W5:Y:S04]  /*240d0*/  LD.E.128 R4, desc[UR50][R44.64] ;  /* 0x000000322c047980 */ /* 0x000568000c101d00 */
[----:B------:R-:W5:Y:S01]  /*240e0*/  LD.E.128 R8, desc[UR50][R8.64] ;  /* 0x0000003208087980 */ /* 0x000f62000c101d00 */
[----:B0-----:R-:W0:Y:S03]  /*240f0*/  @P2 LDC R49, c[0x0][0xbf0] ;  /* 0x0002fc00ff312b82 */ /* 0x001e260000000800 */
[----:B------:R-:W5:Y:S01]  /*24100*/  LD.E.128 R12, desc[UR50][R12.64] ;  /* 0x000000320c0c7980 */ /* 0x000f62000c101d00 */
[----:B--2---:R-:W-:-:S02]  /*24110*/  IMAD R45, R2, UR5, R3 ;  /* 0x00000005022d7c24 */ /* 0x004fc4000f8e0203 */
[----:B------:R-:W-:Y:S01]  /*24120*/  IMAD.WIDE.U32 R2, R2, UR4, RZ ;  /* 0x0000000402027c25 */ /* 0x000fe2000f8e00ff */
[----:B------:R-:W-:Y:S01]  /*24130*/  ULDC.64 UR4, c[0x0][0xae8] ;  /* 0x0002ba0000047ab9 */ /* 0x000fe20000000a00 */
[----:B------:R-:W5:Y:S03]  /*24140*/  LD.E.128 R24, desc[UR50][R24.64] ;  /* 0x0000003218187980 */ /* 0x000f66000c101d00 */
[----:B------:R-:W-:Y:S01]  /*24150*/  IADD3 R3, R3, R45, RZ ;  /* 0x0000002d03037210 */ /* 0x000fe20007ffe0ff */
[----:B------:R-:W-:Y:S01]  /*24160*/  IMAD R45, R223, 0x20, R229 ;  /* 0x00000020df2d7824 */ /* 0x000fe200078e02e5 */
[----:B------:R-:W5:Y:S01]  /*24170*/  LD.E.128 R28, desc[UR50][R28.64] ;  /* 0x000000321c1c7980 */ /* 0x000f62000c101d00 */
[----:B------:R-:W-:Y:S02]  /*24180*/  IMAD R47, R50, UR4, RZ ;  /* 0x00000004322f7c24 */ /* 0x000fe4000f8e02ff */
[----:B------:R-:W-:Y:S01]  /*24190*/  IMAD.IADD R44, R212, 0x1, R45 ;  /* 0x00000001d42c7824 */ /* 0x000fe200078e022d */
[----:B------:R-:W5:Y:S01]  /*241a0*/  LD.E.128 R32, desc[UR50][R32.64] ;  /* 0x0000003220207980 */ /* 0x000f62000c101d00 */
[----:B------:R-:W-:-:S02]  /*241b0*/  IMAD R47, R224, UR5, R47 ;  /* 0x00000005e02f7c24 */ /* 0x000fc4000f8e022f */
[----:B-1----:R-:W-:Y:S01]  /*241c0*/  @P2 IMAD.HI.U32 R0, R44, R55, RZ ;  /* 0x000000372c002227 */ /* 0x002fe200078e00ff */
[----:B------:R-:W5:Y:S03]  /*241d0*/  LD.E.128 R36, desc[UR50][R36.64] ;  /* 0x0000003224247980 */ /* 0x000f66000c101d00 */
[----:B------:R-:W-:Y:S01]  /*241e0*/  IMAD.WIDE.U32 R2, R224, UR4, R2 ;  /* 0x00000004e0027c25 */ /* 0x000fe2000f8e0002 */
[----:B------:R-:W-:Y:S01]  /*241f0*/  ULDC.64 UR4, c[0x0][0xaf0] ;  /* 0x0002bc0000047ab9 */ /* 0x000fe20000000a00 */
[----:B------:R-:W5:Y:S02]  /*24200*/  LD.E.128 R40, desc[UR50][R40.64] ;  /* 0x0000003228287980 */ /* 0x000f64000c101d00 */
[----:B------:R-:W-:Y:S01]  /*24210*/  IMAD.MOV.U32 R45, RZ, RZ, R44 ;  /* 0x000000ffff2d7224 */ /* 0x000fe200078e002c */
[----:B0-----:R-:W-:Y:S01]  /*24220*/  @P2 SHF.R.U32.HI R45, RZ, R49, R0 ;  /* 0x00000031ff2d2219 */ /* 0x001fe20000011600 */
[----:B------:R-:W-:Y:S01]  /*24230*/  IMAD R20, R20, UR4, RZ ;  /* 0x0000000414147c24 */ /* 0x000fe2000f8e02ff */
[----:B------:R-:W-:Y:S01]  /*24240*/  @!PT LDS RZ, [RZ] ;  /* 0x00000000fffff984 */ /* 0x000fe20000000800 */
[----:B------:R-:W-:Y:S01]  /*24250*/  @!PT LDS RZ, [RZ] ;  /* 0x00000000fffff984 */ /* 0x000fe20000000800 */
[----:B------:R-:W-:Y:S01]  /*24260*/  @!PT LDS RZ, [RZ] ;  /* 0x00000000fffff984 */ /* 0x000fe20000000800 */
[----:B------:R-:W-:Y:S01]  /*24270*/  @!PT LDS RZ, [RZ] ;  /* 0x00000000fffff984 */ /* 0x000fe20000000800 */
[----:B------:R0:W-:Y:S06]  /*24280*/  MEMBAR.ALL.CTA ;  /* 0x0000000000007992 */ /* 0x0001ec0000008000 */
[----:B0-----:R-:W0:Y:S01]  /*24290*/  FENCE.VIEW.ASYNC.S ;  /* 0x00000000000073c6 */ /* 0x001e220000000000 */
[----:B------:R-:W-:Y:S01]  /*242a0*/  IMAD.IADD R3, R3, 0x1, R47 ;  /* 0x0000000103037824 */ /* 0x000fe200078e022f */
[----:B------:R-:W-:Y:S01]  /*242b0*/  SHF.R.S32.HI R0, RZ, 0x1f, R45 ;  /* 0x0000001fff007819 */ /* 0x000fe2000001142d */
[----:B------:R-:W-:Y:S01]  /*242c0*/  IMAD R47, R221, UR5, R20 ;  /* 0x00000005dd2f7c24 */ /* 0x000fe2000f8e0214 */
[----:B------:R-:W-:Y:S01]  /*242d0*/  IADD3 R20, -R45, RZ, RZ ;  /* 0x000000ff2d147210 */ /* 0x000fe20007ffe1ff */
[----:B------:R-:W-:Y:S01]  /*242e0*/  IMAD.WIDE.U32 R2, R221, UR4, R2 ;  /* 0x00000004dd027c25 */ /* 0x000fe2000f8e0002 */
[----:B------:R-:W-:-:S03]  /*242f0*/  ULDC.64 UR4, c[0x0][0xae0] ;  /* 0x0002b80000047ab9 */ /* 0x000fc60000000a00 */
        /* <DEDUP_REMOVED lines=15> */
[----:B------:R-:W-:Y:S01]  /*243f0*/  ULDC.64 UR4, c[0x0][0xa80] ;  /* 0x0002a00000047ab9 */ /* 0x000fe20000000a00 */
[----:B------:R-:W-:Y:S01]  /*24400*/  IADD3 R0, R18, 0x29820, RZ ;  /* 0x0002982012007810 */ /* 0x000fe20007ffe0ff */
[----:B------:R-:W-:Y:S01]  /*24410*/  VIADD R20, R212, 0x40 ;  /* 0x00000040d4147836 */ /* 0x000fe20000000000 */
[----:B------:R-:W-:Y:S01]  /*24420*/  LEA R46, P3, R2, UR4, 0x1 ;  /* 0x00000004022e7c11 */ /* 0x000fe2000f8608ff */
[----:B------:R-:W-:Y:S01]  /*24430*/  IMAD.IADD R3, R3, 0x1, R45 ;  /* 0x0000000103037824 */ /* 0x000fe200078e022d */
[----:B------:R-:W-:-:S02]  /*24440*/  PRMT R0, RZ, 0x654, R0 ;  /* 0x00000654ff007816 */ /* 0x000fc40000000000 */
[----:B------:R-:W-:Y:S01]  /*24450*/  ISETP.GE.AND P1, PT, R20, R53, PT ;  /* 0x000000351400720c */ /* 0x000fe20003f26270 */
[----:B0-----:R0:W1:Y:S01]  /*24460*/  SHFL.IDX PT, R44, R46, RZ, 0x181f ;  /* 0x00181fff2e2c7589 */ /* 0x00106200000e0000 */
        /* <DEDUP_REMOVED lines=13> */
.L_x_2821:
[----:B------:R-:W-:Y:S05]  /*24540*/  BSYNC B1 ;  /* 0x0000000000017941 */ /* 0x000fea0003800000 */
.L_x_2820:
        /* <DEDUP_REMOVED lines=13> */
.L_x_2823:
[----:B------:R-:W-:Y:S05]  /*24620*/  BSYNC B1 ;  /* 0x0000000000017941 */ /* 0x000fea0003800000 */
.L_x_2822:
        /* <DEDUP_REMOVED lines=13> */
.L_x_2825:
[----:B------:R-:W-:Y:S05]  /*24700*/  BSYNC B1 ;  /* 0x0000000000017941 */ /* 0x000fea0003800000 */
.L_x_2824:
        /* <DEDUP_REMOVED lines=16> */
.L_x_2817:
        /* <DEDUP_REMOVED lines=27> */
.L_x_2827:
        /* <DEDUP_REMOVED lines=8> */
[----:B-----5:R-:W-:Y:S01]  /*24a40*/  IMAD R2, R6, R9, RZ ;  /* 0x0000000906027224 */ /* 0x020fe200078e02ff */
[----:B---3--:R-:W-:-:S04]  /*24a50*/  IADD3 R8, R212, -0x80, R3 ;  /* 0xffffff80d4087810 */ /* 0x008fc80007ffe003 */
[----:B------:R-:W-:-:S13]  /*24a60*/  ISETP.GE.AND P0, PT, R8, R2, PT ;  /* 0x000000020800720c */ /* 0x000fda0003f06270 */
[----:B------:R-:W-:Y:S05]  /*24a70*/  @P0 BRA `(.L_x_2829) ;  /* 0x0000000000840947 */ /* 0x000fea0003800000 */
[----:B------:R-:W-:Y:S01]  /*24a80*/  ISETP.NE.AND P0, PT, R9, 0x1, PT ;  /* 0x000000010900780c */ /* 0x000fe20003f05270 */
[----:B------:R-:W-:Y:S01]  /*24a90*/  ULDC.64 UR4, c[0x0][0xb90] ;  /* 0x0002e40000047ab9 */ /* 0x000fe20000000a00 */
[----:B------:R-:W-:Y:S01]  /*24aa0*/  MOV R3, R11 ;  /* 0x0000000b00037202 */ /* 0x000fe20000000f00 */
[----:B------:R-:W-:Y:S02]  /*24ab0*/  IMAD R7, R10, UR4, RZ ;  /* 0x000000040a077c24 */ /* 0x000fe4000f8e02ff */
[----:B------:R-:W-:Y:S02]  /*24ac0*/  IMAD.MOV.U32 R2, RZ, RZ, R0 ;  /* 0x000000ffff027224 */ /* 0x000fe400078e0000 */
[----:B------:R-:W-:Y:S02]  /*24ad0*/  IMAD.MOV.U32 R5, RZ, RZ, R8 ;  /* 0x000000ffff057224 */ /* 0x000fe400078e0008 */
[----:B------:R-:W-:-:S04]  /*24ae0*/  IMAD.WIDE.U32 R2, R224, UR4, R2 ;  /* 0x00000004e0027c25 */ /* 0x000fc8000f8e0002 */
[----:B------:R-:W3:Y:S01]  /*24af0*/  @P0 LDC R13, c[0x0][0xbec] ;  /* 0x0002fb00ff0d0b82 */ /* 0x000ee20000000800 */
[----:B------:R-:W-:Y:S01]  /*24b00*/  IMAD R7, R224, UR5, R7 ;  /* 0x00000005e0077c24 */ /* 0x000fe2000f8e0207 */
[----:B------:R-:W-:-:S03]  /*24b10*/  ULDC.64 UR4, c[0x0][0xb98] ;  /* 0x0002e60000047ab9 */ /* 0x000fc60000000a00 */
[----:B------:R-:W-:-:S03]  /*24b20*/  IMAD.IADD R3, R3, 0x1, R7 ;  /* 0x0000000103037824 */ /* 0x000fc600078e0207 */
[----:B------:R-:W5:Y:S01]  /*24b30*/  @P0 LDC R15, c[0x0][0xbf0] ;  /* 0x0002fc00ff0f0b82 */ /* 0x000f620000000800 */
[----:B------:R-:W-:-:S04]  /*24b40*/  IMAD.WIDE.U32 R2, R221, UR4, R2 ;  /* 0x00000004dd027c25 */ /* 0x000fc8000f8e0002 */
[----:B---3--:R-:W-:-:S05]  /*24b50*/  @P0 IMAD.HI.U32 R4, R8, R13, RZ ;  /* 0x0000000d08040227 */ /* 0x008fca00078e00ff */
        /* <DEDUP_REMOVED lines=19> */
.L_x_2829:
[----:B------:R-:W-:Y:S05]  /*24c90*/  BSYNC B1 ;  /* 0x0000000000017941 */ /* 0x000fea0003800000 */
.L_x_2828:
[----:B------:R-:W-:Y:S01]  /*24ca0*/  ULDC.64 UR4, c[0x0][0xaa0] ;  /* 0x0002a80000047ab9 */ /* 0x000fe20000000a00 */
[----:B------:R-:W-:Y:S01]  /*24cb0*/  LEA R7, R223, R229, 0x5 ;  /* 0x000000e5df077211 */ /* 0x000fe200078e28ff */
[----:B---3--:R-:W-:-:S04]  /*24cc0*/  IMAD R3, R11, UR4, RZ ;  /* 0x000000040b037c24 */ /* 0x008fc8000f8e02ff */
[C---:B------:R-:W-:Y:S02]  /*24cd0*/  IMAD R5, R0.reuse, UR5, R3 ;  /* 0x0000000500057c24 */ /* 0x040fe4000f8e0203 */
[----:B------:R-:W-:Y:S01]  /*24ce0*/  IMAD.WIDE.U32 R2, R0, UR4, RZ ;  /* 0x0000000400027c25 */ /* 0x000fe2000f8e00ff */
[----:B------:R-:W-:-:S03]  /*24cf0*/  ULDC.64 UR4, c[0x0][0xae8] ;  /* 0x0002ba0000047ab9 */ /* 0x000fc60000000a00 */
[----:B------:R-:W-:Y:S02]  /*24d00*/  IMAD.IADD R9, R212, 0x1, R7 ;  /* 0x00000001d4097824 */ /* 0x000fe400078e0207 */
[----:B------:R-:W-:Y:S02]  /*24d10*/  IMAD.IADD R3, R3, 0x1, R5 ;  /* 0x0000000103037824 */ /* 0x000fe400078e0205 */
[----:B------:R-:W-:Y:S02]  /*24d20*/  IMAD R7, R10, UR4, RZ ;  /* 0x000000040a077c24 */ /* 0x000fe4000f8e02ff */
[----:B--2---:R-:W-:-:S04]  /*24d30*/  @P2 IMAD.HI.U32 R0, R9, R12, RZ ;  /* 0x0000000c09002227 */ /* 0x004fc800078e00ff */
[C---:B------:R-:W-:Y:S02]  /*24d40*/  IMAD R7, R224.reuse, UR5, R7 ;  /* 0x00000005e0077c24 */ /* 0x040fe4000f8e0207 */
[----:B------:R-:W-:Y:S01]  /*24d50*/  IMAD.WIDE.U32 R2, R224, UR4, R2 ;  /* 0x00000004e0027c25 */ /* 0x000fe2000f8e0002 */
[----:B------:R-:W-:-:S03]  /*24d60*/  ULDC.64 UR4, c[0x0][0xaf0] ;  /* 0x0002bc0000047ab9 */ /* 0x000fc60000000a00 */
[----:B------:R-:W-:Y:S01]  /*24d70*/  IMAD.MOV.U32 R5, RZ, RZ, R9 ;  /* 0x000000ffff057224 */ /* 0x000fe200078e0009 */
[----:B----4-:R-:W-:Y:S01]  /*24d80*/  @P2 SHF.R.U32.HI R5, RZ, R27, R0 ;  /* 0x0000001bff052219 */ /* 0x010fe20000011600 */
[----:B------:R-:W-:Y:S02]  /*24d90*/  IMAD R4, R227, UR4, RZ ;  /* 0x00000004e3047c24 */ /* 0x000fe4000f8e02ff */
        /* <DEDUP_REMOVED lines=25> */
.L_x_3061:
[----:B------:R-:W-:Y:S01]  /*24f30*/  IMAD R25, R6, R25, RZ ;  /* 0x0000001906197224 */ /* 0x000fe200078e02ff */
[----:B------:R-:W-:Y:S01]  /*24f40*/  BSSY B1, `(.L_x_2831) ;  /* 0x000000f000017945 */ /* 0x000fe20003800000 */
[----:B------:R-:W-:-:S05]  /*24f50*/  IMAD.IADD R212, R229, 0x1, R212 ;  /* 0x00000001e5d47824 */ /* 0x000fca00078e02d4 */
        /* <DEDUP_REMOVED lines=13> */
.L_x_2832:
[----:B------:R-:W-:Y:S05]  /*25030*/  BSYNC B1 ;  /* 0x0000000000017941 */ /* 0x000fea0003800000 */
.L_x_2831:
[----:B------:R-:W-:-:S03]  /*25040*/  UMOV UR4, 0xffffffff ;  /* 0xffffffff00047882 */ /* 0x000fc60000000000 */
[----:B------:R-:W-:Y:S05]  /*25050*/  BRA.DIV UR4, `(.L_x_2833) ;  /* 0x000000a204dc7947 */ /* 0x000fea000b800000 */
[----:B---3--:R3:W0:Y:S04]  /*25060*/  SHFL.IDX PT, R0, R3, 0x1, 0x181f ;  /* 0x00381f0003007f89 */ /* 0x00862800000e0000 */
[----:B----4-:R3:W4:Y:S02]  /*25070*/  SHFL.IDX PT, R14, R2, 0x1, 0x181f ;  /* 0x00381f00020e7f89 */ /* 0x01072400000e0000 */
.L_x_3065:
[----:B------:R-:W-:Y:S01]  /*25080*/  IADD3 R4, R212, 0x20, RZ ;  /* 0x00000020d4047810 */ /* 0x000fe20007ffe0ff */
[----:B------:R-:W-:Y:S03]  /*25090*/  BSSY B1, `(.L_x_2834) ;  /* 0x000000e000017945 */ /* 0x000fe60003800000 */
        /* <DEDUP_REMOVED lines=13> */
.L_x_2835:
[----:B------:R-:W-:Y:S05]  /*25170*/  BSYNC B1 ;  /* 0x0000000000017941 */ /* 0x000fea0003800000 */
.L_x_2834:
[----:B------:R-:W-:-:S03]  /*25180*/  UMOV UR4, 0xffffffff ;  /* 0xffffffff00047882 */ /* 0x000fc60000000000 */
[----:B------:R-:W-:Y:S05]  /*25190*/  BRA.DIV UR4, `(.L_x_2836) ;  /* 0x000000a204d47947 */ /* 0x000fea000b800000 */
[----:B0-----:R0:W0:Y:S04]  /*251a0*/  SHFL.IDX PT, R0, R3, 0x2, 0x181f ;  /* 0x00581f0003007f89 */ /* 0x00102800000e0000 */
[----:B----4-:R4:W0:Y:S02]  /*251b0*/  SHFL.IDX PT, R14, R2, 0x2, 0x181f ;  /* 0x00581f00020e7f89 */ /* 0x01082400000e0000 */
.L_x_3069:
        /* <DEDUP_REMOVED lines=15> */
.L_x_2838:
[----:B------:R-:W-:Y:S05]  /*252b0*/  BSYNC B1 ;  /* 0x0000000000017941 */ /* 0x000fea0003800000 */
.L_x_2837:
[----:B------:R-:W-:-:S03]  /*252c0*/  UMOV UR4, 0xffffffff ;  /* 0xffffffff00047882 */ /* 0x000fc60000000000 */
[----:B------:R-:W-:Y:S05]  /*252d0*/  BRA.DIV UR4, `(.L_x_2839) ;  /* 0x000000a204cc7947 */ /* 0x000fea000b800000 */
[----:B0-----:R0:W0:Y:S04]  /*252e0*/  SHFL.IDX PT, R0, R3, 0x3, 0x181f ;  /* 0x00781f0003007f89 */ /* 0x00102800000e0000 */
[----:B------:R0:W0:Y:S02]  /*252f0*/  SHFL.IDX PT, R14, R2, 0x3, 0x181f ;  /* 0x00781f00020e7f89 */ /* 0x00002400000e0000 */
.L_x_3073:
[----:B0-234-:R-:W-:-:S05]  /*25300*/  VIADD R2, R212, 0x60 ;  /* 0x00000060d4027836 */ /* 0x01dfca0000000000 */
        /* <DEDUP_REMOVED lines=13> */
.L_x_2826:
[----:B------:R-:W-:Y:S05]  /*253e0*/  BSYNC B0 ;  /* 0x0000000000007941 */ /* 0x000fea0003800000 */
.L_x_2816:
[----:B------:R-:W-:Y:S02]  /*253f0*/  ULDC UR4, c[0x0][0xc3c] ;  /* 0x00030f0000047ab9 */ /* 0x000fe40000000800 */
[----:B-1----:R-:W-:-:S13]  /*25400*/  ISETP.GE.AND P0, PT, R23, UR4, PT ;  /* 0x0000000417007c0c */ /* 0x002fda000bf06270 */
[----:B------:R-:W-:Y:S05]  /*25410*/  @!P0 BRA `(.L_x_2840) ;  /* 0xfffffdc000388947 */ /* 0x000fea000383ffff */
[----:B------:R-:W-:Y:S05]  /*25420*/  BRA `(.L_x_2628) ;  /* 0x0000007c00dc7947 */ /* 0x000fea0003800000 */
.L_x_2626:
        /* <DEDUP_REMOVED lines=58> */
.L_x_2846:
        /* <DEDUP_REMOVED lines=12> */
.L_x_2845:
[----:B------:R-:W-:Y:S05]  /*25890*/  BSYNC B0 ;  /* 0x0000000000007941 */ /* 0x000fea0003800000 */
.L_x_2844:
[----:B0----5:R-:W0:Y:S02]  /*258a0*/  SHFL.UP PT, R2, R0, 0x1, RZ ;  /* 0x0420000000027989 */ /* 0x021e2400000e00ff */
        /* <DEDUP_REMOVED lines=16> */
[----:B------:R-:W-:-:S04]  /*259b0*/  IADD3 R4, R3, R4, RZ ;  /* 0x0000000403047210 */ /* 0x000fc80007ffe0ff */
[----:B------:R-:W-:-:S13]  /*259c0*/  ISETP.GT.AND P6, PT, R4, UR6, PT ;  /* 0x0000000604007c0c */ /* 0x000fda000bfc4270 */
[----:B------:R-:W-:Y:S05]  /*259d0*/  @!P6 BRA `(.L_x_2846) ;  /* 0xfffffffc007ce947 */ /* 0x000fea000383ffff */
.L_x_2842:
        /* <DEDUP_REMOVED lines=20> */
.L_x_2847:
[----:B-1----:R-:W-:Y:S01]  /*25b20*/  IADD3 R2, RZ, -R3, RZ ;  /* 0x80000003ff027210 */ /* 0x002fe20007ffe0ff */
[----:B---3--:R-:W-:-:S04]  /*25b30*/  IMAD R16, R16, UR5, R11 ;  /* 0x0000000510107c24 */ /* 0x008fc8000f8e020b */
        /* <DEDUP_REMOVED lines=8> */
[----:B------:R-:W-:Y:S01]  /*25bc0*/  IMAD.MOV.U32 R3, RZ, RZ, R6 ;  /* 0x000000ffff037224 */ /* 0x000fe200078e0006 */
[----:B------:R-:W-:-:S03]  /*25bd0*/  MOV R6, R8 ;  /* 0x0000000800067202 */ /* 0x000fc60000000f00 */
        /* <DEDUP_REMOVED lines=13> */
[----:B------:R-:W-:-:S03]  /*25cb0*/  IMAD.MOV R2, RZ, RZ, -R2 ;  /* 0x000000ffff027224 */ /* 0x000fc600078e0a02 */
[----:B------:R-:W-:Y:S01]  /*25cc0*/  IADD3 R6, -R11, RZ, RZ ;  /* 0x000000ff0b067210 */ /* 0x000fe20007ffe1ff */
[----:B------:R-:W-:Y:S02]  /*25cd0*/  IMAD R4, R4, R2, R9 ;  /* 0x0000000204047224 */ /* 0x000fe400078e0209 */
[----:B------:R-:W-:Y:S01]  /*25ce0*/  IMAD.MOV.U32 R2, RZ, RZ, RZ ;  /* 0x000000ffff027224 */ /* 0x000fe200078e00ff */
[----:B------:R-:W-:Y:S02]  /*25cf0*/  VIADDMNMX R13, R6, UR5, R7, PT ;  /* 0x00000005060d7c46 */ /* 0x000fe4000b800107 */
[----:B------:R-:W-:Y:S02]  /*25d00*/  IABS R9, R4 ;  /* 0x0000000400097213 */ /* 0x000fe40000000000 */
[-C--:B------:R-:W-:Y:S01]  /*25d10*/  IABS R8, R13.reuse ;  /* 0x0000000d00087213 */ /* 0x080fe20000000000 */
[----:B------:R-:W-:Y:S01]  /*25d20*/  IMAD.MOV R18, RZ, RZ, -R13 ;  /* 0x000000ffff127224 */ /* 0x000fe200078e0a0d */
[----:B0-----:R-:W-:-:S02]  /*25d30*/  IABS R10, R13 ;  /* 0x0000000d000a7213 */ /* 0x001fc40000000000 */
[----:B------:R-:W0:Y:S08]  /*25d40*/  I2F.RP R6, R8 ;  /* 0x0000000800067306 */ /* 0x000e300000209400 */
[----:B0-----:R-:W0:Y:S02]  /*25d50*/  MUFU.RCP R6, R6 ;  /* 0x0000000600067308 */ /* 0x001e240000001000 */
[----:B0-----:R-:W-:-:S06]  /*25d60*/  VIADD R3, R6, 0xffffffe ;  /* 0x0ffffffe06037836 */ /* 0x001fcc0000000000 */
[----:B------:R-:W0:Y:S02]  /*25d70*/  F2I.FTZ.U32.TRUNC.NTZ R3, R3 ;  /* 0x0000000300037305 */ /* 0x000e24000021f000 */
[----:B0-----:R-:W-:-:S04]  /*25d80*/  IMAD.MOV R7, RZ, RZ, -R3 ;  /* 0x000000ffff077224 */ /* 0x001fc800078e0a03 */
[----:B------:R-:W-:-:S04]  /*25d90*/  IMAD R7, R7, R8, RZ ;  /* 0x0000000807077224 */ /* 0x000fc800078e02ff */
[----:B------:R-:W-:Y:S01]  /*25da0*/  IMAD.HI.U32 R2, R3, R7, R2 ;  /* 0x0000000703027227 */ /* 0x000fe200078e0002 */
[----:B------:R-:W-:-:S05]  /*25db0*/  IADD3 R3, RZ, -R10, RZ ;  /* 0x8000000aff037210 */ /* 0x000fca0007ffe0ff */
        /* <DEDUP_REMOVED lines=8> */
[----:B------:R-:W-:Y:S02]  /*25e40*/  ISETP.GE.AND P2, PT, R3, RZ, PT ;  /* 0x000000ff0300720c */ /* 0x000fe40003f46270 */
[----:B------:R-:W-:-:S05]  /*25e50*/  IADD3 R3, R4, R11, RZ ;  /* 0x0000000b04037210 */ /* 0x000fca0007ffe0ff */
[----:B------:R-:W-:-:S06]  /*25e60*/  @P0 VIADD R2, R2, 0x1 ;  /* 0x0000000102020836 */ /* 0x000fcc0000000000 */
[----:B------:R-:W-:Y:S01]  /*25e70*/  @!P2 IMAD.MOV R2, RZ, RZ, -R2 ;  /* 0x000000ffff02a224 */ /* 0x000fe200078e0a02 */
[----:B------:R-:W-:-:S04]  /*25e80*/  @!P1 LOP3.LUT R2, RZ, R13, RZ, 0x33, !PT ;  /* 0x0000000dff029212 */ /* 0x000fc800078e33ff */
[----:B------:R-:W-:Y:S01]  /*25e90*/  LOP3.LUT R17, RZ, R2, RZ, 0x33, !PT ;  /* 0x00000002ff117212 */ /* 0x000fe200078e33ff */
[----:B------:R-:W-:-:S04]  /*25ea0*/  IMAD R18, R2, R18, R3 ;  /* 0x0000001202127224 */ /* 0x000fc800078e0203 */
[----:B------:R-:W-:Y:S01]  /*25eb0*/  IMAD.IADD R17, R0, 0x1, R17 ;  /* 0x0000000100117824 */ /* 0x000fe200078e0211 */
[----:B------:R-:W-:Y:S06]  /*25ec0*/  BRA `(.L_x_2848) ;  /* 0x00000000000c7947 */ /* 0x000fec0003800000 */
.L_x_2843:
[----:B------:R-:W-:Y:S01]  /*25ed0*/  IMAD.MOV.U32 R17, RZ, RZ, RZ ;  /* 0x000000ffff117224 */ /* 0x000fe200078e00ff */
[----:B------:R-:W-:Y:S01]  /*25ee0*/  MOV R18, RZ ;  /* 0x000000ff00127202 */ /* 0x000fe20000000f00 */
[----:B------:R-:W-:-:S07]  /*25ef0*/  IMAD.U32 R16, RZ, RZ, UR6 ;  /* 0x00000006ff107e24 */ /* 0x000fce000f8e00ff */
.L_x_2848:
[----:B------:R-:W-:-:S13]  /*25f00*/  ISETP.NE.AND P0, PT, R5, RZ, PT ;  /* 0x000000ff0500720c */ /* 0x000fda0003f05270 */
[----:B------:R-:W0:Y:S01]  /*25f10*/  @!P0 S2R R3, SR_CgaCtaId ;  /* 0x0000000000038919 */ /* 0x000e220000008800 */
[----:B------:R-:W-:-:S04]  /*25f20*/  @!P0 MOV R0, 0x400 ;  /* 0x0000040000008802 */ /* 0x000fc80000000f00 */
[----:B0-----:R-:W-:-:S05]  /*25f30*/  @!P0 LEA R0, R3, R0, 0x18 ;  /* 0x0000000003008211 */ /* 0x001fca00078ec0ff */
[----:B------:R2:W-:Y:S01]  /*25f40*/  @!P0 STS.128 [R0+0x298d0], R16 ;  /* 0x0298d01000008388 */ /* 0x0005e20000000c00 */
[----:B------:R-:W-:Y:S06]  /*25f50*/  BAR.ARV 0x5, 0x180 ;  /* 0x0146000000007b1d */ /* 0x000fec0000002000 */
.L_x_2841:
        /* <DEDUP_REMOVED lines=19> */
[C---:B0-----:R-:W-:Y:S01]  /*26090*/  IMAD.SHL.U32 R2, R12.reuse, 0x10, RZ ;  /* 0x000000100c027824 */ /* 0x041fe200078e00ff */
[C---:B------:R-:W-:Y:S01]  /*260a0*/  SHF.L.U32 R11, R12.reuse, 0x1, RZ ;  /* 0x000000010c0b7819 */ /* 0x040fe200000006ff */
[C---:B------:R-:W-:Y:S01]  /*260b0*/  IMAD.SHL.U32 R3, R12.reuse, 0x80, RZ ;  /* 0x000000800c037824 */ /* 0x040fe200078e00ff */
[----:B------:R-:W-:Y:S01]  /*260c0*/  SHF.R.U32.HI R7, RZ, 0x5, R10 ;  /* 0x00000005ff077819 */ /* 0x000fe2000001160a */
[----:B------:R-:W-:Y:S01]  /*260d0*/  IMAD.SHL.U32 R37, R12, 0x4, RZ ;  /* 0x000000040c257824 */ /* 0x000fe200078e00ff */
[----:B--2---:R-:W-:-:S02]  /*260e0*/  LOP3.LUT R0, R2, 0x1b0, RZ, 0xc0, !PT ;  /* 0x000001b002007812 */ /* 0x004fc400078ec0ff */
[----:B------:R-:W-:Y:S01]  /*260f0*/  SHF.R.U32.HI R5, RZ, 0x1, R12 ;  /* 0x00000001ff057819 */ /* 0x000fe2000001160c */
[----:B------:R-:W-:Y:S01]  /*26100*/  IMAD.SHL.U32 R9, R7, 0x200, RZ ;  /* 0x0000020007097824 */ /* 0x000fe200078e00ff */
[----:B------:R-:W-:Y:S01]  /*26110*/  LOP3.LUT R11, R0, 0x30, R11, 0x78, !PT ;  /* 0x00000030000b7812 */ /* 0x000fe200078e780b */
[----:B------:R-:W-:Y:S01]  /*26120*/  IMAD.SHL.U32 R0, R12, 0x20, RZ ;  /* 0x000000200c007824 */ /* 0x000fe200078e00ff */
[----:B------:R-:W-:Y:S02]  /*26130*/  LOP3.LUT R4, R3, 0x380, RZ, 0xc0, !PT ;  /* 0x0000038003047812 */ /* 0x000fe400078ec0ff */
[----:B------:R-:W-:Y:S02]  /*26140*/  LOP3.LUT R6, R9, 0x40, R2, 0xf8, !PT ;  /* 0x0000004009067812 */ /* 0x000fe400078ef802 */
[----:B------:R-:W-:Y:S02]  /*26150*/  LOP3.LUT R5, R4, 0x30, R5, 0xf8, !PT ;  /* 0x0000003004057812 */ /* 0x000fe400078ef805 */
[----:B------:R-:W-:-:S02]  /*26160*/  LOP3.LUT R4, R0, 0x80, RZ, 0xc0, !PT ;  /* 0x0000008000047812 */ /* 0x000fc400078ec0ff */
[----:B------:R-:W-:Y:S02]  /*26170*/  LOP3.LUT R8, R6, R11, RZ, 0xfc, !PT ;  /* 0x0000000b06087212 */ /* 0x000fe400078efcff */
[----:B------:R-:W-:Y:S02]  /*26180*/  LOP3.LUT R6, R4, 0x10, R12, 0xf8, !PT ;  /* 0x0000001004067812 */ /* 0x000fe400078ef80c */
[----:B------:R-:W-:Y:S01]  /*26190*/  LOP3.LUT R9, R9, 0x60, R0, 0xf8, !PT ;  /* 0x0000006009097812 */ /* 0x000fe200078ef800 */
[----:B------:R-:W-:Y:S01]  /*261a0*/  STL [R1+0x14], R8 ;  /* 0x0000140801007387 */ /* 0x000fe20000100800 */
[----:B------:R-:W-:Y:S02]  /*261b0*/  LOP3.LUT R4, R5, 0x70, R2, 0x78, !PT ;  /* 0x0000007005047812 */ /* 0x000fe400078e7802 */
[----:B------:R-:W-:Y:S02]  /*261c0*/  LOP3.LUT R6, R6, 0x10, R37, 0x78, !PT ;  /* 0x0000001006067812 */ /* 0x000fe400078e7825 */
[----:B------:R-:W-:-:S02]  /*261d0*/  LOP3.LUT R9, R9, 0x100, R0, 0xf8, !PT ;  /* 0x0000010009097812 */ /* 0x000fc400078ef800 */
[----:B------:R-:W-:Y:S02]  /*261e0*/  LOP3.LUT R4, R4, 0xc00, R3, 0xf8, !PT ;  /* 0x00000c0004047812 */ /* 0x000fe400078ef803 */
[----:B------:R-:W-:Y:S02]  /*261f0*/  LOP3.LUT R3, R9, R6, RZ, 0xfc, !PT ;  /* 0x0000000609037212 */ /* 0x000fe400078efcff */
[----:B------:R-:W-:Y:S01]  /*26200*/  R2P PR, R12, 0x14 ;  /* 0x000000140c007804 */ /* 0x000fe20000000000 */
[----:B------:R3:W-:Y:S01]  /*26210*/  STL [R1+0x20], R4 ;  /* 0x0000200401007387 */ /* 0x0007e20000100800 */
[----:B------:R-:W-:Y:S02]  /*26220*/  LOP3.LUT R11, R0, 0x380, RZ, 0xc0, !PT ;  /* 0x00000380000b7812 */ /* 0x000fe400078ec0ff */
[----:B------:R-:W-:Y:S01]  /*26230*/  SHF.L.U32 R6, R7, 0xa, RZ ;  /* 0x0000000a07067819 */ /* 0x000fe200000006ff */
[----:B------:R0:W-:Y:S01]  /*26240*/  STL [R1+0x1c], R3 ;  /* 0x00001c0301007387 */ /* 0x0001e20000100800 */
[----:B------:R-:W-:-:S02]  /*26250*/  SHF.R.U32.HI R5, RZ, 0x2, R10 ;  /* 0x00000002ff057819 */ /* 0x000fc4000001160a */
[----:B------:R-:W-:Y:S02]  /*26260*/  LOP3.LUT R11, R11, 0x30, R2, 0xf8, !PT ;  /* 0x000000300b0b7812 */ /* 0x000fe400078ef802 */
[----:B------:R-:W-:Y:S01]  /*26270*/  LOP3.LUT R2, R2, 0x30, RZ, 0xc0, !PT ;  /* 0x0000003002027812 */ /* 0x000fe200078ec0ff */
[----:B---3--:R-:W-:Y:S01]  /*26280*/  IMAD.U32 R4, RZ, RZ, UR4 ;  /* 0x00000004ff047e24 */ /* 0x008fe2000f8e00ff */
[----:B------:R-:W-:Y:S02]  /*26290*/  LOP3.LUT R0, R5, 0x60, R0, 0xf8, !PT ;  /* 0x0000006005007812 */ /* 0x000fe400078ef800 */
        /* <DEDUP_REMOVED lines=14> */
.L_x_2965:
[----:B------:R-:W0:Y:S02]  /*26380*/  LDC.64 R24, c[0x0][0xc88] ;  /* 0x00032200ff187b82 */ /* 0x000e240000000a00 */
[----:B0-----:R-:W-:-:S06]  /*26390*/  IMAD.WIDE R24, R19, 0x4, R24 ;  /* 0x0000000413187825 */ /* 0x001fcc00078e0218 */
[----:B--2---:R-:W2:Y:S01]  /*263a0*/  LDG.E R24, desc[UR50][R24.64] ;  /* 0x0000003218187981 */ /* 0x004ea2000c1e1900 */
[----:B------:R-:W-:Y:S05]  /*263b0*/  YIELD ;  /* 0x0000000000007946 */ /* 0x000fea0003800000 */
[----:B------:R-:W-:Y:S01]  /*263c0*/  ULDC.64 UR4, c[0x0][0xa28] ;  /* 0x00028a0000047ab9 */ /* 0x000fe20000000a00 */
[----:B------:R-:W-:Y:S01]  /*263d0*/  IMAD.MOV.U32 R8, RZ, RZ, RZ ;  /* 0x000000ffff087224 */ /* 0x000fe200078e00ff */
[----:B------:R-:W-:Y:S01]  /*263e0*/  ISETP.NE.U32.AND P0, PT, RZ, UR4, PT ;  /* 0x00000004ff007c0c */ /* 0x000fe2000bf05070 */
[----:B------:R-:W-:Y:S01]  /*263f0*/  ULDC.64 UR6, c[0x0][0xa10] ;  /* 0x0002840000067ab9 */ /* 0x000fe20000000a00 */
[----:B------:R-:W-:Y:S01]  /*26400*/  IMAD.MOV.U32 R29, RZ, RZ, RZ ;  /* 0x000000ffff1d7224 */ /* 0x000fe200078e00ff */
[----:B------:R-:W-:Y:S01]  /*26410*/  ULDC.64 UR8, c[0x0][0xa18] ;  /* 0x0002860000087ab9 */ /* 0x000fe20000000a00 */
[----:B------:R-:W-:-:S02]  /*26420*/  ISETP.NE.AND.EX P0, PT, RZ, UR5, PT, P0 ;  /* 0x00000005ff007c0c */ /* 0x000fc4000bf05300 */
[----:B-12---:R-:W-:-:S11]  /*26430*/  SHF.R.S32.HI R0, RZ, 0x1f, R24 ;  /* 0x0000001fff007819 */ /* 0x006fd60000011418 */
[C---:B------:R-:W-:Y:S01]  /*26440*/  @P0 LEA R2, P1, R24.reuse, UR4, 0x2 ;  /* 0x0000000418020c11 */ /* 0x040fe2000f8210ff */
[C---:B------:R-:W-:Y:S01]  /*26450*/  IMAD.SHL.U32 R25, R24.reuse, 0x4, RZ ;  /* 0x0000000418197824 */ /* 0x040fe200078e00ff */
[C-C-:B------:R-:W-:Y:S01]  /*26460*/  SHF.L.U64.HI R26, R24.reuse, 0x2, R0.reuse ;  /* 0x00000002181a7819 */ /* 0x140fe20000010200 */
[----:B------:R0:W-:Y:S01]  /*26470*/  STL [R1+0x38], R0 ;  /* 0x0000380001007387 */ /* 0x0001e20000100800 */
[----:B------:R-:W-:Y:S01]  /*26480*/  @P0 LEA.HI.X R3, R24, UR5, R0, 0x2, P1 ;  /* 0x0000000518030c11 */ /* 0x000fe200088f1400 */
[----:B------:R-:W-:-:S04]  /*26490*/  ULDC.64 UR4, c[0x0][0xa00] ;  /* 0x0002800000047ab9 */ /* 0x000fc80000000a00 */
[----:B------:R1:W2:Y:S01]  /*264a0*/  @P0 LDG.E R8, desc[UR50][R2.64] ;  /* 0x0000003202080981 */ /* 0x0002a2000c1e1900 */
[----:B------:R-:W-:Y:S02]  /*264b0*/  ISETP.NE.U32.AND P0, PT, RZ, UR4, PT ;  /* 0x00000004ff007c0c */ /* 0x000fe4000bf05070 */
[----:B------:R-:W-:Y:S02]  /*264c0*/  ISETP.NE.U32.AND P1, PT, RZ, UR6, PT ;  /* 0x00000006ff007c0c */ /* 0x000fe4000bf25070 */
[----:B------:R-:W-:Y:S02]  /*264d0*/  ISETP.NE.AND.EX P0, PT, RZ, UR5, PT, P0 ;  /* 0x00000005ff007c0c */ /* 0x000fe4000bf05300 */
[----:B------:R-:W-:Y:S02]  /*264e0*/  ISETP.NE.AND.EX P1, PT, RZ, UR7, PT, P1 ;  /* 0x00000007ff007c0c */ /* 0x000fe4000bf25310 */
[C---:B------:R-:W-:Y:S02]  /*264f0*/  IADD3 R4, P4, R25.reuse, UR6, RZ ;  /* 0x0000000619047c10 */ /* 0x040fe4000ff9e0ff */
[----:B-1----:R-:W-:-:S02]  /*26500*/  IADD3 R2, P3, R25, UR4, RZ ;  /* 0x0000000419027c10 */ /* 0x002fc4000ff7e0ff */
[----:B0-----:R-:W-:Y:S02]  /*26510*/  MOV R0, RZ ;  /* 0x000000ff00007202 */ /* 0x001fe40000000f00 */
[C---:B------:R-:W-:Y:S02]  /*26520*/  IADD3.X R3, R26.reuse, UR5, RZ, P3, !PT ;  /* 0x000000051a037c10 */ /* 0x040fe40009ffe4ff */
[----:B------:R-:W-:Y:S02]  /*26530*/  IADD3.X R5, R26, UR7, RZ, P4, !PT ;  /* 0x000000071a057c10 */ /* 0x000fe4000a7fe4ff */
[----:B------:R-:W-:Y:S01]  /*26540*/  ISETP.NE.U32.AND P2, PT, RZ, UR8, PT ;  /* 0x00000008ff007c0c */ /* 0x000fe2000bf45070 */
[----:B------:R-:W5:Y:S01]  /*26550*/  @P0 LDG.E R29, desc[UR50][R2.64] ;  /* 0x00000032021d0981 */ /* 0x000f62000c1e1900 */
[----:B------:R-:W-:Y:S02]  /*26560*/  ULDC UR4, c[0x0][0x288] ;  /* 0x0000a20000047ab9 */ /* 0x000fe40000000800 */
[----:B------:R-:W-:Y:S01]  /*26570*/  ISETP.NE.AND.EX P2, PT, RZ, UR9, PT, P2 ;  /* 0x00000009ff007c0c */ /* 0x000fe2000bf45320 */
[----:B------:R-:W5:Y:S01]  /*26580*/  @P1 LDG.E R0, desc[UR50][R4.64] ;  /* 0x0000003204001981 */ /* 0x000f62000c1e1900 */
[----:B------:R-:W-:Y:S01]  /*26590*/  IMAD.U32 R30, RZ, RZ, UR4 ;  /* 0x00000004ff1e7e24 */ /* 0x000fe2000f8e00ff */
[----:B------:R-:W-:-:S02]  /*265a0*/  ULDC.64 UR4, c[0x0][0x418] ;  /* 0x0001060000047ab9 */ /* 0x000fc40000000a00 */
[----:B------:R-:W-:-:S03]  /*265b0*/  UISETP.NE.U32.AND UP0, UPT, UR4, URZ, UPT ;  /* 0x0000003f0400728c */ /* 0x000fc6000bf05070 */
[----:B------:R-:W-:Y:S01]  /*265c0*/  ULDC UR4, c[0x0][0x424] ;  /* 0x0001090000047ab9 */ /* 0x000fe20000000800 */
[----:B------:R-:W-:-:S03]  /*265d0*/  UISETP.NE.AND.EX UP0, UPT, UR5, URZ, UPT, UP0 ;  /* 0x0000003f0500728c */ /* 0x000fc6000bf05300 */
[----:B------:R-:W-:Y:S01]  /*265e0*/  ULDC UR5, c[0x0][0x2f0] ;  /* 0x0000bc0000057ab9 */ /* 0x000fe20000000800 */
[----:B------:R-:W-:Y:S01]  /*265f0*/  @P2 IADD3 R6, P3, R25, UR8, RZ ;  /* 0x0000000819062c10 */ /* 0x000fe2000ff7e0ff */
[----:B------:R-:W-:-:S03]  /*26600*/  USEL UR4, UR4, 0x1, UP0 ;  /* 0x0000000104047887 */ /* 0x000fc60008000000 */
[----:B------:R-:W-:Y:S01]  /*26610*/  @P2 IADD3.X R7, R26, UR9, RZ, P3, !PT ;  /* 0x000000091a072c10 */ /* 0x000fe20009ffe4ff */
[----:B------:R-:W-:-:S03]  /*26620*/  UIMAD UR4, UR4, UR5, URZ ;  /* 0x00000005040472a4 */ /* 0x000fc6000f8e023f */
[----:B------:R-:W-:Y:S01]  /*26630*/  ULDC UR5, c[0x0][0x348] ;  /* 0x0000d20000057ab9 */ /* 0x000fe20000000800 */
[----:B------:R0:W5:Y:S02]  /*26640*/  @P2 LDG.E R30, desc[UR50][R6.64] ;  /* 0x00000032061e2981 */ /* 0x000164000c1e1900 */
        /* <DEDUP_REMOVED lines=8> */
.L_x_2850:
        /* <DEDUP_REMOVED lines=9> */
.L_x_2851:
        /* <DEDUP_REMOVED lines=9> */
.L_x_2852:
[----:B-1----:R-:W2:Y:S01]  /*267f0*/  @P1 LDG.E R2, desc[UR50][R4.64] ;  /* 0x0000003204021981 */ /* 0x002ea2000c1e1900 */
[----:B------:R-:W1:Y:S03]  /*26800*/  LDC R3, c[0x0][0x448] ;  /* 0x00011200ff037b82 */ /* 0x000e660000000800 */
[----:B------:R3:W2:Y:S01]  /*26810*/  @P1 LDG.E R4, desc[UR50][R4.64+0x4] ;  /* 0x0000043204041981 */ /* 0x0006a2000c1e1900 */
[----:B-----5:R-:W-:Y:S01]  /*26820*/  IADD3 R7, -R8, R7, RZ ;  /* 0x0000000708077210 */ /* 0x020fe20007ffe1ff */
[----:B------:R-:W-:Y:S01]  /*26830*/  BSSY B0, `(.L_x_2853) ;  /* 0x0000125000007945 */ /* 0x000fe20003800000 */
[----:B-1----:R-:W-:-:S13]  /*26840*/  ISETP.NE.AND P0, PT, R3, 0x1, PT ;  /* 0x000000010300780c */ /* 0x002fda0003f05270 */
[----:B------:R-:W1:Y:S08]  /*26850*/  @P0 LDC R3, c[0x0][0x44c] ;  /* 0x00011300ff030b82 */ /* 0x000e700000000800 */
[----:B---3--:R-:W3:Y:S01]  /*26860*/  @P0 LDC R5, c[0x0][0x450] ;  /* 0x00011400ff050b82 */ /* 0x008ee20000000800 */
[----:B--2---:R-:W-:Y:S02]  /*26870*/  @P1 IMAD.IADD R6, R4, 0x1, -R2 ;  /* 0x0000000104061824 */ /* 0x004fe400078e0a02 */
[----:B------:R-:W-:-:S02]  /*26880*/  IMAD.SHL.U32 R2, R17, 0x80, RZ ;  /* 0x0000008011027824 */ /* 0x000fc400078e00ff */
[----:B------:R-:W-:Y:S02]  /*26890*/  IMAD.IADD R27, R7, 0x1, R6 ;  /* 0x00000001071b7824 */ /* 0x000fe400078e0206 */
[----:B------:R-:W-:Y:S02]  /*268a0*/  VIADD R2, R2, 0x7f ;  /* 0x0000007f02027836 */ /* 0x000fe40000000000 */
[C---:B------:R-:W-:Y:S01]  /*268b0*/  VIADD R32, R27.reuse, 0x9f ;  /* 0x0000009f1b207836 */ /* 0x040fe20000000000 */
[----:B------:R-:W-:Y:S01]  /*268c0*/  IADD3 R20, R27, 0xa0, -R30 ;  /* 0x000000a01b147810 */ /* 0x000fe20007ffe81e */
[----:B-1----:R-:W-:-:S04]  /*268d0*/  @P0 IMAD.HI.U32 R3, R2, R3, RZ ;  /* 0x0000000302030227 */ /* 0x002fc800078e00ff */
[----:B------:R-:W-:Y:S01]  /*268e0*/  IMAD.HI R32, R32, 0x66666667, RZ ;  /* 0x6666666720207827 */ /* 0x000fe200078e02ff */
[----:B---3--:R-:W-:-:S04]  /*268f0*/  @P0 SHF.R.U32.HI R2, RZ, R5, R3 ;  /* 0x00000005ff020219 */ /* 0x008fc80000011603 */
[----:B------:R-:W-:Y:S01]  /*26900*/  SHF.R.U32.HI R3, RZ, 0x1f, R32 ;  /* 0x0000001fff037819 */ /* 0x000fe20000011620 */
[----:B------:R-:W-:-:S03]  /*26910*/  IMAD.IADD R2, R20, 0x1, R2 ;  /* 0x0000000114027824 */ /* 0x000fc600078e0202 */
[----:B------:R-:W-:Y:S01]  /*26920*/  LEA.HI.SX32 R32, R32, R3, 0x1a ;  /* 0x0000000320207211 */ /* 0x000fe200078fd2ff */
[----:B------:R-:W-:-:S05]  /*26930*/  IMAD.HI R2, R2, 0x66666667, RZ ;  /* 0x6666666702027827 */ /* 0x000fca00078e02ff */
[----:B------:R-:W-:-:S04]  /*26940*/  SHF.R.U32.HI R3, RZ, 0x1f, R2 ;  /* 0x0000001fff037819 */ /* 0x000fc80000011602 */
[----:B------:R-:W-:-:S04]  /*26950*/  LEA.HI.SX32 R3, R2, R3, 0x1a ;  /* 0x0000000302037211 */ /* 0x000fc800078fd2ff */
[----:B------:R-:W-:-:S05]  /*26960*/  VIMNMX R2, R32, R3, PT ;  /* 0x0000000320027248 */ /* 0x000fca0003fe0100 */
[--C-:B------:R-:W-:Y:S02]  /*26970*/  IMAD R2, R2, 0xa0, -R7.reuse ;  /* 0x000000a002027824 */ /* 0x100fe400078e0a07 */
[----:B------:R-:W-:-:S03]  /*26980*/  IMAD.MOV R7, RZ, RZ, -R7 ;  /* 0x000000ffff077224 */ /* 0x000fc600078e0a07 */
[----:B------:R-:W-:Y:S02]  /*26990*/  VIMNMX R2, R2, R6, PT ;  /* 0x0000000602027248 */ /* 0x000fe40003fe0100 */
[----:B------:R-:W-:-:S04]  /*269a0*/  VIMNMX R7, RZ, R7, !PT ;  /* 0x00000007ff077248 */ /* 0x000fc80007fe0100 */
[----:B------:R-:W-:Y:S01]  /*269b0*/  ISETP.GT.AND P0, PT, R2, R7, PT ;  /* 0x000000070200720c */ /* 0x000fe20003f04270 */
[----:B------:R-:W-:-:S05]  /*269c0*/  IMAD.WIDE.U32 R4, R7, -0x33333333, RZ ;  /* 0xcccccccd07047825 */ /* 0x000fca00078e00ff */
[----:B------:R-:W-:-:S05]  /*269d0*/  SHF.R.U32.HI R4, RZ, 0x7, R5 ;  /* 0x00000007ff047819 */ /* 0x000fca0000011605 */
[----:B------:R-:W-:Y:S02]  /*269e0*/  IMAD.MOV.U32 R3, RZ, RZ, R4 ;  /* 0x000000ffff037224 */ /* 0x000fe400078e0004 */
[----:B------:R-:W-:-:S05]  /*269f0*/  @P0 IADD3 R2, R2, 0x9f, RZ ;  /* 0x0000009f02020810 */ /* 0x000fca0007ffe0ff */
        /* <DEDUP_REMOVED lines=13> */
.L_x_3076:
[----:B--2---:R-:W-:Y:S02]  /*26ad0*/  ISETP.NE.AND P0, PT, R14, RZ, PT ;  /* 0x000000ff0e00720c */ /* 0x004fe40003f05270 */
[----:B------:R-:W-:-:S11]  /*26ae0*/  PLOP3.LUT P6, PT, PT, PT, PT, 0x8, 0x0 ;  /* 0x000000000000781c */ /* 0x000fd60003fce170 */
[----:B------:R-:W-:Y:S05]  /*26af0*/  @P0 BRA `(.L_x_2856) ;  /* 0x00000000000c0947 */ /* 0x000fea0003800000 */
[----:B------:R-:W-:-:S03]  /*26b00*/  UMOV UR4, 0xffffffff ;  /* 0xffffffff00047882 */ /* 0x000fc60000000000 */
[----:B------:R-:W-:Y:S05]  /*26b10*/  BRA.DIV UR4, `(.L_x_2857) ;  /* 0x0000008e04387947 */ /* 0x000fea000b800000 */
[----:B------:R-:W-:-:S13]  /*26b20*/  ELECT P6, URZ, PT ;  /* 0x00000000003f782f */ /* 0x000fda00038c0000 */
.L_x_2856:
[----:B-1----:R-:W2:Y:S01]  /*26b30*/  LDL R5, [R1+0x3c] ;  /* 0x00003c0001057983 */ /* 0x002ea20000100800 */
[----:B------:R-:W-:Y:S01]  /*26b40*/  BSSY B1, `(.L_x_2858) ;  /* 0x0000008000017945 */ /* 0x000fe20003800000 */
[----:B--2---:R-:W-:-:S05]  /*26b50*/  VIADD R5, R5, 0x1 ;  /* 0x0000000105057836 */ /* 0x004fca0000000000 */
[----:B------:R-:W-:-:S04]  /*26b60*/  LEA.HI R6, R5, R5, RZ, 0x1 ;  /* 0x0000000505067211 */ /* 0x000fc800078f08ff */
[----:B------:R-:W-:-:S05]  /*26b70*/  LOP3.LUT R6, R6, 0xfffffffe, RZ, 0xc0, !PT ;  /* 0xfffffffe06067812 */ /* 0x000fca00078ec0ff */
[----:B------:R-:W-:-:S05]  /*26b80*/  IMAD.IADD R5, R5, 0x1, -R6 ;  /* 0x0000000105057824 */ /* 0x000fca00078e0a06 */
[----:B------:R-:W-:-:S04]  /*26b90*/  SHF.L.U32 R5, R5, 0x1f, RZ ;  /* 0x0000001f05057819 */ /* 0x000fc800000006ff */
[----:B------:R-:W1:Y:S02]  /*26ba0*/  SYNCS.PHASECHK.TRANS64.TRYWAIT P0, [R22+URZ+0x29820], R5 ;  /* 0x02982005160075a7 */ /* 0x000e64000800017f */
[----:B-1----:R-:W-:Y:S05]  /*26bb0*/  @!P0 BRA `(.L_x_2859) ;  /* 0x0000008c00308947 */ /* 0x002fea0003800000 */
.L_x_3079:
[----:B------:R-:W-:Y:S05]  /*26bc0*/  BSYNC B1 ;  /* 0x0000000000017941 */ /* 0x000fea0003800000 */
.L_x_2858:
[----:B------:R-:W-:Y:S04]  /*26bd0*/  BSSY B1, `(.L_x_2860) ;  /* 0x000006c000017945 */ /* 0x000fe80003800000 */
[----:B------:R-:W-:Y:S05]  /*26be0*/  @!P6 BRA `(.L_x_2861) ;  /* 0x0000000400a8e947 */ /* 0x000fea0003800000 */
[----:B------:R-:W-:Y:S01]  /*26bf0*/  IMAD R9, R28, 0x8, R22 ;  /* 0x000000081c097824 */ /* 0x000fe200078e0216 */
[----:B0-----:R-:W-:Y:S01]  /*26c00*/  SHF.L.U32 R8, R35, 0x1f, RZ ;  /* 0x0000001f23087819 */ /* 0x001fe200000006ff */
[----:B------:R-:W0:Y:S01]  /*26c10*/  S2R R6, SR_TID.X ;  /* 0x0000000000067919 */ /* 0x000e220000002100 */
[----:B------:R-:W-:Y:S02]  /*26c20*/  BSSY B2, `(.L_x_2862) ;  /* 0x0000005000027945 */ /* 0x000fe40003800000 */
[----:B------:R-:W2:Y:S01]  /*26c30*/  SYNCS.PHASECHK.TRANS64.TRYWAIT P0, [R9+URZ+0x298a0], R8 ;  /* 0x0298a008090075a7 */ /* 0x000ea2000800017f */
[----:B0-----:R-:W-:-:S04]  /*26c40*/  LOP3.LUT R6, R6, 0x7f, RZ, 0xc0, !PT ;  /* 0x0000007f06067812 */ /* 0x001fc800078ec0ff */
[----:B------:R-:W-:Y:S01]  /*26c50*/  ISETP.NE.AND P1, PT, R6, RZ, PT ;  /* 0x000000ff0600720c */ /* 0x000fe20003f25270 */
[----:B--2---:R-:W-:-:S12]  /*26c60*/  @!P0 BRA `(.L_x_2863) ;  /* 0x0000008c00188947 */ /* 0x004fd80003800000 */
.L_x_3080:
[----:B------:R-:W-:Y:S05]  /*26c70*/  BSYNC B2 ;  /* 0x0000000000027941 */ /* 0x000fea0003800000 */
.L_x_2862:
[----:B------:R-:W-:Y:S04]  /*26c80*/  BSSY B2, `(.L_x_2864) ;  /* 0x0000009000027945 */ /* 0x000fe80003800000 */
[----:B------:R-:W-:Y:S05]  /*26c90*/  @P1 BRA `(.L_x_2865) ;  /* 0x00000000001c1947 */ /* 0x000fea0003800000 */
[----:B-1----:R-:W1:Y:S02]  /*26ca0*/  S2R R5, SR_TID.X ;  /* 0x0000000000057919 */ /* 0x002e640000002100 */
[----:B-1----:R-:W-:Y:S02]  /*26cb0*/  LOP3.LUT R6, R5, 0x1f, RZ, 0xc0, !PT ;  /* 0x0000001f05067812 */ /* 0x002fe400078ec0ff */
[----:B------:R-:W-:Y:S02]  /*26cc0*/  MOV R5, 0x7800 ;  /* 0x0000780000057802 */ /* 0x000fe40000000f00 */
[----:B------:R-:W-:Y:S02]  /*26cd0*/  ISETP.NE.AND P0, PT, R6, RZ, PT ;  /* 0x000000ff0600720c */ /* 0x000fe40003f05270 */
[----:B------:R2:W-:Y:S11]  /*26ce0*/  SYNCS.ARRIVE.TRANS64 RZ, [R9+URZ+0x29890], R5 ;  /* 0x0298900509ff79a7 */ /* 0x0005f6000800003f */
[----:B--2---:R-:W-:Y:S05]  /*26cf0*/  @!P0 BRA `(.L_x_2865) ;  /* 0x0000000000048947 */ /* 0x004fea0003800000 */
[----:B------:R-:W-:Y:S01]  /*26d00*/  BPT.TRAP 0x1 ;  /* 0x000000040000795c */ /* 0x000fe20000300000 */
.L_x_2865:
[----:B------:R-:W-:Y:S05]  /*26d10*/  BSYNC B2 ;  /* 0x0000000000027941 */ /* 0x000fea0003800000 */
.L_x_2864:
        /* <DEDUP_REMOVED lines=8> */
[----:B-1----:R-:W-:Y:S01]  /*26da0*/  VIADD R5, R9, 0x29890 ;  /* 0x0002989009057836 */ /* 0x002fe20000000000 */
[----:B------:R-:W-:Y:S01]  /*26db0*/  UMOV UR6, 0x0 ;  /* 0x0000000000067882 */ /* 0x000fe20000000000 */
[----:B------:R-:W-:Y:S01]  /*26dc0*/  VIADD R10, R7, 0x1a400 ;  /* 0x0001a400070a7836 */ /* 0x000fe20000000000 */
[----:B------:R-:W-:-:S09]  /*26dd0*/  UMOV UR7, 0x12f00000 ;  /* 0x12f0000000077882 */ /* 0x000fd20000000000 */
.L_x_2866:
        /* <DEDUP_REMOVED lines=15> */
.L_x_2867:
        /* <DEDUP_REMOVED lines=15> */
.L_x_2868:
        /* <DEDUP_REMOVED lines=13> */
.L_x_3081:
[----:B------:R-:W-:Y:S05]  /*27090*/  BSYNC B2 ;  /* 0x0000000000027941 */ /* 0x000fea0003800000 */
.L_x_2869:
        /* <DEDUP_REMOVED lines=11> */
.L_x_2872:
[----:B------:R-:W-:Y:S05]  /*27150*/  BSYNC B2 ;  /* 0x0000000000027941 */ /* 0x000fea0003800000 */
.L_x_2871:
        /* <DEDUP_REMOVED lines=9> */
.L_x_2873:
        /* <DEDUP_REMOVED lines=10> */
.L_x_2861:
[----:B------:R-:W-:Y:S05]  /*27290*/  BSYNC B1 ;  /* 0x0000000000017941 */ /* 0x000fea0003800000 */
.L_x_2860:
        /* <DEDUP_REMOVED lines=9> */
.L_x_2888:
[----:B------:R-:W-:Y:S05]  /*27330*/  YIELD ;  /* 0x0000000000007946 */ /* 0x000fea0003800000 */
        /* <DEDUP_REMOVED lines=10> */
.L_x_3082:
[----:B------:R-:W-:Y:S05]  /*273e0*/  BSYNC B2 ;  /* 0x0000000000027941 */ /* 0x000fea0003800000 */
.L_x_2876:
[----:B------:R-:W-:Y:S04]  /*273f0*/  BSSY B2, `(.L_x_2878) ;  /* 0x0000009000027945 */ /* 0x000fe80003800000 */
[----:B------:R-:W-:Y:S05]  /*27400*/  @P2 BRA `(.L_x_2879) ;  /* 0x00000000001c2947 */ /* 0x000fea0003800000 */
[----:B------:R-:W1:Y:S02]  /*27410*/  S2R R3, SR_TID.X ;  /* 0x0000000000037919 */ /* 0x000e640000002100 */
[----:B-1----:R-:W-:Y:S02]  /*27420*/  LOP3.LUT R5, R3, 0x1f, RZ, 0xc0, !PT ;  /* 0x0000001f03057812 */ /* 0x002fe400078ec0ff */
[----:B------:R-:W-:Y:S02]  /*27430*/  MOV R3, 0x7800 ;  /* 0x0000780000037802 */ /* 0x000fe40000000f00 */
[----:B------:R-:W-:Y:S02]  /*27440*/  ISETP.NE.AND P1, PT, R5, RZ, PT ;  /* 0x000000ff0500720c */ /* 0x000fe40003f25270 */
[----:B------:R2:W-:Y:S11]  /*27450*/  SYNCS.ARRIVE.TRANS64 RZ, [R8+URZ+0x29890], R3 ;  /* 0x0298900308ff79a7 */ /* 0x0005f6000800003f */
[----:B--2---:R-:W-:Y:S05]  /*27460*/  @!P1 BRA `(.L_x_2879) ;  /* 0x0000000000049947 */ /* 0x004fea0003800000 */
[----:B------:R-:W-:Y:S01]  /*27470*/  BPT.TRAP 0x1 ;  /* 0x000000040000795c */ /* 0x000fe20000300000 */
.L_x_2879:
[----:B------:R-:W-:Y:S05]  /*27480*/  BSYNC B2 ;  /* 0x0000000000027941 */ /* 0x000fea0003800000 */
.L_x_2878:
[----:B------:R-:W-:Y:S01]  /*27490*/  IMAD.MOV.U32 R11, RZ, RZ, RZ ;  /* 0x000000ffff0b7224 */ /* 0x000fe200078e00ff */
[----:B------:R-:W-:Y:S01]  /*274a0*/  UIADD3 UR4, UP0, UR40, 0x570, URZ ;  /* 0x0000057028047890 */ /* 0x000fe2000ff1e03f */
[----:B------:R-:W-:Y:S01]  /*274b0*/  IMAD R6, R28, 0x7800, R22 ;  /* 0x000078001c067824 */ /* 0x000fe200078e0216 */
[----:B------:R-:W-:Y:S01]  /*274c0*/  PLOP3.LUT P1, PT, PT, PT, PT, 0x80, 0x0 ;  /* 0x000000000000781c */ /* 0x000fe20003f2f070 */
[----:B-1----:R-:W-:Y:S01]  /*274d0*/  IMAD R5, R9, 0xa0, R0 ;  /* 0x000000a009057824 */ /* 0x002fe200078e0200 */
[----:B------:R-:W-:Y:S01]  /*274e0*/  R2UR UR10, R11 ;  /* 0x000000000b0a72ca */ /* 0x000fe200000e0000 */
[----:B------:R-:W-:Y:S01]  /*274f0*/  VIADD R3, R8, 0x29890 ;  /* 0x0002989008037836 */ /* 0x000fe20000000000 */
[----:B------:R-:W-:Y:S01]  /*27500*/  UIADD3.X UR5, URZ, UR41, URZ, UP0, !UPT ;  /* 0x000000293f057290 */ /* 0x000fe200087fe43f */
[----:B------:R-:W-:Y:S01]  /*27510*/  VIADD R10, R6, 0x1a400 ;  /* 0x0001a400060a7836 */ /* 0x000fe20000000000 */
[----:B------:R-:W-:Y:S01]  /*27520*/  UMOV UR6, 0x0 ;  /* 0x0000000000067882 */ /* 0x000fe20000000000 */
[----:B------:R-:W-:-:S10]  /*27530*/  UMOV UR7, 0x12f00000 ;  /* 0x12f0000000077882 */ /* 0x000fd40000000000 */
.L_x_2880:
        /* <DEDUP_REMOVED lines=15> */
.L_x_2881:
        /* <DEDUP_REMOVED lines=15> */
.L_x_2882:
        /* <DEDUP_REMOVED lines=13> */
.L_x_3083:
[----:B------:R-:W-:Y:S05]  /*277f0*/  BSYNC B2 ;  /* 0x0000000000027941 */ /* 0x000fea0003800000 */
.L_x_2883:
        /* <DEDUP_REMOVED lines=11> */
.L_x_2886:
[----:B------:R-:W-:Y:S05]  /*278b0*/  BSYNC B2 ;  /* 0x0000000000027941 */ /* 0x000fea0003800000 */
.L_x_2885:
        /* <DEDUP_REMOVED lines=8> */
[----:B------:R-:W-:-:S11]  /*27940*/  IADD3 R3, R3, 0xa400, RZ ;  /* 0x0000a40003037810 */ /* 0x000fd60007ffe0ff */
.L_x_2887:
        /* <DEDUP_REMOVED lines=10> */
.L_x_2875:
[----:B------:R-:W-:Y:S05]  /*279f0*/  BSYNC B1 ;  /* 0x0000000000017941 */ /* 0x000fea0003800000 */
.L_x_2874:
        /* <DEDUP_REMOVED lines=8> */
.L_x_2854:
[----:B------:R-:W-:Y:S05]  /*27a80*/  BSYNC B0 ;  /* 0x0000000000007941 */ /* 0x000fea0003800000 */
.L_x_2853:
[----:B------:R-:W2:Y:S01]  /*27a90*/  LDC R0, c[0x0][0x448] ;  /* 0x00011200ff007b82 */ /* 0x000ea20000000800 */
[----:B------:R-:W-:Y:S01]  /*27aa0*/  LEA R2, R17, 0x7f, 0x7 ;  /* 0x0000007f11027811 */ /* 0x000fe200078e38ff */
[----:B------:R-:W-:Y:S06]  /*27ab0*/  @!P0 WARPSYNC.ALL ;  /* 0x0000000000008948 */ /* 0x000fec0003800000 */
[----:B------:R-:W-:Y:S01]  /*27ac0*/  @!P0 BAR.SYNC.DEFER_BLOCKING 0xc, 0x180 ;  /* 0x0306000000008b1d */ /* 0x000fe20000010000 */
[----:B--2---:R-:W-:-:S13]  /*27ad0*/  ISETP.NE.AND P1, PT, R0, 0x1, PT ;  /* 0x000000010000780c */ /* 0x004fda0003f25270 */
[----:B------:R-:W2:Y:S08]  /*27ae0*/  @P1 LDC R3, c[0x0][0x44c] ;  /* 0x00011300ff031b82 */ /* 0x000eb00000000800 */
[----:B------:R-:W3:Y:S01]  /*27af0*/  @P1 LDC R0, c[0x0][0x450] ;  /* 0x00011400ff001b82 */ /* 0x000ee20000000800 */
[----:B--2---:R-:W-:-:S05]  /*27b00*/  @P1 IMAD.HI.U32 R3, R2, R3, RZ ;  /* 0x0000000302031227 */ /* 0x004fca00078e00ff */
[----:B---3--:R-:W-:-:S05]  /*27b10*/  @P1 SHF.R.U32.HI R2, RZ, R0, R3 ;  /* 0x00000000ff021219 */ /* 0x008fca0000011603 */
[----:B------:R-:W-:-:S04]  /*27b20*/  IMAD.IADD R0, R20, 0x1, R2 ;  /* 0x0000000114007824 */ /* 0x000fc800078e0202 */
[----:B------:R-:W-:-:S05]  /*27b30*/  IMAD.HI R0, R0, 0x66666667, RZ ;  /* 0x6666666700007827 */ /* 0x000fca00078e02ff */
[----:B------:R-:W-:-:S04]  /*27b40*/  SHF.R.U32.HI R2, RZ, 0x1f, R0 ;  /* 0x0000001fff027819 */ /* 0x000fc80000011600 */
[----:B------:R-:W-:-:S04]  /*27b50*/  LEA.HI.SX32 R2, R0, R2, 0x1a ;  /* 0x0000000200027211 */ /* 0x000fc800078fd2ff */
[----:B------:R-:W-:-:S04]  /*27b60*/  VIMNMX R32, R32, R2, PT ;  /* 0x0000000220207248 */ /* 0x000fc80003fe0100 */
[----:B------:R-:W-:-:S13]  /*27b70*/  ISETP.GT.AND P0, PT, R32, RZ, PT ;  /* 0x000000ff2000720c */ /* 0x000fda0003f04270 */
[----:B------:R-:W-:Y:S05]  /*27b80*/  @P0 BRA `(.L_x_2889) ;  /* 0x0000000000440947 */ /* 0x000fea0003800000 */
[----:B-1----:R-:W1:Y:S02]  /*27b90*/  S2R R5, SR_TID.X ;  /* 0x0000000000057919 */ /* 0x002e640000002100 */
[----:B-1----:R-:W-:-:S04]  /*27ba0*/  LOP3.LUT R5, R5, 0x7f, RZ, 0xc0, !PT ;  /* 0x0000007f05057812 */ /* 0x002fc800078ec0ff */
[----:B------:R-:W-:-:S13]  /*27bb0*/  ISETP.NE.AND P0, PT, R5, RZ, PT ;  /* 0x000000ff0500720c */ /* 0x000fda0003f05270 */
        /* <DEDUP_REMOVED lines=14> */
.L_x_2889:
        /* <DEDUP_REMOVED lines=20> */
.L_x_2892:
[----:B------:R-:W-:Y:S05]  /*27de0*/  BSYNC B6 ;  /* 0x0000000000067941 */ /* 0x000fea0003800000 */
.L_x_2891:
[----:B------:R-:W2:Y:S01]  /*27df0*/  LDL.LU R31, [R1] ;  /* 0x00000000011f7983 */ /* 0x000ea20000300800 */
[----:B------:R-:W-:Y:S01]  /*27e00*/  VIADD R0, R22, 0xa400 ;  /* 0x0000a40016007836 */ /* 0x000fe20000000000 */
[----:B------:R-:W-:Y:S04]  /*27e10*/  BSSY B6, `(.L_x_2893) ;  /* 0x0000016000067945 */ /* 0x000fe80003800000 */
        /* <DEDUP_REMOVED lines=21> */
.L_x_2894:
[----:B------:R-:W-:Y:S05]  /*27f70*/  BSYNC B6 ;  /* 0x0000000000067941 */ /* 0x000fea0003800000 */
.L_x_2893:
        /* <DEDUP_REMOVED lines=20> */
.L_x_2896:
[----:B------:R-:W-:Y:S05]  /*280c0*/  BSYNC B6 ;  /* 0x0000000000067941 */ /* 0x000fea0003800000 */
.L_x_2895:
[----:B------:R-:W-:Y:S01]  /*280d0*/  LOP3.LUT P6, RZ, R31, 0x1, RZ, 0xc0, !PT ;  /* 0x000000011fff7812 */ /* 0x000fe200078cc0ff */
[----:B------:R-:W-:-:S12]  /*280e0*/  BSSY B6, `(.L_x_2897) ;  /* 0x0000012000067945 */ /* 0x000fd80003800000 */
        /* <DEDUP_REMOVED lines=9> */
[----:B0-----:R-:W-:Y:S01]  /*28180*/  MOV R8, 0x70 ;  /* 0x0000007000087802 */ /* 0x001fe20000000f00 */
[----:B------:R-:W-:Y:S02]  /*28190*/  IMAD.U32 R7, RZ, RZ, UR7 ;  /* 0x00000007ff077e24 */ /* 0x000fe4000f8e00ff */
[----:B------:R-:W-:-:S02]  /*281a0*/  IMAD.U32 R10, RZ, RZ, UR8 ;  /* 0x00000008ff0a7e24 */ /* 0x000fc4000f8e00ff */
[----:B------:R-:W-:Y:S02]  /*281b0*/  IMAD.U32 R11, RZ, RZ, UR9 ;  /* 0x00000009ff0b7e24 */ /* 0x000fe4000f8e00ff */
[----:B------:R-:W-:Y:S02]  /*281c0*/  IMAD.MOV.U32 R12, RZ, RZ, 0x1 ;  /* 0x00000001ff0c7424 */ /* 0x000fe400078e00ff */
[----:B------:R-:W-:-:S07]  /*281d0*/  IMAD.MOV.U32 R13, RZ, RZ, RZ ;  /* 0x000000ffff0d7224 */ /* 0x000fce00078e00ff */
[----:B------:R-:W-:-:S07]  /*281e0*/  LEPC R20, `(.L_x_2898) ;  /* 0x000000001014794e */ /* 0x000fce0000000000 */
[----:B-12---:R-:W-:Y:S05]  /*281f0*/  CALL.ABS.NOINC R2 ;  /* 0x0000000002007343 */ /* 0x006fea0003c00000 */
.L_x_2898:
[----:B------:R-:W-:Y:S05]  /*28200*/  BSYNC B6 ;  /* 0x0000000000067941 */ /* 0x000fea0003800000 */
.L_x_2897:
[----:B------:R-:W-:Y:S01]  /*28210*/  ULDC.64 UR4, c[0x0][0x9f8] ;  /* 0x00027e0000047ab9 */ /* 0x000fe20000000a00 */
[----:B------:R-:W3:Y:S01]  /*28220*/  S2R R20, SR_TID.X ;  /* 0x0000000000147919 */ /* 0x000ee20000002100 */
[----:B------:R-:W-:Y:S01]  /*28230*/  ISETP.NE.U32.AND P0, PT, RZ, UR4, PT ;  /* 0x00000004ff007c0c */ /* 0x000fe2000bf05070 */
[----:B------:R-:W4:Y:S03]  /*28240*/  LDC R14, c[0x0][0x430] ;  /* 0x00010c00ff0e7b82 */ /* 0x000f260000000800 */
[----:B------:R-:W-:-:S13]  /*28250*/  ISETP.NE.AND.EX P0, PT, RZ, UR5, PT, P0 ;  /* 0x00000005ff007c0c */ /* 0x000fda000bf05300 */
[----:B------:R-:W-:Y:S01]  /*28260*/  @P0 IADD3 R2, P1, R25, UR4, RZ ;  /* 0x0000000419020c10 */ /* 0x000fe2000ff3e0ff */
[----:B------:R-:W-:Y:S01]  /*28270*/  IMAD.MOV.U32 R0, RZ, RZ, 0xa0 ;  /* 0x000000a0ff007424 */ /* 0x000fe200078e00ff */
[----:B------:R-:W4:Y:S01]  /*28280*/  LDL R25, [R1+0x8] ;  /* 0x0000080001197983 */ /* 0x000f220000100800 */
[----:B------:R-:W-:Y:S01]  /*28290*/  ULDC UR4, c[0x0][0x2f4] ;  /* 0x0000bd0000047ab9 */ /* 0x000fe20000000800 */
[----:B------:R-:W-:Y:S01]  /*282a0*/  @P0 IADD3.X R3, R26, UR5, RZ, P1, !PT ;  /* 0x000000051a030c10 */ /* 0x000fe20008ffe4ff */
[----:B------:R-:W-:Y:S01]  /*282b0*/  IMAD R0, R32, R0, -0xa0 ;  /* 0xffffff6020007424 */ /* 0x000fe200078e0200 */
[----:B--2---:R-:W-:Y:S01]  /*282c0*/  LOP3.LUT R31, R31, 0xffffffbf, RZ, 0xc0, !PT ;  /* 0xffffffbf1f1f7812 */ /* 0x004fe200078ec0ff */
[----:B------:R-:W-:Y:S02]  /*282d0*/  ULDC UR5, c[0x0][0x320] ;  /* 0x0000c80000057ab9 */ /* 0x000fe40000000800 */
[----:B------:R2:W2:Y:S01]  /*282e0*/  @P0 LDG.E R33, desc[UR50][R2.64] ;  /* 0x0000003202210981 */ /* 0x0004a2000c1e1900 */
[C---:B---3--:R-:W-:Y:S01]  /*282f0*/  LOP3.LUT R21, R20.reuse, 0x7f, RZ, 0xc0, !PT ;  /* 0x0000007f14157812 */ /* 0x048fe200078ec0ff */
[----:B------:R-:W-:Y:S01]  /*28300*/  IMAD.SHL.U32 R20, R20, 0x20, RZ ;  /* 0x0000002014147824 */ /* 0x000fe200078e00ff */
[----:B----4-:R-:W-:-:S02]  /*28310*/  ISETP.NE.AND P2, PT, R14, 0x1, PT ;  /* 0x000000010e00780c */ /* 0x010fc40003f45270 */
[----:B------:R-:W-:-:S04]  /*28320*/  SHF.R.U32.HI R21, RZ, 0x2, R21 ;  /* 0x00000002ff157819 */ /* 0x000fc80000011615 */
[----:B------:R-:W-:-:S04]  /*28330*/  LOP3.LUT R20, R21, 0x60, R20, 0xf8, !PT ;  /* 0x0000006015147812 */ /* 0x000fc800078ef814 */
[----:B------:R-:W-:Y:S02]  /*28340*/  IADD3 R10, R20, R0, RZ ;  /* 0x00000000140a7210 */ /* 0x000fe40007ffe0ff */
[----:B------:R-:W3:Y:S01]  /*28350*/  S2R R20, SR_TID.X ;  /* 0x0000000000147919 */ /* 0x000ee20000002100 */
[----:B------:R-:W4:Y:S01]  /*28360*/  @P2 LDC R7, c[0x0][0x434] ;  /* 0x00010d00ff072b82 */ /* 0x000f220000000800 */
[----:B------:R-:W-:Y:S01]  /*28370*/  ISETP.GE.AND P1, PT, R10, R27, PT ;  /* 0x0000001b0a00720c */ /* 0x000fe20003f26270 */
[----:B------:R-:W3:Y:S06]  /*28380*/  S2R R21, SR_TID.X ;  /* 0x0000000000157919 */ /* 0x000eec0000002100 */
[----:B0-----:R-:W0:Y:S08]  /*28390*/  @P2 LDC R8, c[0x0][0x438] ;  /* 0x00010e00ff082b82 */ /* 0x001e300000000800 */
[----:B--2---:R-:W2:Y:S08]  /*283a0*/  @!P1 LDC.64 R2, c[0x0][0x428] ;  /* 0x00010a00ff029b82 */ /* 0x004eb00000000a00 */
[----:B-1----:R-:W1:Y:S01]  /*283b0*/  @!P1 LDC.64 R4, c[0x0][0x418] ;  /* 0x00010600ff049b82 */ /* 0x002e620000000a00 */
[----:B---3--:R-:W-:-:S04]  /*283c0*/  LOP3.LUT R20, R20, 0x7f, RZ, 0xc0, !PT ;  /* 0x0000007f14147812 */ /* 0x008fc800078ec0ff */
[----:B------:R-:W-:Y:S01]  /*283d0*/  SHF.R.U32.HI R12, RZ, 0x2, R20 ;  /* 0x00000002ff0c7819 */ /* 0x000fe20000011614 */
[----:B------:R-:W-:-:S05]  /*283e0*/  IMAD.SHL.U32 R20, R21, 0x20, RZ ;  /* 0x0000002015147824 */ /* 0x000fca00078e00ff */
[----:B------:R-:W-:-:S04]  /*283f0*/  LOP3.LUT R20, R12, 0x60, R20, 0xf8, !PT ;  /* 0x000000600c147812 */ /* 0x000fc800078ef814 */
[----:B------:R-:W-:-:S04]  /*28400*/  LOP3.LUT R20, R20, 0x80, RZ, 0xfc, !PT ;  /* 0x0000008014147812 */ /* 0x000fc800078efcff */
[----:B------:R-:W-:Y:S01]  /*28410*/  IADD3 R0, R20, R0, RZ ;  /* 0x0000000014007210 */ /* 0x000fe20007ffe0ff */
[----:B------:R-:W-:Y:S01]  /*28420*/  UMOV UR6, 0xffffffff ;  /* 0xffffffff00067882 */ /* 0x000fe20000000000 */
[----:B------:R-:W-:-:S04]  /*28430*/  IMAD.IADD R10, R10, 0x1, R25 ;  /* 0x000000010a0a7824 */ /* 0x000fc800078e0219 */
[----:B----4-:R-:W-:-:S04]  /*28440*/  @P2 IMAD.HI.U32 R7, R10, R7, RZ ;  /* 0x000000070a072227 */ /* 0x010fc800078e00ff */
[----:B------:R-:W-:Y:S01]  /*28450*/  IMAD.MOV.U32 R6, RZ, RZ, R10 ;  /* 0x000000ffff067224 */ /* 0x000fe200078e000a */
[----:B0-----:R-:W-:Y:S02]  /*28460*/  @P2 SHF.R.U32.HI R6, RZ, R8, R7 ;  /* 0x00000008ff062219 */ /* 0x001fe40000011607 */
[----:B------:R-:W-:Y:S02]  /*28470*/  SHF.R.S32.HI R15, RZ, 0x1f, R33 ;  /* 0x0000001fff0f7819 */ /* 0x000fe40000011421 */
[----:B------:R-:W-:-:S03]  /*28480*/  @!P1 SHF.R.S32.HI R7, RZ, 0x1f, R6 ;  /* 0x0000001fff079819 */ /* 0x000fc60000011406 */
[-C--:B--2---:R-:W-:Y:S02]  /*28490*/  @!P1 IMAD R11, R15, R2.reuse, RZ ;  /* 0x000000020f0b9224 */ /* 0x084fe400078e02ff */
[----:B------:R-:W-:-:S04]  /*284a0*/  @!P1 IMAD.WIDE.U32 R8, R33, R2, R6 ;  /* 0x0000000221089225 */ /* 0x000fc800078e0006 */
[----:B------:R-:W-:Y:S01]  /*284b0*/  @!P1 IMAD R2, R33, R3, R11 ;  /* 0x0000000321029224 */ /* 0x000fe200078e020b */
[----:B-1----:R-:W-:Y:S02]  /*284c0*/  @!P1 LEA R12, P0, R8, R4, 0x2 ;  /* 0x00000004080c9211 */ /* 0x002fe400078010ff */
[----:B------:R-:W0:Y:S01]  /*284d0*/  @P2 LDC R4, c[0x0][0x434] ;  /* 0x00010d00ff042b82 */ /* 0x000e220000000800 */
[----:B------:R-:W-:-:S05]  /*284e0*/  @!P1 IMAD.IADD R2, R9, 0x1, R2 ;  /* 0x0000000109029824 */ /* 0x000fca00078e0202 */
[----:B------:R-:W-:Y:S02]  /*284f0*/  @!P1 LEA.HI.X R13, R8, R5, R2, 0x2, P0 ;  /* 0x00000005080d9211 */ /* 0x000fe400000f1402 */
[----:B------:R-:W-:Y:S01]  /*28500*/  ISETP.GE.AND P0, PT, R0, R27, PT ;  /* 0x0000001b0000720c */ /* 0x000fe20003f06270 */
[----:B------:R-:W1:Y:S03]  /*28510*/  @P2 LDC R5, c[0x0][0x438] ;  /* 0x00010e00ff052b82 */ /* 0x000e660000000800 */
[----:B------:R-:W-:-:S13]  /*28520*/  ISETP.GT.U32.OR P0, PT, R20, 0x9f, P0 ;  /* 0x0000009f1400780c */ /* 0x000fda0000704470 */
[----:B------:R-:W2:Y:S01]  /*28530*/  @!P0 LDC.64 R2, c[0x0][0x428] ;  /* 0x00010a00ff028b82 */ /* 0x000ea20000000a00 */
[----:B------:R-:W-:Y:S01]  /*28540*/  IMAD.IADD R8, R0, 0x1, R25 ;  /* 0x0000000100087824 */ /* 0x000fe200078e0219 */
[----:B------:R-:W3:Y:S03]  /*28550*/  S2R R11, SR_TID.X ;  /* 0x00000000000b7919 */ /* 0x000ee60000002100 */
[----:B0-----:R-:W-:-:S04]  /*28560*/  @P2 IMAD.HI.U32 R4, R8, R4, RZ ;  /* 0x0000000408042227 */ /* 0x001fc800078e00ff */
[----:B------:R-:W-:Y:S01]  /*28570*/  IMAD.MOV.U32 R0, RZ, RZ, R8 ;  /* 0x000000ffff007224 */ /* 0x000fe200078e0008 */
[----:B-1----:R-:W-:Y:S01]  /*28580*/  @P2 SHF.R.U32.HI R0, RZ, R5, R4 ;  /* 0x00000005ff002219 */ /* 0x002fe20000011604 */
[----:B------:R-:W-:-:S03]  /*28590*/  IMAD.MOV R9, RZ, RZ, -R6 ;  /* 0x000000ffff097224 */ /* 0x000fc600078e0a06 */
[----:B------:R-:W-:Y:S01]  /*285a0*/  @!P0 SHF.R.S32.HI R5, RZ, 0x1f, R0 ;  /* 0x0000001fff058819 */ /* 0x000fe20000011400 */
[----:B--2---:R-:W-:-:S04]  /*285b0*/  @!P0 IMAD R4, R15, R2, RZ ;  /* 0x000000020f048224 */ /* 0x004fc800078e02ff */
[----:B------:R-:W-:Y:S02]  /*285c0*/  @!P0 IMAD R6, R33, R3, R4 ;  /* 0x0000000321068224 */ /* 0x000fe400078e0204 */
[----:B------:R-:W-:-:S04]  /*285d0*/  @!P0 IMAD.MOV.U32 R4, RZ, RZ, R0 ;  /* 0x000000ffff048224 */ /* 0x000fc800078e0000 */
[----:B------:R-:W-:Y:S02]  /*285e0*/  @!P0 IMAD.WIDE.U32 R4, R33, R2, R4 ;  /* 0x0000000221048225 */ /* 0x000fe400078e0004 */
[----:B------:R-:W0:Y:S01]  /*285f0*/  @!P0 LDC.64 R2, c[0x0][0x418] ;  /* 0x00010600ff028b82 */ /* 0x000e220000000a00 */
[----:B------:R1:W-:Y:S02]  /*28600*/  STL [R1+0xc], R15 ;  /* 0x00000c0f01007387 */ /* 0x0003e40000100800 */
[----:B------:R-:W-:Y:S01]  /*28610*/  @!P0 IADD3 R5, R6, R5, RZ ;  /* 0x0000000506058210 */ /* 0x000fe20007ffe0ff */
[----:B-1----:R-:W-:Y:S01]  /*28620*/  IMAD.U32 R15, RZ, RZ, UR39 ;  /* 0x00000027ff0f7e24 */ /* 0x002fe2000f8e00ff */
[----:B------:R-:W-:-:S04]  /*28630*/  CS2R R6, SRZ ;  /* 0x0000000000067805 */ /* 0x000fc8000001ff00 */
[----:B------:R-:W-:Y:S01]  /*28640*/  ISETP.NE.AND P3, PT, R15, 0x3, PT ;  /* 0x000000030f00780c */ /* 0x000fe20003f65270 */
[----:B---3--:R-:W-:Y:S01]  /*28650*/  IMAD.SHL.U32 R15, R11, 0x10, RZ ;  /* 0x000000100b0f7824 */ /* 0x008fe200078e00ff */
[----:B------:R1:W5:Y:S04]  /*28660*/  @!P1 LDG.E R6, desc[UR50][R12.64] ;  /* 0x000000320c069981 */ /* 0x000368000c1e1900 */
[----:B------:R-:W-:Y:S02]  /*28670*/  LOP3.LUT R15, R15, 0x30, RZ, 0xc0, !PT ;  /* 0x000000300f0f7812 */ /* 0x000fe400078ec0ff */
[C---:B0-----:R-:W-:Y:S02]  /*28680*/  @!P0 LEA R2, P2, R4.reuse, R2, 0x2 ;  /* 0x0000000204028211 */ /* 0x041fe400078410ff */
[----:B------:R-:W-:Y:S01]  /*28690*/  ISETP.GE.AND P1, PT, R15, UR4, PT ;  /* 0x000000040f007c0c */ /* 0x000fe2000bf26270 */
[----:B------:R-:W-:Y:S01]  /*286a0*/  IMAD.SHL.U32 R25, R11, 0x10, RZ ;  /* 0x000000100b197824 */ /* 0x000fe200078e00ff */
[----:B------:R-:W-:-:S02]  /*286b0*/  @!P0 LEA.HI.X R3, R4, R3, R5, 0x2, P2 ;  /* 0x0000000304038211 */ /* 0x000fc400010f1405 */
[----:B------:R-:W-:Y:S02]  /*286c0*/  LOP3.LUT R11, R15, 0x40, RZ, 0xfc, !PT ;  /* 0x000000400f0b7812 */ /* 0x000fe400078efcff */
[----:B------:R-:W-:Y:S01]  /*286d0*/  @P3 LOP3.LUT R31, R31, 0x40, RZ, 0xfc, !PT ;  /* 0x000000401f1f3812 */ /* 0x000fe200078efcff */
[----:B------:R1:W5:Y:S01]  /*286e0*/  @!P0 LDG.E R7, desc[UR50][R2.64] ;  /* 0x0000003202078981 */ /* 0x000362000c1e1900 */
[----:B------:R-:W-:Y:S02]  /*286f0*/  LOP3.LUT R25, R25, 0x30, RZ, 0xc0, !PT ;  /* 0x0000003019197812 */ /* 0x000fe400078ec0ff */
[----:B------:R-:W-:Y:S02]  /*28700*/  ISETP.GE.AND P0, PT, R11, UR4, PT ;  /* 0x000000040b007c0c */ /* 0x000fe4000bf06270 */
[----:B------:R-:W-:Y:S02]  /*28710*/  LOP3.LUT R31, R31, 0xffffffef, RZ, 0xc0, !PT ;  /* 0xffffffef1f1f7812 */ /* 0x000fe400078ec0ff */
[----:B------:R-:W-:-:S02]  /*28720*/  LOP3.LUT R25, R25, 0x80, RZ, 0xfc, !PT ;  /* 0x0000008019197812 */ /* 0x000fc400078efcff */
        /* <DEDUP_REMOVED lines=13> */
[----:B------:R-:W-:Y:S02]  /*28800*/  IMAD R9, R14, R9, R10 ;  /* 0x000000090e097224 */ /* 0x000fe400078e020a */
[----:B------:R-:W-:-:S04]  /*28810*/  IMAD.MOV R10, RZ, RZ, -R0 ;  /* 0x000000ffff0a7224 */ /* 0x000fc800078e0a00 */
[----:B------:R-:W-:Y:S01]  /*28820*/  IMAD R10, R14, R10, R8 ;  /* 0x0000000a0e0a7224 */ /* 0x000fe200078e0208 */
[----:B------:R-:W-:Y:S06]  /*28830*/  BRA.DIV UR6, `(.L_x_2899) ;  /* 0x0000007206747947 */ /* 0x000fec000b800000 */
.L_x_3086:
[----:B------:R-:W-:Y:S01]  /*28840*/  ISETP.GT.U32.AND P0, PT, R20, 0x9f, PT ;  /* 0x0000009f1400780c */ /* 0x000fe20003f04070 */
[----:B------:R-:W-:Y:S01]  /*28850*/  VIADD R5, R32, 0xffffffff ;  /* 0xffffffff20057836 */ /* 0x000fe20000000000 */
[----:B------:R-:W-:Y:S02]  /*28860*/  MOV R0, R31 ;  /* 0x0000001f00007202 */ /* 0x000fe40000000f00 */
[----:B------:R-:W-:Y:S02]  /*28870*/  SHF.R.S32.HI R36, RZ, 0x1f, R18 ;  /* 0x0000001fff247819 */ /* 0x000fe40000011412 */
[----:B------:R-:W-:-:S07]  /*28880*/  LOP3.LUT R0, R0, 0xffffffdf, RZ, 0xc0, !PT ;  /* 0xffffffdf00007812 */ /* 0x000fce00078ec0ff */
[----:B------:R-:W-:-:S05]  /*28890*/  @P0 LOP3.LUT R0, R0, 0x20, RZ, 0xfc, !PT ;  /* 0x0000002000000812 */ /* 0x000fca00078efcff */
[----:B------:R0:W-:Y:S01]  /*288a0*/  STL [R1], R0 ;  /* 0x0000000001007387 */ /* 0x0001e20000100800 */
[----:B------:R-:W-:Y:S05]  /*288b0*/  @!P3 BRA `(.L_x_2900) ;  /* 0x000000000004b947 */ /* 0x000fea0003800000 */
[----:B------:R-:W-:Y:S01]  /*288c0*/  BPT.TRAP 0x1 ;  /* 0x000000040000795c */ /* 0x000fe20000300000 */
.L_x_2900:
[----:B0-----:R-:W-:Y:S01]  /*288d0*/  IMAD R0, R23, 0x8, R22 ;  /* 0x0000000817007824 */ /* 0x001fe200078e0216 */
[----:B-1----:R-:W-:Y:S01]  /*288e0*/  SHF.L.U32 R2, R34, 0x1f, RZ ;  /* 0x0000001f22027819 */ /* 0x002fe200000006ff */
[----:B------:R-:W-:Y:S01]  /*288f0*/  BSSY B0, `(.L_x_2901) ;  /* 0x0000006000007945 */ /* 0x000fe20003800000 */
[----:B------:R-:W-:Y:S02]  /*28900*/  SHF.R.S32.HI R3, RZ, 0x1f, R9 ;  /* 0x0000001fff037819 */ /* 0x000fe40000011409 */
[----:B------:R-:W0:Y:S01]  /*28910*/  SYNCS.PHASECHK.TRANS64.TRYWAIT P0, [R0+URZ+0x29880], R2 ;  /* 0x02988002000075a7 */ /* 0x000e22000800017f */
[----:B------:R1:W-:Y:S04]  /*28920*/  STL [R1+0x34], R2 ;  /* 0x0000340201007387 */ /* 0x0003e80000100800 */
[----:B------:R1:W-:Y:S02]  /*28930*/  STL [R1+0x2c], R3 ;  /* 0x00002c0301007387 */ /* 0x0003e40000100800 */
[----:B01----:R-:W-:Y:S05]  /*28940*/  @!P0 BRA `(.L_x_2902) ;  /* 0x0000007000608947 */ /* 0x003fea0003800000 */
.L_x_3087:
[----:B------:R-:W-:Y:S05]  /*28950*/  BSYNC B0 ;  /* 0x0000000000007941 */ /* 0x000fea0003800000 */
.L_x_2901:
[----:B0-----:R-:W2:Y:S01]  /*28960*/  LDL R2, [R1+0x2c] ;  /* 0x00002c0001027983 */ /* 0x001ea20000100800 */
[----:B------:R-:W-:-:S03]  /*28970*/  ULDC.64 UR4, c[0x0][0x328] ;  /* 0x0000ca0000047ab9 */ /* 0x000fc60000000a00 */
[----:B------:R-:W3:Y:S01]  /*28980*/  LDL R20, [R1] ;  /* 0x0000000001147983 */ /* 0x000ee20000100800 */
[----:B-----5:R-:W-:Y:S01]  /*28990*/  SHF.R.S32.HI R8, RZ, 0x1f, R6 ;  /* 0x0000001fff087819 */ /* 0x020fe20000011406 */
[----:B------:R-:W-:Y:S01]  /*289a0*/  ULDC.64 UR6, c[0x0][0x338] ;  /* 0x0000ce0000067ab9 */ /* 0x000fe20000000a00 */
[----:B------:R-:W-:Y:S01]  /*289b0*/  IMAD R12, R5, -0xa0, R27 ;  /* 0xffffff60050c7824 */ /* 0x000fe200078e021b */
[----:B------:R-:W0:Y:S01]  /*289c0*/  S2R R13, SR_TID.X ;  /* 0x00000000000d7919 */ /* 0x000e220000002100 */
[----:B------:R-:W-:Y:S01]  /*289d0*/  SHF.R.S32.HI R27, RZ, 0x1f, R10 ;  /* 0x0000001fff1b7819 */ /* 0x000fe2000001140a */
[----:B------:R-:W-:Y:S01]  /*289e0*/  ULDC.64 UR8, c[0x0][0x330] ;  /* 0x0000cc0000087ab9 */ /* 0x000fe20000000a00 */
[----:B------:R-:W-:Y:S01]  /*289f0*/  SHF.R.S32.HI R31, RZ, 0x1f, R7 ;  /* 0x0000001fff1f7819 */ /* 0x000fe20000011407 */
[----:B------:R1:W-:Y:S01]  /*28a00*/  STL [R1+0x30], R8 ;  /* 0x0000300801007387 */ /* 0x0003e20000100800 */
[----:B------:R-:W-:Y:S01]  /*28a10*/  ULDC.64 UR10, c[0x0][0x318] ;  /* 0x0000c600000a7ab9 */ /* 0x000fe20000000a00 */
        /* <DEDUP_REMOVED lines=11> */
[----:B------:R-:W-:Y:S02]  /*28ad0*/  IMAD R4, R6, UR7, R4 ;  /* 0x0000000706047c24 */ /* 0x000fe4000f8e0204 */
[----:B-1----:R-:W-:Y:S02]  /*28ae0*/  IMAD R8, R36, UR8, RZ ;  /* 0x0000000824087c24 */ /* 0x002fe4000f8e02ff */
[----:B------:R-:W-:Y:S02]  /*28af0*/  IMAD.IADD R3, R3, 0x1, R4 ;  /* 0x0000000103037824 */ /* 0x000fe400078e0204 */
[----:B------:R-:W-:Y:S02]  /*28b00*/  IMAD R4, R27, UR4, RZ ;  /* 0x000000041b047c24 */ /* 0x000fe4000f8e02ff */
[----:B------:R-:W-:-:S04]  /*28b10*/  IMAD.WIDE.U32 R2, R18, UR8, R2 ;  /* 0x0000000812027c25 */ /* 0x000fc8000f8e0002 */
[----:B------:R-:W-:Y:S01]  /*28b20*/  IMAD R11, R10, UR5, R4 ;  /* 0x000000050a0b7c24 */ /* 0x000fe2000f8e0204 */
[----:B------:R-:W-:Y:S01]  /*28b30*/  IADD3 R2, P0, R2, UR10, RZ ;  /* 0x0000000a02027c10 */ /* 0x000fe2000ff1e0ff */
[----:B------:R-:W-:Y:S01]  /*28b40*/  IMAD.WIDE.U32 R4, R10, UR4, RZ ;  /* 0x000000040a047c25 */ /* 0x000fe2000f8e00ff */
[----:B------:R-:W-:-:S03]  /*28b50*/  UMOV UR4, 0xffffffff ;  /* 0xffffffff00047882 */ /* 0x000fc60000000000 */
[----:B------:R-:W-:Y:S01]  /*28b60*/  IMAD R8, R18, UR9, R8 ;  /* 0x0000000912087c24 */ /* 0x000fe2000f8e0208 */
[----:B------:R-:W-:Y:S01]  /*28b70*/  IADD3 R5, R5, R11, RZ ;  /* 0x0000000b05057210 */ /* 0x000fe20007ffe0ff */
[----:B------:R-:W-:-:S03]  /*28b80*/  IMAD R11, R31, UR6, RZ ;  /* 0x000000061f0b7c24 */ /* 0x000fc6000f8e02ff */
[----:B------:R-:W-:Y:S01]  /*28b90*/  IADD3.X R3, R3, UR11, R8, P0, !PT ;  /* 0x0000000b03037c10 */ /* 0x000fe200087fe408 */
[C---:B------:R-:W-:Y:S02]  /*28ba0*/  IMAD R11, R7.reuse, UR7, R11 ;  /* 0x00000007070b7c24 */ /* 0x040fe4000f8e020b */
[----:B------:R-:W-:-:S04]  /*28bb0*/  IMAD.WIDE.U32 R4, R7, UR6, R4 ;  /* 0x0000000607047c25 */ /* 0x000fc8000f8e0004 */
[----:B------:R-:W-:Y:S02]  /*28bc0*/  IMAD.IADD R5, R5, 0x1, R11 ;  /* 0x0000000105057824 */ /* 0x000fe400078e020b */
[----:B------:R-:W-:-:S03]  /*28bd0*/  IMAD.WIDE.U32 R4, R18, UR8, R4 ;  /* 0x0000000812047c25 */ /* 0x000fc6000f8e0004 */
[----:B------:R-:W-:-:S04]  /*28be0*/  IADD3 R26, P0, R4, UR10, RZ ;  /* 0x0000000a041a7c10 */ /* 0x000fc8000ff1e0ff */
[----:B------:R-:W-:Y:S01]  /*28bf0*/  IADD3.X R25, R8, UR11, R5, P0, !PT ;  /* 0x0000000b08197c10 */ /* 0x000fe200087fe405 */
[----:B------:R-:W-:Y:S02]  /*28c00*/  IMAD.IADD R8, R12, 0x1, -R14 ;  /* 0x000000010c087824 */ /* 0x000fe400078e0a0e */
[----:B------:R-:W-:-:S03]  /*28c10*/  IMAD R5, R23, 0x5000, R13 ;  /* 0x0000500017057824 */ /* 0x000fc600078e020d */
[----:B------:R-:W-:Y:S01]  /*28c20*/  ISETP.GE.AND P5, PT, R8, 0x1, PT ;  /* 0x000000010800780c */ /* 0x000fe20003fa6270 */
[----:B------:R-:W-:-:S12]  /*28c30*/  BRA.DIV UR4, `(.L_x_2903) ;  /* 0x0000006e04bc7947 */ /* 0x000fd8000b800000 */
[----:B------:R-:W2:Y:S04]  /*28c40*/  LDL R15, [R1+0x4] ;  /* 0x00000400010f7983 */ /* 0x000ea80000100800 */
[----:B------:R-:W3:Y:S01]  /*28c50*/  LDL.LU R11, [R1] ;  /* 0x00000000010b7983 */ /* 0x000ee20000300800 */
[----:B------:R-:W0:Y:S03]  /*28c60*/  S2R R12, SR_TID.X ;  /* 0x00000000000c7919 */ /* 0x000e260000002100 */
[----:B------:R-:W-:Y:S01]  /*28c70*/  SHFL.IDX PT, R4, R3, RZ, 0x1c1f ;  /* 0x001c1fff03047589 */ /* 0x000fe200000e0000 */
[----:B0-----:R-:W-:-:S03]  /*28c80*/  IMAD.SHL.U32 R14, R12, 0x10, RZ ;  /* 0x000000100c0e7824 */ /* 0x001fc600078e00ff */
[----:B------:R-:W0:Y:S02]  /*28c90*/  SHFL.IDX PT, R12, R2, RZ, 0x1c1f ;  /* 0x001c1fff020c7589 */ /* 0x000e2400000e0000 */
[----:B------:R-:W-:-:S04]  /*28ca0*/  LOP3.LUT R14, R14, 0x30, RZ, 0xc0, !PT ;  /* 0x000000300e0e7812 */ /* 0x000fc800078ec0ff */
[----:B0-----:R-:W-:-:S04]  /*28cb0*/  IADD3 R12, P0, R14, R12, RZ ;  /* 0x0000000c0e0c7210 */ /* 0x001fc80007f1e0ff */
[----:B------:R-:W-:Y:S02]  /*28cc0*/  IADD3.X R13, RZ, R4, RZ, P0, !PT ;  /* 0x00000004ff0d7210 */ /* 0x000fe400007fe4ff */
        /* <DEDUP_REMOVED lines=22> */
[----:B0-----:R-:W-:-:S05]  /*28e30*/  IADD3 R12, P0, R14, R12, RZ ;  /* 0x0000000c0e0c7210 */ /* 0x001fca0007f1e0ff */
[----:B------:R-:W-:Y:S01]  /*28e40*/  IMAD.X R13, RZ, RZ, R21, P0 ;  /* 0x000000ffff0d7224 */ /* 0x000fe200000e0615 */
        /* <DEDUP_REMOVED lines=16> */
.L_x_3099:
[----:B------:R-:W4:Y:S01]  /*28f50*/  LDL R12, [R1] ;  /* 0x00000000010c7983 */ /* 0x000f220000100800 */
[----:B0-----:R-:W0:Y:S02]  /*28f60*/  S2R R11, SR_TID.X ;  /* 0x00000000000b7919 */ /* 0x001e240000002100 */
[----:B0-----:R-:W-:-:S04]  /*28f70*/  SHF.L.U32 R11, R11, 0x4, RZ ;  /* 0x000000040b0b7819 */ /* 0x001fc800000006ff */
        /* <DEDUP_REMOVED lines=13> */
.L_x_2904:
        /* <DEDUP_REMOVED lines=11> */
.L_x_2905:
[----:B------:R0:W-:Y:S01]  /*29100*/  SYNCS.ARRIVE.TRANS64.A1T0 RZ, [R0+URZ+0x29870], RZ ;  /* 0x029870ff00ff79a7 */ /* 0x0001e2000810003f */
[----:B------:R-:W-:Y:S05]  /*29110*/  @!P6 BRA `(.L_x_2906) ;  /* 0x000000000004e947 */ /* 0x000fea0003800000 */
[----:B------:R-:W-:Y:S01]  /*29120*/  BPT.TRAP 0x1 ;  /* 0x000000040000795c */ /* 0x000fe20000300000 */
.L_x_2906:
[----:B------:R-:W2:Y:S01]  /*29130*/  LDL R2, [R1+0x34] ;  /* 0x0000340001027983 */ /* 0x000ea20000100800 */
[----:B------:R-:W-:Y:S01]  /*29140*/  BSSY B0, `(.L_x_2907) ;  /* 0x0000003000007945 */ /* 0x000fe20003800000 */
[----:B--2---:R-:W1:Y:S03]  /*29150*/  SYNCS.PHASECHK.TRANS64.TRYWAIT P0, [R0+URZ+0x29840], R2 ;  /* 0x02984002000075a7 */ /* 0x004e66000800017f */
[----:B-1----:R-:W-:Y:S05]  /*29160*/  @!P0 BRA `(.L_x_2908) ;  /* 0x0000007000608947 */ /* 0x002fea0003800000 */
.L_x_3100:
[----:B------:R-:W-:Y:S05]  /*29170*/  BSYNC B0 ;  /* 0x0000000000007941 */ /* 0x000fea0003800000 */
.L_x_2907:
        /* <DEDUP_REMOVED lines=16> */
[----:B------:R-:W-:Y:S01]  /*29280*/  IMAD.IADD R5, R3, 0x1, R4 ;  /* 0x0000000103057824 */ /* 0x000fe200078e0204 */
[----:B------:R-:W-:Y:S01]  /*29290*/  MOV R4, R2 ;  /* 0x0000000200047202 */ /* 0x000fe20000000f00 */
[C---:B------:R-:W-:Y:S02]  /*292a0*/  IMAD R6, R10.reuse, UR5, R6 ;  /* 0x000000050a067c24 */ /* 0x040fe4000f8e0206 */
[----:B------:R-:W-:Y:S01]  /*292b0*/  IMAD.WIDE.U32 R2, R10, UR4, RZ ;  /* 0x000000040a027c25 */ /* 0x000fe2000f8e00ff */
[----:B------:R-:W-:-:S03]  /*292c0*/  ULDC.64 UR4, c[0x0][0x308] ;  /* 0x0000c20000047ab9 */ /* 0x000fc60000000a00 */
[----:B------:R-:W-:Y:S02]  /*292d0*/  IMAD.IADD R3, R3, 0x1, R6 ;  /* 0x0000000103037824 */ /* 0x000fe400078e0206 */
        /* <DEDUP_REMOVED lines=35> */
[----:B------:R-:W-:-:S03]  /*29510*/  @P3 IMAD.IADD R9, R22, 0x1, R4 ;  /* 0x0000000116093824 */ /* 0x000fc600078e0204 */
        /* <DEDUP_REMOVED lines=22> */
[----:B-1----:R-:W-:-:S04]  /*29680*/  @P2 IADD3 R2, P0, R10, R2, RZ ;  /* 0x000000020a022210 */ /* 0x002fc80007f1e0ff */
[----:B------:R-:W-:-:S05]  /*29690*/  @P2 IADD3.X R3, RZ, R6, RZ, P0, !PT ;  /* 0x00000006ff032210 */ /* 0x000fca00007fe4ff */
[----:B------:R-:W-:Y:S04]  /*296a0*/  @P2 LDGSTS.E.BYPASS.LTC128B.128 [R21+0x1bc00], desc[UR50][R2.64], !P5 ;  /* 0x1bc0000002152fae */ /* 0x000fe8000e901d72 */
[----:B------:R-:W-:Y:S04]  /*296b0*/  @P2 LDGSTS.E.BYPASS.LTC128B.128 [R21+0x1e400], desc[UR50][R2.64+0x40], !P6 ;  /* 0x1e40004002152fae */ /* 0x000fe8000f101d72 */
[----:B------:R1:W-:Y:S04]  /*296c0*/  @P2 LDGSTS.E.BYPASS.LTC128B.128 [R21+0x20c00], desc[UR50][R2.64+0x80], !P1 ;  /* 0x20c0008002152fae */ /* 0x0003e8000c901d72 */
[----:B-1----:R1:W2:Y:S04]  /*296d0*/  SHFL.IDX PT, R3, R7, RZ, 0x1c1f ;  /* 0x001c1fff07037589 */ /* 0x0022a800000e0000 */
[----:B------:R1:W3:Y:S02]  /*296e0*/  SHFL.IDX PT, R2, R8, RZ, 0x1c1f ;  /* 0x001c1fff08027589 */ /* 0x0002e400000e0000 */
.L_x_3112:
        /* <DEDUP_REMOVED lines=10> */
[----:B---3--:R-:W-:-:S05]  /*29790*/  IADD3 R2, P0, R5, R2, RZ ;  /* 0x0000000205027210 */ /* 0x008fca0007f1e0ff */
[----:B--2---:R-:W-:-:S05]  /*297a0*/  IMAD.X R3, RZ, RZ, R3, P0 ;  /* 0x000000ffff037224 */ /* 0x004fca00000e0603 */
[----:B------:R-:W-:Y:S01]  /*297b0*/  @!PT LDS RZ, [RZ] ;  /* 0x00000000fffff984 */ /* 0x000fe20000000800 */
[----:B------:R-:W-:Y:S01]  /*297c0*/  @!PT LDS RZ, [RZ] ;  /* 0x00000000fffff984 */ /* 0x000fe20000000800 */
[----:B------:R-:W-:Y:S01]  /*297d0*/  @!PT LDS RZ, [RZ] ;  /* 0x00000000fffff984 */ /* 0x000fe20000000800 */
[----:B------:R4:W-:Y:S04]  /*297e0*/  LDGSTS.E.BYPASS.LTC128B.128 [R4+0x1c400], desc[UR50][R2.64], !P3 ;  /* 0x1c40000002047fae */ /* 0x0009e8000d901d72 */
[----:B------:R4:W-:Y:S04]  /*297f0*/  LDGSTS.E.BYPASS.LTC128B.128 [R4+0x1ec00], desc[UR50][R2.64+0x40], !P2 ;  /* 0x1ec0004002047fae */ /* 0x0009e8000d101d72 */
[----:B------:R4:W-:Y:S02]  /*29800*/  LDGSTS.E.BYPASS.LTC128B.128 [R4+0x21400], desc[UR50][R2.64+0x80], !P1 ;  /* 0x2140008002047fae */ /* 0x0009e4000c901d72 */
.L_x_2911:
[----:B------:R-:W-:Y:S05]  /*29810*/  BSYNC B0 ;  /* 0x0000000000007941 */ /* 0x000fea0003800000 */
.L_x_2910:
[----:B------:R-:W-:Y:S01]  /*29820*/  NOP ;  /* 0x0000000000007918 */ /* 0x000fe20000000000 */
[----:B------:R-:W-:-:S13]  /*29830*/  PLOP3.LUT P0, PT, PT, PT, PT, 0x80, 0x0 ;  /* 0x000000000000781c */ /* 0x000fda0003f0f070 */
.L_x_2912:
[----:B------:R-:W-:Y:S02]  /*29840*/  PLOP3.LUT P1, PT, P1, P0, PT, 0xa2, 0x0 ;  /* 0x000000000000781c */ /* 0x000fe40000f21472 */
[----:B------:R-:W-:-:S08]  /*29850*/  @P0 R2UR P1, UR4, R0 ;  /* 0x00000000000402ca */ /* 0x000fd00000020000 */
[----:B------:R-:W-:-:S05]  /*29860*/  @P0 PLOP3.LUT P0, PT, P1, PT, PT, 0x80, 0x0 ;  /* 0x000000000000081c */ /* 0x000fca0000f0f070 */
[----:B------:R-:W-:Y:S01]  /*29870*/  @!P1 SYNCS.ARRIVE.TRANS64.RED.A0T1 RZ, [UR4+0x29830], RZ ;  /* 0x029830ffffff99a7 */ /* 0x000fe20008200404 */
[----:B------:R-:W-:Y:S07]  /*29880*/  @!P1 ARRIVES.LDGSTSBAR.64.TRANSCNT [UR4+0x29830] ;  /* 0x02983000ff0099b0 */ /* 0x000fee0008000a84 */
[----:B------:R-:W-:Y:S05]  /*29890*/  @P0 BRA.U.ANY `(.L_x_2912) ;  /* 0xfffffffd00e80947 */ /* 0x000fea000393ffff */
[----:B------:R-:W-:Y:S01]  /*298a0*/  NOP ;  /* 0x0000000000007918 */ /* 0x000fe20000000000 */
[----:B---34-:R-:W-:-:S04]  /*298b0*/  MOV R2, UR39 ;  /* 0x0000002700027c02 */ /* 0x018fc80008000f00 */
[----:B------:R-:W-:-:S13]  /*298c0*/  ISETP.NE.AND P2, PT, R2, 0x3, PT ;  /* 0x000000030200780c */ /* 0x000fda0003f45270 */
[----:B------:R-:W-:Y:S05]  /*298d0*/  @!P2 BRA `(.L_x_2913) ;  /* 0x000000000004a947 */ /* 0x000fea0003800000 */
[----:B------:R-:W-:Y:S01]  /*298e0*/  BPT.TRAP 0x1 ;  /* 0x000000040000795c */ /* 0x000fe20000300000 */
.L_x_2913:
[----:B------:R3:W5:Y:S01]  /*298f0*/  LDL.LU R2, [R1+0x38] ;  /* 0x0000380001027983 */ /* 0x0007620000300800 */
[----:B------:R3:W-:Y:S02]  /*29900*/  SYNCS.ARRIVE.TRANS64.A1T0 RZ, [R0+URZ+0x29830], RZ ;  /* 0x029830ff00ff79a7 */ /* 0x0007e4000810003f */
[----:B------:R-:W-:Y:S05]  /*29910*/  WARPSYNC.ALL ;  /* 0x0000000000007948 */ /* 0x000fea0003800000 */
[----:B------:R-:W-:Y:S01]  /*29920*/  ULDC.64 UR4, c[0x0][0xa00] ;  /* 0x0002800000047ab9 */ /* 0x000fe20000000a00 */
[----:B------:R-:W-:Y:S01]  /*29930*/  SHF.R.S32.HI R27, RZ, 0x1f, R29 ;  /* 0x0000001fff1b7819 */ /* 0x000fe2000001141d */
[----:B0--3--:R-:W-:Y:S01]  /*29940*/  VIADD R0, R22, 0x14400 ;  /* 0x0001440016007836 */ /* 0x009fe20000000000 */
[----:B------:R-:W-:Y:S01]  /*29950*/  BAR.SYNC.DEFER_BLOCKING 0x8, 0x180 ;  /* 0x0206000000007b1d */ /* 0x000fe20000010000 */
[----:B------:R-:W-:-:S04]  /*29960*/  ISETP.NE.U32.AND P0, PT, RZ, UR4, PT ;  /* 0x00000004ff007c0c */ /* 0x000fc8000bf05070 */
[----:B------:R-:W-:Y:S01]  /*29970*/  ISETP.NE.AND.EX P0, PT, RZ, UR5, PT, P0 ;  /* 0x00000005ff007c0c */ /* 0x000fe2000bf05300 */
[----:B------:R-:W-:Y:S01]  /*29980*/  ULDC.64 UR4, c[0x0][0x298] ;  /* 0x0000a60000047ab9 */ /* 0x000fe20000000a00 */
[----:B------:R-:W-:Y:S01]  /*29990*/  BSSY B6, `(.L_x_2914) ;  /* 0x0000019000067945 */ /* 0x000fe20003800000 */
[----:B------:R-:W-:Y:S01]  /*299a0*/  IMAD R27, R27, UR4, RZ ;  /* 0x000000041b1b7c24 */ /* 0x000fe2000f8e02ff */
[----:B------:R-:W-:Y:S01]  /*299b0*/  SEL R26, R24, RZ, !P0 ;  /* 0x000000ff181a7207 */ /* 0x000fe20004000000 */
[----:B------:R-:W-:-:S04]  /*299c0*/  IMAD.WIDE.U32 R24, R29, UR4, RZ ;  /* 0x000000041d187c25 */ /* 0x000fc8000f8e00ff */
[----:B------:R-:W-:-:S04]  /*299d0*/  IMAD R27, R29, UR5, R27 ;  /* 0x000000051d1b7c24 */ /* 0x000fc8000f8e021b */
[----:B------:R-:W-:Y:S01]  /*299e0*/  IMAD.IADD R27, R25, 0x1, R27 ;  /* 0x00000001191b7824 */ /* 0x000fe200078e021b */
[----:B-----5:R-:W-:Y:S02]  /*299f0*/  SEL R31, R2, RZ, !P0 ;  /* 0x000000ff021f7207 */ /* 0x020fe40004000000 */
[----:B------:R-:W-:-:S13]  /*29a00*/  LOP3.LUT P0, RZ, R0, 0x1bf, RZ, 0xc0, !PT ;  /* 0x000001bf00ff7812 */ /* 0x000fda000780c0ff */
[----:B------:R-:W-:Y:S05]  /*29a10*/  @!P0 BRA `(.L_x_2915) ;  /* 0x0000000000408947 */ /* 0x000fea0003800000 */
[----:B------:R-:W-:Y:S01]  /*29a20*/  MOV R2, 0x0 ;  /* 0x0000000000027802 */ /* 0x000fe20000000f00 */
[----:B------:R-:W-:Y:S01]  /*29a30*/  ULDC.64 UR4, c[0x4][0xc8] ;  /* 0x0100320000047ab9 */ /* 0x000fe20000000a00 */
[----:B------:R-:W-:Y:S01]  /*29a40*/  ULDC.64 UR6, c[0x4][0xd0] ;  /* 0x0100340000067ab9 */ /* 0x000fe20000000a00 */
[----:B------:R-:W-:Y:S01]  /*29a50*/  ULDC.64 UR8, c[0x4][0x28] ;  /* 0x01000a0000087ab9 */ /* 0x000fe20000000a00 */
[----:B------:R-:W-:Y:S01]  /*29a60*/  IMAD.U32 R4, RZ, RZ, UR4 ;  /* 0x00000004ff047e24 */ /* 0x000fe2000f8e00ff */
[----:B------:R-:W-:Y:S01]  /*29a70*/  MOV R6, UR6 ;  /* 0x0000000600067c02 */ /* 0x000fe20008000f00 */
[----:B--2---:R-:W0:Y:S01]  /*29a80*/  LDC.64 R2, c[0x4][R2] ;  /* 0x0100000002027b82 */ /* 0x004e220000000a00 */
[----:B------:R-:W-:Y:S01]  /*29a90*/  IMAD.U32 R5, RZ, RZ, UR5 ;  /* 0x00000005ff057e24 */ /* 0x000fe2000f8e00ff */
[----:B------:R-:W-:Y:S01]  /*29aa0*/  MOV R12, 0x1 ;  /* 0x00000001000c7802 */ /* 0x000fe20000000f00 */
[----:B-1----:R-:W-:Y:S02]  /*29ab0*/  IMAD.U32 R7, RZ, RZ, UR7 ;  /* 0x00000007ff077e24 */ /* 0x002fe4000f8e00ff */
[----:B------:R-:W-:-:S02]  /*29ac0*/  IMAD.U32 R10, RZ, RZ, UR8 ;  /* 0x00000008ff0a7e24 */ /* 0x000fc4000f8e00ff */
[----:B------:R-:W-:Y:S02]  /*29ad0*/  IMAD.U32 R11, RZ, RZ, UR9 ;  /* 0x00000009ff0b7e24 */ /* 0x000fe4000f8e00ff */
[----:B------:R-:W-:Y:S02]  /*29ae0*/  IMAD.MOV.U32 R8, RZ, RZ, 0x70 ;  /* 0x00000070ff087424 */ /* 0x000fe400078e00ff */
[----:B------:R-:W-:-:S07]  /*29af0*/  IMAD.MOV.U32 R13, RZ, RZ, RZ ;  /* 0x000000ffff0d7224 */ /* 0x000fce00078e00ff */
[----:B------:R-:W-:-:S07]  /*29b00*/  LEPC R20, `(.L_x_2915) ;  /* 0x000000001014794e */ /* 0x000fce0000000000 */
[----:B0-----:R-:W-:Y:S05]  /*29b10*/  CALL.ABS.NOINC R2 ;  /* 0x0000000002007343 */ /* 0x001fea0003c00000 */
.L_x_2915:
[----:B------:R-:W-:Y:S05]  /*29b20*/  BSYNC B6 ;  /* 0x0000000000067941 */ /* 0x000fea0003800000 */
.L_x_2914:
[----:B-1----:R0:W5:Y:S01]  /*29b30*/  LDL R8, [R1+0x28] ;  /* 0x0000280001087983 */ /* 0x0021620000100800 */
[----:B------:R-:W1:Y:S01]  /*29b40*/  LDC R7, c[0x0][0x448] ;  /* 0x00011200ff077b82 */ /* 0x000e620000000800 */
[----:B------:R-:W-:Y:S01]  /*29b50*/  ULDC.64 UR4, c[0x0][0x2d8] ;  /* 0x0000b60000047ab9 */ /* 0x000fe20000000a00 */
[----:B------:R-:W-:Y:S01]  /*29b60*/  IMAD.MOV.U32 R2, RZ, RZ, R24 ;  /* 0x000000ffff027224 */ /* 0x000fe200078e0018 */
[----:B------:R-:W3:Y:S01]  /*29b70*/  S2R R20, SR_TID.X ;  /* 0x0000000000147919 */ /* 0x000ee20000002100 */
[----:B--2---:R-:W-:Y:S02]  /*29b80*/  IMAD.MOV.U32 R3, RZ, RZ, R27 ;  /* 0x000000ffff037224 */ /* 0x004fe400078e001b */
[----:B------:R-:W-:Y:S02]  /*29b90*/  IMAD R0, R36, UR4, RZ ;  /* 0x0000000424007c24 */ /* 0x000fe4000f8e02ff */
[----:B------:R-:W-:-:S04]  /*29ba0*/  IMAD.WIDE.U32 R2, R18, UR4, R2 ;  /* 0x0000000412027c25 */ /* 0x000fc8000f8e0002 */
[----:B------:R-:W-:Y:S01]  /*29bb0*/  IMAD R0, R18, UR5, R0 ;  /* 0x0000000512007c24 */ /* 0x000fe2000f8e0200 */
[----:B------:R-:W-:-:S03]  /*29bc0*/  ULDC.64 UR4, c[0x0][0x2e0] ;  /* 0x0000b80000047ab9 */ /* 0x000fc60000000a00 */
[----:B------:R-:W-:Y:S02]  /*29bd0*/  IMAD.IADD R3, R3, 0x1, R0 ;  /* 0x0000000103037824 */ /* 0x000fe400078e0200 */
[----:B------:R-:W-:Y:S02]  /*29be0*/  IMAD R0, R31, UR4, RZ ;  /* 0x000000041f007c24 */ /* 0x000fe4000f8e02ff */
[----:B------:R-:W-:Y:S01]  /*29bf0*/  IMAD.WIDE.U32 R2, R26, UR4, R2 ;  /* 0x000000041a027c25 */ /* 0x000fe2000f8e0002 */
[----:B-1----:R-:W-:-:S03]  /*29c00*/  ISETP.NE.AND P0, PT, R7, 0x1, PT ;  /* 0x000000010700780c */ /* 0x002fc60003f05270 */
[----:B------:R-:W-:Y:S01]  /*29c10*/  IMAD R0, R26, UR5, R0 ;  /* 0x000000051a007c24 */ /* 0x000fe2000f8e0200 */
[----:B------:R-:W1:Y:S01]  /*29c20*/  S2R R29, SR_TID.X ;  /* 0x00000000001d7919 */ /* 0x000e620000002100 */
[----:B------:R-:W-:-:S03]  /*29c30*/  ULDC.64 UR4, c[0x0][0x2d0] ;  /* 0x0000b40000047ab9 */ /* 0x000fc60000000a00 */
[----:B------:R-:W-:Y:S02]  /*29c40*/  IADD3 R3, R3, R0, RZ ;  /* 0x0000000003037210 */ /* 0x000fe40007ffe0ff */
[C---:B---3--:R-:W-:Y:S01]  /*29c50*/  LOP3.LUT R21, R20.reuse, 0x7f, RZ, 0xc0, !PT ;  /* 0x0000007f14157812 */ /* 0x048fe200078ec0ff */
[----:B------:R-:W-:Y:S02]  /*29c60*/  IMAD.SHL.U32 R20, R20, 0x20, RZ ;  /* 0x0000002014147824 */ /* 0x000fe400078e00ff */
[----:B------:R-:W2:Y:S01]  /*29c70*/  @P0 LDC R6, c[0x0][0x44c] ;  /* 0x00011300ff060b82 */ /* 0x000ea20000000800 */
[----:B------:R-:W-:-:S04]  /*29c80*/  SHF.R.U32.HI R21, RZ, 0x2, R21 ;  /* 0x00000002ff157819 */ /* 0x000fc80000011615 */
[----:B------:R-:W-:-:S03]  /*29c90*/  LOP3.LUT R20, R21, 0x60, R20, 0xf8, !PT ;  /* 0x0000006015147812 */ /* 0x000fc600078ef814 */
[----:B------:R-:W3:Y:S02]  /*29ca0*/  @P0 LDC R0, c[0x0][0x450] ;  /* 0x00011400ff000b82 */ /* 0x000ee40000000800 */
[----:B------:R-:W-:-:S04]  /*29cb0*/  IMAD R5, R17, 0x80, R20 ;  /* 0x0000008011057824 */ /* 0x000fc800078e0214 */
[----:B------:R-:W-:Y:S02]  /*29cc0*/  IMAD.MOV.U32 R4, RZ, RZ, R5 ;  /* 0x000000ffff047224 */ /* 0x000fe400078e0005 */
[----:B--2---:R-:W-:-:S05]  /*29cd0*/  @P0 IMAD.HI.U32 R6, R5, R6, RZ ;  /* 0x0000000605060227 */ /* 0x004fca00078e00ff */
[----:B---3--:R-:W-:-:S05]  /*29ce0*/  @P0 SHF.R.U32.HI R4, RZ, R0, R6 ;  /* 0x00000000ff040219 */ /* 0x008fca0000011606 */
[----:B------:R-:W-:-:S04]  /*29cf0*/  IMAD.MOV R0, RZ, RZ, -R4 ;  /* 0x000000ffff007224 */ /* 0x000fc800078e0a04 */
[----:B------:R-:W-:Y:S01]  /*29d00*/  IMAD R0, R7, R0, R5 ;  /* 0x0000000007007224 */ /* 0x000fe200078e0205 */
[----:B------:R-:W-:Y:S01]  /*29d10*/  SHF.R.S32.HI R5, RZ, 0x1f, R4 ;  /* 0x0000001fff057819 */ /* 0x000fe20000011404 */
[----:B------:R-:W-:-:S04]  /*29d20*/  IMAD.WIDE.U32 R2, R4, UR4, R2 ;  /* 0x0000000404027c25 */ /* 0x000fc8000f8e0002 */
[----:B------:R-:W-:-:S04]  /*29d30*/  IMAD R5, R5, UR4, RZ ;  /* 0x0000000405057c24 */ /* 0x000fc8000f8e02ff */
[----:B------:R-:W-:Y:S01]  /*29d40*/  IMAD R5, R4, UR5, R5 ;  /* 0x0000000504057c24 */ /* 0x000fe2000f8e0205 */
[----:B------:R-:W-:Y:S01]  /*29d50*/  SHF.R.S32.HI R4, RZ, 0x1f, R0 ;  /* 0x0000001fff047819 */ /* 0x000fe20000011400 */
[----:B------:R-:W-:-:S03]  /*29d60*/  ULDC.64 UR4, c[0x0][0x2c8] ;  /* 0x0000b20000047ab9 */ /* 0x000fc60000000a00 */
[----:B------:R-:W-:Y:S01]  /*29d70*/  IADD3 R3, R3, R5, RZ ;  /* 0x0000000503037210 */ /* 0x000fe20007ffe0ff */
[----:B------:R-:W-:Y:S02]  /*29d80*/  IMAD R4, R4, UR4, RZ ;  /* 0x0000000404047c24 */ /* 0x000fe4000f8e02ff */
[----:B-1----:R-:W-:Y:S02]  /*29d90*/  IMAD.SHL.U32 R21, R29, 0x10, RZ ;  /* 0x000000101d157824 */ /* 0x002fe400078e00ff */
[----:B------:R-:W-:-:S03]  /*29da0*/  IMAD.WIDE.U32 R2, R0, UR4, R2 ;  /* 0x0000000400027c25 */ /* 0x000fc6000f8e0002 */
[----:B------:R-:W-:Y:S01]  /*29db0*/  LOP3.LUT R21, R21, 0x30, RZ, 0xc0, !PT ;  /* 0x0000003015157812 */ /* 0x000fe200078ec0ff */
[----:B------:R-:W-:Y:S01]  /*29dc0*/  IMAD R0, R0, UR5, R4 ;  /* 0x0000000500007c24 */ /* 0x000fe2000f8e0204 */
[----:B------:R-:W-:Y:S01]  /*29dd0*/  ULDC.64 UR4, c[0x0][0x280] ;  /* 0x0000a00000047ab9 */ /* 0x000fe20000000a00 */
[----:B------:R-:W-:Y:S01]  /*29de0*/  IMAD.SHL.U32 R20, R29, 0x10, RZ ;  /* 0x000000101d147824 */ /* 0x000fe200078e00ff */
[----:B------:R-:W-:Y:S01]  /*29df0*/  IADD3 R4, P0, R2, UR4, RZ ;  /* 0x0000000402047c10 */ /* 0x000fe2000ff1e0ff */
[----:B------:R-:W-:Y:S01]  /*29e00*/  ULDC UR4, c[0x0][0x2b8] ;  /* 0x0000ae0000047ab9 */ /* 0x000fe20000000800 */
[C---:B------:R-:W-:Y:S02]  /*29e10*/  LOP3.LUT R9, R21.reuse, 0x40, RZ, 0xfc, !PT ;  /* 0x0000004015097812 */ /* 0x040fe400078efcff */
[----:B------:R-:W-:Y:S02]  /*29e20*/  LOP3.LUT R20, R20, 0x30, RZ, 0xc0, !PT ;  /* 0x0000003014147812 */ /* 0x000fe400078ec0ff */
[----:B------:R-:W-:-:S02]  /*29e30*/  LOP3.LUT R21, R21, 0x80, RZ, 0xfc, !PT ;  /* 0x0000008015157812 */ /* 0x000fc400078efcff */
[----:B------:R-:W-:Y:S01]  /*29e40*/  IADD3.X R0, R3, UR5, R0, P0, !PT ;  /* 0x0000000503007c10 */ /* 0x000fe200087fe400 */
[----:B------:R-:W-:Y:S01]  /*29e50*/  UMOV UR5, 0xffffffff ;  /* 0xffffffff00057882 */ /* 0x000fe20000000000 */
[----:B------:R-:W-:Y:S02]  /*29e60*/  LOP3.LUT R29, R29, 0x7f, RZ, 0xc0, !PT ;  /* 0x0000007f1d1d7812 */ /* 0x000fe400078ec0ff */
[----:B------:R-:W-:Y:S02]  /*29e70*/  ISETP.GE.AND P3, PT, R20, UR4, PT ;  /* 0x0000000414007c0c */ /* 0x000fe4000bf66270 */
[----:B------:R-:W-:Y:S02]  /*29e80*/  ISETP.GE.AND P2, PT, R9, UR4, PT ;  /* 0x0000000409007c0c */ /* 0x000fe4000bf46270 */
[----:B------:R-:W-:Y:S02]  /*29e90*/  ISETP.GE.AND P1, PT, R21, UR4, PT ;  /* 0x0000000415007c0c */ /* 0x000fe4000bf26270 */
[----:B------:R-:W-:Y:S01]  /*29ea0*/  SHF.R.U32.HI R9, RZ, 0x2, R29 ;  /* 0x00000002ff097819 */ /* 0x000fe2000001161d */
[----:B0-----:R-:W-:Y:S10]  /*29eb0*/  BRA.DIV UR5, `(.L_x_2916) ;  /* 0x0000006e05107947 */ /* 0x001ff4000b800000 */
[----:B------:R-:W0:Y:S01]  /*29ec0*/  SHFL.IDX PT, R3, R4, RZ, 0x1c1f ;  /* 0x001c1fff04037589 */ /* 0x000e2200000e0000 */
[----:B------:R-:W-:Y:S02]  /*29ed0*/  IMAD R5, R30, R7, RZ ;  /* 0x000000071e057224 */ /* 0x000fe400078e02ff */
[----:B------:R-:W-:Y:S01]  /*29ee0*/  IMAD R17, R17, 0x80, R9 ;  /* 0x0000008011117824 */ /* 0x000fe200078e0209 */
        /* <DEDUP_REMOVED lines=11> */
[----:B0-----:R-:W-:-:S02]  /*29fa0*/  IADD3 R2, R17, 0x20, RZ ;  /* 0x0000002011027810 */ /* 0x001fc40007ffe0ff */
[----:B------:R-:W0:Y:S02]  /*29fb0*/  SHFL.IDX PT, R3, R4, 0x1, 0x1c1f ;  /* 0x003c1f0004037f89 */ /* 0x000e2400000e0000 */
        /* <DEDUP_REMOVED lines=24> */
.L_x_3121:
        /* <DEDUP_REMOVED lines=12> */
.L_x_2918:
[----:B------:R-:W-:Y:S05]  /*2a200*/  BSYNC B0 ;  /* 0x0000000000007941 */ /* 0x000fea0003800000 */
.L_x_2917:
[----:B------:R-:W-:Y:S01]  /*2a210*/  NOP ;  /* 0x0000000000007918 */ /* 0x000fe20000000000 */
[----:B------:R-:W-:-:S13]  /*2a220*/  PLOP3.LUT P0, PT, PT, PT, PT, 0x80, 0x0 ;  /* 0x000000000000781c */ /* 0x000fda0003f0f070 */
.L_x_2919:
        /* <DEDUP_REMOVED lines=18> */
.L_x_3122:
[----:B------:R-:W-:Y:S05]  /*2a350*/  BSYNC B0 ;  /* 0x0000000000007941 */ /* 0x000fea0003800000 */
.L_x_2920:
[----:B------:R-:W-:-:S13]  /*2a360*/  ISETP.GE.AND P0, PT, R32, 0x2, PT ;  /* 0x000000022000780c */ /* 0x000fda0003f06270 */
[----:B------:R-:W-:Y:S05]  /*2a370*/  @!P0 BRA `(.L_x_2922) ;  /* 0x0000001400f08947 */ /* 0x000fea0003800000 */
[----:B------:R-:W-:Y:S01]  /*2a380*/  VIADD R32, R32, 0xfffffffe ;  /* 0xfffffffe20207836 */ /* 0x000fe20000000000 */
[----:B------:R-:W-:Y:S01]  /*2a390*/  MOV R21, R34 ;  /* 0x0000002200157202 */ /* 0x000fe20000000f00 */
[----:B------:R-:W-:-:S07]  /*2a3a0*/  IMAD.MOV.U32 R20, RZ, RZ, R23 ;  /* 0x000000ffff147224 */ /* 0x000fce00078e0017 */
.L_x_2942:
[----:B--2---:R-:W2:Y:S01]  /*2a3b0*/  LDL R0, [R1+0x8] ;  /* 0x0000080001007983 */ /* 0x004ea20000100800 */
[----:B0-----:R-:W0:Y:S03]  /*2a3c0*/  LDC R4, c[0x0][0x430] ;  /* 0x00010c00ff047b82 */ /* 0x001e260000000800 */
[----:B------:R-:W3:Y:S01]  /*2a3d0*/  LDL R9, [R1+0xc] ;  /* 0x00000c0001097983 */ /* 0x000ee20000100800 */
[----:B------:R-:W1:Y:S01]  /*2a3e0*/  S2R R2, SR_TID.X ;  /* 0x0000000000027919 */ /* 0x000e620000002100 */
[----:B0-----:R-:W-:Y:S01]  /*2a3f0*/  ISETP.NE.AND P0, PT, R4, 0x1, PT ;  /* 0x000000010400780c */ /* 0x001fe20003f05270 */
[----:B------:R-:W0:-:S12]  /*2a400*/  S2R R7, SR_TID.X ;  /* 0x0000000000077919 */ /* 0x000e180000002100 */
[----:B------:R-:W4:Y:S01]  /*2a410*/  @P0 LDC R6, c[0x0][0x434] ;  /* 0x00010d00ff060b82 */ /* 0x000f220000000800 */
[C---:B-1----:R-:W-:Y:S01]  /*2a420*/  LOP3.LUT R3, R2.reuse, 0x7f, RZ, 0xc0, !PT ;  /* 0x0000007f02037812 */ /* 0x042fe200078ec0ff */
[----:B------:R-:W-:-:S03]  /*2a430*/  IMAD.SHL.U32 R5, R2, 0x20, RZ ;  /* 0x0000002002057824 */ /* 0x000fc600078e00ff */
[----:B------:R-:W-:-:S04]  /*2a440*/  SHF.R.U32.HI R3, RZ, 0x2, R3 ;  /* 0x00000002ff037819 */ /* 0x000fc80000011603 */
[----:B------:R-:W-:Y:S02]  /*2a450*/  LOP3.LUT R5, R3, 0x60, R5, 0xf8, !PT ;  /* 0x0000006003057812 */ /* 0x000fe400078ef805 */
[----:B------:R-:W1:Y:S01]  /*2a460*/  @P0 LDC R3, c[0x0][0x438] ;  /* 0x00010e00ff030b82 */ /* 0x000e620000000800 */
[----:B------:R-:W-:-:S04]  /*2a470*/  LOP3.LUT R2, R2, 0x7f, RZ, 0xc0, !PT ;  /* 0x0000007f02027812 */ /* 0x000fc800078ec0ff */
[----:B------:R-:W-:Y:S01]  /*2a480*/  SHF.R.U32.HI R8, RZ, 0x2, R2 ;  /* 0x00000002ff087819 */ /* 0x000fe20000011602 */
[----:B0-----:R-:W-:-:S05]  /*2a490*/  IMAD.SHL.U32 R7, R7, 0x20, RZ ;  /* 0x0000002007077824 */ /* 0x001fca00078e00ff */
        /* <DEDUP_REMOVED lines=8> */
[----:B----4-:R-:W-:-:S04]  /*2a520*/  @P0 IMAD.HI.U32 R6, R5, R6, RZ ;  /* 0x0000000605060227 */ /* 0x010fc800078e00ff */
[----:B------:R-:W-:Y:S01]  /*2a530*/  IMAD.MOV.U32 R2, RZ, RZ, R5 ;  /* 0x000000ffff027224 */ /* 0x000fe200078e0005 */
[----:B-1----:R-:W-:Y:S02]  /*2a540*/  @P0 SHF.R.U32.HI R2, RZ, R3, R6 ;  /* 0x00000003ff020219 */ /* 0x002fe40000011606 */
[----:B------:R-:W0:Y:S08]  /*2a550*/  @P0 LDC R6, c[0x0][0x434] ;  /* 0x00010d00ff060b82 */ /* 0x000e300000000800 */
[----:B------:R-:W1:Y:S01]  /*2a560*/  @P0 LDC R3, c[0x0][0x438] ;  /* 0x00010e00ff030b82 */ /* 0x000e620000000800 */
[----:B------:R-:W-:-:S05]  /*2a570*/  IADD3 R0, R7, R0, RZ ;  /* 0x0000000007007210 */ /* 0x000fca0007ffe0ff */
[----:B------:R-:W-:Y:S02]  /*2a580*/  IMAD.MOV.U32 R8, RZ, RZ, R0 ;  /* 0x000000ffff087224 */ /* 0x000fe400078e0000 */
[----:B0-----:R-:W-:-:S05]  /*2a590*/  @P0 IMAD.HI.U32 R6, R0, R6, RZ ;  /* 0x0000000600060227 */ /* 0x001fca00078e00ff */
[----:B-1----:R-:W-:Y:S01]  /*2a5a0*/  @P0 SHF.R.U32.HI R8, RZ, R3, R6 ;  /* 0x00000003ff080219 */ /* 0x002fe20000011606 */
[----:B------:R-:W-:-:S04]  /*2a5b0*/  IMAD.MOV R6, RZ, RZ, -R2 ;  /* 0x000000ffff067224 */ /* 0x000fc800078e0a02 */
[----:B------:R-:W-:Y:S02]  /*2a5c0*/  IMAD.MOV R3, RZ, RZ, -R8 ;  /* 0x000000ffff037224 */ /* 0x000fe400078e0a08 */
[C---:B------:R-:W-:Y:S02]  /*2a5d0*/  IMAD R5, R4.reuse, R6, R5 ;  /* 0x0000000604057224 */ /* 0x040fe400078e0205 */
[----:B------:R-:W-:Y:S01]  /*2a5e0*/  IMAD R4, R4, R3, R0 ;  /* 0x0000000304047224 */ /* 0x000fe200078e0200 */
[----:B------:R-:W-:Y:S01]  /*2a5f0*/  SHF.R.S32.HI R3, RZ, 0x1f, R2 ;  /* 0x0000001fff037819 */ /* 0x000fe20000011402 */
[----:B---3--:R-:W-:-:S04]  /*2a600*/  IMAD R0, R9, UR4, RZ ;  /* 0x0000000409007c24 */ /* 0x008fc8000f8e02ff */
[C---:B------:R-:W-:Y:S02]  /*2a610*/  IMAD R0, R33.reuse, UR5, R0 ;  /* 0x0000000521007c24 */ /* 0x040fe4000f8e0200 */
[----:B------:R-:W-:-:S04]  /*2a620*/  IMAD.WIDE.U32 R2, R33, UR4, R2 ;  /* 0x0000000421027c25 */ /* 0x000fc8000f8e0002 */
[----:B------:R-:W-:Y:S01]  /*2a630*/  IMAD.IADD R3, R0, 0x1, R3 ;  /* 0x0000000100037824 */ /* 0x000fe200078e0203 */
[----:B------:R-:W-:-:S04]  /*2a640*/  LEA R6, P0, R2, UR6, 0x2 ;  /* 0x0000000602067c11 */ /* 0x000fc8000f8010ff */
[----:B------:R-:W-:-:S05]  /*2a650*/  LEA.HI.X R7, R2, UR7, R3, 0x2, P0 ;  /* 0x0000000702077c11 */ /* 0x000fca00080f1403 */
[----:B------:R-:W2:Y:S01]  /*2a660*/  LDG.E R6, desc[UR50][R6.64] ;  /* 0x0000003206067981 */ /* 0x000ea2000c1e1900 */
[----:B------:R-:W-:Y:S02]  /*2a670*/  @!P1 SHF.R.S32.HI R3, RZ, 0x1f, R8 ;  /* 0x0000001fff039819 */ /* 0x000fe40000011408 */
[----:B------:R-:W-:-:S05]  /*2a680*/  @!P1 MOV R2, R8 ;  /* 0x0000000800029202 */ /* 0x000fca0000000f00 */
[----:B------:R-:W-:-:S04]  /*2a690*/  @!P1 IMAD.WIDE.U32 R2, R33, UR4, R2 ;  /* 0x0000000421029c25 */ /* 0x000fc8000f8e0002 */
[----:B------:R-:W-:Y:S01]  /*2a6a0*/  @!P1 IMAD.IADD R0, R0, 0x1, R3 ;  /* 0x0000000100009824 */ /* 0x000fe200078e0203 */
        /* <DEDUP_REMOVED lines=17> */
.L_x_2923:
[----:B------:R-:W-:Y:S01]  /*2a7c0*/  IMAD R0, R23, 0x8, R22 ;  /* 0x0000000817007824 */ /* 0x000fe200078e0216 */
[----:B------:R-:W-:Y:S01]  /*2a7d0*/  SHF.L.U32 R31, R34, 0x1f, RZ ;  /* 0x0000001f221f7819 */ /* 0x000fe200000006ff */
[----:B------:R-:W-:Y:S01]  /*2a7e0*/  BSSY B0, `(.L_x_2924) ;  /* 0x0000004000007945 */ /* 0x000fe20003800000 */
[----:B------:R-:W-:Y:S02]  /*2a7f0*/  SHF.R.S32.HI R29, RZ, 0x1f, R5 ;  /* 0x0000001fff1d7819 */ /* 0x000fe40000011405 */
[----:B------:R-:W0:Y:S02]  /*2a800*/  SYNCS.PHASECHK.TRANS64.TRYWAIT P0, [R0+URZ+0x29880], R31 ;  /* 0x0298801f000075a7 */ /* 0x000e24000800017f */
[----:B0-----:R-:W-:Y:S05]  /*2a810*/  @!P0 BRA `(.L_x_2925) ;  /* 0x0000006800288947 */ /* 0x001fea0003800000 */
.L_x_3123:
[----:B------:R-:W-:Y:S05]  /*2a820*/  BSYNC B0 ;  /* 0x0000000000007941 */ /* 0x000fea0003800000 */
.L_x_2924:
        /* <DEDUP_REMOVED lines=28> */
[----:B------:R-:W-:Y:S01]  /*2a9f0*/  IMAD.WIDE.U32 R2, R4, UR4, RZ ;  /* 0x0000000404027c25 */ /* 0x000fe2000f8e00ff */
[----:B------:R-:W-:-:S04]  /*2aa00*/  UMOV UR4, 0xffffffff ;  /* 0xffffffff00047882 */ /* 0x000fc80000000000 */
[----:B------:R-:W-:Y:S01]  /*2aa10*/  IADD3 R3, R3, R10, RZ ;  /* 0x0000000a03037210 */ /* 0x000fe20007ffe0ff */
[----:B------:R-:W-:-:S04]  /*2aa20*/  IMAD R10, R27, UR6, RZ ;  /* 0x000000061b0a7c24 */ /* 0x000fc8000f8e02ff */
[C---:B------:R-:W-:Y:S02]  /*2aa30*/  IMAD R10, R8.reuse, UR7, R10 ;  /* 0x00000007080a7c24 */ /* 0x040fe4000f8e020a */
[----:B------:R-:W-:-:S04]  /*2aa40*/  IMAD.WIDE.U32 R2, R8, UR6, R2 ;  /* 0x0000000608027c25 */ /* 0x000fc8000f8e0002 */
        /* <DEDUP_REMOVED lines=9> */
[----:B------:R-:W-:Y:S01]  /*2aae0*/  IADD3 R10, R22, R10, R37 ;  /* 0x0000000a160a7210 */ /* 0x000fe20007ffe025 */
[----:B-1----:R-:W-:Y:S02]  /*2aaf0*/  IMAD.SHL.U32 R11, R3, 0x10, RZ ;  /* 0x00000010030b7824 */ /* 0x002fe400078e00ff */
[----:B------:R-:W1:Y:S03]  /*2ab00*/  SHFL.IDX PT, R3, R9, RZ, 0x1c1f ;  /* 0x001c1fff09037589 */ /* 0x000e6600000e0000 */
[----:B------:R-:W-:-:S04]  /*2ab10*/  LOP3.LUT R11, R11, 0x30, RZ, 0xc0, !PT ;  /* 0x000000300b0b7812 */ /* 0x000fc800078ec0ff */
[----:B---3--:R-:W-:-:S05]  /*2ab20*/  IADD3 R2, P0, R11, R2, RZ ;  /* 0x000000020b027210 */ /* 0x008fca0007f1e0ff */
[----:B-1----:R-:W-:-:S05]  /*2ab30*/  IMAD.X R3, RZ, RZ, R3, P0 ;  /* 0x000000ffff037224 */ /* 0x002fca00000e0603 */
[----:B------:R-:W-:Y:S01]  /*2ab40*/  @!PT LDS RZ, [RZ] ;  /* 0x00000000fffff984 */ /* 0x000fe20000000800 */
[----:B------:R-:W-:Y:S04]  /*2ab50*/  LDGSTS.E.BYPASS.LTC128B.128 [R10+0xa400], desc[UR50][R2.64], !P3 ;  /* 0x0a400000020a7fae */ /* 0x000fe8000d901d72 */
[----:B------:R-:W-:Y:S01]  /*2ab60*/  SHFL.IDX PT, R24, R24, RZ, 0x1c1f ;  /* 0x001c1fff18187589 */ /* 0x000fe200000e0000 */
[----:B--2---:R-:W-:-:S05]  /*2ab70*/  IADD3 R17, R12, R10, RZ ;  /* 0x0000000a0c117210 */ /* 0x004fca0007ffe0ff */
        /* <DEDUP_REMOVED lines=13> */
[----:B------:R-:W-:Y:S04]  /*2ac50*/  SHFL.IDX PT, R9, R9, 0x3, 0x1c1f ;  /* 0x007c1f0009097f89 */ /* 0x000fe800000e0000 */
[----:B-1----:R-:W1:Y:S02]  /*2ac60*/  SHFL.IDX PT, R2, R7, 0x3, 0x1c1f ;  /* 0x007c1f0007027f89 */ /* 0x002e6400000e0000 */
[----:B-1----:R-:W-:-:S05]  /*2ac70*/  IADD3 R2, P0, R11, R2, RZ ;  /* 0x000000020b027210 */ /* 0x002fca0007f1e0ff */
[----:B------:R-:W-:-:S05]  /*2ac80*/  IMAD.X R3, RZ, RZ, R9, P0 ;  /* 0x000000ffff037224 */ /* 0x000fca00000e0609 */
[----:B------:R-:W-:Y:S04]  /*2ac90*/  LDGSTS.E.BYPASS.LTC128B.128 [R10+0xd400], desc[UR50][R2.64], !P3 ;  /* 0x0d400000020a7fae */ /* 0x000fe8000d901d72 */
[----:B------:R1:W-:Y:S04]  /*2aca0*/  LDGSTS.E.BYPASS.LTC128B.128 [R17+0xd400], desc[UR50][R2.64+0x40], !P1 ;  /* 0x0d40004002117fae */ /* 0x0003e8000c901d72 */
[----:B-1----:R1:W2:Y:S02]  /*2acb0*/  SHFL.IDX PT, R2, R25, RZ, 0x1c1f ;  /* 0x001c1fff19027589 */ /* 0x0022a400000e0000 */
.L_x_3135:
[----:B------:R-:W3:Y:S02]  /*2acc0*/  S2R R3, SR_TID.X ;  /* 0x0000000000037919 */ /* 0x000ee40000002100 */
[----:B---3--:R-:W-:-:S05]  /*2acd0*/  IMAD.SHL.U32 R3, R3, 0x10, RZ ;  /* 0x0000001003037824 */ /* 0x008fca00078e00ff */
[----:B------:R-:W-:-:S04]  /*2ace0*/  LOP3.LUT R3, R3, 0x30, RZ, 0xc0, !PT ;  /* 0x0000003003037812 */ /* 0x000fc800078ec0ff */
[----:B--2---:R-:W-:-:S04]  /*2acf0*/  IADD3 R2, P0, R3, R2, RZ ;  /* 0x0000000203027210 */ /* 0x004fc80007f1e0ff */
[----:B------:R-:W-:Y:S02]  /*2ad00*/  IADD3.X R3, RZ, R24, RZ, P0, !PT ;  /* 0x00000018ff037210 */ /* 0x000fe400007fe4ff */
[----:B------:R-:W-:-:S03]  /*2ad10*/  PLOP3.LUT P0, PT, PT, PT, PT, 0x80, 0x0 ;  /* 0x000000000000781c */ /* 0x000fc60003f0f070 */
[----:B------:R-:W-:Y:S01]  /*2ad20*/  @!PT LDS RZ, [RZ] ;  /* 0x00000000fffff984 */ /* 0x000fe20000000800 */
[----:B------:R-:W-:Y:S01]  /*2ad30*/  @!PT LDS RZ, [RZ] ;  /* 0x00000000fffff984 */ /* 0x000fe20000000800 */
[----:B------:R-:W-:Y:S01]  /*2ad40*/  @!PT LDS RZ, [RZ] ;  /* 0x00000000fffff984 */ /* 0x000fe20000000800 */
[----:B------:R2:W-:Y:S04]  /*2ad50*/  LDGSTS.E.BYPASS.LTC128B.128 [R10+0xe400], desc[UR50][R2.64], !P3 ;  /* 0x0e400000020a7fae */ /* 0x0005e8000d901d72 */
[----:B------:R2:W-:Y:S01]  /*2ad60*/  LDGSTS.E.BYPASS.LTC128B.128 [R17+0xe400], desc[UR50][R2.64+0x40], !P1 ;  /* 0x0e40004002117fae */ /* 0x0005e2000c901d72 */
[----:B------:R-:W-:-:S05]  /*2ad70*/  NOP ;  /* 0x0000000000007918 */ /* 0x000fca0000000000 */
.L_x_2927:
        /* <DEDUP_REMOVED lines=11> */
.L_x_2928:
[----:B------:R2:W-:Y:S01]  /*2ae30*/  SYNCS.ARRIVE.TRANS64.A1T0 RZ, [R0+URZ+0x29870], RZ ;  /* 0x029870ff00ff79a7 */ /* 0x0005e2000810003f */
[----:B------:R-:W-:Y:S05]  /*2ae40*/  @!P3 BRA `(.L_x_2929) ;  /* 0x000000000004b947 */ /* 0x000fea0003800000 */
[----:B------:R-:W-:Y:S01]  /*2ae50*/  BPT.TRAP 0x1 ;  /* 0x000000040000795c */ /* 0x000fe20000300000 */
.L_x_2929:
[----:B------:R-:W3:Y:S01]  /*2ae60*/  SYNCS.PHASECHK.TRANS64.TRYWAIT P0, [R0+URZ+0x29840], R31 ;  /* 0x0298401f000075a7 */ /* 0x000ee2000800017f */
[----:B------:R-:W-:Y:S04]  /*2ae70*/  BSSY B0, `(.L_x_2930) ;  /* 0x0000002000007945 */ /* 0x000fe80003800000 */
[----:B---3--:R-:W-:Y:S05]  /*2ae80*/  @!P0 BRA `(.L_x_2931) ;  /* 0x0000006800548947 */ /* 0x008fea0003800000 */
.L_x_3136:
[----:B------:R-:W-:Y:S05]  /*2ae90*/  BSYNC B0 ;  /* 0x0000000000007941 */ /* 0x000fea0003800000 */
.L_x_2930:
        /* <DEDUP_REMOVED lines=41> */
[----:B------:R-:W-:-:S03]  /*2b130*/  IMAD.IADD R7, R22, 0x1, R7 ;  /* 0x0000000116077824 */ /* 0x000fc600078e0207 */
        /* <DEDUP_REMOVED lines=10> */
[----:B0-----:R-:W-:-:S04]  /*2b1e0*/  IADD3 R2, P0, R10, R2, RZ ;  /* 0x000000020a027210 */ /* 0x001fc80007f1e0ff */
[----:B----4-:R-:W-:-:S05]  /*2b1f0*/  IADD3.X R3, RZ, R3, RZ, P0, !PT ;  /* 0x00000003ff037210 */ /* 0x010fca00007fe4ff */
        /* <DEDUP_REMOVED lines=17> */
.L_x_3148:
        /* <DEDUP_REMOVED lines=10> */
.L_x_2933:
        /* <DEDUP_REMOVED lines=11> */
.L_x_2934:
[----:B------:R2:W-:Y:S02]  /*2b460*/  SYNCS.ARRIVE.TRANS64.A1T0 RZ, [R0+URZ+0x29830], RZ ;  /* 0x029830ff00ff79a7 */ /* 0x0005e4000810003f */
[----:B--23--:R-:W-:-:S04]  /*2b470*/  MOV R0, UR37 ;  /* 0x0000002500007c02 */ /* 0x00cfc80008000f00 */
[----:B------:R-:W-:-:S13]  /*2b480*/  ISETP.NE.AND P1, PT, R0, 0x3, PT ;  /* 0x000000030000780c */ /* 0x000fda0003f25270 */
[----:B------:R-:W-:Y:S05]  /*2b490*/  @!P1 BRA `(.L_x_2935) ;  /* 0x0000000000049947 */ /* 0x000fea0003800000 */
[----:B------:R-:W-:Y:S01]  /*2b4a0*/  BPT.TRAP 0x1 ;  /* 0x000000040000795c */ /* 0x000fe20000300000 */
.L_x_2935:
[----:B------:R-:W-:Y:S01]  /*2b4b0*/  LOP3.LUT R0, R21, 0x1, RZ, 0x3c, !PT ;  /* 0x0000000115007812 */ /* 0x000fe200078e3cff */
[----:B------:R-:W-:Y:S01]  /*2b4c0*/  IMAD R3, R20, 0x8, R22 ;  /* 0x0000000814037824 */ /* 0x000fe200078e0216 */
[----:B------:R-:W-:Y:S02]  /*2b4d0*/  BSSY B0, `(.L_x_2936) ;  /* 0x0000004000007945 */ /* 0x000fe40003800000 */
[----:B------:R-:W-:-:S04]  /*2b4e0*/  SHF.L.U32 R0, R0, 0x1f, RZ ;  /* 0x0000001f00007819 */ /* 0x000fc800000006ff */
[----:B------:R-:W2:Y:S02]  /*2b4f0*/  SYNCS.PHASECHK.TRANS64.TRYWAIT P0, [R3+URZ+0x29870], R0 ;  /* 0x02987000030075a7 */ /* 0x000ea4000800017f */
[----:B--2---:R-:W-:Y:S05]  /*2b500*/  @!P0 BRA `(.L_x_2937) ;  /* 0x0000006800488947 */ /* 0x004fea0003800000 */
.L_x_3149:
[----:B------:R-:W-:Y:S05]  /*2b510*/  BSYNC B0 ;  /* 0x0000000000007941 */ /* 0x000fea0003800000 */
.L_x_2936:
[----:B------:R-:W-:-:S05]  /*2b520*/  IMAD.U32 R2, RZ, RZ, UR39 ;  /* 0x00000027ff027e24 */ /* 0x000fca000f8e00ff */
[----:B------:R-:W-:-:S13]  /*2b530*/  ISETP.NE.AND P0, PT, R2, 0x3, PT ;  /* 0x000000030200780c */ /* 0x000fda0003f05270 */
[----:B------:R-:W-:Y:S05]  /*2b540*/  @!P0 BRA `(.L_x_2938) ;  /* 0x0000000000048947 */ /* 0x000fea0003800000 */
[----:B------:R-:W-:Y:S01]  /*2b550*/  BPT.TRAP 0x1 ;  /* 0x000000040000795c */ /* 0x000fe20000300000 */
.L_x_2938:
[----:B--2---:R-:W-:Y:S01]  /*2b560*/  SHF.L.U32 R0, R21, 0x1f, RZ ;  /* 0x0000001f15007819 */ /* 0x004fe200000006ff */
[----:B------:R-:W-:-:S03]  /*2b570*/  IMAD R12, R20, 0x5000, RZ ;  /* 0x00005000140c7824 */ /* 0x000fc600078e02ff */
[----:B------:R-:W2:Y:S02]  /*2b580*/  SYNCS.PHASECHK.TRANS64.TRYWAIT P0, [R3+URZ+0x29860], R0 ;  /* 0x02986000030075a7 */ /* 0x000ea4000800017f */
[----:B--2---:R-:W-:Y:S05]  /*2b590*/  @!P0 BRA `(.L_x_2939) ;  /* 0x0000006800388947 */ /* 0x004fea0003800000 */
.L_x_3150:
[----:B------:R-:W0:Y:S04]  /*2b5a0*/  LDL R4, [R1+0x20] ;  /* 0x0000200001047983 */ /* 0x000e280000100800 */
[----:B------:R-:W3:Y:S04]  /*2b5b0*/  LDL R2, [R1+0x24] ;  /* 0x0000240001027983 */ /* 0x000ee80000100800 */
[----:B------:R-:W4:Y:S01]  /*2b5c0*/  LDL R13, [R1+0x1c] ;  /* 0x00001c00010d7983 */ /* 0x000f220000100800 */
[----:B------:R-:W-:Y:S05]  /*2b5d0*/  WARPSYNC.ALL ;  /* 0x0000000000007948 */ /* 0x000fea0003800000 */
[----:B------:R-:W-:-:S05]  /*2b5e0*/  IMAD.U32 R20, RZ, RZ, UR39 ;  /* 0x00000027ff147e24 */ /* 0x000fca000f8e00ff */
[----:B------:R-:W-:Y:S02]  /*2b5f0*/  ISETP.NE.AND P0, PT, R20, 0x3, PT ;  /* 0x000000031400780c */ /* 0x000fe40003f05270 */
[----:B0-----:R-:W-:-:S05]  /*2b600*/  LOP3.LUT R5, R12, R4, RZ, 0xfc, !PT ;  /* 0x000000040c057212 */ /* 0x001fca00078efcff */
[----:B--2---:R-:W-:Y:S01]  /*2b610*/  IMAD.IADD R0, R22, 0x1, R5 ;  /* 0x0000000116007824 */ /* 0x004fe200078e0205 */
[----:B----4-:R-:W-:-:S03]  /*2b620*/  LOP3.LUT R17, R12, R13, RZ, 0xfc, !PT ;  /* 0x0000000d0c117212 */ /* 0x010fc600078efcff */
[----:B---3--:R-:W-:Y:S01]  /*2b630*/  IMAD.IADD R2, R2, 0x1, R0 ;  /* 0x0000000102027824 */ /* 0x008fe200078e0200 */
[----:B------:R-:W0:Y:S01]  /*2b640*/  LDSM.16.MT88.4 R4, [R0+0xa400] ;  /* 0x00a400000004783b */ /* 0x000e220000004200 */
[----:B------:R-:W-:Y:S02]  /*2b650*/  IADD3 R17, R22, R17, RZ ;  /* 0x0000001116117210 */ /* 0x000fe40007ffe0ff */
[C-C-:B0-----:R-:W-:Y:S02]  /*2b660*/  PRMT R8, R4.reuse, 0x6420, R5.reuse ;  /* 0x0000642004087816 */ /* 0x141fe40000000005 */
[----:B------:R-:W-:Y:S02]  /*2b670*/  PRMT R9, R4, 0x7531, R5 ;  /* 0x0000753104097816 */ /* 0x000fe40000000005 */
[C-C-:B------:R-:W-:Y:S02]  /*2b680*/  PRMT R10, R6.reuse, 0x6420, R7.reuse ;  /* 0x00006420060a7816 */ /* 0x140fe40000000007 */
[----:B------:R-:W-:-:S02]  /*2b690*/  PRMT R11, R6, 0x7531, R7 ;  /* 0x00007531060b7816 */ /* 0x000fc40000000007 */
[----:B------:R-:W0:Y:S04]  /*2b6a0*/  LDSM.16.MT88.4 R4, [R2+0xa400] ;  /* 0x00a400000204783b */ /* 0x000e280000004200 */
[----:B------:R-:W-:Y:S01]  /*2b6b0*/  STSM.16.M88.4 [R17+0x400], R8 ;  /* 0x0004000811007844 */ /* 0x000fe20000000200 */
[C-C-:B0-----:R-:W-:Y:S02]  /*2b6c0*/  PRMT R12, R4.reuse, 0x6420, R5.reuse ;  /* 0x00006420040c7816 */ /* 0x141fe40000000005 */
        /* <DEDUP_REMOVED lines=60> */
.L_x_2940:
[----:B-1----:R1:W-:Y:S01]  /*2ba90*/  SYNCS.ARRIVE.TRANS64.A1T0 RZ, [R3+URZ+0x29850], RZ ;  /* 0x029850ff03ff79a7 */ /* 0x0023e2000810003f */
[----:B------:R-:W-:Y:S06]  /*2baa0*/  BAR.SYNC.DEFER_BLOCKING 0x2, 0x80 ;  /* 0x0082000000007b1d */ /* 0x000fec0000010000 */
[----:B------:R-:W-:Y:S05]  /*2bab0*/  @!P1 BRA `(.L_x_2941) ;  /* 0x0000000000049947 */ /* 0x000fea0003800000 */
[----:B------:R-:W-:Y:S01]  /*2bac0*/  BPT.TRAP 0x1 ;  /* 0x000000040000795c */ /* 0x000fe20000300000 */
.L_x_2941:
[----:B------:R-:W2:Y:S01]  /*2bad0*/  LDL R0, [R1+0x10] ;  /* 0x0000100001007983 */ /* 0x000ea20000100800 */
[----:B-1----:R-:W-:Y:S02]  /*2bae0*/  VIADD R3, R3, 0x29880 ;  /* 0x0002988003037836 */ /* 0x002fe40000000000 */
[----:B------:R-:W-:Y:S02]  /*2baf0*/  IMAD.MOV.U32 R20, RZ, RZ, R23 ;  /* 0x000000ffff147224 */ /* 0x000fe400078e0017 */
[----:B------:R-:W-:Y:S01]  /*2bb00*/  IMAD.MOV.U32 R21, RZ, RZ, R34 ;  /* 0x000000ffff157224 */ /* 0x000fe200078e0022 */
[----:B--2---:R-:W-:-:S04]  /*2bb10*/  PRMT R3, R0, 0x654, R3 ;  /* 0x0000065400037816 */ /* 0x004fc80000000003 */
[----:B------:R2:W-:Y:S01]  /*2bb20*/  SYNCS.ARRIVE.TRANS64.RED.A1T0 RZ, [R3+URZ], RZ ;  /* 0x000000ff03ff79a7 */ /* 0x0005e2000810043f */
[----:B------:R-:W-:Y:S05]  /*2bb30*/  @P2 BRA `(.L_x_2942) ;  /* 0xffffffe8001c2947 */ /* 0x000fea000383ffff */
.L_x_2922:
[----:B------:R-:W3:Y:S01]  /*2bb40*/  S2R R0, SR_TID.X ;  /* 0x0000000000007919 */ /* 0x000ee20000002100 */
[----:B------:R-:W-:Y:S01]  /*2bb50*/  BSSY B0, `(.L_x_2943) ;  /* 0x0000012000007945 */ /* 0x000fe20003800000 */
[----:B---3--:R-:W-:Y:S02]  /*2bb60*/  LOP3.LUT R2, R0, 0x7f, RZ, 0xc0, !PT ;  /* 0x0000007f00027812 */ /* 0x008fe400078ec0ff */
[----:B------:R-:W-:Y:S02]  /*2bb70*/  MOV R0, UR37 ;  /* 0x0000002500007c02 */ /* 0x000fe40008000f00 */
[----:B------:R-:W-:Y:S02]  /*2bb80*/  ISETP.NE.AND P1, PT, R2, RZ, PT ;  /* 0x000000ff0200720c */ /* 0x000fe40003f25270 */
[----:B------:R-:W-:-:S11]  /*2bb90*/  ISETP.NE.AND P0, PT, R0, 0x3, PT ;  /* 0x000000030000780c */ /* 0x000fd60003f05270 */
[----:B------:R-:W-:Y:S05]  /*2bba0*/  @P1 BRA `(.L_x_2944) ;  /* 0x0000000000301947 */ /* 0x000fea0003800000 */
[----:B------:R-:W3:Y:S01]  /*2bbb0*/  S2R R5, SR_LANEID ;  /* 0x0000000000057919 */ /* 0x000ee20000000000 */
[----:B------:R-:W-:Y:S01]  /*2bbc0*/  VOTEU.ANY UR4, UPT, PT ;  /* 0x0000000000047886 */ /* 0x000fe200038e0100 */
[----:B-12---:R-:W1:Y:S01]  /*2bbd0*/  LDC.64 R2, c[0x0][0xc60] ;  /* 0x00031800ff027b82 */ /* 0x006e620000000a00 */
[----:B------:R-:W3:Y:S02]  /*2bbe0*/  FLO.U32 R0, UR4 ;  /* 0x0000000400007d00 */ /* 0x000ee400080e0000 */
[----:B---3--:R-:W-:-:S06]  /*2bbf0*/  ISETP.EQ.U32.AND P1, PT, R0, R5, PT ;  /* 0x000000050000720c */ /* 0x008fcc0003f22070 */
[----:B------:R-:W1:Y:S07]  /*2bc00*/  POPC R5, UR4 ;  /* 0x0000000400057d09 */ /* 0x000e6e0008000000 */
[----:B-1----:R-:W2:Y:S01]  /*2bc10*/  @P1 ATOMG.E.ADD.STRONG.GPU PT, R3, desc[UR50][R2.64], R5 ;  /* 0x00000005020319a8 */ /* 0x002ea200081ee1f2 */
[----:B0-----:R-:W0:Y:S02]  /*2bc20*/  S2R R4, SR_LTMASK ;  /* 0x0000000000047919 */ /* 0x001e240000003900 */
[----:B0-----:R-:W-:-:S04]  /*2bc30*/  LOP3.LUT R4, R4, UR4, RZ, 0xc0, !PT ;  /* 0x0000000404047c12 */ /* 0x001fc8000f8ec0ff */
[----:B------:R-:W0:Y:S01]  /*2bc40*/  POPC R7, R4 ;  /* 0x0000000400077309 */ /* 0x000e220000000000 */
[----:B--2---:R-:W0:Y:S02]  /*2bc50*/  SHFL.IDX PT, R0, R3, R0, 0x1f ;  /* 0x00001f0003007589 */ /* 0x004e2400000e0000 */
[----:B0-----:R-:W-:-:S07]  /*2bc60*/  IADD3 R16, R0, UR38, R7 ;  /* 0x0000002600107c10 */ /* 0x001fce000fffe007 */
.L_x_2944:
[----:B------:R-:W-:Y:S05]  /*2bc70*/  BSYNC B0 ;  /* 0x0000000000007941 */ /* 0x000fea0003800000 */
.L_x_2943:
[----:B------:R-:W-:Y:S05]  /*2bc80*/  @!P0 BRA `(.L_x_2945) ;  /* 0x0000000000048947 */ /* 0x000fea0003800000 */
[----:B------:R-:W-:Y:S01]  /*2bc90*/  BPT.TRAP 0x1 ;  /* 0x000000040000795c */ /* 0x000fe20000300000 */
.L_x_2945:
[----:B------:R-:W-:Y:S01]  /*2bca0*/  LOP3.LUT R0, R34, 0x1, RZ, 0x3c, !PT ;  /* 0x0000000122007812 */ /* 0x000fe200078e3cff */
[----:B0-----:R-:W-:Y:S01]  /*2bcb0*/  IMAD R17, R23, 0x8, R22 ;  /* 0x0000000817117824 */ /* 0x001fe200078e0216 */
[----:B------:R-:W-:Y:S02]  /*2bcc0*/  BSSY B0, `(.L_x_2946) ;  /* 0x0000004000007945 */ /* 0x000fe40003800000 */
[----:B------:R-:W-:-:S04]  /*2bcd0*/  SHF.L.U32 R0, R0, 0x1f, RZ ;  /* 0x0000001f00007819 */ /* 0x000fc800000006ff */
[----:B------:R-:W0:Y:S02]  /*2bce0*/  SYNCS.PHASECHK.TRANS64.TRYWAIT P1, [R17+URZ+0x29870], R0 ;  /* 0x02987000110075a7 */ /* 0x000e24000802017f */
[----:B0-----:R-:W-:Y:S05]  /*2bcf0*/  @!P1 BRA `(.L_x_2947) ;  /* 0x0000006000749947 */ /* 0x001fea0003800000 */
.L_x_3151:
[----:B------:R-:W-:Y:S05]  /*2bd00*/  BSYNC B0 ;  /* 0x0000000000007941 */ /* 0x000fea0003800000 */
.L_x_2946:
[----:B------:R-:W-:-:S05]  /*2bd10*/  IMAD.U32 R2, RZ, RZ, UR39 ;  /* 0x00000027ff027e24 */ /* 0x000fca000f8e00ff */
[----:B------:R-:W-:-:S13]  /*2bd20*/  ISETP.NE.AND P1, PT, R2, 0x3, PT ;  /* 0x000000030200780c */ /* 0x000fda0003f25270 */
[----:B------:R-:W-:Y:S05]  /*2bd30*/  @!P1 BRA `(.L_x_2948) ;  /* 0x0000000000049947 */ /* 0x000fea0003800000 */
[----:B------:R-:W-:Y:S01]  /*2bd40*/  BPT.TRAP 0x1 ;  /* 0x000000040000795c */ /* 0x000fe20000300000 */
.L_x_2948:
[----:B0-----:R-:W-:-:S04]  /*2bd50*/  SHF.L.U32 R0, R34, 0x1f, RZ ;  /* 0x0000001f22007819 */ /* 0x001fc800000006ff */
[----:B------:R-:W0:Y:S02]  /*2bd60*/  SYNCS.PHASECHK.TRANS64.TRYWAIT P1, [R17+URZ+0x29860], R0 ;  /* 0x02986000110075a7 */ /* 0x000e24000802017f */
[----:B0-----:R-:W-:Y:S05]  /*2bd70*/  @!P1 BRA `(.L_x_2949) ;  /* 0x0000006000689947 */ /* 0x001fea0003800000 */
.L_x_3152:
        /* <DEDUP_REMOVED lines=18> */
[----:B------:R0:W-:Y:S02]  /*2bea0*/  STSM.16.M88.4 [R0+0x400], R8 ;  /* 0x0004000800007844 */ /* 0x0001e40000000200 */
        /* <DEDUP_REMOVED lines=61> */
.L_x_2950:
[----:B0-----:R0:W-:Y:S01]  /*2c280*/  SYNCS.ARRIVE.TRANS64.A1T0 RZ, [R17+URZ+0x29850], RZ ;  /* 0x029850ff11ff79a7 */ /* 0x0011e2000810003f */
[----:B------:R-:W-:Y:S06]  /*2c290*/  BAR.SYNC.DEFER_BLOCKING 0x2, 0x80 ;  /* 0x0082000000007b1d */ /* 0x000fec0000010000 */
[----:B------:R-:W-:Y:S05]  /*2c2a0*/  @!P0 BRA `(.L_x_2951) ;  /* 0x0000000000048947 */ /* 0x000fea0003800000 */
[----:B------:R-:W-:Y:S01]  /*2c2b0*/  BPT.TRAP 0x1 ;  /* 0x000000040000795c */ /* 0x000fe20000300000 */
.L_x_2951:
[----:B-1----:R-:W2:Y:S01]  /*2c2c0*/  LDL R0, [R1+0x10] ;  /* 0x0000100001007983 */ /* 0x002ea20000100800 */
        /* <DEDUP_REMOVED lines=8> */
.L_x_2890:
[----:B------:R-:W2:Y:S02]  /*2c350*/  LDL R0, [R1] ;  /* 0x0000000001007983 */ /* 0x000ea40000100800 */
[----:B--2---:R-:W-:-:S13]  /*2c360*/  LOP3.LUT P0, RZ, R0, 0x100, RZ, 0xc0, !PT ;  /* 0x0000010000ff7812 */ /* 0x004fda000780c0ff */
[----:B------:R-:W-:Y:S05]  /*2c370*/  @!P0 BRA `(.L_x_2952) ;  /* 0x0000000000288947 */ /* 0x000fea0003800000 */
[----:B------:R-:W-:Y:S05]  /*2c380*/  WARPSYNC.ALL ;  /* 0x0000000000007948 */ /* 0x000fea0003800000 */
[----:B------:R-:W1:Y:S08]  /*2c390*/  S2UR UR4, SR_CgaCtaId ;  /* 0x00000000000479c3 */ /* 0x000e700000008800 */
[----:B------:R-:W-:Y:S01]  /*2c3a0*/  BAR.SYNC.DEFER_BLOCKING 0x5, 0x180 ;  /* 0x0146000000007b1d */ /* 0x000fe20000010000 */
[----:B------:R-:W-:Y:S01]  /*2c3b0*/  MOV R22, 0x400 ;  /* 0x0000040000167802 */ /* 0x000fe20000000f00 */
[----:B-1----:R-:W-:-:S05]  /*2c3c0*/  IMAD.U32 R0, RZ, RZ, UR4 ;  /* 0x00000004ff007e24 */ /* 0x002fca000f8e00ff */
[----:B------:R-:W-:Y:S01]  /*2c3d0*/  LEA R22, R0, R22, 0x18 ;  /* 0x0000001600167211 */ /* 0x000fe200078ec0ff */
[----:B------:R1:W-:Y:S04]  /*2c3e0*/  STL [R1+0x10], R0 ;  /* 0x0000100001007387 */ /* 0x0003e80000100800 */
[----:B0-----:R1:W0:Y:S01]  /*2c3f0*/  LDS.128 R16, [R22+0x298d0] ;  /* 0x0298d00016107984 */ /* 0x0012220000000c00 */
[----:B------:R-:W-:Y:S06]  /*2c400*/  BAR.ARV 0x4, 0x180 ;  /* 0x0106000000007b1d */ /* 0x000fec0000002000 */
[----:B------:R-:W-:Y:S05]  /*2c410*/  BRA `(.L_x_2953) ;  /* 0x0000000800d47947 */ /* 0x000fea0003800000 */
.L_x_2952:
[----:B------:R-:W1:Y:S01]  /*2c420*/  S2R R0, SR_TID.X ;  /* 0x0000000000007919 */ /* 0x000e620000002100 */
[----:B------:R-:W-:Y:S01]  /*2c430*/  UMOV UR4, 0xffffffff ;  /* 0xffffffff00047882 */ /* 0x000fe20000000000 */
[----:B-1----:R-:W-:-:S04]  /*2c440*/  LOP3.LUT R7, R0, 0x1f, RZ, 0xc0, !PT ;  /* 0x0000001f00077812 */ /* 0x002fc800078ec0ff */
[----:B------:R-:W-:Y:S01]  /*2c450*/  ISETP.NE.AND P0, PT, R7, 0x1f, PT ;  /* 0x0000001f0700780c */ /* 0x000fe20003f05270 */
[----:B------:R-:W-:-:S12]  /*2c460*/  BRA.DIV UR4, `(.L_x_2954) ;  /* 0x0000005a04c07947 */ /* 0x000fd8000b800000 */
[----:B------:R-:W-:Y:S01]  /*2c470*/  IADD3 R5, R19, R7, RZ ;  /* 0x0000000713057210 */ /* 0x000fe20007ffe0ff */
[----:B------:R-:W-:-:S03]  /*2c480*/  ULDC UR4, c[0x0][0xc3c] ;  /* 0x00030f0000047ab9 */ /* 0x000fc60000000800 */
[----:B------:R-:W-:-:S13]  /*2c490*/  ISETP.GE.OR P1, PT, R5, UR4, !P0 ;  /* 0x0000000405007c0c */ /* 0x000fda000c726670 */
[----:B------:R-:W1:Y:S02]  /*2c4a0*/  @!P1 LDC.64 R2, c[0x0][0xc80] ;  /* 0x00032000ff029b82 */ /* 0x000e640000000a00 */
[----:B-1----:R-:W-:-:S06]  /*2c4b0*/  @!P1 IMAD.WIDE R2, R5, 0x4, R2 ;  /* 0x0000000405029825 */ /* 0x002fcc00078e0202 */
[----:B------:R1:W2:Y:S01]  /*2c4c0*/  @!P1 LDG.E R3, desc[UR50][R2.64] ;  /* 0x0000003202039981 */ /* 0x0002a2000c1e1900 */
[C---:B------:R-:W-:Y:S02]  /*2c4d0*/  ISETP.GE.U32.AND P2, PT, R7.reuse, 0x2, PT ;  /* 0x000000020700780c */ /* 0x040fe40003f46070 */
[C---:B------:R-:W-:Y:S01]  /*2c4e0*/  ISETP.GE.U32.AND P3, PT, R7.reuse, 0x4, PT ;  /* 0x000000040700780c */ /* 0x040fe20003f66070 */
[----:B------:R-:W-:Y:S01]  /*2c4f0*/  SHFL.IDX PT, R0, R16, RZ, 0x1f ;  /* 0x00001fff10007589 */ /* 0x000fe200000e0000 */
[C---:B------:R-:W-:Y:S02]  /*2c500*/  ISETP.GE.U32.AND P4, PT, R7.reuse, 0x8, PT ;  /* 0x000000080700780c */ /* 0x040fe40003f86070 */
[C---:B------:R-:W-:Y:S01]  /*2c510*/  ISETP.GE.U32.AND P5, PT, R7.reuse, 0x10, PT ;  /* 0x000000100700780c */ /* 0x040fe20003fa6070 */
[----:B------:R-:W-:Y:S01]  /*2c520*/  SHFL.IDX PT, R16, R16, 0x1, 0x1f ;  /* 0x00201f0010107f89 */ /* 0x000fe200000e0000 */
[----:B-1----:R-:W-:Y:S02]  /*2c530*/  IMAD.MOV.U32 R2, RZ, RZ, RZ ;  /* 0x000000ffff027224 */ /* 0x002fe400078e00ff */
[----:B--2---:R-:W-:Y:S01]  /*2c540*/  @!P1 IMAD.MOV.U32 R2, RZ, RZ, R3 ;  /* 0x000000ffff029224 */ /* 0x004fe200078e0003 */
[----:B------:R-:W-:-:S04]  /*2c550*/  ISETP.NE.AND P1, PT, R7, RZ, PT ;  /* 0x000000ff0700720c */ /* 0x000fc80003f25270 */
[----:B------:R-:W1:Y:S02]  /*2c560*/  SHFL.UP PT, R14, R2, 0x1, RZ ;  /* 0x04200000020e7989 */ /* 0x000e6400000e00ff */
[----:B-1----:R-:W-:-:S05]  /*2c570*/  SEL R5, R14, RZ, P1 ;  /* 0x000000ff0e057207 */ /* 0x002fca0000800000 */
[----:B------:R-:W-:-:S05]  /*2c580*/  IMAD.IADD R4, R2, 0x1, R5 ;  /* 0x0000000102047824 */ /* 0x000fca00078e0205 */
[----:B------:R-:W1:Y:S02]  /*2c590*/  SHFL.UP PT, R14, R4, 0x2, RZ ;  /* 0x04400000040e7989 */ /* 0x000e6400000e00ff */
[----:B-1----:R-:W-:-:S05]  /*2c5a0*/  SEL R5, R14, RZ, P2 ;  /* 0x000000ff0e057207 */ /* 0x002fca0001000000 */
[----:B------:R-:W-:-:S05]  /*2c5b0*/  IMAD.IADD R5, R4, 0x1, R5 ;  /* 0x0000000104057824 */ /* 0x000fca00078e0205 */
[----:B------:R-:W1:Y:S02]  /*2c5c0*/  SHFL.UP PT, R14, R5, 0x4, RZ ;  /* 0x04800000050e7989 */ /* 0x000e6400000e00ff */
[----:B-1----:R-:W-:-:S04]  /*2c5d0*/  SEL R6, R14, RZ, P3 ;  /* 0x000000ff0e067207 */ /* 0x002fc80001800000 */
[----:B------:R-:W-:-:S05]  /*2c5e0*/  IADD3 R6, R5, R6, RZ ;  /* 0x0000000605067210 */ /* 0x000fca0007ffe0ff */
[----:B------:R-:W1:Y:S02]  /*2c5f0*/  SHFL.UP PT, R14, R6, 0x8, RZ ;  /* 0x05000000060e7989 */ /* 0x000e6400000e00ff */
[----:B-1----:R-:W-:-:S05]  /*2c600*/  SEL R3, R14, RZ, P4 ;  /* 0x000000ff0e037207 */ /* 0x002fca0002000000 */
[----:B------:R-:W-:-:S05]  /*2c610*/  IMAD.IADD R4, R6, 0x1, R3 ;  /* 0x0000000106047824 */ /* 0x000fca00078e0203 */
[----:B------:R-:W1:Y:S02]  /*2c620*/  SHFL.UP PT, R14, R4, 0x10, RZ ;  /* 0x06000000040e7989 */ /* 0x000e6400000e00ff */
[----:B-1----:R-:W-:-:S05]  /*2c630*/  SEL R3, R14, RZ, P5 ;  /* 0x000000ff0e037207 */ /* 0x002fca0002800000 */
[----:B------:R-:W-:-:S05]  /*2c640*/  IMAD.IADD R3, R4, 0x1, R3 ;  /* 0x0000000104037824 */ /* 0x000fca00078e0203 */
[----:B------:R1:W2:Y:S02]  /*2c650*/  SHFL.IDX PT, R14, R3, 0x1f, 0x1f ;  /* 0x03e01f00030e7f89 */ /* 0x0002a400000e0000 */
.L_x_3162:
[----:B------:R-:W-:Y:S02]  /*2c660*/  ULDC UR4, c[0x0][0xc38] ;  /* 0x00030e0000047ab9 */ /* 0x000fe40000000800 */
[----:B------:R-:W-:-:S04]  /*2c670*/  IMAD.U32 R4, RZ, RZ, UR4 ;  /* 0x00000004ff047e24 */ /* 0x000fc8000f8e00ff */
[----:B--2---:R-:W-:-:S04]  /*2c680*/  IMAD R5, R14, R4, RZ ;  /* 0x000000040e057224 */ /* 0x004fc800078e02ff */
[----:B------:R-:W-:-:S05]  /*2c690*/  IMAD.IADD R16, R16, 0x1, R5 ;  /* 0x0000000110107824 */ /* 0x000fca00078e0205 */
[----:B------:R-:W-:-:S13]  /*2c6a0*/  ISETP.GT.AND P6, PT, R16, R0, PT ;  /* 0x000000001000720c */ /* 0x000fda0003fc4270 */
[----:B------:R-:W-:Y:S05]  /*2c6b0*/  @P6 BRA `(.L_x_2955) ;  /* 0x00000000009c6947 */ /* 0x000fea0003800000 */
.L_x_2960:
[----:B------:R-:W2:Y:S01]  /*2c6c0*/  LDC R4, c[0x0][0xc3c] ;  /* 0x00030f00ff047b82 */ /* 0x000ea20000000800 */
[----:B------:R-:W-:-:S04]  /*2c6d0*/  IADD3 R19, R19, 0x1f, RZ ;  /* 0x0000001f13137810 */ /* 0x000fc80007ffe0ff */
[----:B--2---:R-:W-:-:S13]  /*2c6e0*/  ISETP.GE.AND P6, PT, R19, R4, PT ;  /* 0x000000041300720c */ /* 0x004fda0003fc6270 */
[----:B------:R-:W-:Y:S05]  /*2c6f0*/  @P6 BRA `(.L_x_2956) ;  /* 0x0000000400d06947 */ /* 0x000fea0003800000 */
[----:B------:R-:W2:Y:S01]  /*2c700*/  S2R R2, SR_TID.X ;  /* 0x0000000000027919 */ /* 0x000ea20000002100 */
[----:B------:R-:W-:Y:S01]  /*2c710*/  BSSY B0, `(.L_x_2957) ;  /* 0x0000009000007945 */ /* 0x000fe20003800000 */
[----:B--2---:R-:W-:-:S05]  /*2c720*/  LOP3.LUT R2, R2, 0x1f, RZ, 0xc0, !PT ;  /* 0x0000001f02027812 */ /* 0x004fca00078ec0ff */
[----:B------:R-:W-:Y:S02]  /*2c730*/  IMAD.IADD R5, R19, 0x1, R2 ;  /* 0x0000000113057824 */ /* 0x000fe400078e0202 */
[----:B------:R-:W-:-:S03]  /*2c740*/  IMAD.MOV.U32 R2, RZ, RZ, RZ ;  /* 0x000000ffff027224 */ /* 0x000fc600078e00ff */
[----:B------:R-:W-:-:S13]  /*2c750*/  ISETP.GE.OR P6, PT, R5, R4, !P0 ;  /* 0x000000040500720c */ /* 0x000fda00047c6670 */
[----:B------:R-:W-:Y:S05]  /*2c760*/  @P6 BRA `(.L_x_2958) ;  /* 0x00000000000c6947 */ /* 0x000fea0003800000 */
[----:B-1----:R-:W1:Y:S02]  /*2c770*/  LDC.64 R2, c[0x0][0xc80] ;  /* 0x00032000ff027b82 */ /* 0x002e640000000a00 */
[----:B-1----:R-:W-:-:S06]  /*2c780*/  IMAD.WIDE R2, R5, 0x4, R2 ;  /* 0x0000000405027825 */ /* 0x002fcc00078e0202 */
[----:B------:R2:W5:Y:S02]  /*2c790*/  LDG.E R2, desc[UR50][R2.64] ;  /* 0x0000003202027981 */ /* 0x000564000c1e1900 */
.L_x_2958:
[----:B------:R-:W-:Y:S05]  /*2c7a0*/  BSYNC B0 ;  /* 0x0000000000007941 */ /* 0x000fea0003800000 */
.L_x_2957:
[----:B------:R-:W-:-:S03]  /*2c7b0*/  UMOV UR4, 0xffffffff ;  /* 0xffffffff00047882 */ /* 0x000fc60000000000 */
[----:B------:R-:W-:Y:S05]  /*2c7c0*/  BRA.DIV UR4, `(.L_x_2959) ;  /* 0x0000005e040c7947 */ /* 0x000fea000b800000 */
[----:B-----5:R-:W3:Y:S02]  /*2c7d0*/  SHFL.UP PT, R14, R2, 0x1, RZ ;  /* 0x04200000020e7989 */ /* 0x020ee400000e00ff */
[----:B---3--:R-:W-:-:S05]  /*2c7e0*/  SEL R13, R14, RZ, P1 ;  /* 0x000000ff0e0d7207 */ /* 0x008fca0000800000 */
[----:B------:R-:W-:-:S05]  /*2c7f0*/  IMAD.IADD R13, R2, 0x1, R13 ;  /* 0x00000001020d7824 */ /* 0x000fca00078e020d */
[----:B------:R-:W3:Y:S02]  /*2c800*/  SHFL.UP PT, R14, R13, 0x2, RZ ;  /* 0x044000000d0e7989 */ /* 0x000ee400000e00ff */
[----:B---3--:R-:W-:-:S05]  /*2c810*/  SEL R14, R14, RZ, P2 ;  /* 0x000000ff0e0e7207 */ /* 0x008fca0001000000 */
[----:B-12---:R-:W-:-:S05]  /*2c820*/  IMAD.IADD R3, R13, 0x1, R14 ;  /* 0x000000010d037824 */ /* 0x006fca00078e020e */
        /* <DEDUP_REMOVED lines=10> */
.L_x_3170:
[----:B------:R-:W-:Y:S02]  /*2c8d0*/  ULDC UR4, c[0x0][0xc38] ;  /* 0x00030e0000047ab9 */ /* 0x000fe40000000800 */
[----:B------:R-:W-:-:S04]  /*2c8e0*/  IMAD.U32 R4, RZ, RZ, UR4 ;  /* 0x00000004ff047e24 */ /* 0x000fc8000f8e00ff */
[----:B--2---:R-:W-:-:S04]  /*2c8f0*/  IMAD R5, R14, R4, RZ ;  /* 0x000000040e057224 */ /* 0x004fc800078e02ff */
[----:B------:R-:W-:-:S05]  /*2c900*/  IMAD.IADD R16, R5, 0x1, R16 ;  /* 0x0000000105107824 */ /* 0x000fca00078e0210 */
[----:B------:R-:W-:-:S13]  /*2c910*/  ISETP.GT.AND P6, PT, R16, R0, PT ;  /* 0x000000001000720c */ /* 0x000fda0003fc4270 */
[----:B------:R-:W-:Y:S05]  /*2c920*/  @!P6 BRA `(.L_x_2960) ;  /* 0xfffffffc0064e947 */ /* 0x000fea000383ffff */
.L_x_2955:
[----:B------:R-:W-:Y:S01]  /*2c930*/  IADD3 R16, -R5, R16, RZ ;  /* 0x0000001005107210 */ /* 0x000fe20007ffe1ff */
[----:B------:R-:W-:-:S04]  /*2c940*/  UMOV UR4, 0xffffffff ;  /* 0xffffffff00047882 */ /* 0x000fc80000000000 */
[----:B------:R-:W-:-:S05]  /*2c950*/  IMAD R5, R3, R4, R16 ;  /* 0x0000000403057224 */ /* 0x000fca00078e0210 */
[----:B------:R-:W-:Y:S01]  /*2c960*/  ISETP.GT.AND P6, PT, R5, R0, PT ;  /* 0x000000000500720c */ /* 0x000fe20003fc4270 */
[----:B------:R-:W-:-:S12]  /*2c970*/  BRA.DIV UR4, `(.L_x_2961) ;  /* 0x0000005e045c7947 */ /* 0x000fd8000b800000 */
[----:B------:R-:W-:-:S04]  /*2c980*/  VOTE.ANY R5, PT, !P6 ;  /* 0x0000000000057806 */ /* 0x000fc800070e0100 */
[----:B------:R-:W0:Y:S02]  /*2c990*/  POPC R6, R5 ;  /* 0x0000000500067309 */ /* 0x000e240000000000 */
[----:B0-----:R0:W2:Y:S02]  /*2c9a0*/  SHFL.IDX PT, R17, R2, R6, 0x1f ;  /* 0x00001f0602117589 */ /* 0x0010a400000e0000 */
.L_x_3174:
[----:B------:R-:W-:Y:S01]  /*2c9b0*/  ISETP.NE.AND P0, PT, R5, RZ, PT ;  /* 0x000000ff0500720c */ /* 0x000fe20003f05270 */
[----:B------:R-:W-:-:S12]  /*2c9c0*/  IMAD.MOV.U32 R5, RZ, RZ, RZ ;  /* 0x000000ffff057224 */ /* 0x000fd800078e00ff */
[----:B------:R-:W-:Y:S05]  /*2c9d0*/  @!P0 BRA `(.L_x_2962) ;  /* 0x0000000000108947 */ /* 0x000fea0003800000 */
[----:B------:R-:W-:Y:S01]  /*2c9e0*/  UMOV UR4, 0xffffffff ;  /* 0xffffffff00047882 */ /* 0x000fe20000000000 */
[----:B------:R-:W-:Y:S02]  /*2c9f0*/  VIADD R12, R6, 0xffffffff ;  /* 0xffffffff060c7836 */ /* 0x000fe40000000000 */
[----:B------:R-:W-:Y:S05]  /*2ca00*/  BRA.DIV UR4, `(.L_x_2963) ;  /* 0x0000005e04807947 */ /* 0x000fea000b800000 */
[----:B------:R3:W4:Y:S02]  /*2ca10*/  SHFL.IDX PT, R5, R3, R12, 0x1f ;  /* 0x00001f0c03057589 */ /* 0x00072400000e0000 */
.L_x_2962:
        /* <DEDUP_REMOVED lines=12> */
[----:B0-----:R-:W-:-:S05]  /*2cae0*/  IADD3 R5, RZ, -R3, RZ ;  /* 0x80000003ff057210 */ /* 0x001fca0007ffe0ff */
        /* <DEDUP_REMOVED lines=11> */
[----:B------:R-:W-:Y:S01]  /*2cba0*/  @!P1 IMAD.IADD R3, R3, 0x1, -R8 ;  /* 0x0000000103039824 */ /* 0x000fe200078e0a08 */
[----:B------:R-:W-:Y:S02]  /*2cbb0*/  @!P1 IADD3 R2, R2, 0x1, RZ ;  /* 0x0000000102029810 */ /* 0x000fe40007ffe0ff */
[----:B------:R-:W-:Y:S02]  /*2cbc0*/  ISETP.NE.AND P1, PT, R6, RZ, PT ;  /* 0x000000ff0600720c */ /* 0x000fe40003f25270 */
[----:B------:R-:W-:-:S13]  /*2cbd0*/  ISETP.GE.U32.AND P0, PT, R3, R8, PT ;  /* 0x000000080300720c */ /* 0x000fda0003f06070 */
[----:B------:R-:W-:-:S04]  /*2cbe0*/  @P0 VIADD R2, R2, 0x1 ;  /* 0x0000000102020836 */ /* 0x000fc80000000000 */
[----:B------:R-:W-:Y:S01]  /*2cbf0*/  @!P2 IMAD.MOV R2, RZ, RZ, -R2 ;  /* 0x000000ffff02a224 */ /* 0x000fe200078e0a02 */
[----:B------:R-:W-:-:S05]  /*2cc00*/  @!P1 LOP3.LUT R2, RZ, R6, RZ, 0x33, !PT ;  /* 0x00000006ff029212 */ /* 0x000fca00078e33ff */
[----:B------:R-:W-:Y:S01]  /*2cc10*/  IMAD R0, R7, R2, RZ ;  /* 0x0000000207007224 */ /* 0x000fe200078e02ff */
[----:B------:R-:W-:-:S03]  /*2cc20*/  IADD3 R2, -R2, RZ, RZ ;  /* 0x000000ff02027210 */ /* 0x000fc60007ffe1ff */
[----:B------:R-:W-:Y:S02]  /*2cc30*/  IMAD.MOV R3, RZ, RZ, -R0 ;  /* 0x000000ffff037224 */ /* 0x000fe400078e0a00 */
[----:B------:R-:W-:-:S03]  /*2cc40*/  IMAD R5, R6, R2, R5 ;  /* 0x0000000206057224 */ /* 0x000fc600078e0205 */
[----:B------:R-:W-:Y:S01]  /*2cc50*/  VIADDMNMX R4, R3, R4, R7, PT ;  /* 0x0000000403047246 */ /* 0x000fe20003800107 */
[----:B------:R-:W-:-:S03]  /*2cc60*/  IMAD.IADD R0, R5, 0x1, R0 ;  /* 0x0000000105007824 */ /* 0x000fc600078e0200 */
        /* <DEDUP_REMOVED lines=13> */
[----:B------:R-:W-:-:S05]  /*2cd40*/  IMAD R2, R3, R6, R2 ;  /* 0x0000000603027224 */ /* 0x000fca00078e0202 */
[----:B------:R-:W-:-:S13]  /*2cd50*/  ISETP.GT.U32.AND P1, PT, R7, R2, PT ;  /* 0x000000020700720c */ /* 0x000fda0003f24070 */
[----:B------:R-:W-:Y:S01]  /*2cd60*/  @!P1 IMAD.IADD R2, R2, 0x1, -R7 ;  /* 0x0000000102029824 */ /* 0x000fe200078e0a07 */
[----:B------:R-:W-:Y:S02]  /*2cd70*/  @!P1 IADD3 R3, R3, 0x1, RZ ;  /* 0x0000000103039810 */ /* 0x000fe40007ffe0ff */
[----:B------:R-:W-:Y:S02]  /*2cd80*/  ISETP.NE.AND P1, PT, R4, RZ, PT ;  /* 0x000000ff0400720c */ /* 0x000fe40003f25270 */
[----:B------:R-:W-:Y:S02]  /*2cd90*/  ISETP.GE.U32.AND P0, PT, R2, R7, PT ;  /* 0x000000070200720c */ /* 0x000fe40003f06070 */
[----:B------:R-:W-:-:S04]  /*2cda0*/  LOP3.LUT R2, R5, R4, RZ, 0x3c, !PT ;  /* 0x0000000405027212 */ /* 0x000fc800078e3cff */
[----:B------:R-:W-:-:S07]  /*2cdb0*/  ISETP.GE.AND P2, PT, R2, RZ, PT ;  /* 0x000000ff0200720c */ /* 0x000fce0003f46270 */
[----:B------:R-:W-:-:S06]  /*2cdc0*/  @P0 VIADD R3, R3, 0x1 ;  /* 0x0000000103030836 */ /* 0x000fcc0000000000 */
[----:B------:R-:W-:Y:S01]  /*2cdd0*/  @!P2 IMAD.MOV R3, RZ, RZ, -R3 ;  /* 0x000000ffff03a224 */ /* 0x000fe200078e0a03 */
[----:B------:R-:W-:Y:S01]  /*2cde0*/  @!P1 LOP3.LUT R3, RZ, R4, RZ, 0x33, !PT ;  /* 0x00000004ff039212 */ /* 0x000fe200078e33ff */
[----:B------:R-:W-:-:S04]  /*2cdf0*/  IMAD.MOV R4, RZ, RZ, -R4 ;  /* 0x000000ffff047224 */ /* 0x000fc800078e0a04 */
[----:B------:R-:W-:Y:S01]  /*2ce00*/  IMAD R18, R3, R4, R0 ;  /* 0x0000000403127224 */ /* 0x000fe200078e0200 */
[----:B------:R-:W-:-:S04]  /*2ce10*/  LOP3.LUT R0, RZ, R3, RZ, 0x33, !PT ;  /* 0x00000003ff007212 */ /* 0x000fc800078e33ff */
[----:B------:R-:W-:Y:S01]  /*2ce20*/  IADD3 R17, R17, R0, RZ ;  /* 0x0000000011117210 */ /* 0x000fe20007ffe0ff */
[----:B------:R-:W-:Y:S06]  /*2ce30*/  BRA `(.L_x_2964) ;  /* 0x00000000001c7947 */ /* 0x000fec0003800000 */
.L_x_2956:
[----:B------:R-:W-:Y:S01]  /*2ce40*/  UMOV UR4, URZ ;  /* 0x0000003f00047c82 */ /* 0x000fe20008000000 */
[----:B------:R-:W-:Y:S01]  /*2ce50*/  UMOV UR5, URZ ;  /* 0x0000003f00057c82 */ /* 0x000fe20008000000 */
[----:B------:R-:W-:Y:S01]  /*2ce60*/  ULDC UR6, c[0x0][0xc3c] ;  /* 0x00030f0000067ab9 */ /* 0x000fe20000000800 */
[----:B------:R-:W-:Y:S02]  /*2ce70*/  IMAD.MOV.U32 R16, RZ, RZ, R0 ;  /* 0x000000ffff107224 */ /* 0x000fe400078e0000 */
[----:B0-----:R-:W-:Y:S02]  /*2ce80*/  IMAD.U32 R17, RZ, RZ, UR4 ;  /* 0x00000004ff117e24 */ /* 0x001fe4000f8e00ff */
[----:B------:R-:W-:Y:S02]  /*2ce90*/  IMAD.U32 R18, RZ, RZ, UR5 ;  /* 0x00000005ff127e24 */ /* 0x000fe4000f8e00ff */
[----:B------:R-:W-:-:S07]  /*2cea0*/  IMAD.U32 R19, RZ, RZ, UR6 ;  /* 0x00000006ff137e24 */ /* 0x000fce000f8e00ff */
.L_x_2964:
[----:B------:R2:W3:Y:S01]  /*2ceb0*/  LDL R2, [R1+0x10] ;  /* 0x0000100001027983 */ /* 0x0004e20000100800 */
[----:B------:R-:W0:Y:S01]  /*2cec0*/  S2R R0, SR_TID.X ;  /* 0x0000000000007919 */ /* 0x000e220000002100 */
[----:B------:R-:W-:Y:S05]  /*2ced0*/  WARPSYNC.ALL ;  /* 0x0000000000007948 */ /* 0x000fea0003800000 */
[----:B0-----:R-:W-:Y:S01]  /*2cee0*/  LOP3.LUT R0, R0, 0x1f, RZ, 0xc0, !PT ;  /* 0x0000001f00007812 */ /* 0x001fe200078ec0ff */
[----:B------:R-:W-:Y:S03]  /*2cef0*/  BAR.SYNC.DEFER_BLOCKING 0x4, 0x180 ;  /* 0x0106000000007b1d */ /* 0x000fe60000010000 */
[----:B------:R-:W-:-:S13]  /*2cf00*/  ISETP.NE.AND P0, PT, R0, RZ, PT ;  /* 0x000000ff0000720c */ /* 0x000fda0003f05270 */
[----:B------:R-:W-:Y:S01]  /*2cf10*/  @!P0 MOV R0, 0x400 ;  /* 0x0000040000008802 */ /* 0x000fe20000000f00 */
[----:B---3--:R-:W0:Y:S03]  /*2cf20*/  @!P0 S2R R2, SR_CgaCtaId ;  /* 0x0000000000028919 */ /* 0x008e260000008800 */
[----:B0-----:R-:W-:Y:S01]  /*2cf30*/  @!P0 LEA R22, R2, R0, 0x18 ;  /* 0x0000000002168211 */ /* 0x001fe200078ec0ff */
[----:B------:R2:W-:Y:S04]  /*2cf40*/  @!P0 STL [R1+0x10], R2 ;  /* 0x0000100201008387 */ /* 0x0005e80000100800 */
[----:B------:R2:W-:Y:S01]  /*2cf50*/  @!P0 STS.128 [R22+0x298d0], R16 ;  /* 0x0298d01016008388 */ /* 0x0005e20000000c00 */
[----:B------:R-:W-:Y:S06]  /*2cf60*/  BAR.ARV 0x5, 0x180 ;  /* 0x0146000000007b1d */ /* 0x000fec0000002000 */
.L_x_2953:
[----:B------:R-:W-:Y:S02]  /*2cf70*/  ULDC UR4, c[0x0][0xc3c] ;  /* 0x00030f0000047ab9 */ /* 0x000fe40000000800 */
[----:B0-----:R-:W-:-:S13]  /*2cf80*/  ISETP.GE.AND P0, PT, R19, UR4, PT ;  /* 0x0000000413007c0c */ /* 0x001fda000bf06270 */
[----:B------:R-:W-:Y:S05]  /*2cf90*/  @!P0 BRA `(.L_x_2965) ;  /* 0xffffff9000f88947 */ /* 0x000fea000383ffff */
[----:B------:R-:W-:Y:S05]  /*2cfa0*/  BSYNC B7 ;  /* 0x0000000000077941 */ /* 0x000fea0003800000 */
.L_x_2849:
[----:B-12---:R-:W2:Y:S01]  /*2cfb0*/  LDL.LU R0, [R1+0x3c] ;  /* 0x00003c0001007983 */ /* 0x006ea20000300800 */
[----:B------:R-:W-:Y:S01]  /*2cfc0*/  BSSY B0, `(.L_x_2966) ;  /* 0x000000b000007945 */ /* 0x000fe20003800000 */
[----:B------:R-:W1:Y:S01]  /*2cfd0*/  S2R R5, SR_CgaCtaId ;  /* 0x0000000000057919 */ /* 0x000e620000008800 */
[----:B--2---:R-:W-:-:S04]  /*2cfe0*/  IADD3 R0, R0, 0x1, RZ ;  /* 0x0000000100007810 */ /* 0x004fc80007ffe0ff */
[----:B0-----:R-:W-:-:S04]  /*2cff0*/  LEA.HI R2, R0, R0, RZ, 0x1 ;  /* 0x0000000000027211 */ /* 0x001fc800078f08ff */
[----:B------:R-:W-:Y:S02]  /*2d000*/  LOP3.LUT R3, R2, 0xfffffffe, RZ, 0xc0, !PT ;  /* 0xfffffffe02037812 */ /* 0x000fe400078ec0ff */
[----:B------:R-:W-:-:S03]  /*2d010*/  MOV R2, 0x400 ;  /* 0x0000040000027802 */ /* 0x000fc60000000f00 */
[----:B------:R-:W-:Y:S01]  /*2d020*/  IMAD.IADD R0, R0, 0x1, -R3 ;  /* 0x0000000100007824 */ /* 0x000fe200078e0a03 */
[----:B-1----:R-:W-:-:S04]  /*2d030*/  LEA R4, R5, R2, 0x18 ;  /* 0x0000000205047211 */ /* 0x002fc800078ec0ff */
[----:B------:R-:W-:-:S04]  /*2d040*/  SHF.L.U32 R0, R0, 0x1f, RZ ;  /* 0x0000001f00007819 */ /* 0x000fc800000006ff */
[----:B------:R-:W0:Y:S02]  /*2d050*/  SYNCS.PHASECHK.TRANS64.TRYWAIT P0, [R4+URZ+0x29820], R0 ;  /* 0x02982000040075a7 */ /* 0x000e24000800017f */
[----:B0-----:R-:W-:Y:S05]  /*2d060*/  @!P0 BRA `(.L_x_2967) ;  /* 0x0000005800108947 */ /* 0x001fea0003800000 */
.L_x_3177:
[----:B------:R-:W-:Y:S05]  /*2d070*/  BSYNC B0 ;  /* 0x0000000000007941 */ /* 0x000fea0003800000 */
.L_x_2966:
[----:B------:R-:W-:-:S03]  /*2d080*/  UMOV UR4, 0xffffffff ;  /* 0xffffffff00047882 */ /* 0x000fc60000000000 */
[----:B------:R-:W-:Y:S05]  /*2d090*/  BRA.DIV UR4, `(.L_x_2968) ;  /* 0x0000005a04187947 */ /* 0x000fea000b800000 */
[----:B0-----:R-:W0:Y:S02]  /*2d0a0*/  S2R R0, SR_TID.X ;  /* 0x0000000000007919 */ /* 0x001e240000002100 */
[----:B0-----:R-:W-:-:S04]  /*2d0b0*/  SHF.R.U32.HI R0, RZ, 0x5, R0 ;  /* 0x00000005ff007819 */ /* 0x001fc80000011600 */
[----:B------:R-:W-:-:S05]  /*2d0c0*/  LOP3.LUT R0, R0, 0x3, RZ, 0xc0, !PT ;  /* 0x0000000300007812 */ /* 0x000fca00078ec0ff */
[----:B------:R0:W1:Y:S02]  /*2d0d0*/  SHFL.IDX PT, R14, R0, RZ, 0x1f ;  /* 0x00001fff000e7589 */ /* 0x00006400000e0000 */
.L_x_3180:
[----:B-1----:R-:W-:-:S13]  /*2d0e0*/  ISETP.NE.AND P0, PT, R14, RZ, PT ;  /* 0x000000ff0e00720c */ /* 0x002fda0003f05270 */
[----:B------:R-:W-:Y:S05]  /*2d0f0*/  @P0 BRA `(.L_x_2628) ;  /* 0x0000000000a80947 */ /* 0x000fea0003800000 */
[----:B------:R-:W-:-:S03]  /*2d100*/  UMOV UR4, 0xffffffff ;  /* 0xffffffff00047882 */ /* 0x000fc60000000000 */
[----:B------:R-:W-:Y:S05]  /*2d110*/  BRA.DIV UR4, `(.L_x_2969) ;  /* 0x0000005a042c7947 */ /* 0x000fea000b800000 */
[----:B------:R-:W-:-:S13]  /*2d120*/  ELECT P6, URZ, PT ;  /* 0x00000000003f782f */ /* 0x000fda00038c0000 */
.L_x_3183:
[----:B------:R-:W-:Y:S05]  /*2d130*/  @!P6 BRA `(.L_x_2628) ;  /* 0x000000000098e947 */ /* 0x000fea0003800000 */
[----:B------:R-:W-:-:S06]  /*2d140*/  ULOP3.LUT UR4, UR36, 0x2, URZ, 0xfc, !UPT ;  /* 0x0000000224047892 */ /* 0x000fcc000f8efc3f */
[----:B0-----:R-:W-:-:S05]  /*2d150*/  IMAD.U32 R0, RZ, RZ, UR4 ;  /* 0x00000004ff007e24 */ /* 0x001fca000f8e00ff */
[----:B------:R-:W-:-:S13]  /*2d160*/  ISETP.NE.AND P0, PT, R0, 0x3, PT ;  /* 0x000000030000780c */ /* 0x000fda0003f05270 */
[----:B------:R-:W-:Y:S05]  /*2d170*/  @!P0 BRA `(.L_x_2970) ;  /* 0x0000000000048947 */ /* 0x000fea0003800000 */
[----:B------:R-:W-:Y:S01]  /*2d180*/  BPT.TRAP 0x1 ;  /* 0x000000040000795c */ /* 0x000fe20000300000 */
.L_x_2970:
[C---:B------:R-:W-:Y:S01]  /*2d190*/  IMAD R5, R23.reuse, 0x8, R4 ;  /* 0x0000000817057824 */ /* 0x040fe200078e0204 */
[----:B------:R-:W-:Y:S01]  /*2d1a0*/  SHF.L.U32 R0, R34, 0x1f, RZ ;  /* 0x0000001f22007819 */ /* 0x000fe200000006ff */
[----:B------:R-:W-:-:S03]  /*2d1b0*/  VIADD R23, R23, 0x1 ;  /* 0x0000000117177836 */ /* 0x000fc60000000000 */
[----:B------:R-:W0:Y:S02]  /*2d1c0*/  SYNCS.PHASECHK.TRANS64.TRYWAIT P1, [R5+URZ+0x29840], R0 ;  /* 0x02984000050075a7 */ /* 0x000e24000802017f */
[----:B------:R-:W-:-:S04]  /*2d1d0*/  ISETP.NE.AND P2, PT, R23, 0x2, PT ;  /* 0x000000021700780c */ /* 0x000fc80003f45270 */
[----:B------:R-:W-:Y:S01]  /*2d1e0*/  SEL R3, RZ, 0x1, P2 ;  /* 0x00000001ff037807 */ /* 0x000fe20001000000 */
[----:B0-----:R-:W-:Y:S08]  /*2d1f0*/  @!P1 BRA `(.L_x_2971) ;  /* 0x0000005800149947 */ /* 0x001ff00003800000 */
.L_x_3184:
[----:B------:R-:W-:Y:S02]  /*2d200*/  SEL R23, R23, RZ, P2 ;  /* 0x000000ff17177207 */ /* 0x000fe40001000000 */
[----:B------:R-:W-:Y:S01]  /*2d210*/  LOP3.LUT R2, R34, R3, RZ, 0x3c, !PT ;  /* 0x0000000322027212 */ /* 0x000fe200078e3cff */
[----:B------:R-:W-:Y:S06]  /*2d220*/  @!P0 BRA `(.L_x_2972) ;  /* 0x0000000000048947 */ /* 0x000fec0003800000 */
[----:B------:R-:W-:Y:S01]  /*2d230*/  BPT.TRAP 0x1 ;  /* 0x000000040000795c */ /* 0x000fe20000300000 */
.L_x_2972:
[----:B------:R-:W-:Y:S02]  /*2d240*/  LEA R23, R23, R4, 0x3 ;  /* 0x0000000417177211 */ /* 0x000fe400078e18ff */
[----:B------:R-:W-:-:S04]  /*2d250*/  SHF.L.U32 R2, R2, 0x1f, RZ ;  /* 0x0000001f02027819 */ /* 0x000fc800000006ff */
[----:B------:R-:W1:Y:S02]  /*2d260*/  SYNCS.PHASECHK.TRANS64.TRYWAIT P1, [R23+URZ+0x29840], R2 ;  /* 0x02984002170075a7 */ /* 0x000e64000802017f */
[----:B-1----:R-:W-:Y:S05]  /*2d270*/  @!P1 BRA `(.L_x_2973) ;  /* 0x0000005800089947 */ /* 0x002fea0003800000 */
.L_x_3185:
[----:B------:R-:W-:Y:S05]  /*2d280*/  @!P0 BRA `(.L_x_2974) ;  /* 0x0000000000048947 */ /* 0x000fea0003800000 */
[----:B------:R-:W-:Y:S01]  /*2d290*/  BPT.TRAP 0x1 ;  /* 0x000000040000795c */ /* 0x000fe20000300000 */
.L_x_2974:
[----:B------:R-:W2:Y:S02]  /*2d2a0*/  SYNCS.PHASECHK.TRANS64.TRYWAIT P1, [R5+URZ+0x29860], R0 ;  /* 0x02986000050075a7 */ /* 0x000ea4000802017f */
[----:B--2---:R-:W-:Y:S05]  /*2d2b0*/  @!P1 BRA `(.L_x_2975) ;  /* 0x00000058000c9947 */ /* 0x004fea0003800000 */
.L_x_3186:
[----:B------:R-:W-:Y:S05]  /*2d2c0*/  @!P0 BRA `(.L_x_2976) ;  /* 0x0000000000048947 */ /* 0x000fea0003800000 */
[----:B------:R-:W-:Y:S01]  /*2d2d0*/  BPT.TRAP 0x1 ;  /* 0x000000040000795c */ /* 0x000fe20000300000 */
.L_x_2976:
[----:B------:R-:W3:Y:S02]  /*2d2e0*/  SYNCS.PHASECHK.TRANS64.TRYWAIT P1, [R23+URZ+0x29860], R2 ;  /* 0x02986002170075a7 */ /* 0x000ee4000802017f */
[----:B---3--:R-:W-:Y:S05]  /*2d2f0*/  @!P1 BRA `(.L_x_2977) ;  /* 0x0000005800109947 */ /* 0x008fea0003800000 */
.L_x_3187:
[----:B------:R-:W-:Y:S05]  /*2d300*/  @!P0 BRA `(.L_x_2978) ;  /* 0x0000000000048947 */ /* 0x000fea0003800000 */
[----:B------:R-:W-:Y:S01]  /*2d310*/  BPT.TRAP 0x1 ;  /* 0x000000040000795c */ /* 0x000fe20000300000 */
.L_x_2978:
[----:B------:R-:W4:Y:S02]  /*2d320*/  SYNCS.PHASECHK.TRANS64.TRYWAIT P1, [R5+URZ+0x29880], R0 ;  /* 0x02988000050075a7 */ /* 0x000f24000802017f */
[----:B----4-:R-:W-:Y:S05]  /*2d330*/  @!P1 BRA `(.L_x_2979) ;  /* 0x0000005800149947 */ /* 0x010fea0003800000 */
.L_x_3188:
[----:B------:R-:W-:Y:S05]  /*2d340*/  @!P0 BRA `(.L_x_2980) ;  /* 0x0000000000048947 */ /* 0x000fea0003800000 */
[----:B------:R-:W-:Y:S01]  /*2d350*/  BPT.TRAP 0x1 ;  /* 0x000000040000795c */ /* 0x000fe20000300000 */
.L_x_2980:
[----:B------:R0:W0:Y:S02]  /*2d360*/  SYNCS.PHASECHK.TRANS64.TRYWAIT P0, [R23+URZ+0x29880], R2 ;  /* 0x02988002170075a7 */ /* 0x000024000800017f */
[----:B0-----:R-:W-:Y:S05]  /*2d370*/  @!P0 NANOSLEEP.SYNCS 0x989680 ;  /* 0x009896800000895d */ /* 0x001fea0003900000 */
[----:B------:R-:W0:Y:S02]  /*2d380*/  @!P0 SYNCS.PHASECHK.TRANS64 P0, [R23+URZ+0x29880], R2 ;  /* 0x02988002170085a7 */ /* 0x000e24000800007f */
[----:B0-----:R-:W-:Y:S05]  /*2d390*/  @!P0 BRA `(.L_x_2980) ;  /* 0xfffffffc00f08947 */ /* 0x001fea000383ffff */
.L_x_2628:
[----:B------:R-:W-:Y:S05]  /*2d3a0*/  BSYNC B8 ;  /* 0x0000000000087941 */ /* 0x000fea0003800000 */
.L_x_2625:
[----:B------:R-:W-:Y:S05]  /*2d3b0*/  EXIT ;  /* 0x000000000000794d */ /* 0x000fea0003800000 */
.L_x_2646:
[----:B-1----:R1:W2:Y:S02]  /*2d3c0*/  SYNCS.PHASECHK.TRANS64.TRYWAIT P5, [R94+URZ+0x29890], R95 ;  /* 0x0298905f5e0075a7 */ /* 0x0022a400080a017f */
[----:B--2---:R-:W-:Y:S05]  /*2d3d0*/  @!P5 NANOSLEEP.SYNCS 0x989680 ;  /* 0x009896800000d95d */ /* 0x004fea0003900000 */
[----:B------:R-:W2:Y:S02]  /*2d3e0*/  @!P5 SYNCS.PHASECHK.TRANS64 P5, [R94+URZ+0x29890], R95 ;  /* 0x0298905f5e00d5a7 */ /* 0x000ea400080a007f */
[----:B--2---:R-:W-:Y:S05]  /*2d3f0*/  @!P5 BRA `(.L_x_2646) ;  /* 0xfffffffc00f0d947 */ /* 0x004fea000383ffff */
[----:B------:R-:W-:Y:S05]  /*2d400*/  BRA `(.L_x_2981) ;  /* 0xfffffd6000a87947 */ /* 0x000fea000383ffff */
.L_x_2647:
        /* <DEDUP_REMOVED lines=8> */
.L_x_2983:
[----:B------:R-:W-:Y:S05]  /*2d490*/  BSYNC B1 ;  /* 0x0000000000017941 */ /* 0x000fea0003800000 */
.L_x_2982:
[----:B------:R-:W-:Y:S01]  /*2d4a0*/  IMAD.MOV.U32 R13, RZ, RZ, R120 ;  /* 0x000000ffff0d7224 */ /* 0x000fe200078e0078 */
[----:B------:R-:W-:Y:S01]  /*2d4b0*/  MOV R149, R14 ;  /* 0x0000000e00957202 */ /* 0x000fe20000000f00 */
[----:B------:R-:W-:Y:S02]  /*2d4c0*/  IMAD.MOV.U32 R12, RZ, RZ, RZ ;  /* 0x000000ffff0c7224 */ /* 0x000fe400078e00ff */
[----:B------:R-:W-:Y:S02]  /*2d4d0*/  IMAD.MOV.U32 R11, RZ, RZ, 0x1e1f ;  /* 0x00001e1fff0b7424 */ /* 0x000fe400078e00ff */
[----:B------:R-:W-:-:S07]  /*2d4e0*/  IMAD.MOV.U32 R15, RZ, RZ, -0x1 ;  /* 0xffffffffff0f7424 */ /* 0x000fce00078e00ff */
[----:B------:R-:W-:Y:S05]  /*2d4f0*/  WARPSYNC.COLLECTIVE R15, `(.L_x_2984) ;  /* 0x000000000f087348 */ /* 0x000fea0003c00000 */
[----:B------:R0:W1:Y:S02]  /*2d500*/  SHFL.IDX P6, R14, R13, R12, R11 ;  /* 0x0000000c0d0e7389 */ /* 0x00006400000c000b */
[----:B01----:R-:W-:Y:S01]  /*2d510*/  ENDCOLLECTIVE ;  /* 0x000000000000791b */ /* 0x003fe20003800000 */
.L_x_2984:
[----:B------:R-:W-:Y:S01]  /*2d520*/  MOV R11, R14 ;  /* 0x0000000e000b7202 */ /* 0x000fe20000000f00 */
[----:B------:R-:W-:Y:S06]  /*2d530*/  BRA `(.L_x_2985) ;  /* 0xfffffd6000707947 */ /* 0x000fec000383ffff */
.L_x_2672:
[----:B------:R-:W-:Y:S01]  /*2d540*/  BSSY B1, `(.L_x_2986) ;  /* 0x0000008000017945 */ /* 0x000fe20003800000 */
[----:B0-----:R-:W-:Y:S02]  /*2d550*/  IMAD.MOV.U32 R13, RZ, RZ, R119 ;  /* 0x000000ffff0d7224 */ /* 0x001fe400078e0077 */
[----:B------:R-:W-:Y:S02]  /*2d560*/  IMAD.MOV.U32 R12, RZ, RZ, 0x1 ;  /* 0x00000001ff0c7424 */ /* 0x000fe400078e00ff */
[----:B----4-:R-:W-:Y:S02]  /*2d570*/  IMAD.MOV.U32 R11, RZ, RZ, 0x1e1f ;  /* 0x00001e1fff0b7424 */ /* 0x010fe400078e00ff */
[----:B------:R-:W-:-:S07]  /*2d580*/  IMAD.MOV.U32 R15, RZ, RZ, -0x1 ;  /* 0xffffffffff0f7424 */ /* 0x000fce00078e00ff */
[----:B-123--:R-:W-:Y:S05]  /*2d590*/  WARPSYNC.COLLECTIVE R15, `(.L_x_2987) ;  /* 0x000000000f087348 */ /* 0x00efea0003c00000 */
[----:B------:R0:W4:Y:S02]  /*2d5a0*/  SHFL.IDX P6, R14, R13, R12, R11 ;  /* 0x0000000c0d0e7389 */ /* 0x00012400000c000b */
[----:B01234-:R-:W-:Y:S01]  /*2d5b0*/  ENDCOLLECTIVE ;  /* 0x000000000000791b */ /* 0x01ffe20003800000 */
.L_x_2987:
[----:B------:R-:W-:Y:S05]  /*2d5c0*/  BSYNC B1 ;  /* 0x0000000000017941 */ /* 0x000fea0003800000 */
.L_x_2986:
[----:B------:R-:W-:Y:S01]  /*2d5d0*/  IMAD.MOV.U32 R13, RZ, RZ, R120 ;  /* 0x000000ffff0d7224 */ /* 0x000fe200078e0078 */
[----:B------:R-:W-:Y:S01]  /*2d5e0*/  MOV R119, R14 ;  /* 0x0000000e00777202 */ /* 0x000fe20000000f00 */
[----:B------:R-:W-:Y:S02]  /*2d5f0*/  IMAD.MOV.U32 R12, RZ, RZ, 0x1 ;  /* 0x00000001ff0c7424 */ /* 0x000fe400078e00ff */
[----:B------:R-:W-:Y:S02]  /*2d600*/  IMAD.MOV.U32 R11, RZ, RZ, 0x1e1f ;  /* 0x00001e1fff0b7424 */ /* 0x000fe400078e00ff */
[----:B------:R-:W-:-:S07]  /*2d610*/  IMAD.MOV.U32 R15, RZ, RZ, -0x1 ;  /* 0xffffffffff0f7424 */ /* 0x000fce00078e00ff */
[----:B------:R-:W-:Y:S05]  /*2d620*/  WARPSYNC.COLLECTIVE R15, `(.L_x_2988) ;  /* 0x000000000f087348 */ /* 0x000fea0003c00000 */
[----:B------:R0:W1:Y:S02]  /*2d630*/  SHFL.IDX P6, R14, R13, R12, R11 ;  /* 0x0000000c0d0e7389 */ /* 0x00006400000c000b */
[----:B01----:R-:W-:Y:S01]  /*2d640*/  ENDCOLLECTIVE ;  /* 0x000000000000791b */ /* 0x003fe20003800000 */
.L_x_2988:
[----:B------:R-:W-:Y:S01]  /*2d650*/  MOV R120, R14 ;  /* 0x0000000e00787202 */ /* 0x000fe20000000f00 */
[----:B------:R-:W-:Y:S06]  /*2d660*/  BRA `(.L_x_2989) ;  /* 0xfffffd8c003c7947 */ /* 0x000fec000383ffff */
.L_x_2702:
[----:B--2---:R2:W3:Y:S02]  /*2d670*/  SYNCS.PHASECHK.TRANS64.TRYWAIT P5, [R94+URZ+0x29890], R95 ;  /* 0x0298905f5e0075a7 */ /* 0x0044e400080a017f */
[----:B---3--:R-:W-:Y:S05]  /*2d680*/  @!P5 NANOSLEEP.SYNCS 0x989680 ;  /* 0x009896800000d95d */ /* 0x008fea0003900000 */
[----:B------:R-:W3:Y:S02]  /*2d690*/  @!P5 SYNCS.PHASECHK.TRANS64 P5, [R94+URZ+0x29890], R95 ;  /* 0x0298905f5e00d5a7 */ /* 0x000ee400080a007f */
[----:B---3--:R-:W-:Y:S05]  /*2d6a0*/  @!P5 BRA `(.L_x_2702) ;  /* 0xfffffffc00f0d947 */ /* 0x008fea000383ffff */
[----:B------:R-:W-:Y:S05]  /*2d6b0*/  BRA `(.L_x_2990) ;  /* 0xfffffdbc00fc7947 */ /* 0x000fea000383ffff */
.L_x_2703:
[----:B------:R-:W-:Y:S01]  /*2d6c0*/  BSSY B1, `(.L_x_2991) ;  /* 0x0000008000017945 */ /* 0x000fe20003800000 */
[----:B0-----:R-:W-:Y:S02]  /*2d6d0*/  IMAD.MOV.U32 R13, RZ, RZ, R119 ;  /* 0x000000ffff0d7224 */ /* 0x001fe400078e0077 */
[----:B------:R-:W-:Y:S02]  /*2d6e0*/  IMAD.MOV.U32 R12, RZ, RZ, RZ ;  /* 0x000000ffff0c7224 */ /* 0x000fe400078e00ff */
[----:B------:R-:W-:Y:S02]  /*2d6f0*/  IMAD.MOV.U32 R11, RZ, RZ, 0x1e1f ;  /* 0x00001e1fff0b7424 */ /* 0x000fe400078e00ff */
[----:B------:R-:W-:-:S07]  /*2d700*/  IMAD.MOV.U32 R15, RZ, RZ, -0x1 ;  /* 0xffffffffff0f7424 */ /* 0x000fce00078e00ff */
[----:B--2---:R-:W-:Y:S05]  /*2d710*/  WARPSYNC.COLLECTIVE R15, `(.L_x_2992) ;  /* 0x000000000f087348 */ /* 0x004fea0003c00000 */
[----:B------:R0:W1:Y:S02]  /*2d720*/  SHFL.IDX P6, R14, R13, R12, R11 ;  /* 0x0000000c0d0e7389 */ /* 0x00006400000c000b */
[----:B012---:R-:W-:Y:S01]  /*2d730*/  ENDCOLLECTIVE ;  /* 0x000000000000791b */ /* 0x007fe20003800000 */
.L_x_2992:
[----:B------:R-:W-:Y:S05]  /*2d740*/  BSYNC B1 ;  /* 0x0000000000017941 */ /* 0x000fea0003800000 */
.L_x_2991:
        /* <DEDUP_REMOVED lines=8> */
.L_x_2993:
[----:B------:R-:W-:Y:S01]  /*2d7d0*/  MOV R11, R14 ;  /* 0x0000000e000b7202 */ /* 0x000fe20000000f00 */
[----:B------:R-:W-:Y:S06]  /*2d7e0*/  BRA `(.L_x_2994) ;  /* 0xfffffdbc00c87947 */ /* 0x000fec000383ffff */
.L_x_2716:
        /* <DEDUP_REMOVED lines=8> */
.L_x_2996:
[----:B------:R-:W-:Y:S05]  /*2d870*/  BSYNC B1 ;  /* 0x0000000000017941 */ /* 0x000fea0003800000 */
.L_x_2995:
        /* <DEDUP_REMOVED lines=8> */
.L_x_2997:
[----:B------:R-:W-:Y:S01]  /*2d900*/  MOV R45, R14 ;  /* 0x0000000e002d7202 */ /* 0x000fe20000000f00 */
[----:B------:R-:W-:Y:S06]  /*2d910*/  BRA `(.L_x_2998) ;  /* 0xfffffde800f87947 */ /* 0x000fec000383ffff */
.L_x_2729:
[----:B-1----:R1:W2:Y:S02]  /*2d920*/  SYNCS.PHASECHK.TRANS64.TRYWAIT P2, [R94+URZ+0x29890], R95 ;  /* 0x0298905f5e0075a7 */ /* 0x0022a4000804017f */
[----:B--2---:R-:W-:Y:S05]  /*2d930*/  @!P2 NANOSLEEP.SYNCS 0x989680 ;  /* 0x009896800000a95d */ /* 0x004fea0003900000 */
[----:B------:R-:W2:Y:S02]  /*2d940*/  @!P2 SYNCS.PHASECHK.TRANS64 P2, [R94+URZ+0x29890], R95 ;  /* 0x0298905f5e00a5a7 */ /* 0x000ea4000804007f */
[----:B--2---:R-:W-:Y:S05]  /*2d950*/  @!P2 BRA `(.L_x_2729) ;  /* 0xfffffffc00f0a947 */ /* 0x004fea000383ffff */
[----:B------:R-:W-:Y:S05]  /*2d960*/  BRA `(.L_x_2999) ;  /* 0xfffffe1800847947 */ /* 0x000fea000383ffff */
.L_x_2730:
        /* <DEDUP_REMOVED lines=8> */
.L_x_3001:
[----:B------:R-:W-:Y:S05]  /*2d9f0*/  BSYNC B1 ;  /* 0x0000000000017941 */ /* 0x000fea0003800000 */
.L_x_3000:
        /* <DEDUP_REMOVED lines=8> */
.L_x_3002:
[----:B------:R-:W-:Y:S01]  /*2da80*/  MOV R45, R14 ;  /* 0x0000000e002d7202 */ /* 0x000fe20000000f00 */
[----:B------:R-:W-:Y:S06]  /*2da90*/  BRA `(.L_x_3003) ;  /* 0xfffffe1800a47947 */ /* 0x000fec000383ffff */
.L_x_2733:
[----:B------:R-:W-:Y:S01]  /*2daa0*/  BSSY B1, `(.L_x_3004) ;  /* 0x0000008000017945 */ /* 0x000fe20003800000 */
[----:B----4-:R-:W-:Y:S02]  /*2dab0*/  IMAD.MOV.U32 R13, RZ, RZ, R47 ;  /* 0x000000ffff0d7224 */ /* 0x010fe400078e002f */
[----:B------:R-:W-:Y:S02]  /*2dac0*/  IMAD.MOV.U32 R12, RZ, RZ, 0x1 ;  /* 0x00000001ff0c7424 */ /* 0x000fe400078e00ff */
[----:B------:R-:W-:Y:S02]  /*2dad0*/  IMAD.MOV.U32 R11, RZ, RZ, 0x1e1f ;  /* 0x00001e1fff0b7424 */ /* 0x000fe400078e00ff */
[----:B------:R-:W-:-:S07]  /*2dae0*/  IMAD.MOV.U32 R15, RZ, RZ, -0x1 ;  /* 0xffffffffff0f7424 */ /* 0x000fce00078e00ff */
[----:B0123--:R-:W-:Y:S05]  /*2daf0*/  WARPSYNC.COLLECTIVE R15, `(.L_x_3005) ;  /* 0x000000000f087348 */ /* 0x00ffea0003c00000 */
[----:B------:R4:W0:Y:S02]  /*2db00*/  SHFL.IDX P6, R14, R13, R12, R11 ;  /* 0x0000000c0d0e7389 */ /* 0x00082400000c000b */
[----:B01234-:R-:W-:Y:S01]  /*2db10*/  ENDCOLLECTIVE ;  /* 0x000000000000791b */ /* 0x01ffe20003800000 */
.L_x_3005:
[----:B------:R-:W-:Y:S05]  /*2db20*/  BSYNC B1 ;  /* 0x0000000000017941 */ /* 0x000fea0003800000 */
.L_x_3004:
        /* <DEDUP_REMOVED lines=8> */
.L_x_3006:
[----:B------:R-:W-:Y:S01]  /*2dbb0*/  MOV R45, R14 ;  /* 0x0000000e002d7202 */ /* 0x000fe20000000f00 */
[----:B------:R-:W-:Y:S06]  /*2dbc0*/  BRA `(.L_x_3007) ;  /* 0xfffffe1800f87947 */ /* 0x000fec000383ffff */
.L_x_2737:
[----:B------:R0:W0:Y:S02]  /*2dbd0*/  SYNCS.PHASECHK.TRANS64.TRYWAIT P1, [R94+URZ+0x298b0], R95 ;  /* 0x0298b05f5e0075a7 */ /* 0x000024000802017f */
[----:B0-----:R-:W-:Y:S05]  /*2dbe0*/  @!P1 NANOSLEEP.SYNCS 0x989680 ;  /* 0x009896800000995d */ /* 0x001fea0003900000 */
[----:B------:R-:W0:Y:S02]  /*2dbf0*/  @!P1 SYNCS.PHASECHK.TRANS64 P1, [R94+URZ+0x298b0], R95 ;  /* 0x0298b05f5e0095a7 */ /* 0x000e24000802007f */
[----:B0-----:R-:W-:Y:S05]  /*2dc00*/  @!P1 BRA `(.L_x_2737) ;  /* 0xfffffffc00f09947 */ /* 0x001fea000383ffff */
[----:B------:R-:W-:Y:S05]  /*2dc10*/  BRA `(.L_x_3008) ;  /* 0xfffffe1c00c47947 */ /* 0x000fea000383ffff */
.L_x_2745:
[----:B------:R-:W0:Y:S01]  /*2dc20*/  S2R R20, SR_TID.X ;  /* 0x0000000000147919 */ /* 0x000e220000002100 */
[----:B------:R-:W-:Y:S01]  /*2dc30*/  BSSY B0, `(.L_x_3009) ;  /* 0x000000c000007945 */ /* 0x000fe20003800000 */
[----:B------:R-:W-:Y:S01]  /*2dc40*/  IMAD.MOV.U32 R12, RZ, RZ, RZ ;  /* 0x000000ffff0c7224 */ /* 0x000fe200078e00ff */
[----:B------:R-:W-:Y:S01]  /*2dc50*/  MOV R15, 0xffffffff ;  /* 0xffffffff000f7802 */ /* 0x000fe20000000f00 */
[----:B------:R-:W-:Y:S02]  /*2dc60*/  IMAD.MOV.U32 R11, RZ, RZ, 0x1f ;  /* 0x0000001fff0b7424 */ /* 0x000fe400078e00ff */
[----:B0-----:R-:W-:-:S05]  /*2dc70*/  VIADD R21, R20, 0xffffff80 ;  /* 0xffffff8014157836 */ /* 0x001fca0000000000 */
[----:B------:R-:W-:-:S04]  /*2dc80*/  SHF.R.S32.HI R20, RZ, 0x1f, R21 ;  /* 0x0000001fff147819 */ /* 0x000fc80000011415 */
[----:B------:R-:W-:-:S04]  /*2dc90*/  LEA.HI R20, R20, R21, RZ, 0x7 ;  /* 0x0000001514147211 */ /* 0x000fc800078f38ff */
[----:B------:R-:W-:-:S05]  /*2dca0*/  SHF.R.S32.HI R20, RZ, 0x7, R20 ;  /* 0x00000007ff147819 */ /* 0x000fca0000011414 */
[----:B------:R-:W-:-:S07]  /*2dcb0*/  IMAD.MOV.U32 R13, RZ, RZ, R20 ;  /* 0x000000ffff0d7224 */ /* 0x000fce00078e0014 */
[----:B----45:R-:W-:Y:S05]  /*2dcc0*/  WARPSYNC.COLLECTIVE R15, `(.L_x_3010) ;  /* 0x000000000f087348 */ /* 0x030fea0003c00000 */
[----:B------:R0:W1:Y:S02]  /*2dcd0*/  SHFL.IDX P6, R14, R13, R12, R11 ;  /* 0x0000000c0d0e7389 */ /* 0x00006400000c000b */
[----:B01--45:R-:W-:Y:S01]  /*2dce0*/  ENDCOLLECTIVE ;  /* 0x000000000000791b */ /* 0x033fe20003800000 */
.L_x_3010:
[----:B------:R-:W-:Y:S05]  /*2dcf0*/  BSYNC B0 ;  /* 0x0000000000007941 */ /* 0x000fea0003800000 */
.L_x_3009:
[----:B------:R-:W-:Y:S01]  /*2dd00*/  IMAD.MOV.U32 R23, RZ, RZ, R14 ;  /* 0x000000ffff177224 */ /* 0x000fe200078e000e */
[----:B------:R-:W-:Y:S06]  /*2dd10*/  BRA `(.L_x_3011) ;  /* 0xfffffe2800b47947 */ /* 0x000fec000383ffff */
.L_x_2755:
[----:B------:R-:W-:Y:S01]  /*2dd20*/  BSSY B1, `(.L_x_3012) ;  /* 0x0000007000017945 */ /* 0x000fe20003800000 */
[----:B------:R-:W-:Y:S02]  /*2dd30*/  IMAD.MOV.U32 R12, RZ, RZ, RZ ;  /* 0x000000ffff0c7224 */ /* 0x000fe400078e00ff */
[----:B------:R-:W-:Y:S02]  /*2dd40*/  IMAD.MOV.U32 R11, RZ, RZ, 0x1e1f ;  /* 0x00001e1fff0b7424 */ /* 0x000fe400078e00ff */
[----:B------:R-:W-:-:S07]  /*2dd50*/  IMAD.MOV.U32 R15, RZ, RZ, -0x1 ;  /* 0xffffffffff0f7424 */ /* 0x000fce00078e00ff */
[----:B----4-:R-:W-:Y:S05]  /*2dd60*/  WARPSYNC.COLLECTIVE R15, `(.L_x_3013) ;  /* 0x000000000f087348 */ /* 0x010fea0003c00000 */
[----:B------:R0:W1:Y:S02]  /*2dd70*/  SHFL.IDX P6, R14, R13, R12, R11 ;  /* 0x0000000c0d0e7389 */ /* 0x00006400000c000b */
[----:B01--4-:R-:W-:Y:S01]  /*2dd80*/  ENDCOLLECTIVE ;  /* 0x000000000000791b */ /* 0x013fe20003800000 */
.L_x_3013:
[----:B------:R-:W-:Y:S05]  /*2dd90*/  BSYNC B1 ;  /* 0x0000000000017941 */ /* 0x000fea0003800000 */
.L_x_3012:
        /* <DEDUP_REMOVED lines=8> */
.L_x_3014:
[----:B------:R-:W-:Y:S01]  /*2de20*/  IMAD.MOV.U32 R13, RZ, RZ, R4 ;  /* 0x000000ffff0d7224 */ /* 0x000fe200078e0004 */
[----:B------:R-:W-:-:S07]  /*2de30*/  MOV R3, R14 ;  /* 0x0000000e00037202 */ /* 0x000fce0000000f00 */
[----:B------:R-:W-:Y:S05]  /*2de40*/  WARPSYNC.COLLECTIVE R15, `(.L_x_3015) ;  /* 0x000000000f087348 */ /* 0x000fea0003c00000 */
[----:B------:R0:W1:Y:S02]  /*2de50*/  SHFL.IDX P6, R14, R13, R12, R11 ;  /* 0x0000000c0d0e7389 */ /* 0x00006400000c000b */
[----:B01----:R-:W-:Y:S01]  /*2de60*/  ENDCOLLECTIVE ;  /* 0x000000000000791b */ /* 0x003fe20003800000 */
.L_x_3015:
[----:B------:R-:W-:Y:S02]  /*2de70*/  IMAD.MOV.U32 R13, RZ, RZ, R5 ;  /* 0x000000ffff0d7224 */ /* 0x000fe400078e0005 */
[----:B------:R-:W-:-:S07]  /*2de80*/  IMAD.MOV.U32 R4, RZ, RZ, R14 ;  /* 0x000000ffff047224 */ /* 0x000fce00078e000e */
[----:B------:R-:W-:Y:S05]  /*2de90*/  WARPSYNC.COLLECTIVE R15, `(.L_x_3016) ;  /* 0x000000000f087348 */ /* 0x000fea0003c00000 */
[----:B------:R0:W1:Y:S02]  /*2dea0*/  SHFL.IDX P6, R14, R13, R12, R11 ;  /* 0x0000000c0d0e7389 */ /* 0x00006400000c000b */
[----:B01----:R-:W-:Y:S01]  /*2deb0*/  ENDCOLLECTIVE ;  /* 0x000000000000791b */ /* 0x003fe20003800000 */
.L_x_3016:
[----:B------:R-:W-:Y:S05]  /*2dec0*/  BRA `(.L_x_3017) ;  /* 0xfffffe3000047947 */ /* 0x000fea000383ffff */
.L_x_2759:
[----:B0-----:R0:W2:Y:S02]  /*2ded0*/  SYNCS.PHASECHK.TRANS64.TRYWAIT P0, [R18+URZ+0x29800], R5 ;  /* 0x02980005120075a7 */ /* 0x0010a4000800017f */
[----:B--2---:R-:W-:Y:S05]  /*2dee0*/  @!P0 NANOSLEEP.SYNCS 0x989680 ;  /* 0x009896800000895d */ /* 0x004fea0003900000 */
[----:B------:R-:W2:Y:S02]  /*2def0*/  @!P0 SYNCS.PHASECHK.TRANS64 P0, [R18+URZ+0x29800], R5 ;  /* 0x02980005120085a7 */ /* 0x000ea4000800007f */
[----:B--2---:R-:W-:Y:S05]  /*2df00*/  @!P0 BRA `(.L_x_2759) ;  /* 0xfffffffc00f08947 */ /* 0x004fea000383ffff */
[----:B------:R-:W-:Y:S05]  /*2df10*/  BRA `(.L_x_3018) ;  /* 0xfffffe3400507947 */ /* 0x000fea000383ffff */
.L_x_2771:
[----:B------:R-:W-:Y:S01]  /*2df20*/  BSSY B1, `(.L_x_3019) ;  /* 0x0000007000017945 */ /* 0x000fe20003800000 */
[----:B------:R-:W-:Y:S01]  /*2df30*/  IMAD.MOV.U32 R12, RZ, RZ, RZ ;  /* 0x000000ffff0c7224 */ /* 0x000fe200078e00ff */
[----:B------:R-:W-:Y:S01]  /*2df40*/  MOV R11, 0x1e1f ;  /* 0x00001e1f000b7802 */ /* 0x000fe20000000f00 */
[----:B------:R-:W-:-:S07]  /*2df50*/  IMAD.MOV.U32 R15, RZ, RZ, -0x1 ;  /* 0xffffffffff0f7424 */ /* 0x000fce00078e00ff */
[----:B----4-:R-:W-:Y:S05]  /*2df60*/  WARPSYNC.COLLECTIVE R15, `(.L_x_3020) ;  /* 0x000000000f087348 */ /* 0x010fea0003c00000 */
[----:B------:R0:W1:Y:S02]  /*2df70*/  SHFL.IDX P6, R14, R13, R12, R11 ;  /* 0x0000000c0d0e7389 */ /* 0x00006400000c000b */
[----:B01--4-:R-:W-:Y:S01]  /*2df80*/  ENDCOLLECTIVE ;  /* 0x000000000000791b */ /* 0x013fe20003800000 */
.L_x_3020:
[----:B------:R-:W-:Y:S05]  /*2df90*/  BSYNC B1 ;  /* 0x0000000000017941 */ /* 0x000fea0003800000 */
.L_x_3019:
        /* <DEDUP_REMOVED lines=8> */
.L_x_3021:
[----:B------:R-:W-:Y:S02]  /*2e020*/  IMAD.MOV.U32 R13, RZ, RZ, R37 ;  /* 0x000000ffff0d7224 */ /* 0x000fe400078e0025 */
[----:B------:R-:W-:-:S07]  /*2e030*/  IMAD.MOV.U32 R21, RZ, RZ, R14 ;  /* 0x000000ffff157224 */ /* 0x000fce00078e000e */
[----:B------:R-:W-:Y:S05]  /*2e040*/  WARPSYNC.COLLECTIVE R15, `(.L_x_3022) ;  /* 0x000000000f087348 */ /* 0x000fea0003c00000 */
[----:B------:R0:W1:Y:S02]  /*2e050*/  SHFL.IDX P6, R14, R13, R12, R11 ;  /* 0x0000000c0d0e7389 */ /* 0x00006400000c000b */
[----:B01----:R-:W-:Y:S01]  /*2e060*/  ENDCOLLECTIVE ;  /* 0x000000000000791b */ /* 0x003fe20003800000 */
.L_x_3022:
[----:B------:R-:W-:Y:S01]  /*2e070*/  MOV R13, R39 ;  /* 0x00000027000d7202 */ /* 0x000fe20000000f00 */
[----:B------:R-:W-:-:S07]  /*2e080*/  IMAD.MOV.U32 R37, RZ, RZ, R14 ;  /* 0x000000ffff257224 */ /* 0x000fce00078e000e */
[----:B------:R-:W-:Y:S05]  /*2e090*/  WARPSYNC.COLLECTIVE R15, `(.L_x_3023) ;  /* 0x000000000f087348 */ /* 0x000fea0003c00000 */
[----:B------:R0:W1:Y:S02]  /*2e0a0*/  SHFL.IDX P6, R14, R13, R12, R11 ;  /* 0x0000000c0d0e7389 */ /* 0x00006400000c000b */
[----:B01----:R-:W-:Y:S01]  /*2e0b0*/  ENDCOLLECTIVE ;  /* 0x000000000000791b */ /* 0x003fe20003800000 */
.L_x_3023:
[----:B------:R-:W-:Y:S01]  /*2e0c0*/  IMAD.MOV.U32 R39, RZ, RZ, R14 ;  /* 0x000000ffff277224 */ /* 0x000fe200078e000e */
[----:B------:R-:W-:Y:S06]  /*2e0d0*/  BRA `(.L_x_3024) ;  /* 0xfffffe64000c7947 */ /* 0x000fec000383ffff */
.L_x_2775:
[----:B0-----:R0:W1:Y:S02]  /*2e0e0*/  SYNCS.PHASECHK.TRANS64.TRYWAIT P0, [R18+URZ+0x29800], R21 ;  /* 0x02980015120075a7 */ /* 0x001064000800017f */
[----:B-1----:R-:W-:Y:S05]  /*2e0f0*/  @!P0 NANOSLEEP.SYNCS 0x989680 ;  /* 0x009896800000895d */ /* 0x002fea0003900000 */
[----:B------:R-:W1:Y:S02]  /*2e100*/  @!P0 SYNCS.PHASECHK.TRANS64 P0, [R18+URZ+0x29800], R21 ;  /* 0x02980015120085a7 */ /* 0x000e64000800007f */
[----:B-1----:R-:W-:Y:S05]  /*2e110*/  @!P0 BRA `(.L_x_2775) ;  /* 0xfffffffc00f08947 */ /* 0x002fea000383ffff */
[----:B------:R-:W-:Y:S05]  /*2e120*/  BRA `(.L_x_3025) ;  /* 0xfffffe6800047947 */ /* 0x000fea000383ffff */
.L_x_2783:
[----:B-1----:R1:W2:Y:S02]  /*2e130*/  SYNCS.PHASECHK.TRANS64.TRYWAIT P0, [R0+URZ+0x29830], R3 ;  /* 0x02983003000075a7 */ /* 0x0022a4000800017f */
[----:B--2---:R-:W-:Y:S05]  /*2e140*/  @!P0 NANOSLEEP.SYNCS 0x989680 ;  /* 0x009896800000895d */ /* 0x004fea0003900000 */
[----:B------:R-:W2:Y:S02]  /*2e150*/  @!P0 SYNCS.PHASECHK.TRANS64 P0, [R0+URZ+0x29830], R3 ;  /* 0x02983003000085a7 */ /* 0x000ea4000800007f */
[----:B--2---:R-:W-:Y:S05]  /*2e160*/  @!P0 BRA `(.L_x_2783) ;  /* 0xfffffffc00f08947 */ /* 0x004fea000383ffff */
[----:B------:R-:W-:Y:S05]  /*2e170*/  BRA `(.L_x_2782) ;  /* 0xfffffe9800487947 */ /* 0x000fea000383ffff */
.L_x_2790:
[----:B-1----:R1:W2:Y:S02]  /*2e180*/  SYNCS.PHASECHK.TRANS64.TRYWAIT P3, [R5+URZ+0x29830], R4 ;  /* 0x02983004050075a7 */ /* 0x0022a4000806017f */
[----:B--2---:R-:W-:Y:S05]  /*2e190*/  @!P3 NANOSLEEP.SYNCS 0x989680 ;  /* 0x009896800000b95d */ /* 0x004fea0003900000 */
[----:B------:R-:W2:Y:S02]  /*2e1a0*/  @!P3 SYNCS.PHASECHK.TRANS64 P3, [R5+URZ+0x29830], R4 ;  /* 0x029830040500b5a7 */ /* 0x000ea4000806007f */
[----:B--2---:R-:W-:Y:S05]  /*2e1b0*/  @!P3 BRA `(.L_x_2790) ;  /* 0xfffffffc00f0b947 */ /* 0x004fea000383ffff */
[----:B------:R-:W-:Y:S05]  /*2e1c0*/  BRA `(.L_x_2789) ;  /* 0xfffffed0003c7947 */ /* 0x000fea000383ffff */
.L_x_2794:
[----:B-1----:R1:W2:Y:S02]  /*2e1d0*/  SYNCS.PHASECHK.TRANS64.TRYWAIT P2, [R5+URZ+0x29850], R4 ;  /* 0x02985004050075a7 */ /* 0x0022a4000804017f */
[----:B--2---:R-:W-:Y:S05]  /*2e1e0*/  @!P2 NANOSLEEP.SYNCS 0x989680 ;  /* 0x009896800000a95d */ /* 0x004fea0003900000 */
[----:B------:R-:W2:Y:S02]  /*2e1f0*/  @!P2 SYNCS.PHASECHK.TRANS64 P2, [R5+URZ+0x29850], R4 ;  /* 0x029850040500a5a7 */ /* 0x000ea4000804007f */
[----:B--2---:R-:W-:Y:S05]  /*2e200*/  @!P2 BRA `(.L_x_2794) ;  /* 0xfffffffc00f0a947 */ /* 0x004fea000383ffff */
[----:B------:R-:W-:Y:S05]  /*2e210*/  BRA `(.L_x_2791) ;  /* 0xfffffee000787947 */ /* 0x000fea000383ffff */
.L_x_2803:
[----:B-1----:R1:W2:Y:S02]  /*2e220*/  SYNCS.PHASECHK.TRANS64.TRYWAIT P0, [R4+URZ+0x29830], R5 ;  /* 0x02983005040075a7 */ /* 0x0022a4000800017f */
[----:B--2---:R-:W-:Y:S05]  /*2e230*/  @!P0 NANOSLEEP.SYNCS 0x989680 ;  /* 0x009896800000895d */ /* 0x004fea0003900000 */
[----:B------:R-:W2:Y:S02]  /*2e240*/  @!P0 SYNCS.PHASECHK.TRANS64 P0, [R4+URZ+0x29830], R5 ;  /* 0x02983005040085a7 */ /* 0x000ea4000800007f */
[----:B--2---:R-:W-:Y:S05]  /*2e250*/  @!P0 BRA `(.L_x_2803) ;  /* 0xfffffffc00f08947 */ /* 0x004fea000383ffff */
[----:B------:R-:W-:Y:S05]  /*2e260*/  BRA `(.L_x_2802) ;  /* 0xffffff0c007c7947 */ /* 0x000fea000383ffff */
.L_x_2807:
[----:B-1----:R1:W2:Y:S02]  /*2e270*/  SYNCS.PHASECHK.TRANS64.TRYWAIT P0, [R5+URZ+0x29850], R4 ;  /* 0x02985004050075a7 */ /* 0x0022a4000800017f */
[----:B--2---:R-:W-:Y:S05]  /*2e280*/  @!P0 NANOSLEEP.SYNCS 0x989680 ;  /* 0x009896800000895d */ /* 0x004fea0003900000 */
[----:B------:R-:W2:Y:S02]  /*2e290*/  @!P0 SYNCS.PHASECHK.TRANS64 P0, [R5+URZ+0x29850], R4 ;  /* 0x02985004050085a7 */ /* 0x000ea4000800007f */
[----:B--2---:R-:W-:Y:S05]  /*2e2a0*/  @!P0 BRA `(.L_x_2807) ;  /* 0xfffffffc00f08947 */ /* 0x004fea000383ffff */
[----:B------:R-:W-:Y:S05]  /*2e2b0*/  BRA `(.L_x_2804) ;  /* 0xffffff1c00ac7947 */ /* 0x000fea000383ffff */
.L_x_2814:
[----:B-1----:R1:W2:Y:S02]  /*2e2c0*/  SYNCS.PHASECHK.TRANS64.TRYWAIT P0, [R15+URZ+0x29850], R6 ;  /* 0x029850060f0075a7 */ /* 0x0022a4000800017f */
[----:B--2---:R-:W-:Y:S05]  /*2e2d0*/  @!P0 NANOSLEEP.SYNCS 0x989680 ;  /* 0x009896800000895d */ /* 0x004fea0003900000 */
[----:B------:R-:W2:Y:S02]  /*2e2e0*/  @!P0 SYNCS.PHASECHK.TRANS64 P0, [R15+URZ+0x29850], R6 ;  /* 0x029850060f0085a7 */ /* 0x000ea4000800007f */
[----:B--2---:R-:W-:Y:S05]  /*2e2f0*/  @!P0 BRA `(.L_x_2814) ;  /* 0xfffffffc00f08947 */ /* 0x004fea000383ffff */
[----:B------:R-:W-:Y:S05]  /*2e300*/  BRA `(.L_x_2813) ;  /* 0xffffff3c00bc7947 */ /* 0x000fea000383ffff */
.L_x_2818:
[----:B------:R-:W-:Y:S01]  /*2e310*/  IMAD.MOV.U32 R12, RZ, RZ, R0 ;  /* 0x000000ffff0c7224 */ /* 0x000fe200078e0000 */
[----:B------:R-:W-:Y:S01]  /*2e320*/  SEL R5, R92, R91, P0 ;  /* 0x0000005b5c057207 */ /* 0x000fe20000000000 */
[----:B------:R-:W-:Y:S01]  /*2e330*/  IMAD.MOV.U32 R11, RZ, RZ, 0x1c1f ;  /* 0x00001c1fff0b7424 */ /* 0x000fe200078e00ff */
[----:B------:R-:W-:Y:S01]  /*2e340*/  SEL R7, R91, R92, P0 ;  /* 0x0000005c5b077207 */ /* 0x000fe20000000000 */
[----:B------:R-:W-:Y:S01]  /*2e350*/  IMAD.MOV.U32 R15, RZ, RZ, -0x1 ;  /* 0xffffffffff0f7424 */ /* 0x000fe200078e00ff */
[----:B------:R-:W-:Y:S02]  /*2e360*/  SEL R9, R37, R36, P0 ;  /* 0x0000002425097207 */ /* 0x000fe40000000000 */
[----:B------:R-:W-:-:S07]  /*2e370*/  SEL R25, R36, R37, P0 ;  /* 0x0000002524197207 */ /* 0x000fce0000000000 */
[----:B-----5:R-:W-:Y:S05]  /*2e380*/  WARPSYNC.COLLECTIVE R15, `(.L_x_3026) ;  /* 0x000000000f087348 */ /* 0x020fea0003c00000 */
[----:B------:R0:W1:Y:S02]  /*2e390*/  SHFL.IDX P6, R14, R13, R12, R11 ;  /* 0x0000000c0d0e7389 */ /* 0x00006400000c000b */
[----:B01---5:R-:W-:Y:S01]  /*2e3a0*/  ENDCOLLECTIVE ;  /* 0x000000000000791b */ /* 0x023fe20003800000 */
.L_x_3026:
        /* <DEDUP_REMOVED lines=13> */
[----:B------:R-:W-:-:S02]  /*2e480*/  SEL R41, R34, R41, P0 ;  /* 0x0000002922297207 */ /* 0x000fc40000000000 */
[----:B------:R-:W-:-:S07]  /*2e490*/  MOV R6, R14 ;  /* 0x0000000e00067202 */ /* 0x000fce0000000f00 */
[----:B------:R-:W-:Y:S05]  /*2e4a0*/  WARPSYNC.COLLECTIVE R15, `(.L_x_3027) ;  /* 0x000000000f087348 */ /* 0x000fea0003c00000 */
[----:B------:R0:W1:Y:S02]  /*2e4b0*/  SHFL.IDX P6, R14, R13, R12, R11 ;  /* 0x0000000c0d0e7389 */ /* 0x00006400000c000b */
[----:B01----:R-:W-:Y:S01]  /*2e4c0*/  ENDCOLLECTIVE ;  /* 0x000000000000791b */ /* 0x003fe20003800000 */
.L_x_3027:
        /* <DEDUP_REMOVED lines=18> */
.L_x_3028:
[----:B------:R-:W-:Y:S02]  /*2e5f0*/  SEL R69, R70, R71, P0 ;  /* 0x0000004746457207 */ /* 0x000fe40000000000 */
[----:B------:R-:W-:Y:S02]  /*2e600*/  SEL R71, R71, R70, P0 ;  /* 0x0000004647477207 */ /* 0x000fe40000000000 */
        /* <DEDUP_REMOVED lines=8> */
.L_x_3029:
[----:B------:R-:W-:Y:S01]  /*2e690*/  MOV R13, R9 ;  /* 0x00000009000d7202 */ /* 0x000fe20000000f00 */
[----:B------:R-:W-:Y:S02]  /*2e6a0*/  IMAD.MOV.U32 R12, RZ, RZ, R0 ;  /* 0x000000ffff0c7224 */ /* 0x000fe400078e0000 */
[----:B------:R-:W-:-:S07]  /*2e6b0*/  IMAD.MOV.U32 R7, RZ, RZ, R14 ;  /* 0x000000ffff077224 */ /* 0x000fce00078e000e */
[----:B------:R-:W-:Y:S05]  /*2e6c0*/  WARPSYNC.COLLECTIVE R15, `(.L_x_3030) ;  /* 0x000000000f087348 */ /* 0x000fea0003c00000 */
[----:B------:R0:W1:Y:S02]  /*2e6d0*/  SHFL.IDX P6, R14, R13, R12, R11 ;  /* 0x0000000c0d0e7389 */ /* 0x00006400000c000b */
[----:B01----:R-:W-:Y:S01]  /*2e6e0*/  ENDCOLLECTIVE ;  /* 0x000000000000791b */ /* 0x003fe20003800000 */
.L_x_3030:
        /* <DEDUP_REMOVED lines=8> */
.L_x_3031:
[----:B------:R-:W-:Y:S02]  /*2e770*/  IMAD.MOV.U32 R13, RZ, RZ, R27 ;  /* 0x000000ffff0d7224 */ /* 0x000fe400078e001b */
[----:B------:R-:W-:Y:S01]  /*2e780*/  IMAD.MOV.U32 R12, RZ, RZ, R0 ;  /* 0x000000ffff0c7224 */ /* 0x000fe200078e0000 */
[----:B------:R-:W-:-:S07]  /*2e790*/  MOV R20, R14 ;  /* 0x0000000e00147202 */ /* 0x000fce0000000f00 */
[----:B------:R-:W-:Y:S05]  /*2e7a0*/  WARPSYNC.COLLECTIVE R15, `(.L_x_3032) ;  /* 0x000000000f087348 */ /* 0x000fea0003c00000 */
[----:B------:R0:W1:Y:S02]  /*2e7b0*/  SHFL.IDX P6, R14, R13, R12, R11 ;  /* 0x0000000c0d0e7389 */ /* 0x00006400000c000b */
[----:B01----:R-:W-:Y:S01]  /*2e7c0*/  ENDCOLLECTIVE ;  /* 0x000000000000791b */ /* 0x003fe20003800000 */
.L_x_3032:
[----:B------:R-:W-:Y:S01]  /*2e7d0*/  IMAD.MOV.U32 R13, RZ, RZ, R29 ;  /* 0x000000ffff0d7224 */ /* 0x000fe200078e001d */
[----:B------:R-:W-:Y:S01]  /*2e7e0*/  MOV R12, R2 ;  /* 0x00000002000c7202 */ /* 0x000fe20000000f00 */
[----:B------:R-:W-:-:S07]  /*2e7f0*/  IMAD.MOV.U32 R26, RZ, RZ, R14 ;  /* 0x000000ffff1a7224 */ /* 0x000fce00078e000e */
[----:B------:R-:W-:Y:S05]  /*2e800*/  WARPSYNC.COLLECTIVE R15, `(.L_x_3033) ;  /* 0x000000000f087348 */ /* 0x000fea0003c00000 */
[----:B------:R0:W1:Y:S02]  /*2e810*/  SHFL.IDX P6, R14, R13, R12, R11 ;  /* 0x0000000c0d0e7389 */ /* 0x00006400000c000b */
[----:B01----:R-:W-:Y:S01]  /*2e820*/  ENDCOLLECTIVE ;  /* 0x000000000000791b */ /* 0x003fe20003800000 */
.L_x_3033:
[----:B------:R-:W-:Y:S02]  /*2e830*/  IMAD.MOV.U32 R13, RZ, RZ, R31 ;  /* 0x000000ffff0d7224 */ /* 0x000fe400078e001f */
[----:B------:R-:W-:Y:S02]  /*2e840*/  IMAD.MOV.U32 R12, RZ, RZ, R0 ;  /* 0x000000ffff0c7224 */ /* 0x000fe400078e0000 */
[----:B------:R-:W-:-:S07]  /*2e850*/  IMAD.MOV.U32 R29, RZ, RZ, R14 ;  /* 0x000000ffff1d7224 */ /* 0x000fce00078e000e */
[----:B------:R-:W-:Y:S05]  /*2e860*/  WARPSYNC.COLLECTIVE R15, `(.L_x_3034) ;  /* 0x000000000f087348 */ /* 0x000fea0003c00000 */
[----:B------:R0:W1:Y:S02]  /*2e870*/  SHFL.IDX P6, R14, R13, R12, R11 ;  /* 0x0000000c0d0e7389 */ /* 0x00006400000c000b */
[----:B01----:R-:W-:Y:S01]  /*2e880*/  ENDCOLLECTIVE ;  /* 0x000000000000791b */ /* 0x003fe20003800000 */
.L_x_3034:
        /* <DEDUP_REMOVED lines=8> */
.L_x_3035:
[----:B------:R-:W-:Y:S02]  /*2e910*/  IMAD.MOV.U32 R13, RZ, RZ, R35 ;  /* 0x000000ffff0d7224 */ /* 0x000fe400078e0023 */
[----:B------:R-:W-:Y:S02]  /*2e920*/  IMAD.MOV.U32 R12, RZ, RZ, R0 ;  /* 0x000000ffff0c7224 */ /* 0x000fe400078e0000 */
[----:B------:R-:W-:-:S07]  /*2e930*/  IMAD.MOV.U32 R33, RZ, RZ, R14 ;  /* 0x000000ffff217224 */ /* 0x000fce00078e000e */
[----:B------:R-:W-:Y:S05]  /*2e940*/  WARPSYNC.COLLECTIVE R15, `(.L_x_3036) ;  /* 0x000000000f087348 */ /* 0x000fea0003c00000 */
[----:B------:R0:W1:Y:S02]  /*2e950*/  SHFL.IDX P6, R14, R13, R12, R11 ;  /* 0x0000000c0d0e7389 */ /* 0x00006400000c000b */
[----:B01----:R-:W-:Y:S01]  /*2e960*/  ENDCOLLECTIVE ;  /* 0x000000000000791b */ /* 0x003fe20003800000 */
.L_x_3036:
[----:B------:R-:W-:Y:S02]  /*2e970*/  SEL R28, R30, R33, P0 ;  /* 0x000000211e1c7207 */ /* 0x000fe40000000000 */
[----:B------:R-:W-:Y:S01]  /*2e980*/  SEL R30, R33, R30, P0 ;  /* 0x0000001e211e7207 */ /* 0x000fe20000000000 */
[----:B------:R-:W-:Y:S02]  /*2e990*/  IMAD.MOV.U32 R13, RZ, RZ, R37 ;  /* 0x000000ffff0d7224 */ /* 0x000fe400078e0025 */
[----:B------:R-:W-:Y:S01]  /*2e9a0*/  IMAD.MOV.U32 R12, RZ, RZ, R2 ;  /* 0x000000ffff0c7224 */ /* 0x000fe200078e0002 */
[----:B------:R-:W-:-:S07]  /*2e9b0*/  MOV R34, R14 ;  /* 0x0000000e00227202 */ /* 0x000fce0000000f00 */
[----:B------:R-:W-:Y:S05]  /*2e9c0*/  WARPSYNC.COLLECTIVE R15, `(.L_x_3037) ;  /* 0x000000000f087348 */ /* 0x000fea0003c00000 */
[----:B------:R0:W1:Y:S02]  /*2e9d0*/  SHFL.IDX P6, R14, R13, R12, R11 ;  /* 0x0000000c0d0e7389 */ /* 0x00006400000c000b */
[----:B01----:R-:W-:Y:S01]  /*2e9e0*/  ENDCOLLECTIVE ;  /* 0x000000000000791b */ /* 0x003fe20003800000 */
.L_x_3037:
[----:B------:R-:W-:Y:S01]  /*2e9f0*/  IMAD.MOV.U32 R13, RZ, RZ, R39 ;  /* 0x000000ffff0d7224 */ /* 0x000fe200078e0027 */
[----:B------:R-:W-:Y:S01]  /*2ea00*/  MOV R12, R0 ;  /* 0x00000000000c7202 */ /* 0x000fe20000000f00 */
[----:B------:R-:W-:-:S07]  /*2ea10*/  IMAD.MOV.U32 R37, RZ, RZ, R14 ;  /* 0x000000ffff257224 */ /* 0x000fce00078e000e */
[----:B------:R-:W-:Y:S05]  /*2ea20*/  WARPSYNC.COLLECTIVE R15, `(.L_x_3038) ;  /* 0x000000000f087348 */ /* 0x000fea0003c00000 */
[----:B------:R0:W1:Y:S02]  /*2ea30*/  SHFL.IDX P6, R14, R13, R12, R11 ;  /* 0x0000000c0d0e7389 */ /* 0x00006400000c000b */
[----:B01----:R-:W-:Y:S01]  /*2ea40*/  ENDCOLLECTIVE ;  /* 0x000000000000791b */ /* 0x003fe20003800000 */
.L_x_3038:
        /* <DEDUP_REMOVED lines=8> */
.L_x_3039:
[----:B------:R-:W-:Y:S01]  /*2ead0*/  MOV R13, R43 ;  /* 0x0000002b000d7202 */ /* 0x000fe20000000f00 */
[----:B------:R-:W-:Y:S02]  /*2eae0*/  IMAD.MOV.U32 R12, RZ, RZ, R0 ;  /* 0x000000ffff0c7224 */ /* 0x000fe400078e0000 */
[----:B------:R-:W-:-:S07]  /*2eaf0*/  IMAD.MOV.U32 R41, RZ, RZ, R14 ;  /* 0x000000ffff297224 */ /* 0x000fce00078e000e */
[----:B------:R-:W-:Y:S05]  /*2eb00*/  WARPSYNC.COLLECTIVE R15, `(.L_x_3040) ;  /* 0x000000000f087348 */ /* 0x000fea0003c00000 */
[----:B------:R0:W1:Y:S02]  /*2eb10*/  SHFL.IDX P6, R14, R13, R12, R11 ;  /* 0x0000000c0d0e7389 */ /* 0x00006400000c000b */
[----:B01----:R-:W-:Y:S01]  /*2eb20*/  ENDCOLLECTIVE ;  /* 0x000000000000791b */ /* 0x003fe20003800000 */
.L_x_3040:
        /* <DEDUP_REMOVED lines=8> */
.L_x_3041:
[----:B------:R-:W-:Y:S02]  /*2ebb0*/  IMAD.MOV.U32 R13, RZ, RZ, R49 ;  /* 0x000000ffff0d7224 */ /* 0x000fe400078e0031 */
[----:B------:R-:W-:Y:S01]  /*2ebc0*/  IMAD.MOV.U32 R12, RZ, RZ, R0 ;  /* 0x000000ffff0c7224 */ /* 0x000fe200078e0000 */
[----:B------:R-:W-:-:S07]  /*2ebd0*/  MOV R47, R14 ;  /* 0x0000000e002f7202 */ /* 0x000fce0000000f00 */
[----:B------:R-:W-:Y:S05]  /*2ebe0*/  WARPSYNC.COLLECTIVE R15, `(.L_x_3042) ;  /* 0x000000000f087348 */ /* 0x000fea0003c00000 */
[----:B------:R0:W1:Y:S02]  /*2ebf0*/  SHFL.IDX P6, R14, R13, R12, R11 ;  /* 0x0000000c0d0e7389 */ /* 0x00006400000c000b */
[----:B01----:R-:W-:Y:S01]  /*2ec00*/  ENDCOLLECTIVE ;  /* 0x000000000000791b */ /* 0x003fe20003800000 */
.L_x_3042:
[----:B------:R-:W-:Y:S02]  /*2ec10*/  SEL R40, R42, R47, P0 ;  /* 0x0000002f2a287207 */ /* 0x000fe40000000000 */
[----:B------:R-:W-:Y:S01]  /*2ec20*/  SEL R42, R47, R42, P0 ;  /* 0x0000002a2f2a7207 */ /* 0x000fe20000000000 */
[----:B------:R-:W-:Y:S01]  /*2ec30*/  IMAD.MOV.U32 R13, RZ, RZ, R51 ;  /* 0x000000ffff0d7224 */ /* 0x000fe200078e0033 */
[----:B------:R-:W-:Y:S01]  /*2ec40*/  MOV R12, R2 ;  /* 0x00000002000c7202 */ /* 0x000fe20000000f00 */
[----:B------:R-:W-:-:S07]  /*2ec50*/  IMAD.MOV.U32 R49, RZ, RZ, R14 ;  /* 0x000000ffff317224 */ /* 0x000fce00078e000e */
[----:B------:R-:W-:Y:S05]  /*2ec60*/  WARPSYNC.COLLECTIVE R15, `(.L_x_3043) ;  /* 0x000000000f087348 */ /* 0x000fea0003c00000 */
[----:B------:R0:W1:Y:S02]  /*2ec70*/  SHFL.IDX P6, R14, R13, R12, R11 ;  /* 0x0000000c0d0e7389 */ /* 0x00006400000c000b */
[----:B01----:R-:W-:Y:S01]  /*2ec80*/  ENDCOLLECTIVE ;  /* 0x000000000000791b */ /* 0x003fe20003800000 */
.L_x_3043:
[----:B------:R-:W-:Y:S02]  /*2ec90*/  IMAD.MOV.U32 R13, RZ, RZ, R53 ;  /* 0x000000ffff0d7224 */ /* 0x000fe400078e0035 */
[----:B------:R-:W-:Y:S02]  /*2eca0*/  IMAD.MOV.U32 R12, RZ, RZ, R0 ;  /* 0x000000ffff0c7224 */ /* 0x000fe400078e0000 */
[----:B------:R-:W-:-:S07]  /*2ecb0*/  IMAD.MOV.U32 R46, RZ, RZ, R14 ;  /* 0x000000ffff2e7224 */ /* 0x000fce00078e000e */
[----:B------:R-:W-:Y:S05]  /*2ecc0*/  WARPSYNC.COLLECTIVE R15, `(.L_x_3044) ;  /* 0x000000000f087348 */ /* 0x000fea0003c00000 */
[----:B------:R0:W1:Y:S02]  /*2ecd0*/  SHFL.IDX P6, R14, R13, R12, R11 ;  /* 0x0000000c0d0e7389 */ /* 0x00006400000c000b */
[----:B01----:R-:W-:Y:S01]  /*2ece0*/  ENDCOLLECTIVE ;  /* 0x000000000000791b */ /* 0x003fe20003800000 */
.L_x_3044:
        /* <DEDUP_REMOVED lines=8> */
.L_x_3045:
[----:B------:R-:W-:Y:S02]  /*2ed70*/  IMAD.MOV.U32 R13, RZ, RZ, R57 ;  /* 0x000000ffff0d7224 */ /* 0x000fe400078e0039 */
[----:B------:R-:W-:Y:S02]  /*2ed80*/  IMAD.MOV.U32 R12, RZ, RZ, R0 ;  /* 0x000000ffff0c7224 */ /* 0x000fe400078e0000 */
[----:B------:R-:W-:-:S07]  /*2ed90*/  IMAD.MOV.U32 R48, RZ, RZ, R14 ;  /* 0x000000ffff307224 */ /* 0x000fce00078e000e */
[----:B------:R-:W-:Y:S05]  /*2eda0*/  WARPSYNC.COLLECTIVE R15, `(.L_x_3046) ;  /* 0x000000000f087348 */ /* 0x000fea0003c00000 */
[----:B------:R0:W1:Y:S02]  /*2edb0*/  SHFL.IDX P6, R14, R13, R12, R11 ;  /* 0x0000000c0d0e7389 */ /* 0x00006400000c000b */
[----:B01----:R-:W-:Y:S01]  /*2edc0*/  ENDCOLLECTIVE ;  /* 0x000000000000791b */ /* 0x003fe20003800000 */
.L_x_3046:
[----:B------:R-:W-:Y:S02]  /*2edd0*/  IMAD.MOV.U32 R13, RZ, RZ, R59 ;  /* 0x000000ffff0d7224 */ /* 0x000fe400078e003b */
[----:B------:R-:W-:Y:S01]  /*2ede0*/  IMAD.MOV.U32 R12, RZ, RZ, R2 ;  /* 0x000000ffff0c7224 */ /* 0x000fe200078e0002 */
[----:B------:R-:W-:-:S07]  /*2edf0*/  MOV R57, R14 ;  /* 0x0000000e00397202 */ /* 0x000fce0000000f00 */
[----:B------:R-:W-:Y:S05]  /*2ee00*/  WARPSYNC.COLLECTIVE R15, `(.L_x_3047) ;  /* 0x000000000f087348 */ /* 0x000fea0003c00000 */
[----:B------:R0:W1:Y:S02]  /*2ee10*/  SHFL.IDX P6, R14, R13, R12, R11 ;  /* 0x0000000c0d0e7389 */ /* 0x00006400000c000b */
[----:B01----:R-:W-:Y:S01]  /*2ee20*/  ENDCOLLECTIVE ;  /* 0x000000000000791b */ /* 0x003fe20003800000 */
.L_x_3047:
[----:B------:R-:W-:Y:S01]  /*2ee30*/  IMAD.MOV.U32 R13, RZ, RZ, R61 ;  /* 0x000000ffff0d7224 */ /* 0x000fe200078e003d */
[----:B------:R-:W-:Y:S01]  /*2ee40*/  MOV R12, R0 ;  /* 0x00000000000c7202 */ /* 0x000fe20000000f00 */
[----:B------:R-:W-:-:S07]  /*2ee50*/  IMAD.MOV.U32 R50, RZ, RZ, R14 ;  /* 0x000000ffff327224 */ /* 0x000fce00078e000e */
[----:B------:R-:W-:Y:S05]  /*2ee60*/  WARPSYNC.COLLECTIVE R15, `(.L_x_3048) ;  /* 0x000000000f087348 */ /* 0x000fea0003c00000 */
[----:B------:R0:W1:Y:S02]  /*2ee70*/  SHFL.IDX P6, R14, R13, R12, R11 ;  /* 0x0000000c0d0e7389 */ /* 0x00006400000c000b */
[----:B01----:R-:W-:Y:S01]  /*2ee80*/  ENDCOLLECTIVE ;  /* 0x000000000000791b */ /* 0x003fe20003800000 */
.L_x_3048:
[----:B------:R-:W-:Y:S02]  /*2ee90*/  IMAD.MOV.U32 R13, RZ, RZ, R63 ;  /* 0x000000ffff0d7224 */ /* 0x000fe400078e003f */
[----:B------:R-:W-:Y:S02]  /*2eea0*/  IMAD.MOV.U32 R12, RZ, RZ, R2 ;  /* 0x000000ffff0c7224 */ /* 0x000fe400078e0002 */
[----:B------:R-:W-:-:S07]  /*2eeb0*/  IMAD.MOV.U32 R27, RZ, RZ, R14 ;  /* 0x000000ffff1b7224 */ /* 0x000fce00078e000e */
[----:B------:R-:W-:Y:S05]  /*2eec0*/  WARPSYNC.COLLECTIVE R15, `(.L_x_3049) ;  /* 0x000000000f087348 */ /* 0x000fea0003c00000 */
[----:B------:R0:W1:Y:S02]  /*2eed0*/  SHFL.IDX P6, R14, R13, R12, R11 ;  /* 0x0000000c0d0e7389 */ /* 0x00006400000c000b */
[----:B01----:R-:W-:Y:S01]  /*2eee0*/  ENDCOLLECTIVE ;  /* 0x000000000000791b */ /* 0x003fe20003800000 */
.L_x_3049:
[----:B------:R-:W-:Y:S01]  /*2eef0*/  MOV R13, R65 ;  /* 0x00000041000d7202 */ /* 0x000fe20000000f00 */
[----:B------:R-:W-:Y:S02]  /*2ef00*/  IMAD.MOV.U32 R12, RZ, RZ, R0 ;  /* 0x000000ffff0c7224 */ /* 0x000fe400078e0000 */
[----:B------:R-:W-:-:S07]  /*2ef10*/  IMAD.MOV.U32 R52, RZ, RZ, R14 ;  /* 0x000000ffff347224 */ /* 0x000fce00078e000e */
[----:B------:R-:W-:Y:S05]  /*2ef20*/  WARPSYNC.COLLECTIVE R15, `(.L_x_3050) ;  /* 0x000000000f087348 */ /* 0x000fea0003c00000 */
[----:B------:R0:W1:Y:S02]  /*2ef30*/  SHFL.IDX P6, R14, R13, R12, R11 ;  /* 0x0000000c0d0e7389 */ /* 0x00006400000c000b */
[----:B01----:R-:W-:Y:S01]  /*2ef40*/  ENDCOLLECTIVE ;  /* 0x000000000000791b */ /* 0x003fe20003800000 */
.L_x_3050:
        /* <DEDUP_REMOVED lines=8> */
.L_x_3051:
[----:B------:R-:W-:Y:S02]  /*2efd0*/  IMAD.MOV.U32 R13, RZ, RZ, R69 ;  /* 0x000000ffff0d7224 */ /* 0x000fe400078e0045 */
[----:B------:R-:W-:Y:S01]  /*2efe0*/  IMAD.MOV.U32 R12, RZ, RZ, R0 ;  /* 0x000000ffff0c7224 */ /* 0x000fe200078e0000 */
[----:B------:R-:W-:-:S07]  /*2eff0*/  MOV R54, R14 ;  /* 0x0000000e00367202 */ /* 0x000fce0000000f00 */
[----:B------:R-:W-:Y:S05]  /*2f000*/  WARPSYNC.COLLECTIVE R15, `(.L_x_3052) ;  /* 0x000000000f087348 */ /* 0x000fea0003c00000 */
[----:B------:R0:W1:Y:S02]  /*2f010*/  SHFL.IDX P6, R14, R13, R12, R11 ;  /* 0x0000000c0d0e7389 */ /* 0x00006400000c000b */
[----:B01----:R-:W-:Y:S01]  /*2f020*/  ENDCOLLECTIVE ;  /* 0x000000000000791b */ /* 0x003fe20003800000 */
.L_x_3052:
        /* <DEDUP_REMOVED lines=8> */
.L_x_3053:
[----:B------:R-:W-:Y:S02]  /*2f0b0*/  IMAD.MOV.U32 R13, RZ, RZ, R73 ;  /* 0x000000ffff0d7224 */ /* 0x000fe400078e0049 */
[----:B------:R-:W-:Y:S02]  /*2f0c0*/  IMAD.MOV.U32 R12, RZ, RZ, R0 ;  /* 0x000000ffff0c7224 */ /* 0x000fe400078e0000 */
[----:B------:R-:W-:-:S07]  /*2f0d0*/  IMAD.MOV.U32 R56, RZ, RZ, R14 ;  /* 0x000000ffff387224 */ /* 0x000fce00078e000e */
[----:B------:R-:W-:Y:S05]  /*2f0e0*/  WARPSYNC.COLLECTIVE R15, `(.L_x_3054) ;  /* 0x000000000f087348 */ /* 0x000fea0003c00000 */
[----:B------:R0:W1:Y:S02]  /*2f0f0*/  SHFL.IDX P6, R14, R13, R12, R11 ;  /* 0x0000000c0d0e7389 */ /* 0x00006400000c000b */
[----:B01----:R-:W-:Y:S01]  /*2f100*/  ENDCOLLECTIVE ;  /* 0x000000000000791b */ /* 0x003fe20003800000 */
.L_x_3054:
        /* <DEDUP_REMOVED lines=8> */
.L_x_3055:
[----:B------:R-:W-:Y:S02]  /*2f190*/  IMAD.MOV.U32 R13, RZ, RZ, R77 ;  /* 0x000000ffff0d7224 */ /* 0x000fe400078e004d */
[----:B------:R-:W-:Y:S02]  /*2f1a0*/  IMAD.MOV.U32 R12, RZ, RZ, R0 ;  /* 0x000000ffff0c7224 */ /* 0x000fe400078e0000 */
[----:B------:R-:W-:-:S07]  /*2f1b0*/  IMAD.MOV.U32 R58, RZ, RZ, R14 ;  /* 0x000000ffff3a7224 */ /* 0x000fce00078e000e */
[----:B------:R-:W-:Y:S05]  /*2f1c0*/  WARPSYNC.COLLECTIVE R15, `(.L_x_3056) ;  /* 0x000000000f087348 */ /* 0x000fea0003c00000 */
[----:B------:R0:W1:Y:S02]  /*2f1d0*/  SHFL.IDX P6, R14, R13, R12, R11 ;  /* 0x0000000c0d0e7389 */ /* 0x00006400000c000b */
[----:B01----:R-:W-:Y:S01]  /*2f1e0*/  ENDCOLLECTIVE ;  /* 0x000000000000791b */ /* 0x003fe20003800000 */
.L_x_3056:
[----:B------:R-:W-:Y:S02]  /*2f1f0*/  SEL R37, R73, R58, P0 ;  /* 0x0000003a49257207 */ /* 0x000fe40000000000 */
[----:B------:R-:W-:Y:S01]  /*2f200*/  SEL R39, R58, R73, P0 ;  /* 0x000000493a277207 */ /* 0x000fe20000000000 */
[----:B------:R-:W-:Y:S02]  /*2f210*/  IMAD.MOV.U32 R13, RZ, RZ, R79 ;  /* 0x000000ffff0d7224 */ /* 0x000fe400078e004f */
[----:B------:R-:W-:Y:S02]  /*2f220*/  IMAD.MOV.U32 R12, RZ, RZ, R2 ;  /* 0x000000ffff0c7224 */ /* 0x000fe400078e0002 */
[----:B------:R-:W-:Y:S01]  /*2f230*/  IMAD.MOV.U32 R2, RZ, RZ, RZ ;  /* 0x000000ffff027224 */ /* 0x000fe200078e00ff */
[----:B------:R-:W-:-:S07]  /*2f240*/  MOV R77, R14 ;  /* 0x0000000e004d7202 */ /* 0x000fce0000000f00 */
[----:B------:R-:W-:Y:S05]  /*2f250*/  WARPSYNC.COLLECTIVE R15, `(.L_x_3057) ;  /* 0x000000000f087348 */ /* 0x000fea0003c00000 */
[----:B------:R0:W1:Y:S02]  /*2f260*/  SHFL.IDX P6, R14, R13, R12, R11 ;  /* 0x0000000c0d0e7389 */ /* 0x00006400000c000b */
[----:B01----:R-:W-:Y:S01]  /*2f270*/  ENDCOLLECTIVE ;  /* 0x000000000000791b */ /* 0x003fe20003800000 */
.L_x_3057:
        /* <DEDUP_REMOVED lines=8> */
.L_x_2830:
[----:B------:R-:W-:Y:S01]  /*2f300*/  MOV R13, R3 ;  /* 0x00000003000d7202 */ /* 0x000fe20000000f00 */
[----:B------:R-:W-:Y:S02]  /*2f310*/  IMAD.MOV.U32 R12, RZ, RZ, RZ ;  /* 0x000000ffff0c7224 */ /* 0x000fe400078e00ff */
[----:B------:R-:W-:Y:S02]  /*2f320*/  IMAD.MOV.U32 R11, RZ, RZ, 0x181f ;  /* 0x0000181fff0b7424 */ /* 0x000fe400078e00ff */
[----:B------:R-:W-:-:S07]  /*2f330*/  IMAD.MOV.U32 R15, RZ, RZ, -0x1 ;  /* 0xffffffffff0f7424 */ /* 0x000fce00078e00ff */
[----:B01----:R-:W-:Y:S05]  /*2f340*/  WARPSYNC.COLLECTIVE R15, `(.L_x_3059) ;  /* 0x000000000f087348 */ /* 0x003fea0003c00000 */
[----:B------:R2:W3:Y:S02]  /*2f350*/  SHFL.IDX P6, R14, R13, R12, R11 ;  /* 0x0000000c0d0e7389 */ /* 0x0004e400000c000b */
[----:B0123--:R-:W-:Y:S01]  /*2f360*/  ENDCOLLECTIVE ;  /* 0x000000000000791b */ /* 0x00ffe20003800000 */
.L_x_3059:
[----:B------:R-:W-:Y:S01]  /*2f370*/  MOV R13, R2 ;  /* 0x00000002000d7202 */ /* 0x000fe20000000f00 */
[----:B------:R-:W-:-:S07]  /*2f380*/  IMAD.MOV.U32 R0, RZ, RZ, R14 ;  /* 0x000000ffff007224 */ /* 0x000fce00078e000e */
[----:B------:R-:W-:Y:S05]  /*2f390*/  WARPSYNC.COLLECTIVE R15, `(.L_x_3060) ;  /* 0x000000000f087348 */ /* 0x000fea0003c00000 */
[----:B------:R0:W1:Y:S02]  /*2f3a0*/  SHFL.IDX P6, R14, R13, R12, R11 ;  /* 0x0000000c0d0e7389 */ /* 0x00006400000c000b */
[----:B01----:R-:W-:Y:S01]  /*2f3b0*/  ENDCOLLECTIVE ;  /* 0x000000000000791b */ /* 0x003fe20003800000 */
.L_x_3060:
[----:B------:R-:W-:Y:S05]  /*2f3c0*/  BRA `(.L_x_3061) ;  /* 0xffffff5800d87947 */ /* 0x000fea000383ffff */
.L_x_2833:
        /* <DEDUP_REMOVED lines=8> */
.L_x_3063:
[----:B------:R-:W-:Y:S05]  /*2f450*/  BSYNC B1 ;  /* 0x0000000000017941 */ /* 0x000fea0003800000 */
.L_x_3062:
        /* <DEDUP_REMOVED lines=8> */
.L_x_3064:
[----:B------:R-:W-:Y:S05]  /*2f4e0*/  BRA `(.L_x_3065) ;  /* 0xffffff5800e47947 */ /* 0x000fea000383ffff */
.L_x_2836:
[----:B------:R-:W-:Y:S01]  /*2f4f0*/  BSSY B1, `(.L_x_3066) ;  /* 0x0000008000017945 */ /* 0x000fe20003800000 */
[----:B------:R-:W-:Y:S01]  /*2f500*/  MOV R13, R3 ;  /* 0x00000003000d7202 */ /* 0x000fe20000000f00 */
[----:B------:R-:W-:Y:S02]  /*2f510*/  IMAD.MOV.U32 R12, RZ, RZ, 0x2 ;  /* 0x00000002ff0c7424 */ /* 0x000fe400078e00ff */
[----:B------:R-:W-:Y:S02]  /*2f520*/  IMAD.MOV.U32 R11, RZ, RZ, 0x181f ;  /* 0x0000181fff0b7424 */ /* 0x000fe400078e00ff */
[----:B0-----:R-:W-:-:S07]  /*2f530*/  IMAD.MOV.U32 R15, RZ, RZ, -0x1 ;  /* 0xffffffffff0f7424 */ /* 0x001fce00078e00ff */
[----:B-1234-:R-:W-:Y:S05]  /*2f540*/  WARPSYNC.COLLECTIVE R15, `(.L_x_3067) ;  /* 0x000000000f087348 */ /* 0x01efea0003c00000 */
[----:B----4-:R0:W4:Y:S02]  /*2f550*/  SHFL.IDX P6, R14, R13, R12, R11 ;  /* 0x0000000c0d0e7389 */ /* 0x01012400000c000b */
[----:B01234-:R-:W-:Y:S01]  /*2f560*/  ENDCOLLECTIVE ;  /* 0x000000000000791b */ /* 0x01ffe20003800000 */
.L_x_3067:
[----:B------:R-:W-:Y:S05]  /*2f570*/  BSYNC B1 ;  /* 0x0000000000017941 */ /* 0x000fea0003800000 */
.L_x_3066:
[----:B------:R-:W-:Y:S01]  /*2f580*/  MOV R13, R2 ;  /* 0x00000002000d7202 */ /* 0x000fe20000000f00 */
[----:B------:R-:W-:Y:S02]  /*2f590*/  IMAD.MOV.U32 R12, RZ, RZ, 0x2 ;  /* 0x00000002ff0c7424 */ /* 0x000fe400078e00ff */
[----:B------:R-:W-:Y:S02]  /*2f5a0*/  IMAD.MOV.U32 R11, RZ, RZ, 0x181f ;  /* 0x0000181fff0b7424 */ /* 0x000fe400078e00ff */
[----:B------:R-:W-:Y:S02]  /*2f5b0*/  IMAD.MOV.U32 R15, RZ, RZ, -0x1 ;  /* 0xffffffffff0f7424 */ /* 0x000fe400078e00ff */
[----:B------:R-:W-:-:S07]  /*2f5c0*/  IMAD.MOV.U32 R0, RZ, RZ, R14 ;  /* 0x000000ffff007224 */ /* 0x000fce00078e000e */
[----:B------:R-:W-:Y:S05]  /*2f5d0*/  WARPSYNC.COLLECTIVE R15, `(.L_x_3068) ;  /* 0x000000000f087348 */ /* 0x000fea0003c00000 */
[----:B------:R0:W1:Y:S02]  /*2f5e0*/  SHFL.IDX P6, R14, R13, R12, R11 ;  /* 0x0000000c0d0e7389 */ /* 0x00006400000c000b */
[----:B01----:R-:W-:Y:S01]  /*2f5f0*/  ENDCOLLECTIVE ;  /* 0x000000000000791b */ /* 0x003fe20003800000 */
.L_x_3068:
[----:B------:R-:W-:Y:S05]  /*2f600*/  BRA `(.L_x_3069) ;  /* 0xffffff5800ec7947 */ /* 0x000fea000383ffff */
.L_x_2839:
        /* <DEDUP_REMOVED lines=8> */
.L_x_3071:
[----:B------:R-:W-:Y:S05]  /*2f690*/  BSYNC B1 ;  /* 0x0000000000017941 */ /* 0x000fea0003800000 */
.L_x_3070:
        /* <DEDUP_REMOVED lines=8> */
.L_x_3072:
[----:B------:R-:W-:Y:S05]  /*2f720*/  BRA `(.L_x_3073) ;  /* 0xffffff5800f47947 */ /* 0x000fea000383ffff */
.L_x_2855:
[----:B0-----:R-:W0:Y:S01]  /*2f730*/  S2R R8, SR_TID.X ;  /* 0x0000000000087919 */ /* 0x001e220000002100 */
[----:B------:R-:W-:Y:S01]  /*2f740*/  BSSY B1, `(.L_x_3074) ;  /* 0x000000a000017945 */ /* 0x000fe20003800000 */
[----:B------:R-:W-:Y:S01]  /*2f750*/  IMAD.MOV.U32 R12, RZ, RZ, RZ ;  /* 0x000000ffff0c7224 */ /* 0x000fe200078e00ff */
[----:B------:R-:W-:Y:S01]  /*2f760*/  MOV R11, 0x1f ;  /* 0x0000001f000b7802 */ /* 0x000fe20000000f00 */
[----:B------:R-:W-:Y:S01]  /*2f770*/  IMAD.MOV.U32 R15, RZ, RZ, -0x1 ;  /* 0xffffffffff0f7424 */ /* 0x000fe200078e00ff */
[----:B0-----:R-:W-:-:S04]  /*2f780*/  SHF.R.U32.HI R8, RZ, 0x5, R8 ;  /* 0x00000005ff087819 */ /* 0x001fc80000011608 */
[----:B------:R-:W-:-:S05]  /*2f790*/  LOP3.LUT R8, R8, 0x3, RZ, 0xc0, !PT ;  /* 0x0000000308087812 */ /* 0x000fca00078ec0ff */
[----:B------:R-:W-:-:S07]  /*2f7a0*/  IMAD.MOV.U32 R13, RZ, RZ, R8 ;  /* 0x000000ffff0d7224 */ /* 0x000fce00078e0008 */
[----:B------:R-:W-:Y:S05]  /*2f7b0*/  WARPSYNC.COLLECTIVE R15, `(.L_x_3075) ;  /* 0x000000000f087348 */ /* 0x000fea0003c00000 */
[----:B------:R0:W1:Y:S02]  /*2f7c0*/  SHFL.IDX P6, R14, R13, R12, R11 ;  /* 0x0000000c0d0e7389 */ /* 0x00006400000c000b */
[----:B01----:R-:W-:Y:S01]  /*2f7d0*/  ENDCOLLECTIVE ;  /* 0x000000000000791b */ /* 0x003fe20003800000 */
.L_x_3075:
[----:B------:R-:W-:Y:S05]  /*2f7e0*/  BSYNC B1 ;  /* 0x0000000000017941 */ /* 0x000fea0003800000 */
.L_x_3074:
[----:B------:R-:W-:Y:S05]  /*2f7f0*/  BRA `(.L_x_3076) ;  /* 0xffffff7000b47947 */ /* 0x000fea000383ffff */
.L_x_2857:
[----:B------:R-:W-:Y:S01]  /*2f800*/  BSSY B1, `(.L_x_3077) ;  /* 0x0000006000017945 */ /* 0x000fe20003800000 */
[----:B------:R-:W-:-:S07]  /*2f810*/  IMAD.MOV.U32 R15, RZ, RZ, -0x1 ;  /* 0xffffffffff0f7424 */ /* 0x000fce00078e00ff */
[----:B01----:R-:W-:Y:S05]  /*2f820*/  WARPSYNC.COLLECTIVE R15, `(.L_x_3078) ;  /* 0x000000000f0c7348 */ /* 0x003fea0003c00000 */
[----:B------:R-:W-:Y:S02]  /*2f830*/  ELECT P6, UR62, PT ;  /* 0x00000000003e782f */ /* 0x000fe400038c0000 */
[----:B------:R-:W-:Y:S01]  /*2f840*/  MOV R14, UR62 ;  /* 0x0000003e000e7c02 */ /* 0x000fe20008000f00 */
[----:B01----:R-:W-:Y:S10]  /*2f850*/  ENDCOLLECTIVE ;  /* 0x000000000000791b */ /* 0x003ff40003800000 */
.L_x_3078:
[----:B------:R-:W-:Y:S05]  /*2f860*/  BSYNC B1 ;  /* 0x0000000000017941 */ /* 0x000fea0003800000 */
.L_x_3077:
[----:B------:R-:W-:Y:S05]  /*2f870*/  BRA `(.L_x_2856) ;  /* 0xffffff7000ac7947 */ /* 0x000fea000383ffff */
.L_x_2859:
[----:B-1----:R1:W2:Y:S02]  /*2f880*/  SYNCS.PHASECHK.TRANS64.TRYWAIT P0, [R22+URZ+0x29820], R5 ;  /* 0x02982005160075a7 */ /* 0x0022a4000800017f */
[----:B--2---:R-:W-:Y:S05]  /*2f890*/  @!P0 NANOSLEEP.SYNCS 0x989680 ;  /* 0x009896800000895d */ /* 0x004fea0003900000 */
[----:B------:R-:W2:Y:S02]  /*2f8a0*/  @!P0 SYNCS.PHASECHK.TRANS64 P0, [R22+URZ+0x29820], R5 ;  /* 0x02982005160085a7 */ /* 0x000ea4000800007f */
[----:B--2---:R-:W-:Y:S05]  /*2f8b0*/  @!P0 BRA `(.L_x_2859) ;  /* 0xfffffffc00f08947 */ /* 0x004fea000383ffff */
[----:B------:R-:W-:Y:S05]  /*2f8c0*/  BRA `(.L_x_3079) ;  /* 0xffffff7000bc7947 */ /* 0x000fea000383ffff */
.L_x_2863:
[----:B0-----:R0:W2:Y:S02]  /*2f8d0*/  SYNCS.PHASECHK.TRANS64.TRYWAIT P0, [R9+URZ+0x298a0], R8 ;  /* 0x0298a008090075a7 */ /* 0x0010a4000800017f */
[----:B--2---:R-:W-:Y:S05]  /*2f8e0*/  @!P0 NANOSLEEP.SYNCS 0x989680 ;  /* 0x009896800000895d */ /* 0x004fea0003900000 */
[----:B------:R-:W2:Y:S02]  /*2f8f0*/  @!P0 SYNCS.PHASECHK.TRANS64 P0, [R9+URZ+0x298a0], R8 ;  /* 0x0298a008090085a7 */ /* 0x000ea4000800007f */
[----:B--2---:R-:W-:Y:S05]  /*2f900*/  @!P0 BRA `(.L_x_2863) ;  /* 0xfffffffc00f08947 */ /* 0x004fea000383ffff */
[----:B------:R-:W-:Y:S05]  /*2f910*/  BRA `(.L_x_3080) ;  /* 0xffffff7000d47947 */ /* 0x000fea000383ffff */
.L_x_2870:
[----:B-1----:R1:W2:Y:S02]  /*2f920*/  SYNCS.PHASECHK.TRANS64.TRYWAIT P0, [R9+URZ+0x298c0], R8 ;  /* 0x0298c008090075a7 */ /* 0x0022a4000800017f */
[----:B--2---:R-:W-:Y:S05]  /*2f930*/  @!P0 NANOSLEEP.SYNCS 0x989680 ;  /* 0x009896800000895d */ /* 0x004fea0003900000 */
[----:B------:R-:W2:Y:S02]  /*2f940*/  @!P0 SYNCS.PHASECHK.TRANS64 P0, [R9+URZ+0x298c0], R8 ;  /* 0x0298c008090085a7 */ /* 0x000ea4000800007f */
[----:B--2---:R-:W-:Y:S05]  /*2f950*/  @!P0 BRA `(.L_x_2870) ;  /* 0xfffffffc00f08947 */ /* 0x004fea000383ffff */
[----:B------:R-:W-:Y:S05]  /*2f960*/  BRA `(.L_x_3081) ;  /* 0xffffff7400c87947 */ /* 0x000fea000383ffff */
.L_x_2877:
[----:B0-----:R0:W2:Y:S02]  /*2f970*/  SYNCS.PHASECHK.TRANS64.TRYWAIT P1, [R8+URZ+0x298a0], R7 ;  /* 0x0298a007080075a7 */ /* 0x0010a4000802017f */
[----:B--2---:R-:W-:Y:S05]  /*2f980*/  @!P1 NANOSLEEP.SYNCS 0x989680 ;  /* 0x009896800000995d */ /* 0x004fea0003900000 */
[----:B------:R-:W2:Y:S02]  /*2f990*/  @!P1 SYNCS.PHASECHK.TRANS64 P1, [R8+URZ+0x298a0], R7 ;  /* 0x0298a007080095a7 */ /* 0x000ea4000802007f */
[----:B--2---:R-:W-:Y:S05]  /*2f9a0*/  @!P1 BRA `(.L_x_2877) ;  /* 0xfffffffc00f09947 */ /* 0x004fea000383ffff */
[----:B------:R-:W-:Y:S05]  /*2f9b0*/  BRA `(.L_x_3082) ;  /* 0xffffff7800887947 */ /* 0x000fea000383ffff */
.L_x_2884:
[----:B-1----:R1:W2:Y:S02]  /*2f9c0*/  SYNCS.PHASECHK.TRANS64.TRYWAIT P1, [R8+URZ+0x298c0], R7 ;  /* 0x0298c007080075a7 */ /* 0x0022a4000802017f */
[----:B--2---:R-:W-:Y:S05]  /*2f9d0*/  @!P1 NANOSLEEP.SYNCS 0x989680 ;  /* 0x009896800000995d */ /* 0x004fea0003900000 */
[----:B------:R-:W2:Y:S02]  /*2f9e0*/  @!P1 SYNCS.PHASECHK.TRANS64 P1, [R8+URZ+0x298c0], R7 ;  /* 0x0298c007080095a7 */ /* 0x000ea4000802007f */
[----:B--2---:R-:W-:Y:S05]  /*2f9f0*/  @!P1 BRA `(.L_x_2884) ;  /* 0xfffffffc00f09947 */ /* 0x004fea000383ffff */
[----:B------:R-:W-:Y:S05]  /*2fa00*/  BRA `(.L_x_3083) ;  /* 0xffffff7c00787947 */ /* 0x000fea000383ffff */
.L_x_2899:
[----:B------:R-:W-:Y:S01]  /*2fa10*/  SHF.R.U32.HI R11, RZ, 0x5, R21 ;  /* 0x00000005ff0b7819 */ /* 0x000fe20000011615 */
[----:B------:R-:W-:Y:S01]  /*2fa20*/  BSSY B0, `(.L_x_3084) ;  /* 0x0000009000007945 */ /* 0x000fe20003800000 */
[----:B-1----:R-:W-:Y:S02]  /*2fa30*/  IMAD.MOV.U32 R12, RZ, RZ, RZ ;  /* 0x000000ffff0c7224 */ /* 0x002fe400078e00ff */
[----:B------:R-:W-:Y:S01]  /*2fa40*/  LOP3.LUT R11, R11, 0x3, RZ, 0xc0, !PT ;  /* 0x000000030b0b7812 */ /* 0x000fe200078ec0ff */
[----:B------:R-:W-:-:S04]  /*2fa50*/  IMAD.MOV.U32 R15, RZ, RZ, -0x1 ;  /* 0xffffffffff0f7424 */ /* 0x000fc800078e00ff */
[----:B------:R-:W-:Y:S01]  /*2fa60*/  IMAD.MOV.U32 R13, RZ, RZ, R11 ;  /* 0x000000ffff0d7224 */ /* 0x000fe200078e000b */
[----:B------:R-:W-:-:S07]  /*2fa70*/  MOV R11, 0x1f ;  /* 0x0000001f000b7802 */ /* 0x000fce0000000f00 */
[----:B-----5:R-:W-:Y:S05]  /*2fa80*/  WARPSYNC.COLLECTIVE R15, `(.L_x_3085) ;  /* 0x000000000f087348 */ /* 0x020fea0003c00000 */
[----:B------:R0:W1:Y:S02]  /*2fa90*/  SHFL.IDX P6, R14, R13, R12, R11 ;  /* 0x0000000c0d0e7389 */ /* 0x00006400000c000b */
[----:B01---5:R-:W-:Y:S01]  /*2faa0*/  ENDCOLLECTIVE ;  /* 0x000000000000791b */ /* 0x023fe20003800000 */
.L_x_3085:
[----:B------:R-:W-:Y:S05]  /*2fab0*/  BSYNC B0 ;  /* 0x0000000000007941 */ /* 0x000fea0003800000 */
.L_x_3084:
[----:B------:R-:W-:Y:S05]  /*2fac0*/  BRA `(.L_x_3086) ;  /* 0xffffff8c005c7947 */ /* 0x000fea000383ffff */
.L_x_2902:
[----:B0-----:R-:W2:Y:S02]  /*2fad0*/  LDL R2, [R1+0x34] ;  /* 0x0000340001027983 */ /* 0x001ea40000100800 */
[----:B--2---:R0:W1:Y:S02]  /*2fae0*/  SYNCS.PHASECHK.TRANS64.TRYWAIT P0, [R0+URZ+0x29880], R2 ;  /* 0x02988002000075a7 */ /* 0x004064000800017f */
[----:B-1----:R-:W-:Y:S05]  /*2faf0*/  @!P0 NANOSLEEP.SYNCS 0x989680 ;  /* 0x009896800000895d */ /* 0x002fea0003900000 */
[----:B------:R-:W1:Y:S02]  /*2fb00*/  @!P0 SYNCS.PHASECHK.TRANS64 P0, [R0+URZ+0x29880], R2 ;  /* 0x02988002000085a7 */ /* 0x000e64000800007f */
[----:B-1----:R-:W-:Y:S05]  /*2fb10*/  @!P0 BRA `(.L_x_2902) ;  /* 0xfffffffc00ec8947 */ /* 0x002fea000383ffff */
[----:B------:R-:W-:Y:S05]  /*2fb20*/  BRA `(.L_x_3087) ;  /* 0xffffff8c00887947 */ /* 0x000fea000383ffff */
.L_x_2903:
        /* <DEDUP_REMOVED lines=8> */
.L_x_3089:
[----:B------:R-:W-:Y:S05]  /*2fbb0*/  BSYNC B0 ;  /* 0x0000000000007941 */ /* 0x000fea0003800000 */
.L_x_3088:
[----:B------:R-:W-:Y:S01]  /*2fbc0*/  IMAD.MOV.U32 R13, RZ, RZ, R2 ;  /* 0x000000ffff0d7224 */ /* 0x000fe200078e0002 */
[----:B------:R-:W-:Y:S01]  /*2fbd0*/  MOV R15, 0xffffffff ;  /* 0xffffffff000f7802 */ /* 0x000fe20000000f00 */
[----:B------:R-:W-:Y:S01]  /*2fbe0*/  IMAD.MOV.U32 R12, RZ, RZ, RZ ;  /* 0x000000ffff0c7224 */ /* 0x000fe200078e00ff */
[----:B------:R-:W-:Y:S01]  /*2fbf0*/  LOP3.LUT P2, RZ, R20, 0x2, RZ, 0xc0, !PT ;  /* 0x0000000214ff7812 */ /* 0x000fe2000784c0ff */
[----:B------:R-:W-:Y:S01]  /*2fc00*/  IMAD.MOV.U32 R11, RZ, RZ, 0x1c1f ;  /* 0x00001c1fff0b7424 */ /* 0x000fe200078e00ff */
[----:B------:R-:W0:Y:S01]  /*2fc10*/  S2R R20, SR_TID.X ;  /* 0x0000000000147919 */ /* 0x000e220000002100 */
[----:B------:R-:W-:-:S10]  /*2fc20*/  IMAD.MOV.U32 R4, RZ, RZ, R14 ;  /* 0x000000ffff047224 */ /* 0x000fd400078e000e */
[----:B0-----:R-:W-:Y:S05]  /*2fc30*/  WARPSYNC.COLLECTIVE R15, `(.L_x_3090) ;  /* 0x000000000f087348 */ /* 0x001fea0003c00000 */
[----:B------:R1:W2:Y:S02]  /*2fc40*/  SHFL.IDX P6, R14, R13, R12, R11 ;  /* 0x0000000c0d0e7389 */ /* 0x0002a400000c000b */
[----:B012---:R-:W-:Y:S01]  /*2fc50*/  ENDCOLLECTIVE ;  /* 0x000000000000791b */ /* 0x007fe20003800000 */
.L_x_3090:
        /* <DEDUP_REMOVED lines=8> */
[----:B------:R-:W-:Y:S01]  /*2fce0*/  IMAD.MOV.U32 R12, RZ, RZ, 0x1 ;  /* 0x00000001ff0c7424 */ /* 0x000fe200078e00ff */
[----:B------:R-:W-:-:S09]  /*2fcf0*/  MOV R13, R3 ;  /* 0x00000003000d7202 */ /* 0x000fd20000000f00 */
[----:B------:R-:W-:Y:S01]  /*2fd00*/  @!PT LDS RZ, [RZ] ;  /* 0x00000000fffff984 */ /* 0x000fe20000000800 */
[----:B------:R-:W-:Y:S01]  /*2fd10*/  @!PT LDS RZ, [RZ] ;  /* 0x00000000fffff984 */ /* 0x000fe20000000800 */
[----:B------:R-:W-:Y:S01]  /*2fd20*/  @!PT LDS RZ, [RZ] ;  /* 0x00000000fffff984 */ /* 0x000fe20000000800 */
[----:B------:R0:W-:Y:S01]  /*2fd30*/  LDGSTS.E.BYPASS.LTC128B.128 [R4+0xa400], desc[UR50][R20.64], !P0 ;  /* 0x0a40000014047fae */ /* 0x0001e2000c101d72 */
[----:B------:R-:W-:Y:S01]  /*2fd40*/  ISETP.LT.OR P0, PT, R8, 0x1, P1 ;  /* 0x000000010800780c */ /* 0x000fe20000f01670 */
[----:B--2---:R-:W-:Y:S02]  /*2fd50*/  IMAD.IADD R5, R15, 0x1, R4 ;  /* 0x000000010f057824 */ /* 0x004fe400078e0204 */
[----:B------:R-:W-:-:S10]  /*2fd60*/  IMAD.MOV.U32 R15, RZ, RZ, -0x1 ;  /* 0xffffffffff0f7424 */ /* 0x000fd400078e00ff */
[----:B------:R0:W-:Y:S02]  /*2fd70*/  LDGSTS.E.BYPASS.LTC128B.128 [R5+0xa400], desc[UR50][R20.64+0x40], !P0 ;  /* 0x0a40004014057fae */ /* 0x0001e4000c101d72 */
[----:B0-----:R-:W-:Y:S05]  /*2fd80*/  WARPSYNC.COLLECTIVE R15, `(.L_x_3091) ;  /* 0x000000000f087348 */ /* 0x001fea0003c00000 */
[----:B------:R1:W2:Y:S02]  /*2fd90*/  SHFL.IDX P6, R14, R13, R12, R11 ;  /* 0x0000000c0d0e7389 */ /* 0x0002a400000c000b */
[----:B012---:R-:W-:Y:S01]  /*2fda0*/  ENDCOLLECTIVE ;  /* 0x000000000000791b */ /* 0x007fe20003800000 */
.L_x_3091:
[----:B------:R-:W0:Y:S01]  /*2fdb0*/  S2R R20, SR_TID.X ;  /* 0x0000000000147919 */ /* 0x000e220000002100 */
[----:B------:R-:W-:Y:S02]  /*2fdc0*/  IMAD.MOV.U32 R13, RZ, RZ, R2 ;  /* 0x000000ffff0d7224 */ /* 0x000fe400078e0002 */
[----:B------:R-:W-:-:S07]  /*2fdd0*/  IMAD.MOV.U32 R21, RZ, RZ, R14 ;  /* 0x000000ffff157224 */ /* 0x000fce00078e000e */
[----:B0-----:R-:W-:Y:S05]  /*2fde0*/  WARPSYNC.COLLECTIVE R15, `(.L_x_3092) ;  /* 0x000000000f087348 */ /* 0x001fea0003c00000 */
[----:B------:R1:W2:Y:S02]  /*2fdf0*/  SHFL.IDX P6, R14, R13, R12, R11 ;  /* 0x0000000c0d0e7389 */ /* 0x0002a400000c000b */
[----:B012---:R-:W-:Y:S01]  /*2fe00*/  ENDCOLLECTIVE ;  /* 0x000000000000791b */ /* 0x007fe20003800000 */
.L_x_3092:
[----:B------:R-:W-:-:S04]  /*2fe10*/  SHF.L.U32 R20, R20, 0x4, RZ ;  /* 0x0000000414147819 */ /* 0x000fc800000006ff */
[----:B------:R-:W-:Y:S01]  /*2fe20*/  LOP3.LUT R20, R20, 0x30, RZ, 0xc0, !PT ;  /* 0x0000003014147812 */ /* 0x000fe200078ec0ff */
[----:B------:R-:W-:-:S05]  /*2fe30*/  IMAD.MOV.U32 R12, RZ, RZ, R14 ;  /* 0x000000ffff0c7224 */ /* 0x000fca00078e000e */
[----:B------:R-:W-:-:S05]  /*2fe40*/  IADD3 R20, P0, R20, R12, RZ ;  /* 0x0000000c14147210 */ /* 0x000fca0007f1e0ff */
[----:B------:R-:W-:Y:S01]  /*2fe50*/  IMAD.X R21, RZ, RZ, R21, P0 ;  /* 0x000000ffff157224 */ /* 0x000fe200000e0615 */
[----:B------:R-:W-:Y:S01]  /*2fe60*/  ISETP.LT.OR P0, PT, R8, 0x21, P2 ;  /* 0x000000210800780c */ /* 0x000fe20001701670 */
[----:B------:R-:W-:Y:S02]  /*2fe70*/  IMAD.MOV.U32 R13, RZ, RZ, R3 ;  /* 0x000000ffff0d7224 */ /* 0x000fe400078e0003 */
[----:B------:R-:W-:-:S10]  /*2fe80*/  IMAD.MOV.U32 R12, RZ, RZ, 0x2 ;  /* 0x00000002ff0c7424 */ /* 0x000fd400078e00ff */
[----:B------:R-:W-:Y:S05]  /*2fe90*/  WARPSYNC.COLLECTIVE R15, `(.L_x_3093) ;  /* 0x000000000f087348 */ /* 0x000fea0003c00000 */
[----:B------:R0:W1:Y:S02]  /*2fea0*/  SHFL.IDX P6, R14, R13, R12, R11 ;  /* 0x0000000c0d0e7389 */ /* 0x00006400000c000b */
[----:B01----:R-:W-:Y:S01]  /*2feb0*/  ENDCOLLECTIVE ;  /* 0x000000000000791b */ /* 0x003fe20003800000 */
.L_x_3093:
[----:B------:R-:W-:Y:S01]  /*2fec0*/  @!PT LDS RZ, [RZ] ;  /* 0x00000000fffff984 */ /* 0x000fe20000000800 */
[----:B------:R-:W-:Y:S01]  /*2fed0*/  @!PT LDS RZ, [RZ] ;  /* 0x00000000fffff984 */ /* 0x000fe20000000800 */
[----:B------:R-:W-:Y:S01]  /*2fee0*/  @!PT LDS RZ, [RZ] ;  /* 0x00000000fffff984 */ /* 0x000fe20000000800 */
[----:B------:R-:W-:Y:S01]  /*2fef0*/  LDGSTS.E.BYPASS.LTC128B.128 [R4+0xb400], desc[UR50][R20.64], !P0 ;  /* 0x0b40000014047fae */ /* 0x000fe2000c101d72 */
[----:B------:R-:W-:-:S13]  /*2ff00*/  ISETP.LT.OR P0, PT, R8, 0x21, P1 ;  /* 0x000000210800780c */ /* 0x000fda0000f01670 */
[----:B------:R0:W-:Y:S01]  /*2ff10*/  LDGSTS.E.BYPASS.LTC128B.128 [R5+0xb400], desc[UR50][R20.64+0x40], !P0 ;  /* 0x0b40004014057fae */ /* 0x0001e2000c101d72 */
[----:B------:R-:W-:Y:S01]  /*2ff20*/  IMAD.MOV.U32 R13, RZ, RZ, R2 ;  /* 0x000000ffff0d7224 */ /* 0x000fe200078e0002 */
[----:B0-----:R-:W0:Y:S01]  /*2ff30*/  S2R R20, SR_TID.X ;  /* 0x0000000000147919 */ /* 0x001e220000002100 */
[----:B------:R-:W-:-:S07]  /*2ff40*/  MOV R21, R14 ;  /* 0x0000000e00157202 */ /* 0x000fce0000000f00 */
[----:B0-----:R-:W-:Y:S05]  /*2ff50*/  WARPSYNC.COLLECTIVE R15, `(.L_x_3094) ;  /* 0x000000000f087348 */ /* 0x001fea0003c00000 */
[----:B------:R1:W2:Y:S02]  /*2ff60*/  SHFL.IDX P6, R14, R13, R12, R11 ;  /* 0x0000000c0d0e7389 */ /* 0x0002a400000c000b */
[----:B012---:R-:W-:Y:S01]  /*2ff70*/  ENDCOLLECTIVE ;  /* 0x000000000000791b */ /* 0x007fe20003800000 */
.L_x_3094:
        /* <DEDUP_REMOVED lines=18> */
.L_x_3095:
[----:B------:R-:W0:Y:S01]  /*300a0*/  S2R R20, SR_TID.X ;  /* 0x0000000000147919 */ /* 0x000e220000002100 */
[----:B------:R-:W-:Y:S02]  /*300b0*/  IMAD.MOV.U32 R13, RZ, RZ, R2 ;  /* 0x000000ffff0d7224 */ /* 0x000fe400078e0002 */
[----:B------:R-:W-:-:S07]  /*300c0*/  IMAD.MOV.U32 R3, RZ, RZ, R14 ;  /* 0x000000ffff037224 */ /* 0x000fce00078e000e */
[----:B0-----:R-:W-:Y:S05]  /*300d0*/  WARPSYNC.COLLECTIVE R15, `(.L_x_3096) ;  /* 0x000000000f087348 */ /* 0x001fea0003c00000 */
[----:B------:R1:W2:Y:S02]  /*300e0*/  SHFL.IDX P6, R14, R13, R12, R11 ;  /* 0x0000000c0d0e7389 */ /* 0x0002a400000c000b */
[----:B012---:R-:W-:Y:S01]  /*300f0*/  ENDCOLLECTIVE ;  /* 0x000000000000791b */ /* 0x007fe20003800000 */
.L_x_3096:
[----:B------:R-:W-:-:S05]  /*30100*/  IMAD.SHL.U32 R20, R20, 0x10, RZ ;  /* 0x0000001014147824 */ /* 0x000fca00078e00ff */
[----:B------:R-:W-:Y:S02]  /*30110*/  LOP3.LUT R20, R20, 0x30, RZ, 0xc0, !PT ;  /* 0x0000003014147812 */ /* 0x000fe400078ec0ff */
[----:B------:R-:W-:-:S04]  /*30120*/  MOV R2, R14 ;  /* 0x0000000e00027202 */ /* 0x000fc80000000f00 */
[----:B------:R-:W-:-:S05]  /*30130*/  IADD3 R2, P0, R20, R2, RZ ;  /* 0x0000000214027210 */ /* 0x000fca0007f1e0ff */
[----:B------:R-:W-:Y:S01]  /*30140*/  IMAD.X R3, RZ, RZ, R3, P0 ;  /* 0x000000ffff037224 */ /* 0x000fe200000e0603 */
[----:B------:R-:W-:Y:S01]  /*30150*/  ISETP.LT.OR P0, PT, R8, 0x61, P2 ;  /* 0x000000610800780c */ /* 0x000fe20001701670 */
[----:B------:R-:W-:Y:S02]  /*30160*/  IMAD.MOV.U32 R13, RZ, RZ, R25 ;  /* 0x000000ffff0d7224 */ /* 0x000fe400078e0019 */
[----:B------:R-:W-:-:S10]  /*30170*/  IMAD.MOV.U32 R12, RZ, RZ, RZ ;  /* 0x000000ffff0c7224 */ /* 0x000fd400078e00ff */
[----:B------:R-:W-:Y:S05]  /*30180*/  WARPSYNC.COLLECTIVE R15, `(.L_x_3097) ;  /* 0x000000000f087348 */ /* 0x000fea0003c00000 */
[----:B------:R0:W1:Y:S02]  /*30190*/  SHFL.IDX P6, R14, R13, R12, R11 ;  /* 0x0000000c0d0e7389 */ /* 0x00006400000c000b */
[----:B01----:R-:W-:Y:S01]  /*301a0*/  ENDCOLLECTIVE ;  /* 0x000000000000791b */ /* 0x003fe20003800000 */
.L_x_3097:
[----:B------:R-:W-:Y:S01]  /*301b0*/  @!PT LDS RZ, [RZ] ;  /* 0x00000000fffff984 */ /* 0x000fe20000000800 */
[----:B------:R-:W-:Y:S01]  /*301c0*/  @!PT LDS RZ, [RZ] ;  /* 0x00000000fffff984 */ /* 0x000fe20000000800 */
[----:B------:R-:W-:Y:S01]  /*301d0*/  @!PT LDS RZ, [RZ] ;  /* 0x00000000fffff984 */ /* 0x000fe20000000800 */
[----:B------:R-:W-:Y:S01]  /*301e0*/  LDGSTS.E.BYPASS.LTC128B.128 [R4+0xd400], desc[UR50][R2.64], !P0 ;  /* 0x0d40000002047fae */ /* 0x000fe2000c101d72 */
[----:B------:R-:W-:-:S13]  /*301f0*/  ISETP.LT.OR P0, PT, R8, 0x61, P1 ;  /* 0x000000610800780c */ /* 0x000fda0000f01670 */
[----:B------:R0:W-:Y:S01]  /*30200*/  LDGSTS.E.BYPASS.LTC128B.128 [R5+0xd400], desc[UR50][R2.64+0x40], !P0 ;  /* 0x0d40004002057fae */ /* 0x0001e2000c101d72 */
[----:B------:R-:W-:Y:S02]  /*30210*/  ISETP.GE.AND P0, PT, R8, 0x81, PT ;  /* 0x000000810800780c */ /* 0x000fe40003f06270 */
[----:B------:R-:W-:Y:S01]  /*30220*/  MOV R13, R26 ;  /* 0x0000001a000d7202 */ /* 0x000fe20000000f00 */
[----:B0-----:R-:W-:-:S10]  /*30230*/  IMAD.MOV.U32 R3, RZ, RZ, R14 ;  /* 0x000000ffff037224 */ /* 0x001fd400078e000e */
[----:B------:R-:W-:Y:S05]  /*30240*/  WARPSYNC.COLLECTIVE R15, `(.L_x_3098) ;  /* 0x000000000f087348 */ /* 0x000fea0003c00000 */
[----:B------:R0:W1:Y:S02]  /*30250*/  SHFL.IDX P6, R14, R13, R12, R11 ;  /* 0x0000000c0d0e7389 */ /* 0x00006400000c000b */
[----:B01----:R-:W-:Y:S01]  /*30260*/  ENDCOLLECTIVE ;  /* 0x000000000000791b */ /* 0x003fe20003800000 */
.L_x_3098:
        /* <DEDUP_REMOVED lines=8> */
.L_x_2908:
[----:B-1----:R-:W2:Y:S02]  /*302f0*/  LDL R2, [R1+0x34] ;  /* 0x0000340001027983 */ /* 0x002ea40000100800 */
[----:B--2---:R1:W2:Y:S02]  /*30300*/  SYNCS.PHASECHK.TRANS64.TRYWAIT P0, [R0+URZ+0x29840], R2 ;  /* 0x02984002000075a7 */ /* 0x0042a4000800017f */
[----:B--2---:R-:W-:Y:S05]  /*30310*/  @!P0 NANOSLEEP.SYNCS 0x989680 ;  /* 0x009896800000895d */ /* 0x004fea0003900000 */
[----:B------:R-:W2:Y:S02]  /*30320*/  @!P0 SYNCS.PHASECHK.TRANS64 P0, [R0+URZ+0x29840], R2 ;  /* 0x02984002000085a7 */ /* 0x000ea4000800007f */
[----:B--2---:R-:W-:Y:S05]  /*30330*/  @!P0 BRA `(.L_x_2908) ;  /* 0xfffffffc00ec8947 */ /* 0x004fea000383ffff */
[----:B------:R-:W-:Y:S05]  /*30340*/  BRA `(.L_x_3100) ;  /* 0xffffff8c00887947 */ /* 0x000fea000383ffff */
.L_x_2909:
[----:B------:R-:W-:Y:S01]  /*30350*/  BSSY B0, `(.L_x_3101) ;  /* 0x0000008000007945 */ /* 0x000fe20003800000 */
[----:B------:R-:W-:Y:S01]  /*30360*/  IMAD.MOV.U32 R13, RZ, RZ, R6 ;  /* 0x000000ffff0d7224 */ /* 0x000fe200078e0006 */
[----:B------:R-:W-:Y:S01]  /*30370*/  MOV R15, 0xffffffff ;  /* 0xffffffff000f7802 */ /* 0x000fe20000000f00 */
[----:B------:R-:W-:Y:S02]  /*30380*/  IMAD.MOV.U32 R12, RZ, RZ, RZ ;  /* 0x000000ffff0c7224 */ /* 0x000fe400078e00ff */
[----:B------:R-:W-:-:S07]  /*30390*/  IMAD.MOV.U32 R11, RZ, RZ, 0x1c1f ;  /* 0x00001c1fff0b7424 */ /* 0x000fce00078e00ff */
[----:B0----5:R-:W-:Y:S05]  /*303a0*/  WARPSYNC.COLLECTIVE R15, `(.L_x_3102) ;  /* 0x000000000f087348 */ /* 0x021fea0003c00000 */
[----:B------:R1:W2:Y:S02]  /*303b0*/  SHFL.IDX P6, R14, R13, R12, R11 ;  /* 0x0000000c0d0e7389 */ /* 0x0002a400000c000b */
[----:B012--5:R-:W-:Y:S01]  /*303c0*/  ENDCOLLECTIVE ;  /* 0x000000000000791b */ /* 0x027fe20003800000 */
.L_x_3102:
[----:B------:R-:W-:Y:S05]  /*303d0*/  BSYNC B0 ;  /* 0x0000000000007941 */ /* 0x000fea0003800000 */
.L_x_3101:
[----:B------:R-:W0:Y:S01]  /*303e0*/  S2R R9, SR_TID.X ;  /* 0x0000000000097919 */ /* 0x000e220000002100 */
[----:B------:R-:W-:Y:S01]  /*303f0*/  IMAD.MOV.U32 R13, RZ, RZ, R5 ;  /* 0x000000ffff0d7224 */ /* 0x000fe200078e0005 */
[----:B------:R-:W-:Y:S01]  /*30400*/  MOV R15, 0xffffffff ;  /* 0xffffffff000f7802 */ /* 0x000fe20000000f00 */
[----:B------:R-:W-:Y:S01]  /*30410*/  IMAD.MOV.U32 R12, RZ, RZ, RZ ;  /* 0x000000ffff0c7224 */ /* 0x000fe200078e00ff */
[----:B------:R-:W-:Y:S01]  /*30420*/  LOP3.LUT P1, RZ, R20, 0x4, RZ, 0xc0, !PT ;  /* 0x0000000414ff7812 */ /* 0x000fe2000782c0ff */
[----:B------:R-:W-:Y:S02]  /*30430*/  IMAD.MOV.U32 R11, RZ, RZ, 0x1c1f ;  /* 0x00001c1fff0b7424 */ /* 0x000fe400078e00ff */
[----:B------:R-:W-:Y:S02]  /*30440*/  IMAD.MOV.U32 R2, RZ, RZ, R14 ;  /* 0x000000ffff027224 */ /* 0x000fe400078e000e */
[----:B------:R-:W-:-:S08]  /*30450*/  @P4 IMAD.IADD R21, R22, 0x1, R4 ;  /* 0x0000000116154824 */ /* 0x000fd000078e0204 */
[----:B0-----:R-:W-:Y:S05]  /*30460*/  WARPSYNC.COLLECTIVE R15, `(.L_x_3103) ;  /* 0x000000000f087348 */ /* 0x001fea0003c00000 */
[----:B------:R1:W2:Y:S02]  /*30470*/  SHFL.IDX P6, R14, R13, R12, R11 ;  /* 0x0000000c0d0e7389 */ /* 0x0002a400000c000b */
[----:B012---:R-:W-:Y:S01]  /*30480*/  ENDCOLLECTIVE ;  /* 0x000000000000791b */ /* 0x007fe20003800000 */
.L_x_3103:
[----:B------:R-:W-:Y:S01]  /*30490*/  MOV R13, R6 ;  /* 0x00000006000d7202 */ /* 0x000fe20000000f00 */
[----:B------:R-:W-:Y:S02]  /*304a0*/  IMAD.MOV.U32 R12, RZ, RZ, 0x1 ;  /* 0x00000001ff0c7424 */ /* 0x000fe400078e00ff */
[----:B------:R-:W-:Y:S02]  /*304b0*/  IMAD.SHL.U32 R25, R9, 0x10, RZ ;  /* 0x0000001009197824 */ /* 0x000fe400078e00ff */
[----:B------:R-:W-:Y:S01]  /*304c0*/  IMAD.MOV.U32 R3, RZ, RZ, R14 ;  /* 0x000000ffff037224 */ /* 0x000fe200078e000e */
[----:B------:R-:W-:Y:S01]  /*304d0*/  LOP3.LUT P6, RZ, R20, 0x8, RZ, 0xc0, !PT ;  /* 0x0000000814ff7812 */ /* 0x000fe200078cc0ff */
[----:B------:R-:W-:Y:S01]  /*304e0*/  @P5 IMAD.IADD R9, R22, 0x1, R4 ;  /* 0x0000000116095824 */ /* 0x000fe200078e0204 */
        /* <DEDUP_REMOVED lines=15> */
.L_x_3104:
        /* <DEDUP_REMOVED lines=11> */
.L_x_3105:
[----:B------:R-:W-:Y:S02]  /*30690*/  IMAD.MOV.U32 R13, RZ, RZ, R6 ;  /* 0x000000ffff0d7224 */ /* 0x000fe400078e0006 */
[----:B------:R-:W-:Y:S02]  /*306a0*/  IMAD.MOV.U32 R12, RZ, RZ, 0x2 ;  /* 0x00000002ff0c7424 */ /* 0x000fe400078e00ff */
[----:B------:R-:W-:Y:S01]  /*306b0*/  IMAD.MOV.U32 R3, RZ, RZ, R14 ;  /* 0x000000ffff037224 */ /* 0x000fe200078e000e */
[----:B------:R-:W-:-:S04]  /*306c0*/  LOP3.LUT P6, RZ, R20, 0x10, RZ, 0xc0, !PT ;  /* 0x0000001014ff7812 */ /* 0x000fc800078cc0ff */
[----:B------:R-:W-:-:S04]  /*306d0*/  @P4 IADD3 R3, P0, R25, R3, RZ ;  /* 0x0000000319034210 */ /* 0x000fc80007f1e0ff */
[----:B------:R-:W-:-:S04]  /*306e0*/  @P4 IADD3.X R2, RZ, R2, RZ, P0, !PT ;  /* 0x00000002ff024210 */ /* 0x000fc800007fe4ff */
        /* <DEDUP_REMOVED lines=10> */
.L_x_3106:
[----:B------:R-:W-:Y:S01]  /*30790*/  @!PT LDS RZ, [RZ] ;  /* 0x00000000fffff984 */ /* 0x000fe20000000800 */
[----:B------:R-:W-:Y:S01]  /*307a0*/  @!PT LDS RZ, [RZ] ;  /* 0x00000000fffff984 */ /* 0x000fe20000000800 */
[----:B------:R-:W-:Y:S01]  /*307b0*/  @!PT LDS RZ, [RZ] ;  /* 0x00000000fffff984 */ /* 0x000fe20000000800 */
[----:B------:R-:W-:Y:S04]  /*307c0*/  @P4 LDGSTS.E.BYPASS.LTC128B.128 [R21+0x1d400], desc[UR50][R2.64+0x40], !P5 ;  /* 0x1d40004002154fae */ /* 0x000fe8000e901d72 */
[----:B------:R0:W-:Y:S01]  /*307d0*/  @P4 LDGSTS.E.BYPASS.LTC128B.128 [R21+0x1fc00], desc[UR50][R2.64+0x80], !P1 ;  /* 0x1fc0008002154fae */ /* 0x0001e2000c901d72 */
[----:B------:R-:W-:Y:S02]  /*307e0*/  LOP3.LUT P4, RZ, R20, 0x10, RZ, 0xc0, !PT ;  /* 0x0000001014ff7812 */ /* 0x000fe4000788c0ff */
[----:B------:R-:W-:Y:S02]  /*307f0*/  MOV R13, R5 ;  /* 0x00000005000d7202 */ /* 0x000fe40000000f00 */
[----:B0-----:R-:W-:Y:S01]  /*30800*/  @P2 IADD3 R21, R22, R4, RZ ;  /* 0x0000000416152210 */ /* 0x001fe20007ffe0ff */
[----:B------:R-:W-:-:S08]  /*30810*/  IMAD.MOV.U32 R2, RZ, RZ, R14 ;  /* 0x000000ffff027224 */ /* 0x000fd000078e000e */
[----:B------:R-:W-:Y:S05]  /*30820*/  WARPSYNC.COLLECTIVE R15, `(.L_x_3107) ;  /* 0x000000000f087348 */ /* 0x000fea0003c00000 */
[----:B------:R0:W1:Y:S02]  /*30830*/  SHFL.IDX P6, R14, R13, R12, R11 ;  /* 0x0000000c0d0e7389 */ /* 0x00006400000c000b */
[----:B01----:R-:W-:Y:S01]  /*30840*/  ENDCOLLECTIVE ;  /* 0x000000000000791b */ /* 0x003fe20003800000 */
.L_x_3107:
[----:B------:R-:W-:Y:S01]  /*30850*/  IMAD.MOV.U32 R13, RZ, RZ, R6 ;  /* 0x000000ffff0d7224 */ /* 0x000fe200078e0006 */
[----:B------:R-:W-:Y:S01]  /*30860*/  MOV R12, 0x3 ;  /* 0x00000003000c7802 */ /* 0x000fe20000000f00 */
[----:B------:R-:W-:-:S07]  /*30870*/  IMAD.MOV.U32 R3, RZ, RZ, R14 ;  /* 0x000000ffff037224 */ /* 0x000fce00078e000e */
[----:B------:R-:W-:Y:S05]  /*30880*/  WARPSYNC.COLLECTIVE R15, `(.L_x_3108) ;  /* 0x000000000f087348 */ /* 0x000fea0003c00000 */
[----:B------:R0:W1:Y:S02]  /*30890*/  SHFL.IDX P6, R14, R13, R12, R11 ;  /* 0x0000000c0d0e7389 */ /* 0x00006400000c000b */
[----:B01----:R-:W-:Y:S01]  /*308a0*/  ENDCOLLECTIVE ;  /* 0x000000000000791b */ /* 0x003fe20003800000 */
.L_x_3108:
        /* <DEDUP_REMOVED lines=10> */
.L_x_3109:
        /* <DEDUP_REMOVED lines=12> */
.L_x_3110:
[----:B------:R-:W-:-:S05]  /*30a10*/  @P2 IADD3 R2, P0, R25, R2, RZ ;  /* 0x0000000219022210 */ /* 0x000fca0007f1e0ff */
[----:B------:R-:W-:-:S05]  /*30a20*/  @P2 IMAD.X R3, RZ, RZ, R6, P0 ;  /* 0x000000ffff032224 */ /* 0x000fca00000e0606 */
[----:B------:R-:W-:Y:S01]  /*30a30*/  @!PT LDS RZ, [RZ] ;  /* 0x00000000fffff984 */ /* 0x000fe20000000800 */
[----:B------:R-:W-:Y:S01]  /*30a40*/  @!PT LDS RZ, [RZ] ;  /* 0x00000000fffff984 */ /* 0x000fe20000000800 */
[----:B------:R-:W-:Y:S01]  /*30a50*/  @!PT LDS RZ, [RZ] ;  /* 0x00000000fffff984 */ /* 0x000fe20000000800 */
[----:B------:R-:W-:Y:S01]  /*30a60*/  @P2 LDGSTS.E.BYPASS.LTC128B.128 [R21+0x1bc00], desc[UR50][R2.64], !P4 ;  /* 0x1bc0000002152fae */ /* 0x000fe2000e101d72 */
[----:B------:R-:W-:-:S03]  /*30a70*/  IMAD.MOV.U32 R13, RZ, RZ, R8 ;  /* 0x000000ffff0d7224 */ /* 0x000fc600078e0008 */
[----:B------:R-:W-:Y:S04]  /*30a80*/  @P2 LDGSTS.E.BYPASS.LTC128B.128 [R21+0x1e400], desc[UR50][R2.64+0x40], !P5 ;  /* 0x1e40004002152fae */ /* 0x000fe8000e901d72 */
[----:B------:R0:W-:Y:S02]  /*30a90*/  @P2 LDGSTS.E.BYPASS.LTC128B.128 [R21+0x20c00], desc[UR50][R2.64+0x80], !P1 ;  /* 0x20c0008002152fae */ /* 0x0001e4000c901d72 */
[----:B0-----:R-:W-:-:S07]  /*30aa0*/  IMAD.MOV.U32 R3, RZ, RZ, R14 ;  /* 0x000000ffff037224 */ /* 0x001fce00078e000e */
[----:B------:R-:W-:Y:S05]  /*30ab0*/  WARPSYNC.COLLECTIVE R15, `(.L_x_3111) ;  /* 0x000000000f087348 */ /* 0x000fea0003c00000 */
[----:B------:R0:W1:Y:S02]  /*30ac0*/  SHFL.IDX P6, R14, R13, R12, R11 ;  /* 0x0000000c0d0e7389 */ /* 0x00006400000c000b */
[----:B01----:R-:W-:Y:S01]  /*30ad0*/  ENDCOLLECTIVE ;  /* 0x000000000000791b */ /* 0x003fe20003800000 */
.L_x_3111:
[----:B------:R-:W-:Y:S01]  /*30ae0*/  MOV R2, R14 ;  /* 0x0000000e00027202 */ /* 0x000fe20000000f00 */
[----:B------:R-:W-:Y:S06]  /*30af0*/  BRA `(.L_x_3112) ;  /* 0xffffff8800fc7947 */ /* 0x000fec000383ffff */
.L_x_2916:
[----:B------:R-:W-:Y:S02]  /*30b00*/  IMAD.MOV.U32 R13, RZ, RZ, R0 ;  /* 0x000000ffff0d7224 */ /* 0x000fe400078e0000 */
[----:B------:R-:W-:Y:S02]  /*30b10*/  IMAD.MOV.U32 R12, RZ, RZ, RZ ;  /* 0x000000ffff0c7224 */ /* 0x000fe400078e00ff */
[----:B------:R-:W-:Y:S02]  /*30b20*/  IMAD.MOV.U32 R11, RZ, RZ, 0x1c1f ;  /* 0x00001c1fff0b7424 */ /* 0x000fe400078e00ff */
[----:B------:R-:W-:Y:S02]  /*30b30*/  IMAD.MOV.U32 R15, RZ, RZ, -0x1 ;  /* 0xffffffffff0f7424 */ /* 0x000fe400078e00ff */
[----:B------:R-:W-:Y:S02]  /*30b40*/  IMAD R5, R30, R7, RZ ;  /* 0x000000071e057224 */ /* 0x000fe400078e02ff */
[----:B------:R-:W-:-:S07]  /*30b50*/  IMAD R17, R17, 0x80, R9 ;  /* 0x0000008011117824 */ /* 0x000fce00078e0209 */
[----:B-----5:R-:W-:Y:S05]  /*30b60*/  WARPSYNC.COLLECTIVE R15, `(.L_x_3113) ;  /* 0x000000000f087348 */ /* 0x020fea0003c00000 */
[----:B------:R0:W1:Y:S02]  /*30b70*/  SHFL.IDX P6, R14, R13, R12, R11 ;  /* 0x0000000c0d0e7389 */ /* 0x00006400000c000b */
[----:B01---5:R-:W-:Y:S01]  /*30b80*/  ENDCOLLECTIVE ;  /* 0x000000000000791b */ /* 0x023fe20003800000 */
.L_x_3113:
[C---:B------:R-:W-:Y:S02]  /*30b90*/  ISETP.GE.AND P0, PT, R17.reuse, R5, PT ;  /* 0x000000051100720c */ /* 0x040fe40003f06270 */
[----:B------:R-:W-:Y:S01]  /*30ba0*/  IADD3 R6, R17, 0x20, RZ ;  /* 0x0000002011067810 */ /* 0x000fe20007ffe0ff */
[----:B------:R-:W-:Y:S01]  /*30bb0*/  IMAD.MOV.U32 R13, RZ, RZ, R4 ;  /* 0x000000ffff0d7224 */ /* 0x000fe200078e0004 */
[----:B------:R-:W-:-:S09]  /*30bc0*/  MOV R2, R14 ;  /* 0x0000000e00027202 */ /* 0x000fd20000000f00 */
[----:B------:R-:W-:Y:S05]  /*30bd0*/  WARPSYNC.COLLECTIVE R15, `(.L_x_3114) ;  /* 0x000000000f087348 */ /* 0x000fea0003c00000 */
[----:B------:R0:W1:Y:S02]  /*30be0*/  SHFL.IDX P6, R14, R13, R12, R11 ;  /* 0x0000000c0d0e7389 */ /* 0x00006400000c000b */
[----:B01----:R-:W-:Y:S01]  /*30bf0*/  ENDCOLLECTIVE ;  /* 0x000000000000791b */ /* 0x003fe20003800000 */
.L_x_3114:
[----:B------:R-:W-:Y:S02]  /*30c00*/  IMAD.MOV.U32 R13, RZ, RZ, R0 ;  /* 0x000000ffff0d7224 */ /* 0x000fe400078e0000 */
[----:B------:R-:W-:Y:S02]  /*30c10*/  IMAD.MOV.U32 R12, RZ, RZ, 0x1 ;  /* 0x00000001ff0c7424 */ /* 0x000fe400078e00ff */
[----:B------:R-:W-:-:S07]  /*30c20*/  IMAD.MOV.U32 R3, RZ, RZ, R14 ;  /* 0x000000ffff037224 */ /* 0x000fce00078e000e */
[----:B------:R-:W-:Y:S05]  /*30c30*/  WARPSYNC.COLLECTIVE R15, `(.L_x_3115) ;  /* 0x000000000f087348 */ /* 0x000fea0003c00000 */
[----:B------:R0:W1:Y:S02]  /*30c40*/  SHFL.IDX P6, R14, R13, R12, R11 ;  /* 0x0000000c0d0e7389 */ /* 0x00006400000c000b */
[----:B01----:R-:W-:Y:S01]  /*30c50*/  ENDCOLLECTIVE ;  /* 0x000000000000791b */ /* 0x003fe20003800000 */
.L_x_3115:
        /* <DEDUP_REMOVED lines=17> */
.L_x_3116:
[----:B------:R-:W-:Y:S02]  /*30d70*/  IMAD.MOV.U32 R13, RZ, RZ, R0 ;  /* 0x000000ffff0d7224 */ /* 0x000fe400078e0000 */
[----:B------:R-:W-:Y:S01]  /*30d80*/  IMAD.MOV.U32 R12, RZ, RZ, 0x2 ;  /* 0x00000002ff0c7424 */ /* 0x000fe200078e00ff */
[----:B------:R-:W-:-:S07]  /*30d90*/  MOV R3, R14 ;  /* 0x0000000e00037202 */ /* 0x000fce0000000f00 */
[----:B------:R-:W-:Y:S05]  /*30da0*/  WARPSYNC.COLLECTIVE R15, `(.L_x_3117) ;  /* 0x000000000f087348 */ /* 0x000fea0003c00000 */
[----:B------:R0:W1:Y:S02]  /*30db0*/  SHFL.IDX P6, R14, R13, R12, R11 ;  /* 0x0000000c0d0e7389 */ /* 0x00006400000c000b */
[----:B01----:R-:W-:Y:S01]  /*30dc0*/  ENDCOLLECTIVE ;  /* 0x000000000000791b */ /* 0x003fe20003800000 */
.L_x_3117:
        /* <DEDUP_REMOVED lines=13> */
[----:B------:R-:W-:Y:S02]  /*30ea0*/  ISETP.GE.AND P0, PT, R2, R5, PT ;  /* 0x000000050200720c */ /* 0x000fe40003f06270 */
[----:B------:R-:W-:-:S11]  /*30eb0*/  MOV R2, R14 ;  /* 0x0000000e00027202 */ /* 0x000fd60000000f00 */
[----:B------:R-:W-:Y:S05]  /*30ec0*/  WARPSYNC.COLLECTIVE R15, `(.L_x_3118) ;  /* 0x000000000f087348 */ /* 0x000fea0003c00000 */
[----:B------:R0:W1:Y:S02]  /*30ed0*/  SHFL.IDX P6, R14, R13, R12, R11 ;  /* 0x0000000c0d0e7389 */ /* 0x00006400000c000b */
[----:B01----:R-:W-:Y:S01]  /*30ee0*/  ENDCOLLECTIVE ;  /* 0x000000000000791b */ /* 0x003fe20003800000 */
.L_x_3118:
[----:B------:R-:W-:Y:S01]  /*30ef0*/  IMAD.MOV.U32 R13, RZ, RZ, R0 ;  /* 0x000000ffff0d7224 */ /* 0x000fe200078e0000 */
[----:B------:R-:W-:Y:S01]  /*30f00*/  MOV R12, 0x3 ;  /* 0x00000003000c7802 */ /* 0x000fe20000000f00 */
[----:B------:R-:W-:-:S07]  /*30f10*/  IMAD.MOV.U32 R3, RZ, RZ, R14 ;  /* 0x000000ffff037224 */ /* 0x000fce00078e000e */
[----:B------:R-:W-:Y:S05]  /*30f20*/  WARPSYNC.COLLECTIVE R15, `(.L_x_3119) ;  /* 0x000000000f087348 */ /* 0x000fea0003c00000 */
[----:B------:R0:W1:Y:S02]  /*30f30*/  SHFL.IDX P6, R14, R13, R12, R11 ;  /* 0x0000000c0d0e7389 */ /* 0x00006400000c000b */
[----:B01----:R-:W-:Y:S01]  /*30f40*/  ENDCOLLECTIVE ;  /* 0x000000000000791b */ /* 0x003fe20003800000 */
.L_x_3119:
        /* <DEDUP_REMOVED lines=10> */
.L_x_3120:
        /* <DEDUP_REMOVED lines=8> */
.L_x_2921:
[----:B-1----:R1:W2:Y:S02]  /*31070*/  SYNCS.PHASECHK.TRANS64.TRYWAIT P0, [R22+URZ+0x29820], R3 ;  /* 0x02982003160075a7 */ /* 0x0022a4000800017f */
[----:B--2---:R-:W-:Y:S05]  /*31080*/  @!P0 NANOSLEEP.SYNCS 0x989680 ;  /* 0x009896800000895d */ /* 0x004fea0003900000 */
[----:B------:R-:W2:Y:S02]  /*31090*/  @!P0 SYNCS.PHASECHK.TRANS64 P0, [R22+URZ+0x29820], R3 ;  /* 0x02982003160085a7 */ /* 0x000ea4000800007f */
[----:B--2---:R-:W-:Y:S05]  /*310a0*/  @!P0 BRA `(.L_x_2921) ;  /* 0xfffffffc00f08947 */ /* 0x004fea000383ffff */
[----:B------:R-:W-:Y:S05]  /*310b0*/  BRA `(.L_x_3122) ;  /* 0xffffff9000a47947 */ /* 0x000fea000383ffff */
.L_x_2925:
[----:B0-----:R0:W1:Y:S02]  /*310c0*/  SYNCS.PHASECHK.TRANS64.TRYWAIT P0, [R0+URZ+0x29880], R31 ;  /* 0x0298801f000075a7 */ /* 0x001064000800017f */
[----:B-1----:R-:W-:Y:S05]  /*310d0*/  @!P0 NANOSLEEP.SYNCS 0x989680 ;  /* 0x009896800000895d */ /* 0x002fea0003900000 */
[----:B------:R-:W1:Y:S02]  /*310e0*/  @!P0 SYNCS.PHASECHK.TRANS64 P0, [R0+URZ+0x29880], R31 ;  /* 0x0298801f000085a7 */ /* 0x000e64000800007f */
[----:B-1----:R-:W-:Y:S05]  /*310f0*/  @!P0 BRA `(.L_x_2925) ;  /* 0xfffffffc00f08947 */ /* 0x002fea000383ffff */
[----:B------:R-:W-:Y:S05]  /*31100*/  BRA `(.L_x_3123) ;  /* 0xffffff9400c47947 */ /* 0x000fea000383ffff */
.L_x_2926:
        /* <DEDUP_REMOVED lines=8> */
.L_x_3125:
[----:B------:R-:W-:Y:S05]  /*31190*/  BSYNC B0 ;  /* 0x0000000000007941 */ /* 0x000fea0003800000 */
.L_x_3124:
[----:B------:R0:W5:Y:S01]  /*311a0*/  LDL R17, [R1+0x4] ;  /* 0x0000040001117983 */ /* 0x0001620000100800 */
[----:B------:R-:W-:Y:S01]  /*311b0*/  IMAD.MOV.U32 R13, RZ, RZ, R7 ;  /* 0x000000ffff0d7224 */ /* 0x000fe200078e0007 */
[----:B------:R-:W-:Y:S01]  /*311c0*/  MOV R12, RZ ;  /* 0x000000ff000c7202 */ /* 0x000fe20000000f00 */
[----:B------:R-:W-:Y:S01]  /*311d0*/  IMAD.MOV.U32 R11, RZ, RZ, 0x1c1f ;  /* 0x00001c1fff0b7424 */ /* 0x000fe200078e00ff */
[----:B------:R-:W1:Y:S01]  /*311e0*/  S2R R2, SR_TID.X ;  /* 0x0000000000027919 */ /* 0x000e620000002100 */
[----:B------:R-:W-:Y:S01]  /*311f0*/  IMAD.MOV.U32 R15, RZ, RZ, -0x1 ;  /* 0xffffffffff0f7424 */ /* 0x000fe200078e00ff */
[----:B------:R-:W-:Y:S01]  /*31200*/  IADD3 R10, R22, R10, R37 ;  /* 0x0000000a160a7210 */ /* 0x000fe20007ffe025 */
[----:B------:R-:W-:-:S07]  /*31210*/  IMAD.MOV.U32 R3, RZ, RZ, R14 ;  /* 0x000000ffff037224 */ /* 0x000fce00078e000e */
[----:B01---5:R-:W-:Y:S05]  /*31220*/  WARPSYNC.COLLECTIVE R15, `(.L_x_3126) ;  /* 0x000000000f087348 */ /* 0x023fea0003c00000 */
[----:B------:R2:W3:Y:S02]  /*31230*/  SHFL.IDX P6, R14, R13, R12, R11 ;  /* 0x0000000c0d0e7389 */ /* 0x0004e400000c000b */
[----:B0123-5:R-:W-:Y:S01]  /*31240*/  ENDCOLLECTIVE ;  /* 0x000000000000791b */ /* 0x02ffe20003800000 */
.L_x_3126:
[----:B------:R-:W-:Y:S02]  /*31250*/  IMAD.MOV.U32 R13, RZ, RZ, R9 ;  /* 0x000000ffff0d7224 */ /* 0x000fe400078e0009 */
[----:B------:R-:W-:Y:S02]  /*31260*/  IMAD.MOV.U32 R12, RZ, RZ, 0x1 ;  /* 0x00000001ff0c7424 */ /* 0x000fe400078e00ff */
[----:B------:R-:W-:Y:S02]  /*31270*/  IMAD.SHL.U32 R15, R2, 0x10, RZ ;  /* 0x00000010020f7824 */ /* 0x000fe400078e00ff */
[----:B------:R-:W-:-:S03]  /*31280*/  IMAD.MOV.U32 R2, RZ, RZ, R14 ;  /* 0x000000ffff027224 */ /* 0x000fc600078e000e */
[----:B------:R-:W-:-:S04]  /*31290*/  LOP3.LUT R15, R15, 0x30, RZ, 0xc0, !PT ;  /* 0x000000300f0f7812 */ /* 0x000fc800078ec0ff */
[----:B------:R-:W-:Y:S01]  /*312a0*/  IADD3 R2, P0, R15, R2, RZ ;  /* 0x000000020f027210 */ /* 0x000fe20007f1e0ff */
[----:B------:R-:W-:-:S03]  /*312b0*/  IMAD.MOV.U32 R15, RZ, RZ, -0x1 ;  /* 0xffffffffff0f7424 */ /* 0x000fc600078e00ff */
[----:B------:R-:W-:-:S09]  /*312c0*/  IADD3.X R3, RZ, R3, RZ, P0, !PT ;  /* 0x00000003ff037210 */ /* 0x000fd200007fe4ff */
[----:B------:R-:W-:Y:S05]  /*312d0*/  WARPSYNC.COLLECTIVE R15, `(.L_x_3127) ;  /* 0x000000000f087348 */ /* 0x000fea0003c00000 */
[----:B------:R0:W1:Y:S02]  /*312e0*/  SHFL.IDX P6, R14, R13, R12, R11 ;  /* 0x0000000c0d0e7389 */ /* 0x00006400000c000b */
[----:B01----:R-:W-:Y:S01]  /*312f0*/  ENDCOLLECTIVE ;  /* 0x000000000000791b */ /* 0x003fe20003800000 */
.L_x_3127:
[----:B------:R-:W-:Y:S01]  /*31300*/  @!PT LDS RZ, [RZ] ;  /* 0x00000000fffff984 */ /* 0x000fe20000000800 */
[----:B------:R-:W-:Y:S01]  /*31310*/  @!PT LDS RZ, [RZ] ;  /* 0x00000000fffff984 */ /* 0x000fe20000000800 */
[----:B------:R-:W-:Y:S01]  /*31320*/  @!PT LDS RZ, [RZ] ;  /* 0x00000000fffff984 */ /* 0x000fe20000000800 */
[----:B------:R-:W-:Y:S01]  /*31330*/  LDGSTS.E.BYPASS.LTC128B.128 [R10+0xa400], desc[UR50][R2.64], !P3 ;  /* 0x0a400000020a7fae */ /* 0x000fe2000d901d72 */
[----:B------:R-:W-:Y:S02]  /*31340*/  IMAD.MOV.U32 R13, RZ, RZ, R7 ;  /* 0x000000ffff0d7224 */ /* 0x000fe400078e0007 */
[----:B------:R-:W-:-:S05]  /*31350*/  IMAD.IADD R17, R17, 0x1, R10 ;  /* 0x0000000111117824 */ /* 0x000fca00078e020a */
[----:B------:R0:W-:Y:S02]  /*31360*/  LDGSTS.E.BYPASS.LTC128B.128 [R17+0xa400], desc[UR50][R2.64+0x40], !P1 ;  /* 0x0a40004002117fae */ /* 0x0001e4000c901d72 */
[----:B0-----:R-:W0:Y:S01]  /*31370*/  S2R R2, SR_TID.X ;  /* 0x0000000000027919 */ /* 0x001e220000002100 */
[----:B------:R-:W-:-:S07]  /*31380*/  MOV R3, R14 ;  /* 0x0000000e00037202 */ /* 0x000fce0000000f00 */
[----:B0-----:R-:W-:Y:S05]  /*31390*/  WARPSYNC.COLLECTIVE R15, `(.L_x_3128) ;  /* 0x000000000f087348 */ /* 0x001fea0003c00000 */
[----:B------:R1:W2:Y:S02]  /*313a0*/  SHFL.IDX P6, R14, R13, R12, R11 ;  /* 0x0000000c0d0e7389 */ /* 0x0002a400000c000b */
[----:B012---:R-:W-:Y:S01]  /*313b0*/  ENDCOLLECTIVE ;  /* 0x000000000000791b */ /* 0x007fe20003800000 */
.L_x_3128:
        /* <DEDUP_REMOVED lines=11> */
.L_x_3129:
[----:B------:R-:W-:Y:S01]  /*31470*/  @!PT LDS RZ, [RZ] ;  /* 0x00000000fffff984 */ /* 0x000fe20000000800 */
[----:B------:R-:W-:Y:S01]  /*31480*/  @!PT LDS RZ, [RZ] ;  /* 0x00000000fffff984 */ /* 0x000fe20000000800 */
[----:B------:R-:W-:Y:S01]  /*31490*/  @!PT LDS RZ, [RZ] ;  /* 0x00000000fffff984 */ /* 0x000fe20000000800 */
[----:B------:R-:W-:Y:S04]  /*314a0*/  LDGSTS.E.BYPASS.LTC128B.128 [R10+0xb400], desc[UR50][R2.64], !P3 ;  /* 0x0b400000020a7fae */ /* 0x000fe8000d901d72 */
[----:B------:R0:W-:Y:S01]  /*314b0*/  LDGSTS.E.BYPASS.LTC128B.128 [R17+0xb400], desc[UR50][R2.64+0x40], !P1 ;  /* 0x0b40004002117fae */ /* 0x0001e2000c901d72 */
[----:B------:R-:W-:Y:S01]  /*314c0*/  IMAD.MOV.U32 R13, RZ, RZ, R7 ;  /* 0x000000ffff0d7224 */ /* 0x000fe200078e0007 */
[----:B0-----:R-:W0:Y:S01]  /*314d0*/  S2R R2, SR_TID.X ;  /* 0x0000000000027919 */ /* 0x001e220000002100 */
[----:B------:R-:W-:-:S07]  /*314e0*/  IMAD.MOV.U32 R3, RZ, RZ, R14 ;  /* 0x000000ffff037224 */ /* 0x000fce00078e000e */
[----:B0-----:R-:W-:Y:S05]  /*314f0*/  WARPSYNC.COLLECTIVE R15, `(.L_x_3130) ;  /* 0x000000000f087348 */ /* 0x001fea0003c00000 */
[----:B------:R1:W2:Y:S02]  /*31500*/  SHFL.IDX P6, R14, R13, R12, R11 ;  /* 0x0000000c0d0e7389 */ /* 0x0002a400000c000b */
[----:B012---:R-:W-:Y:S01]  /*31510*/  ENDCOLLECTIVE ;  /* 0x000000000000791b */ /* 0x007fe20003800000 */
.L_x_3130:
[----:B------:R-:W-:Y:S02]  /*31520*/  IMAD.MOV.U32 R13, RZ, RZ, R9 ;  /* 0x000000ffff0d7224 */ /* 0x000fe400078e0009 */
[----:B------:R-:W-:Y:S01]  /*31530*/  IMAD.MOV.U32 R12, RZ, RZ, 0x3 ;  /* 0x00000003ff0c7424 */ /* 0x000fe200078e00ff */
[----:B------:R-:W-:Y:S01]  /*31540*/  SHF.L.U32 R15, R2, 0x4, RZ ;  /* 0x00000004020f7819 */ /* 0x000fe200000006ff */
[----:B------:R-:W-:-:S03]  /*31550*/  IMAD.MOV.U32 R2, RZ, RZ, R14 ;  /* 0x000000ffff027224 */ /* 0x000fc600078e000e */
[----:B------:R-:W-:-:S04]  /*31560*/  LOP3.LUT R15, R15, 0x30, RZ, 0xc0, !PT ;  /* 0x000000300f0f7812 */ /* 0x000fc800078ec0ff */
[----:B------:R-:W-:Y:S02]  /*31570*/  IADD3 R2, P0, R15, R2, RZ ;  /* 0x000000020f027210 */ /* 0x000fe40007f1e0ff */
[----:B------:R-:W-:-:S03]  /*31580*/  MOV R15, 0xffffffff ;  /* 0xffffffff000f7802 */ /* 0x000fc60000000f00 */
[----:B------:R-:W-:-:S08]  /*31590*/  IMAD.X R3, RZ, RZ, R3, P0 ;  /* 0x000000ffff037224 */ /* 0x000fd000000e0603 */
[----:B------:R-:W-:Y:S05]  /*315a0*/  WARPSYNC.COLLECTIVE R15, `(.L_x_3131) ;  /* 0x000000000f087348 */ /* 0x000fea0003c00000 */
[----:B------:R0:W1:Y:S02]  /*315b0*/  SHFL.IDX P6, R14, R13, R12, R11 ;  /* 0x0000000c0d0e7389 */ /* 0x00006400000c000b */
[----:B01----:R-:W-:Y:S01]  /*315c0*/  ENDCOLLECTIVE ;  /* 0x000000000000791b */ /* 0x003fe20003800000 */
.L_x_3131:
        /* <DEDUP_REMOVED lines=11> */
.L_x_3132:
[----:B------:R-:W-:Y:S02]  /*31680*/  IMAD.MOV.U32 R13, RZ, RZ, R24 ;  /* 0x000000ffff0d7224 */ /* 0x000fe400078e0018 */
[----:B------:R-:W-:Y:S02]  /*31690*/  IMAD.MOV.U32 R12, RZ, RZ, RZ ;  /* 0x000000ffff0c7224 */ /* 0x000fe400078e00ff */
[----:B------:R-:W-:-:S07]  /*316a0*/  IMAD.MOV.U32 R2, RZ, RZ, R14 ;  /* 0x000000ffff027224 */ /* 0x000fce00078e000e */
[----:B------:R-:W-:Y:S05]  /*316b0*/  WARPSYNC.COLLECTIVE R15, `(.L_x_3133) ;  /* 0x000000000f087348 */ /* 0x000fea0003c00000 */
[----:B------:R0:W1:Y:S02]  /*316c0*/  SHFL.IDX P6, R14, R13, R12, R11 ;  /* 0x0000000c0d0e7389 */ /* 0x00006400000c000b */
[----:B01----:R-:W-:Y:S01]  /*316d0*/  ENDCOLLECTIVE ;  /* 0x000000000000791b */ /* 0x003fe20003800000 */
.L_x_3133:
[----:B------:R-:W-:-:S05]  /*316e0*/  IMAD.SHL.U32 R3, R3, 0x10, RZ ;  /* 0x0000001003037824 */ /* 0x000fca00078e00ff */
[----:B------:R-:W-:-:S04]  /*316f0*/  LOP3.LUT R3, R3, 0x30, RZ, 0xc0, !PT ;  /* 0x0000003003037812 */ /* 0x000fc800078ec0ff */
[----:B------:R-:W-:Y:S01]  /*31700*/  IADD3 R2, P0, R3, R2, RZ ;  /* 0x0000000203027210 */ /* 0x000fe20007f1e0ff */
[----:B------:R-:W-:-:S03]  /*31710*/  IMAD.MOV.U32 R13, RZ, RZ, R25 ;  /* 0x000000ffff0d7224 */ /* 0x000fc600078e0019 */
[----:B------:R-:W-:-:S05]  /*31720*/  IADD3.X R3, RZ, R9, RZ, P0, !PT ;  /* 0x00000009ff037210 */ /* 0x000fca00007fe4ff */
        /* <DEDUP_REMOVED lines=9> */
.L_x_3134:
[----:B------:R-:W-:Y:S01]  /*317c0*/  MOV R2, R14 ;  /* 0x0000000e00027202 */ /* 0x000fe20000000f00 */
[----:B------:R-:W-:Y:S06]  /*317d0*/  BRA `(.L_x_3135) ;  /* 0xffffff9400387947 */ /* 0x000fec000383ffff */
.L_x_2931:
[----:B---3--:R3:W4:Y:S02]  /*317e0*/  SYNCS.PHASECHK.TRANS64.TRYWAIT P0, [R0+URZ+0x29840], R31 ;  /* 0x0298401f000075a7 */ /* 0x008724000800017f */
[----:B----4-:R-:W-:Y:S05]  /*317f0*/  @!P0 NANOSLEEP.SYNCS 0x989680 ;  /* 0x009896800000895d */ /* 0x010fea0003900000 */
[----:B------:R-:W4:Y:S02]  /*31800*/  @!P0 SYNCS.PHASECHK.TRANS64 P0, [R0+URZ+0x29840], R31 ;  /* 0x0298401f000085a7 */ /* 0x000f24000800007f */
[----:B----4-:R-:W-:Y:S05]  /*31810*/  @!P0 BRA `(.L_x_2931) ;  /* 0xfffffffc00f08947 */ /* 0x010fea000383ffff */
[----:B------:R-:W-:Y:S05]  /*31820*/  BRA `(.L_x_3136) ;  /* 0xffffff9400987947 */ /* 0x000fea000383ffff */
.L_x_2932:
        /* <DEDUP_REMOVED lines=8> */
.L_x_3138:
[----:B------:R-:W-:Y:S05]  /*318b0*/  BSYNC B0 ;  /* 0x0000000000007941 */ /* 0x000fea0003800000 */
.L_x_3137:
[----:B------:R-:W-:Y:S01]  /*318c0*/  IMAD.MOV.U32 R13, RZ, RZ, R4 ;  /* 0x000000ffff0d7224 */ /* 0x000fe200078e0004 */
[----:B------:R-:W-:Y:S01]  /*318d0*/  MOV R3, R14 ;  /* 0x0000000e00037202 */ /* 0x000fe20000000f00 */
[----:B------:R-:W-:Y:S02]  /*318e0*/  IMAD.MOV.U32 R12, RZ, RZ, RZ ;  /* 0x000000ffff0c7224 */ /* 0x000fe400078e00ff */
[----:B------:R-:W-:Y:S02]  /*318f0*/  IMAD.MOV.U32 R11, RZ, RZ, 0x1c1f ;  /* 0x00001c1fff0b7424 */ /* 0x000fe400078e00ff */
[----:B------:R-:W-:Y:S02]  /*31900*/  IMAD.MOV.U32 R15, RZ, RZ, -0x1 ;  /* 0xffffffffff0f7424 */ /* 0x000fe400078e00ff */
[----:B------:R-:W-:-:S07]  /*31910*/  IMAD.IADD R7, R22, 0x1, R7 ;  /* 0x0000000116077824 */ /* 0x000fce00078e0207 */
[----:B------:R-:W-:Y:S05]  /*31920*/  WARPSYNC.COLLECTIVE R15, `(.L_x_3139) ;  /* 0x000000000f087348 */ /* 0x000fea0003c00000 */
[----:B------:R0:W1:Y:S02]  /*31930*/  SHFL.IDX P6, R14, R13, R12, R11 ;  /* 0x0000000c0d0e7389 */ /* 0x00006400000c000b */
[----:B01----:R-:W-:Y:S01]  /*31940*/  ENDCOLLECTIVE ;  /* 0x000000000000791b */ /* 0x003fe20003800000 */
.L_x_3139:
[----:B------:R-:W-:Y:S02]  /*31950*/  IMAD.MOV.U32 R13, RZ, RZ, R6 ;  /* 0x000000ffff0d7224 */ /* 0x000fe400078e0006 */
[----:B------:R-:W-:Y:S01]  /*31960*/  IMAD.MOV.U32 R12, RZ, RZ, 0x1 ;  /* 0x00000001ff0c7424 */ /* 0x000fe200078e00ff */
[----:B------:R-:W-:-:S07]  /*31970*/  MOV R2, R14 ;  /* 0x0000000e00027202 */ /* 0x000fce0000000f00 */
[----:B------:R-:W-:Y:S05]  /*31980*/  WARPSYNC.COLLECTIVE R15, `(.L_x_3140) ;  /* 0x000000000f087348 */ /* 0x000fea0003c00000 */
[----:B------:R0:W1:Y:S02]  /*31990*/  SHFL.IDX P6, R14, R13, R12, R11 ;  /* 0x0000000c0d0e7389 */ /* 0x00006400000c000b */
[----:B01----:R-:W-:Y:S01]  /*319a0*/  ENDCOLLECTIVE ;  /* 0x000000000000791b */ /* 0x003fe20003800000 */
.L_x_3140:
        /* <DEDUP_REMOVED lines=9> */
[----:B0-----:R-:W-:-:S07]  /*31a40*/  MOV R3, R14 ;  /* 0x0000000e00037202 */ /* 0x001fce0000000f00 */
[----:B------:R-:W-:Y:S05]  /*31a50*/  WARPSYNC.COLLECTIVE R15, `(.L_x_3141) ;  /* 0x000000000f087348 */ /* 0x000fea0003c00000 */
[----:B------:R0:W1:Y:S02]  /*31a60*/  SHFL.IDX P6, R14, R13, R12, R11 ;  /* 0x0000000c0d0e7389 */ /* 0x00006400000c000b */
[----:B01----:R-:W-:Y:S01]  /*31a70*/  ENDCOLLECTIVE ;  /* 0x000000000000791b */ /* 0x003fe20003800000 */
.L_x_3141:
[----:B------:R-:W-:Y:S01]  /*31a80*/  IMAD.MOV.U32 R13, RZ, RZ, R6 ;  /* 0x000000ffff0d7224 */ /* 0x000fe200078e0006 */
[----:B------:R-:W-:Y:S01]  /*31a90*/  MOV R12, 0x2 ;  /* 0x00000002000c7802 */ /* 0x000fe20000000f00 */
[----:B------:R-:W-:-:S07]  /*31aa0*/  IMAD.MOV.U32 R2, RZ, RZ, R14 ;  /* 0x000000ffff027224 */ /* 0x000fce00078e000e */
[----:B------:R-:W-:Y:S05]  /*31ab0*/  WARPSYNC.COLLECTIVE R15, `(.L_x_3142) ;  /* 0x000000000f087348 */ /* 0x000fea0003c00000 */
[----:B------:R0:W1:Y:S02]  /*31ac0*/  SHFL.IDX P6, R14, R13, R12, R11 ;  /* 0x0000000c0d0e7389 */ /* 0x00006400000c000b */
[----:B01----:R-:W-:Y:S01]  /*31ad0*/  ENDCOLLECTIVE ;  /* 0x000000000000791b */ /* 0x003fe20003800000 */
.L_x_3142:
        /* <DEDUP_REMOVED lines=13> */
.L_x_3143:
[----:B------:R-:W-:Y:S01]  /*31bb0*/  MOV R13, R6 ;  /* 0x00000006000d7202 */ /* 0x000fe20000000f00 */
[----:B------:R-:W-:Y:S02]  /*31bc0*/  IMAD.MOV.U32 R12, RZ, RZ, 0x3 ;  /* 0x00000003ff0c7424 */ /* 0x000fe400078e00ff */
[----:B------:R-:W-:-:S07]  /*31bd0*/  IMAD.MOV.U32 R2, RZ, RZ, R14 ;  /* 0x000000ffff027224 */ /* 0x000fce00078e000e */
[----:B------:R-:W-:Y:S05]  /*31be0*/  WARPSYNC.COLLECTIVE R15, `(.L_x_3144) ;  /* 0x000000000f087348 */ /* 0x000fea0003c00000 */
[----:B------:R0:W1:Y:S02]  /*31bf0*/  SHFL.IDX P6, R14, R13, R12, R11 ;  /* 0x0000000c0d0e7389 */ /* 0x00006400000c000b */
[----:B01----:R-:W-:Y:S01]  /*31c00*/  ENDCOLLECTIVE ;  /* 0x000000000000791b */ /* 0x003fe20003800000 */
.L_x_3144:
        /* <DEDUP_REMOVED lines=13> */
.L_x_3145:
[----:B------:R-:W-:Y:S02]  /*31ce0*/  IMAD.MOV.U32 R13, RZ, RZ, R8 ;  /* 0x000000ffff0d7224 */ /* 0x000fe400078e0008 */
[----:B------:R-:W-:Y:S02]  /*31cf0*/  IMAD.MOV.U32 R12, RZ, RZ, RZ ;  /* 0x000000ffff0c7224 */ /* 0x000fe400078e00ff */
[----:B------:R-:W-:-:S07]  /*31d00*/  IMAD.MOV.U32 R2, RZ, RZ, R14 ;  /* 0x000000ffff027224 */ /* 0x000fce00078e000e */
[----:B------:R-:W-:Y:S05]  /*31d10*/  WARPSYNC.COLLECTIVE R15, `(.L_x_3146) ;  /* 0x000000000f087348 */ /* 0x000fea0003c00000 */
[----:B------:R0:W1:Y:S02]  /*31d20*/  SHFL.IDX P6, R14, R13, R12, R11 ;  /* 0x0000000c0d0e7389 */ /* 0x00006400000c000b */
[----:B01----:R-:W-:Y:S01]  /*31d30*/  ENDCOLLECTIVE ;  /* 0x000000000000791b */ /* 0x003fe20003800000 */
.L_x_3146:
[----:B------:R-:W-:-:S04]  /*31d40*/  IADD3 R2, P0, R10, R2, RZ ;  /* 0x000000020a027210 */ /* 0x000fc80007f1e0ff */
[----:B------:R-:W-:-:S05]  /*31d50*/  IADD3.X R3, RZ, R9, RZ, P0, !PT ;  /* 0x00000009ff037210 */ /* 0x000fca00007fe4ff */
        /* <DEDUP_REMOVED lines=11> */
.L_x_3147:
[----:B------:R-:W-:Y:S01]  /*31e10*/  MOV R2, R14 ;  /* 0x0000000e00027202 */ /* 0x000fe20000000f00 */
[----:B------:R-:W-:Y:S06]  /*31e20*/  BRA `(.L_x_3148) ;  /* 0xffffff9400387947 */ /* 0x000fec000383ffff */
.L_x_2937:
[----:B--2---:R2:W3:Y:S02]  /*31e30*/  SYNCS.PHASECHK.TRANS64.TRYWAIT P0, [R3+URZ+0x29870], R0 ;  /* 0x02987000030075a7 */ /* 0x0044e4000800017f */
[----:B---3--:R-:W-:Y:S05]  /*31e40*/  @!P0 NANOSLEEP.SYNCS 0x989680 ;  /* 0x009896800000895d */ /* 0x008fea0003900000 */
[----:B------:R-:W3:Y:S02]  /*31e50*/  @!P0 SYNCS.PHASECHK.TRANS64 P0, [R3+URZ+0x29870], R0 ;  /* 0x02987000030085a7 */ /* 0x000ee4000800007f */
[----:B---3--:R-:W-:Y:S05]  /*31e60*/  @!P0 BRA `(.L_x_2937) ;  /* 0xfffffffc00f08947 */ /* 0x008fea000383ffff */
[----:B------:R-:W-:Y:S05]  /*31e70*/  BRA `(.L_x_3149) ;  /* 0xffffff9400a47947 */ /* 0x000fea000383ffff */
.L_x_2939:
[----:B--2---:R2:W3:Y:S02]  /*31e80*/  SYNCS.PHASECHK.TRANS64.TRYWAIT P0, [R3+URZ+0x29860], R0 ;  /* 0x02986000030075a7 */ /* 0x0044e4000800017f */
[----:B---3--:R-:W-:Y:S05]  /*31e90*/  @!P0 NANOSLEEP.SYNCS 0x989680 ;  /* 0x009896800000895d */ /* 0x008fea0003900000 */
[----:B------:R-:W3:Y:S02]  /*31ea0*/  @!P0 SYNCS.PHASECHK.TRANS64 P0, [R3+URZ+0x29860], R0 ;  /* 0x02986000030085a7 */ /* 0x000ee4000800007f */
[----:B---3--:R-:W-:Y:S05]  /*31eb0*/  @!P0 BRA `(.L_x_2939) ;  /* 0xfffffffc00f08947 */ /* 0x008fea000383ffff */
[----:B------:R-:W-:Y:S05]  /*31ec0*/  BRA `(.L_x_3150) ;  /* 0xffffff9400b47947 */ /* 0x000fea000383ffff */
.L_x_2947:
[----:B0-----:R0:W3:Y:S02]  /*31ed0*/  SYNCS.PHASECHK.TRANS64.TRYWAIT P1, [R17+URZ+0x29870], R0 ;  /* 0x02987000110075a7 */ /* 0x0010e4000802017f */
[----:B---3--:R-:W-:Y:S05]  /*31ee0*/  @!P1 NANOSLEEP.SYNCS 0x989680 ;  /* 0x009896800000995d */ /* 0x008fea0003900000 */
[----:B------:R-:W3:Y:S02]  /*31ef0*/  @!P1 SYNCS.PHASECHK.TRANS64 P1, [R17+URZ+0x29870], R0 ;  /* 0x02987000110095a7 */ /* 0x000ee4000802007f */
[----:B---3--:R-:W-:Y:S05]  /*31f00*/  @!P1 BRA `(.L_x_2947) ;  /* 0xfffffffc00f09947 */ /* 0x008fea000383ffff */
[----:B------:R-:W-:Y:S05]  /*31f10*/  BRA `(.L_x_3151) ;  /* 0xffffff9c00787947 */ /* 0x000fea000383ffff */
.L_x_2949:
[----:B0-----:R0:W3:Y:S02]  /*31f20*/  SYNCS.PHASECHK.TRANS64.TRYWAIT P1, [R17+URZ+0x29860], R0 ;  /* 0x02986000110075a7 */ /* 0x0010e4000802017f */
[----:B---3--:R-:W-:Y:S05]  /*31f30*/  @!P1 NANOSLEEP.SYNCS 0x989680 ;  /* 0x009896800000995d */ /* 0x008fea0003900000 */
[----:B------:R-:W3:Y:S02]  /*31f40*/  @!P1 SYNCS.PHASECHK.TRANS64 P1, [R17+URZ+0x29860], R0 ;  /* 0x02986000110095a7 */ /* 0x000ee4000802007f */
[----:B---3--:R-:W-:Y:S05]  /*31f50*/  @!P1 BRA `(.L_x_2949) ;  /* 0xfffffffc00f09947 */ /* 0x008fea000383ffff */
[----:B------:R-:W-:Y:S05]  /*31f60*/  BRA `(.L_x_3152) ;  /* 0xffffff9c00847947 */ /* 0x000fea000383ffff */
.L_x_2954:
        /* <DEDUP_REMOVED lines=8> */
.L_x_3154:
[----:B------:R-:W-:Y:S05]  /*31ff0*/  BSYNC B0 ;  /* 0x0000000000007941 */ /* 0x000fea0003800000 */
.L_x_3153:
[----:B------:R-:W-:Y:S01]  /*32000*/  IMAD.MOV.U32 R13, RZ, RZ, R16 ;  /* 0x000000ffff0d7224 */ /* 0x000fe200078e0010 */
[----:B------:R-:W-:Y:S01]  /*32010*/  MOV R0, R14 ;  /* 0x0000000e00007202 */ /* 0x000fe20000000f00 */
[----:B------:R-:W-:Y:S02]  /*32020*/  IMAD.MOV.U32 R12, RZ, RZ, 0x1 ;  /* 0x00000001ff0c7424 */ /* 0x000fe400078e00ff */
[----:B------:R-:W-:Y:S02]  /*32030*/  IMAD.MOV.U32 R11, RZ, RZ, 0x1f ;  /* 0x0000001fff0b7424 */ /* 0x000fe400078e00ff */
[----:B------:R-:W-:Y:S02]  /*32040*/  IMAD.MOV.U32 R15, RZ, RZ, -0x1 ;  /* 0xffffffffff0f7424 */ /* 0x000fe400078e00ff */
[----:B------:R-:W-:-:S07]  /*32050*/  IMAD.IADD R5, R19, 0x1, R7 ;  /* 0x0000000113057824 */ /* 0x000fce00078e0207 */
[----:B------:R-:W-:Y:S05]  /*32060*/  WARPSYNC.COLLECTIVE R15, `(.L_x_3155) ;  /* 0x000000000f087348 */ /* 0x000fea0003c00000 */
[----:B------:R0:W1:Y:S02]  /*32070*/  SHFL.IDX P6, R14, R13, R12, R11 ;  /* 0x0000000c0d0e7389 */ /* 0x00006400000c000b */
[----:B01----:R-:W-:Y:S01]  /*32080*/  ENDCOLLECTIVE ;  /* 0x000000000000791b */ /* 0x003fe20003800000 */
.L_x_3155:
[----:B------:R-:W-:Y:S02]  /*32090*/  ULDC UR4, c[0x0][0xc3c] ;  /* 0x00030f0000047ab9 */ /* 0x000fe40000000800 */
[----:B------:R-:W-:-:S13]  /*320a0*/  ISETP.GE.OR P1, PT, R5, UR4, !P0 ;  /* 0x0000000405007c0c */ /* 0x000fda000c726670 */
[----:B------:R-:W0:Y:S01]  /*320b0*/  @!P1 LDC.64 R2, c[0x0][0xc80] ;  /* 0x00032000ff029b82 */ /* 0x000e220000000a00 */
[----:B------:R-:W-:Y:S02]  /*320c0*/  MOV R11, RZ ;  /* 0x000000ff000b7202 */ /* 0x000fe40000000f00 */
[----:B------:R-:W-:Y:S01]  /*320d0*/  MOV R16, R14 ;  /* 0x0000000e00107202 */ /* 0x000fe20000000f00 */
        /* <DEDUP_REMOVED lines=13> */
.L_x_3156:
[----:B------:R-:W-:Y:S01]  /*321b0*/  IMAD.MOV.U32 R12, RZ, RZ, 0x2 ;  /* 0x00000002ff0c7424 */ /* 0x000fe200078e00ff */
[----:B------:R-:W-:-:S05]  /*321c0*/  SEL R5, R14, RZ, P1 ;  /* 0x000000ff0e057207 */ /* 0x000fca0000800000 */
[----:B------:R-:W-:-:S04]  /*321d0*/  IMAD.IADD R4, R2, 0x1, R5 ;  /* 0x0000000102047824 */ /* 0x000fc800078e0205 */
[----:B------:R-:W-:-:S07]  /*321e0*/  IMAD.MOV.U32 R13, RZ, RZ, R4 ;  /* 0x000000ffff0d7224 */ /* 0x000fce00078e0004 */
[----:B------:R-:W-:Y:S05]  /*321f0*/  WARPSYNC.COLLECTIVE R15, `(.L_x_3157) ;  /* 0x000000000f087348 */ /* 0x000fea0003c00000 */
[----:B------:R0:W1:Y:S02]  /*32200*/  SHFL.UP P6, R14, R13, R12, R11 ;  /* 0x0400000c0d0e7389 */ /* 0x00006400000c000b */
[----:B01----:R-:W-:Y:S01]  /*32210*/  ENDCOLLECTIVE ;  /* 0x000000000000791b */ /* 0x003fe20003800000 */
.L_x_3157:
[----:B------:R-:W-:Y:S01]  /*32220*/  IMAD.MOV.U32 R12, RZ, RZ, 0x4 ;  /* 0x00000004ff0c7424 */ /* 0x000fe200078e00ff */
[----:B------:R-:W-:-:S05]  /*32230*/  SEL R5, R14, RZ, P2 ;  /* 0x000000ff0e057207 */ /* 0x000fca0001000000 */
[----:B------:R-:W-:-:S05]  /*32240*/  IMAD.IADD R5, R4, 0x1, R5 ;  /* 0x0000000104057824 */ /* 0x000fca00078e0205 */
[----:B------:R-:W-:-:S07]  /*32250*/  MOV R13, R5 ;  /* 0x00000005000d7202 */ /* 0x000fce0000000f00 */
[----:B------:R-:W-:Y:S05]  /*32260*/  WARPSYNC.COLLECTIVE R15, `(.L_x_3158) ;  /* 0x000000000f087348 */ /* 0x000fea0003c00000 */
[----:B------:R0:W1:Y:S02]  /*32270*/  SHFL.UP P6, R14, R13, R12, R11 ;  /* 0x0400000c0d0e7389 */ /* 0x00006400000c000b */
[----:B01----:R-:W-:Y:S01]  /*32280*/  ENDCOLLECTIVE ;  /* 0x000000000000791b */ /* 0x003fe20003800000 */
.L_x_3158:
[----:B------:R-:W-:Y:S01]  /*32290*/  IMAD.MOV.U32 R12, RZ, RZ, 0x8 ;  /* 0x00000008ff0c7424 */ /* 0x000fe200078e00ff */
[----:B------:R-:W-:-:S05]  /*322a0*/  SEL R6, R14, RZ, P3 ;  /* 0x000000ff0e067207 */ /* 0x000fca0001800000 */
[----:B------:R-:W-:-:S04]  /*322b0*/  IMAD.IADD R6, R5, 0x1, R6 ;  /* 0x0000000105067824 */ /* 0x000fc800078e0206 */
[----:B------:R-:W-:-:S07]  /*322c0*/  IMAD.MOV.U32 R13, RZ, RZ, R6 ;  /* 0x000000ffff0d7224 */ /* 0x000fce00078e0006 */
[----:B------:R-:W-:Y:S05]  /*322d0*/  WARPSYNC.COLLECTIVE R15, `(.L_x_3159) ;  /* 0x000000000f087348 */ /* 0x000fea0003c00000 */
[----:B------:R0:W1:Y:S02]  /*322e0*/  SHFL.UP P6, R14, R13, R12, R11 ;  /* 0x0400000c0d0e7389 */ /* 0x00006400000c000b */
[----:B01----:R-:W-:Y:S01]  /*322f0*/  ENDCOLLECTIVE ;  /* 0x000000000000791b */ /* 0x003fe20003800000 */
.L_x_3159:
[----:B------:R-:W-:Y:S01]  /*32300*/  IMAD.MOV.U32 R12, RZ, RZ, 0x10 ;  /* 0x00000010ff0c7424 */ /* 0x000fe200078e00ff */
[----:B------:R-:W-:-:S04]  /*32310*/  SEL R3, R14, RZ, P4 ;  /* 0x000000ff0e037207 */ /* 0x000fc80002000000 */
[----:B------:R-:W-:-:S05]  /*32320*/  IADD3 R4, R6, R3, RZ ;  /* 0x0000000306047210 */ /* 0x000fca0007ffe0ff */
[----:B------:R-:W-:-:S07]  /*32330*/  IMAD.MOV.U32 R13, RZ, RZ, R4 ;  /* 0x000000ffff0d7224 */ /* 0x000fce00078e0004 */
[----:B------:R-:W-:Y:S05]  /*32340*/  WARPSYNC.COLLECTIVE R15, `(.L_x_3160) ;  /* 0x000000000f087348 */ /* 0x000fea0003c00000 */
[----:B------:R0:W1:Y:S02]  /*32350*/  SHFL.UP P6, R14, R13, R12, R11 ;  /* 0x0400000c0d0e7389 */ /* 0x00006400000c000b */
[----:B01----:R-:W-:Y:S01]  /*32360*/  ENDCOLLECTIVE ;  /* 0x000000000000791b */ /* 0x003fe20003800000 */
.L_x_3160:
[----:B------:R-:W-:Y:S01]  /*32370*/  MOV R12, 0x1f ;  /* 0x0000001f000c7802 */ /* 0x000fe20000000f00 */
[----:B------:R-:W-:Y:S01]  /*32380*/  IMAD.MOV.U32 R11, RZ, RZ, 0x1f ;  /* 0x0000001fff0b7424 */ /* 0x000fe200078e00ff */
[----:B------:R-:W-:-:S05]  /*32390*/  SEL R3, R14, RZ, P5 ;  /* 0x000000ff0e037207 */ /* 0x000fca0002800000 */
[----:B------:R-:W-:-:S04]  /*323a0*/  IMAD.IADD R3, R4, 0x1, R3 ;  /* 0x0000000104037824 */ /* 0x000fc800078e0203 */
[----:B------:R-:W-:-:S07]  /*323b0*/  IMAD.MOV.U32 R13, RZ, RZ, R3 ;  /* 0x000000ffff0d7224 */ /* 0x000fce00078e0003 */
[----:B------:R-:W-:Y:S05]  /*323c0*/  WARPSYNC.COLLECTIVE R15, `(.L_x_3161) ;  /* 0x000000000f087348 */ /* 0x000fea0003c00000 */
[----:B------:R0:W1:Y:S02]  /*323d0*/  SHFL.IDX P6, R14, R13, R12, R11 ;  /* 0x0000000c0d0e7389 */ /* 0x00006400000c000b */
[----:B01----:R-:W-:Y:S01]  /*323e0*/  ENDCOLLECTIVE ;  /* 0x000000000000791b */ /* 0x003fe20003800000 */
.L_x_3161:
[----:B------:R-:W-:Y:S05]  /*323f0*/  BRA `(.L_x_3162) ;  /* 0xffffffa000987947 */ /* 0x000fea000383ffff */
.L_x_2959:
[----:B------:R-:W-:Y:S01]  /*32400*/  BSSY B0, `(.L_x_3163) ;  /* 0x0000008000007945 */ /* 0x000fe20003800000 */
[----:B-----5:R-:W-:Y:S01]  /*32410*/  IMAD.MOV.U32 R13, RZ, RZ, R2 ;  /* 0x000000ffff0d7224 */ /* 0x020fe200078e0002 */
[----:B------:R-:W-:Y:S01]  /*32420*/  MOV R15, 0xffffffff ;  /* 0xffffffff000f7802 */ /* 0x000fe20000000f00 */
[----:B------:R-:W-:Y:S02]  /*32430*/  IMAD.MOV.U32 R12, RZ, RZ, 0x1 ;  /* 0x00000001ff0c7424 */ /* 0x000fe400078e00ff */
[----:B------:R-:W-:-:S07]  /*32440*/  IMAD.MOV.U32 R11, RZ, RZ, RZ ;  /* 0x000000ffff0b7224 */ /* 0x000fce00078e00ff */
[----:B012---:R-:W-:Y:S05]  /*32450*/  WARPSYNC.COLLECTIVE R15, `(.L_x_3164) ;  /* 0x000000000f087348 */ /* 0x007fea0003c00000 */
[----:B------:R3:W4:Y:S02]  /*32460*/  SHFL.UP P6, R14, R13, R12, R11 ;  /* 0x0400000c0d0e7389 */ /* 0x00072400000c000b */
[----:B01234-:R-:W-:Y:S01]  /*32470*/  ENDCOLLECTIVE ;  /* 0x000000000000791b */ /* 0x01ffe20003800000 */
.L_x_3164:
[----:B------:R-:W-:Y:S05]  /*32480*/  BSYNC B0 ;  /* 0x0000000000007941 */ /* 0x000fea0003800000 */
.L_x_3163:
        /* <DEDUP_REMOVED lines=8> */
.L_x_3165:
[----:B------:R-:W-:Y:S01]  /*32510*/  IMAD.MOV.U32 R12, RZ, RZ, 0x4 ;  /* 0x00000004ff0c7424 */ /* 0x000fe200078e00ff */
[----:B------:R-:W-:-:S04]  /*32520*/  SEL R14, R14, RZ, P2 ;  /* 0x000000ff0e0e7207 */ /* 0x000fc80001000000 */
[----:B------:R-:W-:-:S05]  /*32530*/  IADD3 R3, R13, R14, RZ ;  /* 0x0000000e0d037210 */ /* 0x000fca0007ffe0ff */
[----:B------:R-:W-:-:S07]  /*32540*/  IMAD.MOV.U32 R13, RZ, RZ, R3 ;  /* 0x000000ffff0d7224 */ /* 0x000fce00078e0003 */
[----:B------:R-:W-:Y:S05]  /*32550*/  WARPSYNC.COLLECTIVE R15, `(.L_x_3166) ;  /* 0x000000000f087348 */ /* 0x000fea0003c00000 */
[----:B------:R0:W1:Y:S02]  /*32560*/  SHFL.UP P6, R14, R13, R12, R11 ;  /* 0x0400000c0d0e7389 */ /* 0x00006400000c000b */
[----:B01----:R-:W-:Y:S01]  /*32570*/  ENDCOLLECTIVE ;  /* 0x000000000000791b */ /* 0x003fe20003800000 */
.L_x_3166:
[----:B------:R-:W-:Y:S02]  /*32580*/  MOV R12, 0x8 ;  /* 0x00000008000c7802 */ /* 0x000fe40000000f00 */
[----:B------:R-:W-:-:S05]  /*32590*/  SEL R4, R14, RZ, P3 ;  /* 0x000000ff0e047207 */ /* 0x000fca0001800000 */
[----:B------:R-:W-:-:S04]  /*325a0*/  IMAD.IADD R4, R3, 0x1, R4 ;  /* 0x0000000103047824 */ /* 0x000fc800078e0204 */
[----:B------:R-:W-:-:S07]  /*325b0*/  IMAD.MOV.U32 R13, RZ, RZ, R4 ;  /* 0x000000ffff0d7224 */ /* 0x000fce00078e0004 */
[----:B------:R-:W-:Y:S05]  /*325c0*/  WARPSYNC.COLLECTIVE R15, `(.L_x_3167) ;  /* 0x000000000f087348 */ /* 0x000fea0003c00000 */
[----:B------:R0:W1:Y:S02]  /*325d0*/  SHFL.UP P6, R14, R13, R12, R11 ;  /* 0x0400000c0d0e7389 */ /* 0x00006400000c000b */
[----:B01----:R-:W-:Y:S01]  /*325e0*/  ENDCOLLECTIVE ;  /* 0x000000000000791b */ /* 0x003fe20003800000 */
.L_x_3167:
[----:B------:R-:W-:Y:S01]  /*325f0*/  IMAD.MOV.U32 R12, RZ, RZ, 0x10 ;  /* 0x00000010ff0c7424 */ /* 0x000fe200078e00ff */
[----:B------:R-:W-:-:S05]  /*32600*/  SEL R5, R14, RZ, P4 ;  /* 0x000000ff0e057207 */ /* 0x000fca0002000000 */
[----:B------:R-:W-:-:S04]  /*32610*/  IMAD.IADD R5, R4, 0x1, R5 ;  /* 0x0000000104057824 */ /* 0x000fc800078e0205 */
[----:B------:R-:W-:-:S07]  /*32620*/  IMAD.MOV.U32 R13, RZ, RZ, R5 ;  /* 0x000000ffff0d7224 */ /* 0x000fce00078e0005 */
[----:B------:R-:W-:Y:S05]  /*32630*/  WARPSYNC.COLLECTIVE R15, `(.L_x_3168) ;  /* 0x000000000f087348 */ /* 0x000fea0003c00000 */
[----:B------:R0:W1:Y:S02]  /*32640*/  SHFL.UP P6, R14, R13, R12, R11 ;  /* 0x0400000c0d0e7389 */ /* 0x00006400000c000b */
[----:B01----:R-:W-:Y:S01]  /*32650*/  ENDCOLLECTIVE ;  /* 0x000000000000791b */ /* 0x003fe20003800000 */
.L_x_3168:
        /* <DEDUP_REMOVED lines=8> */
.L_x_3169:
[----:B------:R-:W-:Y:S05]  /*326e0*/  BRA `(.L_x_3170) ;  /* 0xffffffa000787947 */ /* 0x000fea000383ffff */
.L_x_2961:
[----:B------:R-:W-:Y:S01]  /*326f0*/  BSSY B0, `(.L_x_3171) ;  /* 0x0000006000007945 */ /* 0x000fe20003800000 */
[----:B------:R-:W-:Y:S01]  /*32700*/  PLOP3.LUT P6, PT, P6, PT, PT, 0x8, 0x0 ;  /* 0x000000000000781c */ /* 0x000fe200037ce170 */
[----:B------:R-:W-:-:S12]  /*32710*/  IMAD.MOV.U32 R15, RZ, RZ, -0x1 ;  /* 0xffffffffff0f7424 */ /* 0x000fd800078e00ff */
[----:B01----:R-:W-:Y:S05]  /*32720*/  WARPSYNC.COLLECTIVE R15, `(.L_x_3172) ;  /* 0x000000000f087348 */ /* 0x003fea0003c00000 */
[----:B------:R-:W-:Y:S01]  /*32730*/  VOTE.ANY R14, PT, P6 ;  /* 0x00000000000e7806 */ /* 0x000fe200030e0100 */
[----:B01----:R-:W-:Y:S06]  /*32740*/  ENDCOLLECTIVE ;  /* 0x000000000000791b */ /* 0x003fec0003800000 */
.L_x_3172:
[----:B------:R-:W-:Y:S05]  /*32750*/  BSYNC B0 ;  /* 0x0000000000007941 */ /* 0x000fea0003800000 */
.L_x_3171:
[----:B------:R-:W-:Y:S01]  /*32760*/  IMAD.MOV.U32 R5, RZ, RZ, R14 ;  /* 0x000000ffff057224 */ /* 0x000fe200078e000e */
[----:B------:R-:W-:Y:S01]  /*32770*/  MOV R13, R2 ;  /* 0x00000002000d7202 */ /* 0x000fe20000000f00 */
[----:B------:R-:W-:Y:S02]  /*32780*/  IMAD.MOV.U32 R11, RZ, RZ, 0x1f ;  /* 0x0000001fff0b7424 */ /* 0x000fe400078e00ff */
[----:B------:R-:W0:Y:S01]  /*32790*/  POPC R6, R5 ;  /* 0x0000000500067309 */ /* 0x000e220000000000 */
[----:B------:R-:W-:Y:S02]  /*327a0*/  IMAD.MOV.U32 R15, RZ, RZ, -0x1 ;  /* 0xffffffffff0f7424 */ /* 0x000fe400078e00ff */
[----:B0-----:R-:W-:-:S07]  /*327b0*/  IMAD.MOV.U32 R12, RZ, RZ, R6 ;  /* 0x000000ffff0c7224 */ /* 0x001fce00078e0006 */
[----:B------:R-:W-:Y:S05]  /*327c0*/  WARPSYNC.COLLECTIVE R15, `(.L_x_3173) ;  /* 0x000000000f087348 */ /* 0x000fea0003c00000 */
[----:B------:R0:W1:Y:S02]  /*327d0*/  SHFL.IDX P6, R14, R13, R12, R11 ;  /* 0x0000000c0d0e7389 */ /* 0x00006400000c000b */
[----:B01----:R-:W-:Y:S01]  /*327e0*/  ENDCOLLECTIVE ;  /* 0x000000000000791b */ /* 0x003fe20003800000 */
.L_x_3173:
[----:B------:R-:W-:Y:S01]  /*327f0*/  IMAD.MOV.U32 R17, RZ, RZ, R14 ;  /* 0x000000ffff117224 */ /* 0x000fe200078e000e */
[----:B------:R-:W-:Y:S06]  /*32800*/  BRA `(.L_x_3174) ;  /* 0xffffffa000687947 */ /* 0x000fec000383ffff */
.L_x_2963:
[----:B------:R-:W-:Y:S01]  /*32810*/  BSSY B0, `(.L_x_3175) ;  /* 0x0000007000007945 */ /* 0x000fe20003800000 */
[----:B------:R-:W-:Y:S01]  /*32820*/  MOV R13, R3 ;  /* 0x00000003000d7202 */ /* 0x000fe20000000f00 */
[----:B------:R-:W-:Y:S02]  /*32830*/  IMAD.MOV.U32 R11, RZ, RZ, 0x1f ;  /* 0x0000001fff0b7424 */ /* 0x000fe400078e00ff */
[----:B------:R-:W-:-:S07]  /*32840*/  IMAD.MOV.U32 R15, RZ, RZ, -0x1 ;  /* 0xffffffffff0f7424 */ /* 0x000fce00078e00ff */
[----:B012---:R-:W-:Y:S05]  /*32850*/  WARPSYNC.COLLECTIVE R15, `(.L_x_3176) ;  /* 0x000000000f087348 */ /* 0x007fea0003c00000 */
[----:B------:R3:W4:Y:S02]  /*32860*/  SHFL.IDX P6, R14, R13, R12, R11 ;  /* 0x0000000c0d0e7389 */ /* 0x00072400000c000b */
[----:B01234-:R-:W-:Y:S01]  /*32870*/  ENDCOLLECTIVE ;  /* 0x000000000000791b */ /* 0x01ffe20003800000 */
.L_x_3176:
[----:B------:R-:W-:Y:S05]  /*32880*/  BSYNC B0 ;  /* 0x0000000000007941 */ /* 0x000fea0003800000 */
.L_x_3175:
[----:B------:R-:W-:Y:S01]  /*32890*/  IMAD.MOV.U32 R5, RZ, RZ, R14 ;  /* 0x000000ffff057224 */ /* 0x000fe200078e000e */
[----:B------:R-:W-:Y:S06]  /*328a0*/  BRA `(.L_x_2962) ;  /* 0xffffffa0005c7947 */ /* 0x000fec000383ffff */
.L_x_2967:
[----:B0-----:R0:W1:Y:S02]  /*328b0*/  SYNCS.PHASECHK.TRANS64.TRYWAIT P0, [R4+URZ+0x29820], R0 ;  /* 0x02982000040075a7 */ /* 0x001064000800017f */
[----:B-1----:R-:W-:Y:S05]  /*328c0*/  @!P0 NANOSLEEP.SYNCS 0x989680 ;  /* 0x009896800000895d */ /* 0x002fea0003900000 */
[----:B------:R-:W1:Y:S02]  /*328d0*/  @!P0 SYNCS.PHASECHK.TRANS64 P0, [R4+URZ+0x29820], R0 ;  /* 0x02982000040085a7 */ /* 0x000e64000800007f */
[----:B-1----:R-:W-:Y:S05]  /*328e0*/  @!P0 BRA `(.L_x_2967) ;  /* 0xfffffffc00f08947 */ /* 0x002fea000383ffff */
[----:B------:R-:W-:Y:S05]  /*328f0*/  BRA `(.L_x_3177) ;  /* 0xffffffa400dc7947 */ /* 0x000fea000383ffff */
.L_x_2968:
[----:B------:R-:W1:Y:S01]  /*32900*/  S2R R2, SR_TID.X ;  /* 0x0000000000027919 */ /* 0x000e620000002100 */
[----:B------:R-:W-:Y:S01]  /*32910*/  BSSY B0, `(.L_x_3178) ;  /* 0x000000a000007945 */ /* 0x000fe20003800000 */
[----:B------:R-:W-:Y:S01]  /*32920*/  MOV R12, RZ ;  /* 0x000000ff000c7202 */ /* 0x000fe20000000f00 */
        /* <DEDUP_REMOVED lines=8> */
.L_x_3179:
[----:B------:R-:W-:Y:S05]  /*329b0*/  BSYNC B0 ;  /* 0x0000000000007941 */ /* 0x000fea0003800000 */
.L_x_3178:
[----:B------:R-:W-:Y:S05]  /*329c0*/  BRA `(.L_x_3180) ;  /* 0xffffffa400c47947 */ /* 0x000fea000383ffff */
.L_x_2969:
[----:B------:R-:W-:Y:S01]  /*329d0*/  BSSY B0, `(.L_x_3181) ;  /* 0x0000006000007945 */ /* 0x000fe20003800000 */
[----:B------:R-:W-:-:S07]  /*329e0*/  IMAD.MOV.U32 R15, RZ, RZ, -0x1 ;  /* 0xffffffffff0f7424 */ /* 0x000fce00078e00ff */
[----:B0-----:R-:W-:Y:S05]  /*329f0*/  WARPSYNC.COLLECTIVE R15, `(.L_x_3182) ;  /* 0x000000000f0c7348 */ /* 0x001fea0003c00000 */
[----:B------:R-:W-:Y:S02]  /*32a00*/  ELECT P6, UR62, PT ;  /* 0x00000000003e782f */ /* 0x000fe400038c0000 */
[----:B------:R-:W-:Y:S01]  /*32a10*/  MOV R14, UR62 ;  /* 0x0000003e000e7c02 */ /* 0x000fe20008000f00 */
[----:B0-----:R-:W-:Y:S10]  /*32a20*/  ENDCOLLECTIVE ;  /* 0x000000000000791b */ /* 0x001ff40003800000 */
.L_x_3182:
[----:B------:R-:W-:Y:S05]  /*32a30*/  BSYNC B0 ;  /* 0x0000000000007941 */ /* 0x000fea0003800000 */
.L_x_3181:
[----:B------:R-:W-:Y:S05]  /*32a40*/  BRA `(.L_x_3183) ;  /* 0xffffffa400b87947 */ /* 0x000fea000383ffff */
.L_x_2971:
[----:B0-----:R0:W1:Y:S02]  /*32a50*/  SYNCS.PHASECHK.TRANS64.TRYWAIT P1, [R5+URZ+0x29840], R0 ;  /* 0x02984000050075a7 */ /* 0x001064000802017f */
[----:B-1----:R-:W-:Y:S05]  /*32a60*/  @!P1 NANOSLEEP.SYNCS 0x989680 ;  /* 0x009896800000995d */ /* 0x002fea0003900000 */
[----:B------:R-:W1:Y:S02]  /*32a70*/  @!P1 SYNCS.PHASECHK.TRANS64 P1, [R5+URZ+0x29840], R0 ;  /* 0x02984000050095a7 */ /* 0x000e64000802007f */
[----:B-1----:R-:W-:Y:S05]  /*32a80*/  @!P1 BRA `(.L_x_2971) ;  /* 0xfffffffc00f09947 */ /* 0x002fea000383ffff */
[----:B------:R-:W-:Y:S05]  /*32a90*/  BRA `(.L_x_3184) ;  /* 0xffffffa400d87947 */ /* 0x000fea000383ffff */
.L_x_2973:
[----:B-1----:R1:W2:Y:S02]  /*32aa0*/  SYNCS.PHASECHK.TRANS64.TRYWAIT P1, [R23+URZ+0x29840], R2 ;  /* 0x02984002170075a7 */ /* 0x0022a4000802017f */
[----:B--2---:R-:W-:Y:S05]  /*32ab0*/  @!P1 NANOSLEEP.SYNCS 0x989680 ;  /* 0x009896800000995d */ /* 0x004fea0003900000 */
[----:B------:R-:W2:Y:S02]  /*32ac0*/  @!P1 SYNCS.PHASECHK.TRANS64 P1, [R23+URZ+0x29840], R2 ;  /* 0x02984002170095a7 */ /* 0x000ea4000802007f */
[----:B--2---:R-:W-:Y:S05]  /*32ad0*/  @!P1 BRA `(.L_x_2973) ;  /* 0xfffffffc00f09947 */ /* 0x004fea000383ffff */
[----:B------:R-:W-:Y:S05]  /*32ae0*/  BRA `(.L_x_3185) ;  /* 0xffffffa400e47947 */ /* 0x000fea000383ffff */
.L_x_2975:
[----:B--2---:R2:W3:Y:S02]  /*32af0*/  SYNCS.PHASECHK.TRANS64.TRYWAIT P1, [R5+URZ+0x29860], R0 ;  /* 0x02986000050075a7 */ /* 0x0044e4000802017f */
[----:B---3--:R-:W-:Y:S05]  /*32b00*/  @!P1 NANOSLEEP.SYNCS 0x989680 ;  /* 0x009896800000995d */ /* 0x008fea0003900000 */
[----:B------:R-:W3:Y:S02]  /*32b10*/  @!P1 SYNCS.PHASECHK.TRANS64 P1, [R5+URZ+0x29860], R0 ;  /* 0x02986000050095a7 */ /* 0x000ee4000802007f */
[----:B---3--:R-:W-:Y:S05]  /*32b20*/  @!P1 BRA `(.L_x_2975) ;  /* 0xfffffffc00f09947 */ /* 0x008fea000383ffff */
[----:B------:R-:W-:Y:S05]  /*32b30*/  BRA `(.L_x_3186) ;  /* 0xffffffa400e07947 */ /* 0x000fea000383ffff */
.L_x_2977:
[----:B---3--:R3:W4:Y:S02]  /*32b40*/  SYNCS.PHASECHK.TRANS64.TRYWAIT P1, [R23+URZ+0x29860], R2 ;  /* 0x02986002170075a7 */ /* 0x008724000802017f */
[----:B----4-:R-:W-:Y:S05]  /*32b50*/  @!P1 NANOSLEEP.SYNCS 0x989680 ;  /* 0x009896800000995d */ /* 0x010fea0003900000 */
[----:B------:R-:W4:Y:S02]  /*32b60*/  @!P1 SYNCS.PHASECHK.TRANS64 P1, [R23+URZ+0x29860], R2 ;  /* 0x02986002170095a7 */ /* 0x000f24000802007f */
[----:B----4-:R-:W-:Y:S05]  /*32b70*/  @!P1 BRA `(.L_x_2977) ;  /* 0xfffffffc00f09947 */ /* 0x010fea000383ffff */
[----:B------:R-:W-:Y:S05]  /*32b80*/  BRA `(.L_x_3187) ;  /* 0xffffffa400dc7947 */ /* 0x000fea000383ffff */
.L_x_2979:
[----:B----4-:R4:W0:Y:S02]  /*32b90*/  SYNCS.PHASECHK.TRANS64.TRYWAIT P1, [R5+URZ+0x29880], R0 ;  /* 0x02988000050075a7 */ /* 0x010824000802017f */
[----:B0-----:R-:W-:Y:S05]  /*32ba0*/  @!P1 NANOSLEEP.SYNCS 0x989680 ;  /* 0x009896800000995d */ /* 0x001fea0003900000 */
[----:B------:R-:W0:Y:S02]  /*32bb0*/  @!P1 SYNCS.PHASECHK.TRANS64 P1, [R5+URZ+0x29880], R0 ;  /* 0x02988000050095a7 */ /* 0x000e24000802007f */
[----:B0-----:R-:W-:Y:S05]  /*32bc0*/  @!P1 BRA `(.L_x_2979) ;  /* 0xfffffffc00f09947 */ /* 0x001fea000383ffff */
[----:B------:R-:W-:Y:S05]  /*32bd0*/  BRA `(.L_x_3188) ;  /* 0xffffffa400d87947 */ /* 0x000fea000383ffff */
.L_x_3189:
        /* <DEDUP_REMOVED lines=10> */
.L_x_3198:


//--------------------- .nv.global.init           --------------------------
	.section	.nv.global.init,"aw",@progbits
	.align	4
.nv.global.init:
	.type		_ZZN5flash28permute_output_fp8_VcolmajorIN4cute6TensorINS1_11ArrayEngineIN7cutlass10bfloat16_tELm64EEENS1_6LayoutINS1_5tupleIJNS8_IJNS1_1CILi2EEESA_NS9_ILi16EEEEEENS9_ILi1EEESD_EEENS8_IJNS8_IJSD_SA_NS9_ILi4EEEEEENS9_ILi0EEESH_EEEEEEEEEvRT_E9upper_map,@object
	.size		_ZZN5flash28permute_output_fp8_VcolmajorIN4cute6TensorINS1_11ArrayEngineIN7cutlass10bfloat16_tELm64EEENS1_6LayoutINS1_5tupleIJNS8_IJNS1_1CILi2EEESA_NS9_ILi16EEEEEENS9_ILi1EEESD_EEENS8_IJNS8_IJSD_SA_NS9_ILi4EEEEEENS9_ILi0EEESH_EEEEEEEEEvRT_E9upper_map,($str$23 - _ZZN5flash28permute_output_fp8_VcolmajorIN4cute6TensorINS1_11ArrayEngineIN7cutlass10bfloat16_tELm64EEENS1_6LayoutINS1_5tupleIJNS8_IJNS1_1CILi2EEESA_NS9_ILi16EEEEEENS9_ILi1EEESD_EEENS8_IJNS8_IJSD_SA_NS9_ILi4EEEEEENS9_ILi0EEESH_EEEEEEEEEvRT_E9upper_map)
_ZZN5flash28permute_output_fp8_VcolmajorIN4cute6TensorINS1_11ArrayEngineIN7cutlass10bfloat16_tELm64EEENS1_6LayoutINS1_5tupleIJNS8_IJNS1_1CILi2EEESA_NS9_ILi16EEEEEENS9_ILi1EEESD_EEENS8_IJNS8_IJSD_SA_NS9_ILi4EEEEEENS9_ILi0EEESH_EEEEEEEEEvRT_E9upper_map:
        /*0000*/ 	.byte	0x00, 0x00, 0x00, 0x00, 0x02, 0x00, 0x00, 0x00, 0x03, 0x00, 0x00, 0x00, 0x01, 0x00, 0x00, 0x00
	.type		$str$23,@object
	.size		$str$23,($str$24 - $str$23)
$str$23:
        /*0010*/ 	.byte	0x28, 0x61, 0x64, 0x64, 0x72, 0x65, 0x73, 0x73, 0x20, 0x26, 0x20, 0x6d, 0x61, 0x73, 0x6b, 0x29
        /*0020*/ 	.byte	0x20, 0x3d, 0x3d, 0x20, 0x30, 0x00
	.type		$str$24,@object
	.size		$str$24,(__unnamed_7 - $str$24)
$str$24:
        /*0026*/ 	.byte	0x2f, 0x74, 0x6d, 0x70, 0x2f, 0x6f, 0x73, 0x73, 0x5f, 0x6b, 0x65, 0x72, 0x6e, 0x65, 0x6c, 0x73
        /*0036*/ 	.byte	0x5f, 0x73, 0x72, 0x63, 0x2f, 0x66, 0x6c, 0x61, 0x73, 0x68, 0x5f, 0x61, 0x74, 0x74, 0x65, 0x6e
        /*0046*/ 	.byte	0x74, 0x69, 0x6f, 0x6e, 0x2f, 0x63, 0x73, 0x72, 0x63, 0x2f, 0x63, 0x75, 0x74, 0x6c, 0x61, 0x73
        /*0056*/ 	.byte	0x73, 0x2f, 0x69, 0x6e, 0x63, 0x6c, 0x75, 0x64, 0x65, 0x2f, 0x63, 0x75, 0x74, 0x65, 0x2f, 0x70
        /*0066*/ 	.byte	0x6f, 0x69, 0x6e, 0x74, 0x65, 0x72, 0x5f, 0x66, 0x6c, 0x61, 0x67, 0x67, 0x65, 0x64, 0x2e, 0x68
        /*0076*/ 	.byte	0x70, 0x70, 0x00
	.type		__unnamed_7,@object
	.size		__unnamed_7,(__unnamed_12 - __unnamed_7)
__unnamed_7:
        /* <DEDUP_REMOVED lines=24> */
        /*01f9*/ 	.byte	0x3e, 0x3e, 0x20, 0x26, 0x5d, 0x00
	.type		__unnamed_12,@object
	.size		__unnamed_12,(__unnamed_5 - __unnamed_12)
__unnamed_12:
        /* <DEDUP_REMOVED lines=25> */
	.type		__unnamed_5,@object
	.size		__unnamed_5,(__unnamed_10 - __unnamed_5)
__unnamed_5:
        /* <DEDUP_REMOVED lines=25> */
	.type		__unnamed_10,@object
	.size		__unnamed_10,(__unnamed_3 - __unnamed_10)
__unnamed_10:
        /* <DEDUP_REMOVED lines=29> */
        /*06db*/ 	.byte	0x5d, 0x00
	.type		__unnamed_3,@object
	.size		__unnamed_3,(__unnamed_9 - __unnamed_3)
__unnamed_3:
        /* <DEDUP_REMOVED lines=30> */
	.type		__unnamed_9,@object
	.size		__unnamed_9,(__unnamed_2 - __unnamed_9)
__unnamed_9:
        /* <DEDUP_REMOVED lines=30> */
	.type		__unnamed_2,@object
	.size		__unnamed_2,(__unnamed_11 - __unnamed_2)
__unnamed_2:
        /* <DEDUP_REMOVED lines=30> */
	.type		__unnamed_11,@object
	.size		__unnamed_11,(__unnamed_4 - __unnamed_11)
__unnamed_11:
        /* <DEDUP_REMOVED lines=30> */
	.type		__unnamed_4,@object
	.size		__unnamed_4,(__unnamed_6 - __unnamed_4)
__unnamed_4:
        /* <DEDUP_REMOVED lines=30> */
	.type		__unnamed_6,@object
	.size		__unnamed_6,(__unnamed_8 - __unnamed_6)
__unnamed_6:
        /* <DEDUP_REMOVED lines=29> */
        /*11c7*/ 	.byte	0x3e, 0x5d, 0x00
	.type		__unnamed_8,@object
	.size		__unnamed_8,(__unnamed_1 - __unnamed_8)
__unnamed_8:
        /* <DEDUP_REMOVED lines=30> */
	.type		__unnamed_1,@object
	.size		__unnamed_1,(.L_0 - __unnamed_1)
__unnamed_1:
        /* <DEDUP_REMOVED lines=29> */
        /*156e*/ 	.byte	0x3e, 0x20, 0x26, 0x5d, 0x00
.L_0:


//--------------------- .nv.shared._ZN7cutlass13device_kernelIN5flash11enable_sm90INS1_16FlashAttnFwdSm90INS1_25CollectiveMainloopFwdSm90ILi2EN4cute5tupleIJNS5_1CILi1EEES8_S8_EEENS6_IJNS7_ILi128EEENS7_ILi160EEENS7_ILi192EEEEEELi128ENS_12float_e4m3_tEfNS_4arch4Sm90ELb0ELb0ELb0ELb0ELb1ELb0ELb0ELb1ELb1ELb1ELb0ELb0EEENS1_21CollectiveEpilogueFwdINS6_IJSA_SA_SB_EEES9_NS_10bfloat16_tESG_Li256ELb0ELb1ELb0ELb1EEENS1_29StaticPersistentTileSchedulerILb0EEEEEEEEEvNT_6ParamsE --------------------------
	.section	.nv.shared._ZN7cutlass13device_kernelIN5flash11enable_sm90INS1_16FlashAttnFwdSm90INS1_25CollectiveMainloopFwdSm90ILi2EN4cute5tupleIJNS5_1CILi1EEES8_S8_EEENS6_IJNS7_ILi128EEENS7_ILi160EEENS7_ILi192EEEEEELi128ENS_12float_e4m3_tEfNS_4arch4Sm90ELb0ELb0ELb0ELb0ELb1ELb0ELb0ELb1ELb1ELb1ELb0ELb0EEENS1_21CollectiveEpilogueFwdINS6_IJSA_SA_SB_EEES9_NS_10bfloat16_tESG_Li256ELb0ELb1ELb0ELb1EEENS1_29StaticPersistentTileSchedulerILb0EEEEEEEEEvNT_6ParamsE,"aw",@nobits
	.sectionflags	@""
	.align	16
	.zero		1024


//--------------------- .nv.shared.reserved.0     --------------------------
	.section	.nv.shared.reserved.0,"aw",@nobits
	.weak		__nv_reservedSMEM_offset_0_alias
	.size		__nv_reservedSMEM_offset_0_alias, 0, 0
	.other		__nv_reservedSMEM_offset_0_alias,@"STO_CUDA_RESERVED_SHARED STV_DEFAULT"
__nv_reservedSMEM_offset_0_alias:
	.zero		0


//--------------------- .nv.global                --------------------------
	.section	.nv.global,"aw",@nobits
.nv.global:
	.type		_ZN73_INTERNAL_0d5b7bf9_37_flash_fwd_hdimdiff_e4m3_paged_sm90_cu_61719c98_56714cute1_E,@object
	.size		_ZN73_INTERNAL_0d5b7bf9_37_flash_fwd_hdimdiff_e4m3_paged_sm90_cu_61719c98_56714cute1_E,(_ZN73_INTERNAL_0d5b7bf9_37_flash_fwd_hdimdiff_e4m3_paged_sm90_cu_61719c98_56714cuda3std3__45__cpo6cbeginE - _ZN73_INTERNAL_0d5b7bf9_37_flash_fwd_hdimdiff_e4m3_paged_sm90_cu_61719c98_56714cute1_E)
_ZN73_INTERNAL_0d5b7bf9_37_flash_fwd_hdimdiff_e4m3_paged_sm90_cu_61719c98_56714cute1_E:
	.zero		1
	.type		_ZN73_INTERNAL_0d5b7bf9_37_flash_fwd_hdimdiff_e4m3_paged_sm90_cu_61719c98_56714cuda3std3__45__cpo6cbeginE,@object
	.size		_ZN73_INTERNAL_0d5b7bf9_37_flash_fwd_hdimdiff_e4m3_paged_sm90_cu_61719c98_56714cuda3std3__45__cpo6cbeginE,(_ZN73_INTERNAL_0d5b7bf9_37_flash_fwd_hdimdiff_e4m3_paged_sm90_cu_61719c98_56714cuda3std3__48in_placeE - _ZN73_INTERNAL_0d5b7bf9_37_flash_fwd_hdimdiff_e4m3_paged_sm90_cu_61719c98_56714cuda3std3__45__cpo6cbeginE)
_ZN73_INTERNAL_0d5b7bf9_37_flash_fwd_hdimdiff_e4m3_paged_sm90_cu_61719c98_56714cuda3std3__45__cpo6cbeginE:
	.zero		1
	.type		_ZN73_INTERNAL_0d5b7bf9_37_flash_fwd_hdimdiff_e4m3_paged_sm90_cu_61719c98_56714cuda3std3__48in_placeE,@object
	.size		_ZN73_INTERNAL_0d5b7bf9_37_flash_fwd_hdimdiff_e4m3_paged_sm90_cu_61719c98_56714cuda3std3__48in_placeE,(_ZN73_INTERNAL_0d5b7bf9_37_flash_fwd_hdimdiff_e4m3_paged_sm90_cu_61719c98_56714cuda3std6ranges3__45__cpo9iter_moveE - _ZN73_INTERNAL_0d5b7bf9_37_flash_fwd_hdimdiff_e4m3_paged_sm90_cu_61719c98_56714cuda3std3__48in_placeE)
_ZN73_INTERNAL_0d5b7bf9_37_flash_fwd_hdimdiff_e4m3_paged_sm90_cu_61719c98_56714cuda3std3__48in_placeE:
	.zero		1
	.type		_ZN73_INTERNAL_0d5b7bf9_37_flash_fwd_hdimdiff_e4m3_paged_sm90_cu_61719c98_56714cuda3std6ranges3__45__cpo9iter_moveE,@object
	.size		_ZN73_INTERNAL_0d5b7bf9_37_flash_fwd_hdimdiff_e4m3_paged_sm90_cu_61719c98_56714cuda3std6ranges3__45__cpo9iter_moveE,(_ZN73_INTERNAL_0d5b7bf9_37_flash_fwd_hdimdiff_e4m3_paged_sm90_cu_61719c98_56714cuda3std3__45__cpo5beginE - _ZN73_INTERNAL_0d5b7bf9_37_flash_fwd_hdimdiff_e4m3_paged_sm90_cu_61719c98_56714cuda3std6ranges3__45__cpo9iter_moveE)
_ZN73_INTERNAL_0d5b7bf9_37_flash_fwd_hdimdiff_e4m3_paged_sm90_cu_61719c98_56714cuda3std6ranges3__45__cpo9iter_moveE:
	.zero		1
	.type		_ZN73_INTERNAL_0d5b7bf9_37_flash_fwd_hdimdiff_e4m3_paged_sm90_cu_61719c98_56714cuda3std3__45__cpo5beginE,@object
	.size		_ZN73_INTERNAL_0d5b7bf9_37_flash_fwd_hdimdiff_e4m3_paged_sm90_cu_61719c98_56714cuda3std3__45__cpo5beginE,(_ZN73_INTERNAL_0d5b7bf9_37_flash_fwd_hdimdiff_e4m3_paged_sm90_cu_61719c98_56714cuda3std3__475_GLOBAL__N__0d5b7bf9_37_flash_fwd_hdimdiff_e4m3_paged_sm90_cu_61719c98_56716ignoreE - _ZN73_INTERNAL_0d5b7bf9_37_flash_fwd_hdimdiff_e4m3_paged_sm90_cu_61719c98_56714cuda3std3__45__cpo5beginE)
_ZN73_INTERNAL_0d5b7bf9_37_flash_fwd_hdimdiff_e4m3_paged_sm90_cu_61719c98_56714cuda3std3__45__cpo5beginE:
	.zero		1
	.type		_ZN73_INTERNAL_0d5b7bf9_37_flash_fwd_hdimdiff_e4m3_paged_sm90_cu_61719c98_56714cuda3std3__475_GLOBAL__N__0d5b7bf9_37_flash_fwd_hdimdiff_e4m3_paged_sm90_cu_61719c98_56716ignoreE,@object
	.size		_ZN73_INTERNAL_0d5b7bf9_37_flash_fwd_hdimdiff_e4m3_paged_sm90_cu_61719c98_56714cuda3std3__475_GLOBAL__N__0d5b7bf9_37_flash_fwd_hdimdiff_e4m3_paged_sm90_cu_61719c98_56716ignoreE,(_ZN73_INTERNAL_0d5b7bf9_37_flash_fwd_hdimdiff_e4m3_paged_sm90_cu_61719c98_56714cute7productE - _ZN73_INTERNAL_0d5b7bf9_37_flash_fwd_hdimdiff_e4m3_paged_sm90_cu_61719c98_56714cuda3std3__475_GLOBAL__N__0d5b7bf9_37_flash_fwd_hdimdiff_e4m3_paged_sm90_cu_61719c98_56716ignoreE)
_ZN73_INTERNAL_0d5b7bf9_37_flash_fwd_hdimdiff_e4m3_paged_sm90_cu_61719c98_56714cuda3std3__475_GLOBAL__N__0d5b7bf9_37_flash_fwd_hdimdiff_e4m3_paged_sm90_cu_61719c98_56716ignoreE:
	.zero		1
	.type		_ZN73_INTERNAL_0d5b7bf9_37_flash_fwd_hdimdiff_e4m3_paged_sm90_cu_61719c98_56714cute7productE,@object
	.size		_ZN73_INTERNAL_0d5b7bf9_37_flash_fwd_hdimdiff_e4m3_paged_sm90_cu_61719c98_56714cute7productE,(_ZN73_INTERNAL_0d5b7bf9_37_flash_fwd_hdimdiff_e4m3_paged_sm90_cu_61719c98_56714cuda3std3__45__cpo3endE - _ZN73_INTERNAL_0d5b7bf9_37_flash_fwd_hdimdiff_e4m3_paged_sm90_cu_61719c98_56714cute7productE)
_ZN73_INTERNAL_0d5b7bf9_37_flash_fwd_hdimdiff_e4m3_paged_sm90_cu_61719c98_56714cute7productE:
	.zero		1
	.type		_ZN73_INTERNAL_0d5b7bf9_37_flash_fwd_hdimdiff_e4m3_paged_sm90_cu_61719c98_56714cuda3std3__45__cpo3endE,@object
	.size		_ZN73_INTERNAL_0d5b7bf9_37_flash_fwd_hdimdiff_e4m3_paged_sm90_cu_61719c98_56714cuda3std3__45__cpo3endE,(_ZN73_INTERNAL_0d5b7bf9_37_flash_fwd_hdimdiff_e4m3_paged_sm90_cu_61719c98_56714cuda3std3__419piecewise_constructE - _ZN73_INTERNAL_0d5b7bf9_37_flash_fwd_hdimdiff_e4m3_paged_sm90_cu_61719c98_56714cuda3std3__45__cpo3endE)
_ZN73_INTERNAL_0d5b7bf9_37_flash_fwd_hdimdiff_e4m3_paged_sm90_cu_61719c98_56714cuda3std3__45__cpo3endE:
	.zero		1
	.type		_ZN73_INTERNAL_0d5b7bf9_37_flash_fwd_hdimdiff_e4m3_paged_sm90_cu_61719c98_56714cuda3std3__419piecewise_constructE,@object
	.size		_ZN73_INTERNAL_0d5b7bf9_37_flash_fwd_hdimdiff_e4m3_paged_sm90_cu_61719c98_56714cuda3std3__419piecewise_constructE,(_ZN73_INTERNAL_0d5b7bf9_37_flash_fwd_hdimdiff_e4m3_paged_sm90_cu_61719c98_56714cuda3std3__45__cpo4cendE - _ZN73_INTERNAL_0d5b7bf9_37_flash_fwd_hdimdiff_e4m3_paged_sm90_cu_61719c98_56714cuda3std3__419piecewise_constructE)
_ZN73_INTERNAL_0d5b7bf9_37_flash_fwd_hdimdiff_e4m3_paged_sm90_cu_61719c98_56714cuda3std3__419piecewise_constructE:
	.zero		1
	.type		_ZN73_INTERNAL_0d5b7bf9_37_flash_fwd_hdimdiff_e4m3_paged_sm90_cu_61719c98_56714cuda3std3__45__cpo4cendE,@object
	.size		_ZN73_INTERNAL_0d5b7bf9_37_flash_fwd_hdimdiff_e4m3_paged_sm90_cu_61719c98_56714cuda3std3__45__cpo4cendE,(_ZN73_INTERNAL_0d5b7bf9_37_flash_fwd_hdimdiff_e4m3_paged_sm90_cu_61719c98_56714cuda3std6ranges3__45__cpo4swapE - _ZN73_INTERNAL_0d5b7bf9_37_flash_fwd_hdimdiff_e4m3_paged_sm90_cu_61719c98_56714cuda3std3__45__cpo4cendE)
_ZN73_INTERNAL_0d5b7bf9_37_flash_fwd_hdimdiff_e4m3_paged_sm90_cu_61719c98_56714cuda3std3__45__cpo4cendE:
	.zero		1
	.type		_ZN73_INTERNAL_0d5b7bf9_37_flash_fwd_hdimdiff_e4m3_paged_sm90_cu_61719c98_56714cuda3std6ranges3__45__cpo4swapE,@object
	.size		_ZN73_INTERNAL_0d5b7bf9_37_flash_fwd_hdimdiff_e4m3_paged_sm90_cu_61719c98_56714cuda3std6ranges3__45__cpo4swapE,(.L_20 - _ZN73_INTERNAL_0d5b7bf9_37_flash_fwd_hdimdiff_e4m3_paged_sm90_cu_61719c98_56714cuda3std6ranges3__45__cpo4swapE)
_ZN73_INTERNAL_0d5b7bf9_37_flash_fwd_hdimdiff_e4m3_paged_sm90_cu_61719c98_56714cuda3std6ranges3__45__cpo4swapE:
	.zero		1
.L_20:


//--------------------- .nv.shared._ZN7cutlass13device_kernelIN5flash11enable_sm90INS1_16FlashAttnFwdSm90INS1_25CollectiveMainloopFwdSm90ILi2EN4cute5tupleIJNS5_1CILi1EEES8_S8_EEENS6_IJNS7_ILi128EEENS7_ILi160EEENS7_ILi192EEEEEELi128ENS_12float_e4m3_tEfNS_4arch4Sm90ELb0ELb0ELb0ELb1ELb1ELb0ELb0ELb1ELb1ELb1ELb0ELb0EEENS1_21CollectiveEpilogueFwdINS6_IJSA_SA_SB_EEES9_NS_10bfloat16_tESG_Li256ELb1ELb1ELb0ELb1EEENS1_36VarlenDynamicPersistentTileSchedulerILi128ELi160ELi256ELi128ELb0ELb1ELb1ELb0ELb1ELb1EEEEEEEEEvNT_6ParamsE --------------------------
	.section	.nv.shared._ZN7cutlass13device_kernelIN5flash11enable_sm90INS1_16FlashAttnFwdSm90INS1_25CollectiveMainloopFwdSm90ILi2EN4cute5tupleIJNS5_1CILi1EEES8_S8_EEENS6_IJNS7_ILi128EEENS7_ILi160EEENS7_ILi192EEEEEELi128ENS_12float_e4m3_tEfNS_4arch4Sm90ELb0ELb0ELb0ELb1ELb1ELb0ELb0ELb1ELb1ELb1ELb0ELb0EEENS1_21CollectiveEpilogueFwdINS6_IJSA_SA_SB_EEES9_NS_10bfloat16_tESG_Li256ELb1ELb1ELb0ELb1EEENS1_36VarlenDynamicPersistentTileSchedulerILi128ELi160ELi256ELi128ELb0ELb1ELb1ELb0ELb1ELb1EEEEEEEEEvNT_6ParamsE,"aw",@nobits
	.sectionflags	@""
	.align	16
	.zero		1024


//--------------------- .nv.shared._ZN7cutlass13device_kernelIN5flash11enable_sm90INS1_16FlashAttnFwdSm90INS1_25CollectiveMainloopFwdSm90ILi2EN4cute5tupleIJNS5_1CILi1EEES8_S8_EEENS6_IJNS7_ILi128EEENS7_ILi160EEENS7_ILi192EEEEEELi128ENS_12float_e4m3_tEfNS_4arch4Sm90ELb0ELb0ELb0ELb1ELb1ELb1ELb0ELb1ELb1ELb1ELb0ELb0EEENS1_21CollectiveEpilogueFwdINS6_IJSA_SA_SB_EEES9_NS_10bfloat16_tESG_Li256ELb1ELb1ELb0ELb1EEENS1_36VarlenDynamicPersistentTileSchedulerILi128ELi160ELi256ELi128ELb0ELb1ELb1ELb0ELb1ELb1EEEEEEEEEvNT_6ParamsE --------------------------
	.section	.nv.shared._ZN7cutlass13device_kernelIN5flash11enable_sm90INS1_16FlashAttnFwdSm90INS1_25CollectiveMainloopFwdSm90ILi2EN4cute5tupleIJNS5_1CILi1EEES8_S8_EEENS6_IJNS7_ILi128EEENS7_ILi160EEENS7_ILi192EEEEEELi128ENS_12float_e4m3_tEfNS_4arch4Sm90ELb0ELb0ELb0ELb1ELb1ELb1ELb0ELb1ELb1ELb1ELb0ELb0EEENS1_21CollectiveEpilogueFwdINS6_IJSA_SA_SB_EEES9_NS_10bfloat16_tESG_Li256ELb1ELb1ELb0ELb1EEENS1_36VarlenDynamicPersistentTileSchedulerILi128ELi160ELi256ELi128ELb0ELb1ELb1ELb0ELb1ELb1EEEEEEEEEvNT_6ParamsE,"aw",@nobits
	.sectionflags	@""
	.align	16
	.zero		1024


//--------------------- .nv.shared._ZN7cutlass13device_kernelIN5flash11enable_sm90INS1_16FlashAttnFwdSm90INS1_25CollectiveMainloopFwdSm90ILi2EN4cute5tupleIJNS5_1CILi1EEES8_S8_EEENS6_IJNS7_ILi128EEESA_NS7_ILi192EEEEEELi128ENS_12float_e4m3_tEfNS_4arch4Sm90ELb0ELb1ELb0ELb0ELb1ELb0ELb0ELb1ELb1ELb1ELb0ELb0EEENS1_21CollectiveEpilogueFwdINS6_IJSA_SA_SA_EEES9_NS_10bfloat16_tESF_Li256ELb0ELb1ELb0ELb1EEENS1_30DynamicPersistentTileSchedulerILi256ELi128ELb0ELb1ELb1EEEEEEEEEvNT_6ParamsE --------------------------
	.section	.nv.shared._ZN7cutlass13device_kernelIN5flash11enable_sm90INS1_16FlashAttnFwdSm90INS1_25CollectiveMainloopFwdSm90ILi2EN4cute5tupleIJNS5_1CILi1EEES8_S8_EEENS6_IJNS7_ILi128EEESA_NS7_ILi192EEEEEELi128ENS_12float_e4m3_tEfNS_4arch4Sm90ELb0ELb1ELb0ELb0ELb1ELb0ELb0ELb1ELb1ELb1ELb0ELb0EEENS1_21CollectiveEpilogueFwdINS6_IJSA_SA_SA_EEES9_NS_10bfloat16_tESF_Li256ELb0ELb1ELb0ELb1EEENS1_30DynamicPersistentTileSchedulerILi256ELi128ELb0ELb1ELb1EEEEEEEEEvNT_6ParamsE,"aw",@nobits
	.sectionflags	@""
	.align	16
	.zero		1024


//--------------------- .nv.shared._ZN7cutlass13device_kernelIN5flash11enable_sm90INS1_16FlashAttnFwdSm90INS1_25CollectiveMainloopFwdSm90ILi2EN4cute5tupleIJNS5_1CILi1EEES8_S8_EEENS6_IJNS7_ILi128EEESA_NS7_ILi192EEEEEELi128ENS_12float_e4m3_tEfNS_4arch4Sm90ELb0ELb1ELb0ELb1ELb1ELb0ELb0ELb1ELb1ELb1ELb0ELb0EEENS1_21CollectiveEpilogueFwdINS6_IJSA_SA_SA_EEES9_NS_10bfloat16_tESF_Li256ELb1ELb1ELb0ELb1EEENS1_36VarlenDynamicPersistentTileSchedulerILi128ELi128ELi256ELi128ELb0ELb1ELb1ELb1ELb0ELb1EEEEEEEEEvNT_6ParamsE --------------------------
	.section	.nv.shared._ZN7cutlass13device_kernelIN5flash11enable_sm90INS1_16FlashAttnFwdSm90INS1_25CollectiveMainloopFwdSm90ILi2EN4cute5tupleIJNS5_1CILi1EEES8_S8_EEENS6_IJNS7_ILi128EEESA_NS7_ILi192EEEEEELi128ENS_12float_e4m3_tEfNS_4arch4Sm90ELb0ELb1ELb0ELb1ELb1ELb0ELb0ELb1ELb1ELb1ELb0ELb0EEENS1_21CollectiveEpilogueFwdINS6_IJSA_SA_SA_EEES9_NS_10bfloat16_tESF_Li256ELb1ELb1ELb0ELb1EEENS1_36VarlenDynamicPersistentTileSchedulerILi128ELi128ELi256ELi128ELb0ELb1ELb1ELb1ELb0ELb1EEEEEEEEEvNT_6ParamsE,"aw",@nobits
	.sectionflags	@""
	.align	16
	.zero		1024


//--------------------- .nv.shared._ZN7cutlass13device_kernelIN5flash11enable_sm90INS1_16FlashAttnFwdSm90INS1_25CollectiveMainloopFwdSm90ILi2EN4cute5tupleIJNS5_1CILi1EEES8_S8_EEENS6_IJNS7_ILi128EEESA_NS7_ILi192EEEEEELi128ENS_12float_e4m3_tEfNS_4arch4Sm90ELb0ELb1ELb0ELb1ELb1ELb1ELb0ELb1ELb1ELb1ELb0ELb0EEENS1_21CollectiveEpilogueFwdINS6_IJSA_SA_SA_EEES9_NS_10bfloat16_tESF_Li256ELb1ELb1ELb0ELb1EEENS1_36VarlenDynamicPersistentTileSchedulerILi128ELi128ELi256ELi128ELb0ELb1ELb1ELb1ELb0ELb1EEEEEEEEEvNT_6ParamsE --------------------------
	.section	.nv.shared._ZN7cutlass13device_kernelIN5flash11enable_sm90INS1_16FlashAttnFwdSm90INS1_25CollectiveMainloopFwdSm90ILi2EN4cute5tupleIJNS5_1CILi1EEES8_S8_EEENS6_IJNS7_ILi128EEESA_NS7_ILi192EEEEEELi128ENS_12float_e4m3_tEfNS_4arch4Sm90ELb0ELb1ELb0ELb1ELb1ELb1ELb0ELb1ELb1ELb1ELb0ELb0EEENS1_21CollectiveEpilogueFwdINS6_IJSA_SA_SA_EEES9_NS_10bfloat16_tESF_Li256ELb1ELb1ELb0ELb1EEENS1_36VarlenDynamicPersistentTileSchedulerILi128ELi128ELi256ELi128ELb0ELb1ELb1ELb1ELb0ELb1EEEEEEEEEvNT_6ParamsE,"aw",@nobits
	.sectionflags	@""
	.align	16
	.zero		1024


//--------------------- .nv.shared._ZN7cutlass13device_kernelIN5flash11enable_sm90INS1_16FlashAttnFwdSm90INS1_25CollectiveMainloopFwdSm90ILi2EN4cute5tupleIJNS5_1CILi1EEES8_S8_EEENS6_IJNS7_ILi128EEENS7_ILi160EEENS7_ILi192EEEEEELi128ENS_12float_e4m3_tEfNS_4arch4Sm90ELb1ELb0ELb0ELb0ELb1ELb0ELb0ELb1ELb1ELb1ELb0ELb0EEENS1_21CollectiveEpilogueFwdINS6_IJSA_SA_SB_EEES9_NS_10bfloat16_tESG_Li256ELb0ELb1ELb0ELb1EEENS1_30DynamicPersistentTileSchedulerILi256ELi128ELb0ELb1ELb1EEEEEEEEEvNT_6ParamsE --------------------------
	.section	.nv.shared._ZN7cutlass13device_kernelIN5flash11enable_sm90INS1_16FlashAttnFwdSm90INS1_25CollectiveMainloopFwdSm90ILi2EN4cute5tupleIJNS5_1CILi1EEES8_S8_EEENS6_IJNS7_ILi128EEENS7_ILi160EEENS7_ILi192EEEEEELi128ENS_12float_e4m3_tEfNS_4arch4Sm90ELb1ELb0ELb0ELb0ELb1ELb0ELb0ELb1ELb1ELb1ELb0ELb0EEENS1_21CollectiveEpilogueFwdINS6_IJSA_SA_SB_EEES9_NS_10bfloat16_tESG_Li256ELb0ELb1ELb0ELb1EEENS1_30DynamicPersistentTileSchedulerILi256ELi128ELb0ELb1ELb1EEEEEEEEEvNT_6ParamsE,"aw",@nobits
	.sectionflags	@""
	.align	16
	.zero		1024


//--------------------- .nv.shared._ZN7cutlass13device_kernelIN5flash11enable_sm90INS1_16FlashAttnFwdSm90INS1_25CollectiveMainloopFwdSm90ILi2EN4cute5tupleIJNS5_1CILi1EEES8_S8_EEENS6_IJNS7_ILi128EEENS7_ILi160EEENS7_ILi192EEEEEELi128ENS_12float_e4m3_tEfNS_4arch4Sm90ELb1ELb0ELb0ELb1ELb1ELb0ELb0ELb1ELb1ELb1ELb0ELb0EEENS1_21CollectiveEpilogueFwdINS6_IJSA_SA_SB_EEES9_NS_10bfloat16_tESG_Li256ELb1ELb1ELb0ELb1EEENS1_36VarlenDynamicPersistentTileSchedulerILi128ELi160ELi256ELi128ELb0ELb1ELb1ELb1ELb1ELb1EEEEEEEEEvNT_6ParamsE --------------------------
	.section	.nv.shared._ZN7cutlass13device_kernelIN5flash11enable_sm90INS1_16FlashAttnFwdSm90INS1_25CollectiveMainloopFwdSm90ILi2EN4cute5tupleIJNS5_1CILi1EEES8_S8_EEENS6_IJNS7_ILi128EEENS7_ILi160EEENS7_ILi192EEEEEELi128ENS_12float_e4m3_tEfNS_4arch4Sm90ELb1ELb0ELb0ELb1ELb1ELb0ELb0ELb1ELb1ELb1ELb0ELb0EEENS1_21CollectiveEpilogueFwdINS6_IJSA_SA_SB_EEES9_NS_10bfloat16_tESG_Li256ELb1ELb1ELb0ELb1EEENS1_36VarlenDynamicPersistentTileSchedulerILi128ELi160ELi256ELi128ELb0ELb1ELb1ELb1ELb1ELb1EEEEEEEEEvNT_6ParamsE,"aw",@nobits
	.sectionflags	@""
	.align	16
	.zero		1024


//--------------------- .nv.shared._ZN7cutlass13device_kernelIN5flash11enable_sm90INS1_16FlashAttnFwdSm90INS1_25CollectiveMainloopFwdSm90ILi2EN4cute5tupleIJNS5_1CILi1EEES8_S8_EEENS6_IJNS7_ILi128EEENS7_ILi160EEENS7_ILi192EEEEEELi128ENS_12float_e4m3_tEfNS_4arch4Sm90ELb1ELb0ELb0ELb1ELb1ELb1ELb0ELb1ELb1ELb1ELb0ELb0EEENS1_21CollectiveEpilogueFwdINS6_IJSA_SA_SB_EEES9_NS_10bfloat16_tESG_Li256ELb1ELb1ELb0ELb1EEENS1_36VarlenDynamicPersistentTileSchedulerILi128ELi160ELi256ELi128ELb0ELb1ELb1ELb1ELb1ELb1EEEEEEEEEvNT_6ParamsE --------------------------
	.section	.nv.shared._ZN7cutlass13device_kernelIN5flash11enable_sm90INS1_16FlashAttnFwdSm90INS1_25CollectiveMainloopFwdSm90ILi2EN4cute5tupleIJNS5_1CILi1EEES8_S8_EEENS6_IJNS7_ILi128EEENS7_ILi160EEENS7_ILi192EEEEEELi128ENS_12float_e4m3_tEfNS_4arch4Sm90ELb1ELb0ELb0ELb1ELb1ELb1ELb0ELb1ELb1ELb1ELb0ELb0EEENS1_21CollectiveEpilogueFwdINS6_IJSA_SA_SB_EEES9_NS_10bfloat16_tESG_Li256ELb1ELb1ELb0ELb1EEENS1_36VarlenDynamicPersistentTileSchedulerILi128ELi160ELi256ELi128ELb0ELb1ELb1ELb1ELb1ELb1EEEEEEEEEvNT_6ParamsE,"aw",@nobits
	.sectionflags	@""
	.align	16
	.zero		1024


//--------------------- .nv.constant0._ZN7cutlass13device_kernelIN5flash11enable_sm90INS1_16FlashAttnFwdSm90INS1_25CollectiveMainloopFwdSm90ILi2EN4cute5tupleIJNS5_1CILi1EEES8_S8_EEENS6_IJNS7_ILi128EEENS7_ILi160EEENS7_ILi192EEEEEELi128ENS_12float_e4m3_tEfNS_4arch4Sm90ELb0ELb0ELb0ELb0ELb1ELb0ELb0ELb1ELb1ELb1ELb0ELb0EEENS1_21CollectiveEpilogueFwdINS6_IJSA_SA_SB_EEES9_NS_10bfloat16_tESG_Li256ELb0ELb1ELb0ELb1EEENS1_29StaticPersistentTileSchedulerILb0EEEEEEEEEvNT_6ParamsE --------------------------
	.section	.nv.constant0._ZN7cutlass13device_kernelIN5flash11enable_sm90INS1_16FlashAttnFwdSm90INS1_25CollectiveMainloopFwdSm90ILi2EN4cute5tupleIJNS5_1CILi1EEES8_S8_EEENS6_IJNS7_ILi128EEENS7_ILi160EEENS7_ILi192EEEEEELi128ENS_12float_e4m3_tEfNS_4arch4Sm90ELb0ELb0ELb0ELb0ELb1ELb0ELb0ELb1ELb1ELb1ELb0ELb0EEENS1_21CollectiveEpilogueFwdINS6_IJSA_SA_SB_EEES9_NS_10bfloat16_tESG_Li256ELb0ELb1ELb0ELb1EEENS1_29StaticPersistentTileSchedulerILb0EEEEEEEEEvNT_6ParamsE,"a",@progbits
	.sectionflags	@""
	.align	4
.nv.constant0._ZN7cutlass13device_kernelIN5flash11enable_sm90INS1_16FlashAttnFwdSm90INS1_25CollectiveMainloopFwdSm90ILi2EN4cute5tupleIJNS5_1CILi1EEES8_S8_EEENS6_IJNS7_ILi128EEENS7_ILi160EEENS7_ILi192EEEEEELi128ENS_12float_e4m3_tEfNS_4arch4Sm90ELb0ELb0ELb0ELb0ELb1ELb0ELb0ELb1ELb1ELb1ELb0ELb0EEENS1_21CollectiveEpilogueFwdINS6_IJSA_SA_SB_EEES9_NS_10bfloat16_tESG_Li256ELb0ELb1ELb0ELb1EEENS1_29StaticPersistentTileSchedulerILb0EEEEEEEEEvNT_6ParamsE:
	.zero		3200


//--------------------- .nv.constant0._ZN7cutlass13device_kernelIN5flash11enable_sm90INS1_16FlashAttnFwdSm90INS1_25CollectiveMainloopFwdSm90ILi2EN4cute5tupleIJNS5_1CILi1EEES8_S8_EEENS6_IJNS7_ILi128EEENS7_ILi160EEENS7_ILi192EEEEEELi128ENS_12float_e4m3_tEfNS_4arch4Sm90ELb0ELb0ELb0ELb1ELb1ELb0ELb0ELb1ELb1ELb1ELb0ELb0EEENS1_21CollectiveEpilogueFwdINS6_IJSA_SA_SB_EEES9_NS_10bfloat16_tESG_Li256ELb1ELb1ELb0ELb1EEENS1_36VarlenDynamicPersistentTileSchedulerILi128ELi160ELi256ELi128ELb0ELb1ELb1ELb0ELb1ELb1EEEEEEEEEvNT_6ParamsE --------------------------
	.section	.nv.constant0._ZN7cutlass13device_kernelIN5flash11enable_sm90INS1_16FlashAttnFwdSm90INS1_25CollectiveMainloopFwdSm90ILi2EN4cute5tupleIJNS5_1CILi1EEES8_S8_EEENS6_IJNS7_ILi128EEENS7_ILi160EEENS7_ILi192EEEEEELi128ENS_12float_e4m3_tEfNS_4arch4Sm90ELb0ELb0ELb0ELb1ELb1ELb0ELb0ELb1ELb1ELb1ELb0ELb0EEENS1_21CollectiveEpilogueFwdINS6_IJSA_SA_SB_EEES9_NS_10bfloat16_tESG_Li256ELb1ELb1ELb0ELb1EEENS1_36VarlenDynamicPersistentTileSchedulerILi128ELi160ELi256ELi128ELb0ELb1ELb1ELb0ELb1ELb1EEEEEEEEEvNT_6ParamsE,"a",@progbits
	.sectionflags	@""
	.align	4
.nv.constant0._ZN7cutlass13device_kernelIN5flash11enable_sm90INS1_16FlashAttnFwdSm90INS1_25CollectiveMainloopFwdSm90ILi2EN4cute5tupleIJNS5_1CILi1EEES8_S8_EEENS6_IJNS7_ILi128EEENS7_ILi160EEENS7_ILi192EEEEEELi128ENS_12float_e4m3_tEfNS_4arch4Sm90ELb0ELb0ELb0ELb1ELb1ELb0ELb0ELb1ELb1ELb1ELb0ELb0EEENS1_21CollectiveEpilogueFwdINS6_IJSA_SA_SB_EEES9_NS_10bfloat16_tESG_Li256ELb1ELb1ELb0ELb1EEENS1_36VarlenDynamicPersistentTileSchedulerILi128ELi160ELi256ELi128ELb0ELb1ELb1ELb0ELb1ELb1EEEEEEEEEvNT_6ParamsE:
	.zero		3328


//--------------------- .nv.constant0._ZN7cutlass13device_kernelIN5flash11enable_sm90INS1_16FlashAttnFwdSm90INS1_25CollectiveMainloopFwdSm90ILi2EN4cute5tupleIJNS5_1CILi1EEES8_S8_EEENS6_IJNS7_ILi128EEENS7_ILi160EEENS7_ILi192EEEEEELi128ENS_12float_e4m3_tEfNS_4arch4Sm90ELb0ELb0ELb0ELb1ELb1ELb1ELb0ELb1ELb1ELb1ELb0ELb0EEENS1_21CollectiveEpilogueFwdINS6_IJSA_SA_SB_EEES9_NS_10bfloat16_tESG_Li256ELb1ELb1ELb0ELb1EEENS1_36VarlenDynamicPersistentTileSchedulerILi128ELi160ELi256ELi128ELb0ELb1ELb1ELb0ELb1ELb1EEEEEEEEEvNT_6ParamsE --------------------------
	.section	.nv.constant0._ZN7cutlass13device_kernelIN5flash11enable_sm90INS1_16FlashAttnFwdSm90INS1_25CollectiveMainloopFwdSm90ILi2EN4cute5tupleIJNS5_1CILi1EEES8_S8_EEENS6_IJNS7_ILi128EEENS7_ILi160EEENS7_ILi192EEEEEELi128ENS_12float_e4m3_tEfNS_4arch4Sm90ELb0ELb0ELb0ELb1ELb1ELb1ELb0ELb1ELb1ELb1ELb0ELb0EEENS1_21CollectiveEpilogueFwdINS6_IJSA_SA_SB_EEES9_NS_10bfloat16_tESG_Li256ELb1ELb1ELb0ELb1EEENS1_36VarlenDynamicPersistentTileSchedulerILi128ELi160ELi256ELi128ELb0ELb1ELb1ELb0ELb1ELb1EEEEEEEEEvNT_6ParamsE,"a",@progbits
	.sectionflags	@""
	.align	4
.nv.constant0._ZN7cutlass13device_kernelIN5flash11enable_sm90INS1_16FlashAttnFwdSm90INS1_25CollectiveMainloopFwdSm90ILi2EN4cute5tupleIJNS5_1CILi1EEES8_S8_EEENS6_IJNS7_ILi128EEENS7_ILi160EEENS7_ILi192EEEEEELi128ENS_12float_e4m3_tEfNS_4arch4Sm90ELb0ELb0ELb0ELb1ELb1ELb1ELb0ELb1ELb1ELb1ELb0ELb0EEENS1_21CollectiveEpilogueFwdINS6_IJSA_SA_SB_EEES9_NS_10bfloat16_tESG_Li256ELb1ELb1ELb0ELb1EEENS1_36VarlenDynamicPersistentTileSchedulerILi128ELi160ELi256ELi128ELb0ELb1ELb1ELb0ELb1ELb1EEEEEEEEEvNT_6ParamsE:
	.zero		3328


//--------------------- .nv.constant0._ZN7cutlass13device_kernelIN5flash11enable_sm90INS1_16FlashAttnFwdSm90INS1_25CollectiveMainloopFwdSm90ILi2EN4cute5tupleIJNS5_1CILi1EEES8_S8_EEENS6_IJNS7_ILi128EEESA_NS7_ILi192EEEEEELi128ENS_12float_e4m3_tEfNS_4arch4Sm90ELb0ELb1ELb0ELb0ELb1ELb0ELb0ELb1ELb1ELb1ELb0ELb0EEENS1_21CollectiveEpilogueFwdINS6_IJSA_SA_SA_EEES9_NS_10bfloat16_tESF_Li256ELb0ELb1ELb0ELb1EEENS1_30DynamicPersistentTileSchedulerILi256ELi128ELb0ELb1ELb1EEEEEEEEEvNT_6ParamsE --------------------------
	.section	.nv.constant0._ZN7cutlass13device_kernelIN5flash11enable_sm90INS1_16FlashAttnFwdSm90INS1_25CollectiveMainloopFwdSm90ILi2EN4cute5tupleIJNS5_1CILi1EEES8_S8_EEENS6_IJNS7_ILi128EEESA_NS7_ILi192EEEEEELi128ENS_12float_e4m3_tEfNS_4arch4Sm90ELb0ELb1ELb0ELb0ELb1ELb0ELb0ELb1ELb1ELb1ELb0ELb0EEENS1_21CollectiveEpilogueFwdINS6_IJSA_SA_SA_EEES9_NS_10bfloat16_tESF_Li256ELb0ELb1ELb0ELb1EEENS1_30DynamicPersistentTileSchedulerILi256ELi128ELb0ELb1ELb1EEEEEEEEEvNT_6ParamsE,"a",@progbits
	.sectionflags	@""
	.align	4
.nv.constant0._ZN7cutlass13device_kernelIN5flash11enable_sm90INS1_16FlashAttnFwdSm90INS1_25CollectiveMainloopFwdSm90ILi2EN4cute5tupleIJNS5_1CILi1EEES8_S8_EEENS6_IJNS7_ILi128EEESA_NS7_ILi192EEEEEELi128ENS_12float_e4m3_tEfNS_4arch4Sm90ELb0ELb1ELb0ELb0ELb1ELb0ELb0ELb1ELb1ELb1ELb0ELb0EEENS1_21CollectiveEpilogueFwdINS6_IJSA_SA_SA_EEES9_NS_10bfloat16_tESF_Li256ELb0ELb1ELb0ELb1EEENS1_30DynamicPersistentTileSchedulerILi256ELi128ELb0ELb1ELb1EEEEEEEEEvNT_6ParamsE:
	.zero		3328


//--------------------- .nv.constant0._ZN7cutlass13device_kernelIN5flash11enable_sm90INS1_16FlashAttnFwdSm90INS1_25CollectiveMainloopFwdSm90ILi2EN4cute5tupleIJNS5_1CILi1EEES8_S8_EEENS6_IJNS7_ILi128EEESA_NS7_ILi192EEEEEELi128ENS_12float_e4m3_tEfNS_4arch4Sm90ELb0ELb1ELb0ELb1ELb1ELb0ELb0ELb1ELb1ELb1ELb0ELb0EEENS1_21CollectiveEpilogueFwdINS6_IJSA_SA_SA_EEES9_NS_10bfloat16_tESF_Li256ELb1ELb1ELb0ELb1EEENS1_36VarlenDynamicPersistentTileSchedulerILi128ELi128ELi256ELi128ELb0ELb1ELb1ELb1ELb0ELb1EEEEEEEEEvNT_6ParamsE --------------------------
	.section	.nv.constant0._ZN7cutlass13device_kernelIN5flash11enable_sm90INS1_16FlashAttnFwdSm90INS1_25CollectiveMainloopFwdSm90ILi2EN4cute5tupleIJNS5_1CILi1EEES8_S8_EEENS6_IJNS7_ILi128EEESA_NS7_ILi192EEEEEELi128ENS_12float_e4m3_tEfNS_4arch4Sm90ELb0ELb1ELb0ELb1ELb1ELb0ELb0ELb1ELb1ELb1ELb0ELb0EEENS1_21CollectiveEpilogueFwdINS6_IJSA_SA_SA_EEES9_NS_10bfloat16_tESF_Li256ELb1ELb1ELb0ELb1EEENS1_36VarlenDynamicPersistentTileSchedulerILi128ELi128ELi256ELi128ELb0ELb1ELb1ELb1ELb0ELb1EEEEEEEEEvNT_6ParamsE,"a",@progbits
	.sectionflags	@""
	.align	4
.nv.constant0._ZN7cutlass13device_kernelIN5flash11enable_sm90INS1_16FlashAttnFwdSm90INS1_25CollectiveMainloopFwdSm90ILi2EN4cute5tupleIJNS5_1CILi1EEES8_S8_EEENS6_IJNS7_ILi128EEESA_NS7_ILi192EEEEEELi128ENS_12float_e4m3_tEfNS_4arch4Sm90ELb0ELb1ELb0ELb1ELb1ELb0ELb0ELb1ELb1ELb1ELb0ELb0EEENS1_21CollectiveEpilogueFwdINS6_IJSA_SA_SA_EEES9_NS_10bfloat16_tESF_Li256ELb1ELb1ELb0ELb1EEENS1_36VarlenDynamicPersistentTileSchedulerILi128ELi128ELi256ELi128ELb0ELb1ELb1ELb1ELb0ELb1EEEEEEEEEvNT_6ParamsE:
	.zero		3328


//--------------------- .nv.constant0._ZN7cutlass13device_kernelIN5flash11enable_sm90INS1_16FlashAttnFwdSm90INS1_25CollectiveMainloopFwdSm90ILi2EN4cute5tupleIJNS5_1CILi1EEES8_S8_EEENS6_IJNS7_ILi128EEESA_NS7_ILi192EEEEEELi128ENS_12float_e4m3_tEfNS_4arch4Sm90ELb0ELb1ELb0ELb1ELb1ELb1ELb0ELb1ELb1ELb1ELb0ELb0EEENS1_21CollectiveEpilogueFwdINS6_IJSA_SA_SA_EEES9_NS_10bfloat16_tESF_Li256ELb1ELb1ELb0ELb1EEENS1_36VarlenDynamicPersistentTileSchedulerILi128ELi128ELi256ELi128ELb0ELb1ELb1ELb1ELb0ELb1EEEEEEEEEvNT_6ParamsE --------------------------
	.section	.nv.constant0._ZN7cutlass13device_kernelIN5flash11enable_sm90INS1_16FlashAttnFwdSm90INS1_25CollectiveMainloopFwdSm90ILi2EN4cute5tupleIJNS5_1CILi1EEES8_S8_EEENS6_IJNS7_ILi128EEESA_NS7_ILi192EEEEEELi128ENS_12float_e4m3_tEfNS_4arch4Sm90ELb0ELb1ELb0ELb1ELb1ELb1ELb0ELb1ELb1ELb1ELb0ELb0EEENS1_21CollectiveEpilogueFwdINS6_IJSA_SA_SA_EEES9_NS_10bfloat16_tESF_Li256ELb1ELb1ELb0ELb1EEENS1_36VarlenDynamicPersistentTileSchedulerILi128ELi128ELi256ELi128ELb0ELb1ELb1ELb1ELb0ELb1EEEEEEEEEvNT_6ParamsE,"a",@progbits
	.sectionflags	@""
	.align	4
.nv.constant0._ZN7cutlass13device_kernelIN5flash11enable_sm90INS1_16FlashAttnFwdSm90INS1_25CollectiveMainloopFwdSm90ILi2EN4cute5tupleIJNS5_1CILi1EEES8_S8_EEENS6_IJNS7_ILi128EEESA_NS7_ILi192EEEEEELi128ENS_12float_e4m3_tEfNS_4arch4Sm90ELb0ELb1ELb0ELb1ELb1ELb1ELb0ELb1ELb1ELb1ELb0ELb0EEENS1_21CollectiveEpilogueFwdINS6_IJSA_SA_SA_EEES9_NS_10bfloat16_tESF_Li256ELb1ELb1ELb0ELb1EEENS1_36VarlenDynamicPersistentTileSchedulerILi128ELi128ELi256ELi128ELb0ELb1ELb1ELb1ELb0ELb1EEEEEEEEEvNT_6ParamsE:
	.zero		3328


//--------------------- .nv.constant0._ZN7cutlass13device_kernelIN5flash11enable_sm90INS1_16FlashAttnFwdSm90INS1_25CollectiveMainloopFwdSm90ILi2EN4cute5tupleIJNS5_1CILi1EEES8_S8_EEENS6_IJNS7_ILi128EEENS7_ILi160EEENS7_ILi192EEEEEELi128ENS_12float_e4m3_tEfNS_4arch4Sm90ELb1ELb0ELb0ELb0ELb1ELb0ELb0ELb1ELb1ELb1ELb0ELb0EEENS1_21CollectiveEpilogueFwdINS6_IJSA_SA_SB_EEES9_NS_10bfloat16_tESG_Li256ELb0ELb1ELb0ELb1EEENS1_30DynamicPersistentTileSchedulerILi256ELi128ELb0ELb1ELb1EEEEEEEEEvNT_6ParamsE --------------------------
	.section	.nv.constant0._ZN7cutlass13device_kernelIN5flash11enable_sm90INS1_16FlashAttnFwdSm90INS1_25CollectiveMainloopFwdSm90ILi2EN4cute5tupleIJNS5_1CILi1EEES8_S8_EEENS6_IJNS7_ILi128EEENS7_ILi160EEENS7_ILi192EEEEEELi128ENS_12float_e4m3_tEfNS_4arch4Sm90ELb1ELb0ELb0ELb0ELb1ELb0ELb0ELb1ELb1ELb1ELb0ELb0EEENS1_21CollectiveEpilogueFwdINS6_IJSA_SA_SB_EEES9_NS_10bfloat16_tESG_Li256ELb0ELb1ELb0ELb1EEENS1_30DynamicPersistentTileSchedulerILi256ELi128ELb0ELb1ELb1EEEEEEEEEvNT_6ParamsE,"a",@progbits
	.sectionflags	@""
	.align	4
.nv.constant0._ZN7cutlass13device_kernelIN5flash11enable_sm90INS1_16FlashAttnFwdSm90INS1_25CollectiveMainloopFwdSm90ILi2EN4cute5tupleIJNS5_1CILi1EEES8_S8_EEENS6_IJNS7_ILi128EEENS7_ILi160EEENS7_ILi192EEEEEELi128ENS_12float_e4m3_tEfNS_4arch4Sm90ELb1ELb0ELb0ELb0ELb1ELb0ELb0ELb1ELb1ELb1ELb0ELb0EEENS1_21CollectiveEpilogueFwdINS6_IJSA_SA_SB_EEES9_NS_10bfloat16_tESG_Li256ELb0ELb1ELb0ELb1EEENS1_30DynamicPersistentTileSchedulerILi256ELi128ELb0ELb1ELb1EEEEEEEEEvNT_6ParamsE:
	.zero		3328


//--------------------- .nv.constant0._ZN7cutlass13device_kernelIN5flash11enable_sm90INS1_16FlashAttnFwdSm90INS1_25CollectiveMainloopFwdSm90ILi2EN4cute5tupleIJNS5_1CILi1EEES8_S8_EEENS6_IJNS7_ILi128EEENS7_ILi160EEENS7_ILi192EEEEEELi128ENS_12float_e4m3_tEfNS_4arch4Sm90ELb1ELb0ELb0ELb1ELb1ELb0ELb0ELb1ELb1ELb1ELb0ELb0EEENS1_21CollectiveEpilogueFwdINS6_IJSA_SA_SB_EEES9_NS_10bfloat16_tESG_Li256ELb1ELb1ELb0ELb1EEENS1_36VarlenDynamicPersistentTileSchedulerILi128ELi160ELi256ELi128ELb0ELb1ELb1ELb1ELb1ELb1EEEEEEEEEvNT_6ParamsE --------------------------
	.section	.nv.constant0._ZN7cutlass13device_kernelIN5flash11enable_sm90INS1_16FlashAttnFwdSm90INS1_25CollectiveMainloopFwdSm90ILi2EN4cute5tupleIJNS5_1CILi1EEES8_S8_EEENS6_IJNS7_ILi128EEENS7_ILi160EEENS7_ILi192EEEEEELi128ENS_12float_e4m3_tEfNS_4arch4Sm90ELb1ELb0ELb0ELb1ELb1ELb0ELb0ELb1ELb1ELb1ELb0ELb0EEENS1_21CollectiveEpilogueFwdINS6_IJSA_SA_SB_EEES9_NS_10bfloat16_tESG_Li256ELb1ELb1ELb0ELb1EEENS1_36VarlenDynamicPersistentTileSchedulerILi128ELi160ELi256ELi128ELb0ELb1ELb1ELb1ELb1ELb1EEEEEEEEEvNT_6ParamsE,"a",@progbits
	.sectionflags	@""
	.align	4
.nv.constant0._ZN7cutlass13device_kernelIN5flash11enable_sm90INS1_16FlashAttnFwdSm90INS1_25CollectiveMainloopFwdSm90ILi2EN4cute5tupleIJNS5_1CILi1EEES8_S8_EEENS6_IJNS7_ILi128EEENS7_ILi160EEENS7_ILi192EEEEEELi128ENS_12float_e4m3_tEfNS_4arch4Sm90ELb1ELb0ELb0ELb1ELb1ELb0ELb0ELb1ELb1ELb1ELb0ELb0EEENS1_21CollectiveEpilogueFwdINS6_IJSA_SA_SB_EEES9_NS_10bfloat16_tESG_Li256ELb1ELb1ELb0ELb1EEENS1_36VarlenDynamicPersistentTileSchedulerILi128ELi160ELi256ELi128ELb0ELb1ELb1ELb1ELb1ELb1EEEEEEEEEvNT_6ParamsE:
	.zero		3328


//--------------------- .nv.constant0._ZN7cutlass13device_kernelIN5flash11enable_sm90INS1_16FlashAttnFwdSm90INS1_25CollectiveMainloopFwdSm90ILi2EN4cute5tupleIJNS5_1CILi1EEES8_S8_EEENS6_IJNS7_ILi128EEENS7_ILi160EEENS7_ILi192EEEEEELi128ENS_12float_e4m3_tEfNS_4arch4Sm90ELb1ELb0ELb0ELb1ELb1ELb1ELb0ELb1ELb1ELb1ELb0ELb0EEENS1_21CollectiveEpilogueFwdINS6_IJSA_SA_SB_EEES9_NS_10bfloat16_tESG_Li256ELb1ELb1ELb0ELb1EEENS1_36VarlenDynamicPersistentTileSchedulerILi128ELi160ELi256ELi128ELb0ELb1ELb1ELb1ELb1ELb1EEEEEEEEEvNT_6ParamsE --------------------------
	.section	.nv.constant0._ZN7cutlass13device_kernelIN5flash11enable_sm90INS1_16FlashAttnFwdSm90INS1_25CollectiveMainloopFwdSm90ILi2EN4cute5tupleIJNS5_1CILi1EEES8_S8_EEENS6_IJNS7_ILi128EEENS7_ILi160EEENS7_ILi192EEEEEELi128ENS_12float_e4m3_tEfNS_4arch4Sm90ELb1ELb0ELb0ELb1ELb1ELb1ELb0ELb1ELb1ELb1ELb0ELb0EEENS1_21CollectiveEpilogueFwdINS6_IJSA_SA_SB_EEES9_NS_10bfloat16_tESG_Li256ELb1ELb1ELb0ELb1EEENS1_36VarlenDynamicPersistentTileSchedulerILi128ELi160ELi256ELi128ELb0ELb1ELb1ELb1ELb1ELb1EEEEEEEEEvNT_6ParamsE,"a",@progbits
	.sectionflags	@""
	.align	4
.nv.constant0._ZN7cutlass13device_kernelIN5flash11enable_sm90INS1_16FlashAttnFwdSm90INS1_25CollectiveMainloopFwdSm90ILi2EN4cute5tupleIJNS5_1CILi1EEES8_S8_EEENS6_IJNS7_ILi128EEENS7_ILi160EEENS7_ILi192EEEEEELi128ENS_12float_e4m3_tEfNS_4arch4Sm90ELb1ELb0ELb0ELb1ELb1ELb1ELb0ELb1ELb1ELb1ELb0ELb0EEENS1_21CollectiveEpilogueFwdINS6_IJSA_SA_SB_EEES9_NS_10bfloat16_tESG_Li256ELb1ELb1ELb0ELb1EEENS1_36VarlenDynamicPersistentTileSchedulerILi128ELi160ELi256ELi128ELb0ELb1ELb1ELb1ELb1ELb1EEEEEEEEEvNT_6ParamsE:
	.zero		3328


//--------------------- SYMBOLS --------------------------

	.type		.nv.reservedSmem.offset0,@object
	.size		.nv.reservedSmem.offset0,0x4
	.type		__assertfail,@function
